	.target	sm_90a

	.elftype	@"ET_EXEC"


//--------------------- .note.nv.tkinfo           --------------------------
	.section	.note.nv.tkinfo,"",@"SHT_NOTE"
	.sectionflags	@"SHF_NOTE_NV_TKINFO"
	.tkinfo
        /*0018*/ 	.word	0x00000002
        /*0030*/ 	.string	""
        /*0030*/ 	.string	"ptxas"
        /*0030*/ 	.string	"Cuda compilation tools, release 13.0, V13.0.88"
        /*0030*/ 	.string	"Build cuda_13.0.r13.0/compiler.36424714_0"
        /*0030*/ 	.string	"-arch sm_90a -m 64 "



//--------------------- .note.nv.cuinfo           --------------------------
	.section	.note.nv.cuinfo,"",@"SHT_NOTE"
	.sectionflags	@"SHF_NOTE_NV_CUINFO"
        /*0018*/ 	.short	0x0002
        /*001a*/ 	.short	0x005a
        /*001c*/ 	.short	0x0082
	.zero		2


//--------------------- .nv.info                  --------------------------
	.section	.nv.info,"",@"SHT_CUDA_INFO"
	.align	4


	//----- nvinfo : EIATTR_REGCOUNT
	.align		4
        /*0000*/ 	.byte	0x04, 0x2f
        /*0002*/ 	.short	(.L_21 - .L_20)
	.align		4
.L_20:
        /*0004*/ 	.word	index@(_ZN7cutlass13device_kernelIN5flash11enable_sm90INS1_16FlashAttnFwdSm90INS1_25CollectiveMainloopFwdSm90ILi2EN4cute5tupleIJNS5_1CILi1EEES8_S8_EEENS6_IJNS7_ILi128EEENS7_ILi160EEENS7_ILi192EEEEEELi192ENS_12float_e4m3_tEfNS_4arch4Sm90ELb1ELb0ELb0ELb1ELb0ELb1ELb0ELb1ELb1ELb1ELb1ELb0EEENS1_21CollectiveEpilogueFwdINS6_IJSA_SC_SB_EEES9_NS_10bfloat16_tESG_Li256ELb1ELb1ELb1ELb1EEENS1_36VarlenDynamicPersistentTileSchedulerILi128ELi160ELi256ELi128ELb1ELb1ELb1ELb1ELb1ELb1EEEEEEEEEvNT_6ParamsE)
        /*0008*/ 	.word	0x000000a8


	//----- nvinfo : EIATTR_FRAME_SIZE
	.align		4
.L_21:
        /*000c*/ 	.byte	0x04, 0x11
        /*000e*/ 	.short	(.L_23 - .L_22)
	.align		4
.L_22:
        /*0010*/ 	.word	index@(_ZN7cutlass13device_kernelIN5flash11enable_sm90INS1_16FlashAttnFwdSm90INS1_25CollectiveMainloopFwdSm90ILi2EN4cute5tupleIJNS5_1CILi1EEES8_S8_EEENS6_IJNS7_ILi128EEENS7_ILi160EEENS7_ILi192EEEEEELi192ENS_12float_e4m3_tEfNS_4arch4Sm90ELb1ELb0ELb0ELb1ELb0ELb1ELb0ELb1ELb1ELb1ELb1ELb0EEENS1_21CollectiveEpilogueFwdINS6_IJSA_SC_SB_EEES9_NS_10bfloat16_tESG_Li256ELb1ELb1ELb1ELb1EEENS1_36VarlenDynamicPersistentTileSchedulerILi128ELi160ELi256ELi128ELb1ELb1ELb1ELb1ELb1ELb1EEEEEEEEEvNT_6ParamsE)
        /*0014*/ 	.word	0x00000078


	//----- nvinfo : EIATTR_REGCOUNT
	.align		4
.L_23:
        /*0018*/ 	.byte	0x04, 0x2f
        /*001a*/ 	.short	(.L_25 - .L_24)
	.align		4
.L_24:
        /*001c*/ 	.word	index@(_ZN7cutlass13device_kernelIN5flash11enable_sm90INS1_16FlashAttnFwdSm90INS1_25CollectiveMainloopFwdSm90ILi2EN4cute5tupleIJNS5_1CILi1EEES8_S8_EEENS6_IJNS7_ILi128EEENS7_ILi160EEENS7_ILi192EEEEEELi192ENS_12float_e4m3_tEfNS_4arch4Sm90ELb1ELb0ELb0ELb1ELb0ELb0ELb0ELb1ELb1ELb1ELb1ELb0EEENS1_21CollectiveEpilogueFwdINS6_IJSA_SC_SB_EEES9_NS_10bfloat16_tESG_Li256ELb1ELb1ELb1ELb1EEENS1_36VarlenDynamicPersistentTileSchedulerILi128ELi160ELi256ELi128ELb1ELb1ELb1ELb1ELb1ELb1EEEEEEEEEvNT_6ParamsE)
        /*0020*/ 	.word	0x000000a8


	//----- nvinfo : EIATTR_FRAME_SIZE
	.align		4
.L_25:
        /*0024*/ 	.byte	0x04, 0x11
        /*0026*/ 	.short	(.L_27 - .L_26)
	.align		4
.L_26:
        /*0028*/ 	.word	index@(_ZN7cutlass13device_kernelIN5flash11enable_sm90INS1_16FlashAttnFwdSm90INS1_25CollectiveMainloopFwdSm90ILi2EN4cute5tupleIJNS5_1CILi1EEES8_S8_EEENS6_IJNS7_ILi128EEENS7_ILi160EEENS7_ILi192EEEEEELi192ENS_12float_e4m3_tEfNS_4arch4Sm90ELb1ELb0ELb0ELb1ELb0ELb0ELb0ELb1ELb1ELb1ELb1ELb0EEENS1_21CollectiveEpilogueFwdINS6_IJSA_SC_SB_EEES9_NS_10bfloat16_tESG_Li256ELb1ELb1ELb1ELb1EEENS1_36VarlenDynamicPersistentTileSchedulerILi128ELi160ELi256ELi128ELb1ELb1ELb1ELb1ELb1ELb1EEEEEEEEEvNT_6ParamsE)
        /*002c*/ 	.word	0x00000040


	//----- nvinfo : EIATTR_REGCOUNT
	.align		4
.L_27:
        /*0030*/ 	.byte	0x04, 0x2f
        /*0032*/ 	.short	(.L_29 - .L_28)
	.align		4
.L_28:
        /*0034*/ 	.word	index@(_ZN7cutlass13device_kernelIN5flash11enable_sm90INS1_16FlashAttnFwdSm90INS1_25CollectiveMainloopFwdSm90ILi2EN4cute5tupleIJNS5_1CILi1EEES8_S8_EEENS6_IJNS7_ILi128EEENS7_ILi160EEENS7_ILi192EEEEEELi192ENS_12float_e4m3_tEfNS_4arch4Sm90ELb1ELb0ELb0ELb0ELb0ELb0ELb0ELb1ELb1ELb1ELb1ELb0EEENS1_21CollectiveEpilogueFwdINS6_IJSA_SC_SB_EEES9_NS_10bfloat16_tESG_Li256ELb0ELb1ELb1ELb1EEENS1_19SingleTileSchedulerILb0ELb1ELb1ELi128EEEEEEEEEvNT_6ParamsE)
        /*0038*/ 	.word	0x000000a8


	//----- nvinfo : EIATTR_FRAME_SIZE
	.align		4
.L_29:
        /*003c*/ 	.byte	0x04, 0x11
        /*003e*/ 	.short	(.L_31 - .L_30)
	.align		4
.L_30:
        /*0040*/ 	.word	index@(_ZN7cutlass13device_kernelIN5flash11enable_sm90INS1_16FlashAttnFwdSm90INS1_25CollectiveMainloopFwdSm90ILi2EN4cute5tupleIJNS5_1CILi1EEES8_S8_EEENS6_IJNS7_ILi128EEENS7_ILi160EEENS7_ILi192EEEEEELi192ENS_12float_e4m3_tEfNS_4arch4Sm90ELb1ELb0ELb0ELb0ELb0ELb0ELb0ELb1ELb1ELb1ELb1ELb0EEENS1_21CollectiveEpilogueFwdINS6_IJSA_SC_SB_EEES9_NS_10bfloat16_tESG_Li256ELb0ELb1ELb1ELb1EEENS1_19SingleTileSchedulerILb0ELb1ELb1ELi128EEEEEEEEEvNT_6ParamsE)
        /*0044*/ 	.word	0x00000018


	//----- nvinfo : EIATTR_REGCOUNT
	.align		4
.L_31:
        /*0048*/ 	.byte	0x04, 0x2f
        /*004a*/ 	.short	(.L_33 - .L_32)
	.align		4
.L_32:
        /*004c*/ 	.word	index@(_ZN7cutlass13device_kernelIN5flash11enable_sm90INS1_16FlashAttnFwdSm90INS1_25CollectiveMainloopFwdSm90ILi2EN4cute5tupleIJNS5_1CILi1EEES8_S8_EEENS6_IJNS7_ILi128EEENS7_ILi160EEENS7_ILi192EEEEEELi192ENS_12float_e4m3_tEfNS_4arch4Sm90ELb0ELb1ELb0ELb1ELb0ELb1ELb0ELb1ELb1ELb1ELb1ELb0EEENS1_21CollectiveEpilogueFwdINS6_IJSA_SC_SB_EEES9_NS_10bfloat16_tESG_Li256ELb1ELb1ELb1ELb1EEENS1_36VarlenDynamicPersistentTileSchedulerILi128ELi160ELi256ELi128ELb1ELb1ELb1ELb1ELb0ELb1EEEEEEEEEvNT_6ParamsE)
        /*0050*/ 	.word	0x000000a8


	//----- nvinfo : EIATTR_FRAME_SIZE
	.align		4
.L_33:
        /*0054*/ 	.byte	0x04, 0x11
        /*0056*/ 	.short	(.L_35 - .L_34)
	.align		4
.L_34:
        /*0058*/ 	.word	index@($_ZN7cutlass13device_kernelIN5flash11enable_sm90INS1_16FlashAttnFwdSm90INS1_25CollectiveMainloopFwdSm90ILi2EN4cute5tupleIJNS5_1CILi1EEES8_S8_EEENS6_IJNS7_ILi128EEENS7_ILi160EEENS7_ILi192EEEEEELi192ENS_12float_e4m3_tEfNS_4arch4Sm90ELb0ELb1ELb0ELb1ELb0ELb1ELb0ELb1ELb1ELb1ELb1ELb0EEENS1_21CollectiveEpilogueFwdINS6_IJSA_SC_SB_EEES9_NS_10bfloat16_tESG_Li256ELb1ELb1ELb1ELb1EEENS1_36VarlenDynamicPersistentTileSchedulerILi128ELi160ELi256ELi128ELb1ELb1ELb1ELb1ELb0ELb1EEEEEEEEEvNT_6ParamsE$_ZZN5flash25CollectiveMainloopFwdSm90ILi2EN4cute5tupleIJNS1_1CILi1EEES4_S4_EEENS2_IJNS3_ILi128EEENS3_ILi160EEENS3_ILi192EEEEEELi192EN7cutlass12float_e4m3_tEfNSA_4arch4Sm90ELb0ELb1ELb0ELb1ELb0ELb1ELb0ELb1ELb1ELb1ELb1ELb0EE12store_kv_newINS_16FlashAttnFwdSm90ISE_NS_21CollectiveEpilogueFwdINS2_IJS6_S8_S7_EEES5_NSA_10bfloat16_tESD_Li256ELb1ELb1ELb1ELb1EEENS_36VarlenDynamicPersistentTileSchedulerILi128ELi160ELi256ELi128ELb1ELb1ELb1ELb1ELb0ELb1EEEE13SharedStorageEEEbRKNSE_6ParamsENSA_25PipelineTmaAsyncNoClusterILi2ENSA_16PipelineTmaAsyncILi2EEEEESV_RNSA_13PipelineStateILj2EEEiRT_RKNS_16SeqlenInfoQKNewKILb1ELb1EEENS2_IJiiiiEEEENKUliRKT_E_clISX_EEDaiS18_)
        /*005c*/ 	.word	0x000003b0


	//----- nvinfo : EIATTR_FRAME_SIZE
	.align		4
.L_35:
        /*0060*/ 	.byte	0x04, 0x11
        /*0062*/ 	.short	(.L_37 - .L_36)
	.align		4
.L_36:
        /*0064*/ 	.word	index@(_ZN7cutlass13device_kernelIN5flash11enable_sm90INS1_16FlashAttnFwdSm90INS1_25CollectiveMainloopFwdSm90ILi2EN4cute5tupleIJNS5_1CILi1EEES8_S8_EEENS6_IJNS7_ILi128EEENS7_ILi160EEENS7_ILi192EEEEEELi192ENS_12float_e4m3_tEfNS_4arch4Sm90ELb0ELb1ELb0ELb1ELb0ELb1ELb0ELb1ELb1ELb1ELb1ELb0EEENS1_21CollectiveEpilogueFwdINS6_IJSA_SC_SB_EEES9_NS_10bfloat16_tESG_Li256ELb1ELb1ELb1ELb1EEENS1_36VarlenDynamicPersistentTileSchedulerILi128ELi160ELi256ELi128ELb1ELb1ELb1ELb1ELb0ELb1EEEEEEEEEvNT_6ParamsE)
        /*0068*/ 	.word	0x000003b0


	//----- nvinfo : EIATTR_REGCOUNT
	.align		4
.L_37:
        /*006c*/ 	.byte	0x04, 0x2f
        /*006e*/ 	.short	(.L_39 - .L_38)
	.align		4
.L_38:
        /*0070*/ 	.word	index@(_ZN7cutlass13device_kernelIN5flash11enable_sm90INS1_16FlashAttnFwdSm90INS1_25CollectiveMainloopFwdSm90ILi2EN4cute5tupleIJNS5_1CILi1EEES8_S8_EEENS6_IJNS7_ILi128EEENS7_ILi160EEENS7_ILi192EEEEEELi192ENS_12float_e4m3_tEfNS_4arch4Sm90ELb0ELb1ELb0ELb1ELb0ELb0ELb0ELb1ELb1ELb1ELb1ELb0EEENS1_21CollectiveEpilogueFwdINS6_IJSA_SC_SB_EEES9_NS_10bfloat16_tESG_Li256ELb1ELb1ELb1ELb1EEENS1_36VarlenDynamicPersistentTileSchedulerILi128ELi160ELi256ELi128ELb1ELb1ELb1ELb1ELb0ELb1EEEEEEEEEvNT_6ParamsE)
        /*0074*/ 	.word	0x000000a8


	//----- nvinfo : EIATTR_FRAME_SIZE
	.align		4
.L_39:
        /*0078*/ 	.byte	0x04, 0x11
        /*007a*/ 	.short	(.L_41 - .L_40)
	.align		4
.L_40:
        /*007c*/ 	.word	index@(_ZN7cutlass13device_kernelIN5flash11enable_sm90INS1_16FlashAttnFwdSm90INS1_25CollectiveMainloopFwdSm90ILi2EN4cute5tupleIJNS5_1CILi1EEES8_S8_EEENS6_IJNS7_ILi128EEENS7_ILi160EEENS7_ILi192EEEEEELi192ENS_12float_e4m3_tEfNS_4arch4Sm90ELb0ELb1ELb0ELb1ELb0ELb0ELb0ELb1ELb1ELb1ELb1ELb0EEENS1_21CollectiveEpilogueFwdINS6_IJSA_SC_SB_EEES9_NS_10bfloat16_tESG_Li256ELb1ELb1ELb1ELb1EEENS1_36VarlenDynamicPersistentTileSchedulerILi128ELi160ELi256ELi128ELb1ELb1ELb1ELb1ELb0ELb1EEEEEEEEEvNT_6ParamsE)
        /*0080*/ 	.word	0x00000038


	//----- nvinfo : EIATTR_REGCOUNT
	.align		4
.L_41:
        /*0084*/ 	.byte	0x04, 0x2f
        /*0086*/ 	.short	(.L_43 - .L_42)
	.align		4
.L_42:
        /*0088*/ 	.word	index@(_ZN7cutlass13device_kernelIN5flash11enable_sm90INS1_16FlashAttnFwdSm90INS1_25CollectiveMainloopFwdSm90ILi2EN4cute5tupleIJNS5_1CILi1EEES8_S8_EEENS6_IJNS7_ILi128EEENS7_ILi160EEENS7_ILi192EEEEEELi192ENS_12float_e4m3_tEfNS_4arch4Sm90ELb0ELb1ELb0ELb0ELb0ELb0ELb0ELb1ELb1ELb1ELb1ELb0EEENS1_21CollectiveEpilogueFwdINS6_IJSA_SC_SB_EEES9_NS_10bfloat16_tESG_Li256ELb0ELb1ELb1ELb1EEENS1_19SingleTileSchedulerILb0ELb1ELb1ELi128EEEEEEEEEvNT_6ParamsE)
        /*008c*/ 	.word	0x000000a8


	//----- nvinfo : EIATTR_FRAME_SIZE
	.align		4
.L_43:
        /*0090*/ 	.byte	0x04, 0x11
        /*0092*/ 	.short	(.L_45 - .L_44)
	.align		4
.L_44:
        /*0094*/ 	.word	index@(_ZN7cutlass13device_kernelIN5flash11enable_sm90INS1_16FlashAttnFwdSm90INS1_25CollectiveMainloopFwdSm90ILi2EN4cute5tupleIJNS5_1CILi1EEES8_S8_EEENS6_IJNS7_ILi128EEENS7_ILi160EEENS7_ILi192EEEEEELi192ENS_12float_e4m3_tEfNS_4arch4Sm90ELb0ELb1ELb0ELb0ELb0ELb0ELb0ELb1ELb1ELb1ELb1ELb0EEENS1_21CollectiveEpilogueFwdINS6_IJSA_SC_SB_EEES9_NS_10bfloat16_tESG_Li256ELb0ELb1ELb1ELb1EEENS1_19SingleTileSchedulerILb0ELb1ELb1ELi128EEEEEEEEEvNT_6ParamsE)
        /*0098*/ 	.word	0x00000010


	//----- nvinfo : EIATTR_REGCOUNT
	.align		4
.L_45:
        /*009c*/ 	.byte	0x04, 0x2f
        /*009e*/ 	.short	(.L_47 - .L_46)
	.align		4
.L_46:
        /*00a0*/ 	.word	index@(_ZN7cutlass13device_kernelIN5flash11enable_sm90INS1_16FlashAttnFwdSm90INS1_25CollectiveMainloopFwdSm90ILi2EN4cute5tupleIJNS5_1CILi1EEES8_S8_EEENS6_IJNS7_ILi128EEENS7_ILi160EEENS7_ILi192EEEEEELi192ENS_12float_e4m3_tEfNS_4arch4Sm90ELb0ELb0ELb0ELb1ELb0ELb1ELb0ELb1ELb1ELb1ELb1ELb0EEENS1_21CollectiveEpilogueFwdINS6_IJSA_SC_SB_EEES9_NS_10bfloat16_tESG_Li256ELb1ELb1ELb1ELb1EEENS1_36VarlenDynamicPersistentTileSchedulerILi128ELi160ELi256ELi128ELb1ELb1ELb1ELb0ELb1ELb1EEEEEEEEEvNT_6ParamsE)
        /*00a4*/ 	.word	0x000000a8


	//----- nvinfo : EIATTR_FRAME_SIZE
	.align		4
.L_47:
        /*00a8*/ 	.byte	0x04, 0x11
        /*00aa*/ 	.short	(.L_49 - .L_48)
	.align		4
.L_48:
        /*00ac*/ 	.word	index@(_ZN7cutlass13device_kernelIN5flash11enable_sm90INS1_16FlashAttnFwdSm90INS1_25CollectiveMainloopFwdSm90ILi2EN4cute5tupleIJNS5_1CILi1EEES8_S8_EEENS6_IJNS7_ILi128EEENS7_ILi160EEENS7_ILi192EEEEEELi192ENS_12float_e4m3_tEfNS_4arch4Sm90ELb0ELb0ELb0ELb1ELb0ELb1ELb0ELb1ELb1ELb1ELb1ELb0EEENS1_21CollectiveEpilogueFwdINS6_IJSA_SC_SB_EEES9_NS_10bfloat16_tESG_Li256ELb1ELb1ELb1ELb1EEENS1_36VarlenDynamicPersistentTileSchedulerILi128ELi160ELi256ELi128ELb1ELb1ELb1ELb0ELb1ELb1EEEEEEEEEvNT_6ParamsE)
        /*00b0*/ 	.word	0x000000e0


	//----- nvinfo : EIATTR_REGCOUNT
	.align		4
.L_49:
        /*00b4*/ 	.byte	0x04, 0x2f
        /*00b6*/ 	.short	(.L_51 - .L_50)
	.align		4
.L_50:
        /*00b8*/ 	.word	index@(_ZN7cutlass13device_kernelIN5flash11enable_sm90INS1_16FlashAttnFwdSm90INS1_25CollectiveMainloopFwdSm90ILi2EN4cute5tupleIJNS5_1CILi1EEES8_S8_EEENS6_IJNS7_ILi128EEENS7_ILi160EEENS7_ILi192EEEEEELi192ENS_12float_e4m3_tEfNS_4arch4Sm90ELb0ELb0ELb0ELb1ELb0ELb0ELb0ELb1ELb1ELb1ELb1ELb0EEENS1_21CollectiveEpilogueFwdINS6_IJSA_SC_SB_EEES9_NS_10bfloat16_tESG_Li256ELb1ELb1ELb1ELb1EEENS1_36VarlenDynamicPersistentTileSchedulerILi128ELi160ELi256ELi128ELb1ELb1ELb1ELb0ELb1ELb1EEEEEEEEEvNT_6ParamsE)
        /*00bc*/ 	.word	0x000000a8


	//----- nvinfo : EIATTR_FRAME_SIZE
	.align		4
.L_51:
        /*00c0*/ 	.byte	0x04, 0x11
        /*00c2*/ 	.short	(.L_53 - .L_52)
	.align		4
.L_52:
        /*00c4*/ 	.word	index@(_ZN7cutlass13device_kernelIN5flash11enable_sm90INS1_16FlashAttnFwdSm90INS1_25CollectiveMainloopFwdSm90ILi2EN4cute5tupleIJNS5_1CILi1EEES8_S8_EEENS6_IJNS7_ILi128EEENS7_ILi160EEENS7_ILi192EEEEEELi192ENS_12float_e4m3_tEfNS_4arch4Sm90ELb0ELb0ELb0ELb1ELb0ELb0ELb0ELb1ELb1ELb1ELb1ELb0EEENS1_21CollectiveEpilogueFwdINS6_IJSA_SC_SB_EEES9_NS_10bfloat16_tESG_Li256ELb1ELb1ELb1ELb1EEENS1_36VarlenDynamicPersistentTileSchedulerILi128ELi160ELi256ELi128ELb1ELb1ELb1ELb0ELb1ELb1EEEEEEEEEvNT_6ParamsE)
        /*00c8*/ 	.word	0x00000040


	//----- nvinfo : EIATTR_REGCOUNT
	.align		4
.L_53:
        /*00cc*/ 	.byte	0x04, 0x2f
        /*00ce*/ 	.short	(.L_55 - .L_54)
	.align		4
.L_54:
        /*00d0*/ 	.word	index@(_ZN7cutlass13device_kernelIN5flash11enable_sm90INS1_16FlashAttnFwdSm90INS1_25CollectiveMainloopFwdSm90ILi2EN4cute5tupleIJNS5_1CILi1EEES8_S8_EEENS6_IJNS7_ILi128EEENS7_ILi160EEENS7_ILi192EEEEEELi192ENS_12float_e4m3_tEfNS_4arch4Sm90ELb0ELb0ELb0ELb0ELb0ELb0ELb0ELb1ELb1ELb1ELb1ELb0EEENS1_21CollectiveEpilogueFwdINS6_IJSA_SC_SB_EEES9_NS_10bfloat16_tESG_Li256ELb0ELb1ELb1ELb1EEENS1_19SingleTileSchedulerILb0ELb1ELb1ELi128EEEEEEEEEvNT_6ParamsE)
        /*00d4*/ 	.word	0x000000a8


	//----- nvinfo : EIATTR_FRAME_SIZE
	.align		4
.L_55:
        /*00d8*/ 	.byte	0x04, 0x11
        /*00da*/ 	.short	(.L_57 - .L_56)
	.align		4
.L_56:
        /*00dc*/ 	.word	index@(_ZN7cutlass13device_kernelIN5flash11enable_sm90INS1_16FlashAttnFwdSm90INS1_25CollectiveMainloopFwdSm90ILi2EN4cute5tupleIJNS5_1CILi1EEES8_S8_EEENS6_IJNS7_ILi128EEENS7_ILi160EEENS7_ILi192EEEEEELi192ENS_12float_e4m3_tEfNS_4arch4Sm90ELb0ELb0ELb0ELb0ELb0ELb0ELb0ELb1ELb1ELb1ELb1ELb0EEENS1_21CollectiveEpilogueFwdINS6_IJSA_SC_SB_EEES9_NS_10bfloat16_tESG_Li256ELb0ELb1ELb1ELb1EEENS1_19SingleTileSchedulerILb0ELb1ELb1ELi128EEEEEEEEEvNT_6ParamsE)
        /*00e0*/ 	.word	0x00000018


	//----- nvinfo : EIATTR_MIN_STACK_SIZE
	.align		4
.L_57:
        /*00e4*/ 	.byte	0x04, 0x12
        /*00e6*/ 	.short	(.L_59 - .L_58)
	.align		4
.L_58:
        /*00e8*/ 	.word	index@(_ZN7cutlass13device_kernelIN5flash11enable_sm90INS1_16FlashAttnFwdSm90INS1_25CollectiveMainloopFwdSm90ILi2EN4cute5tupleIJNS5_1CILi1EEES8_S8_EEENS6_IJNS7_ILi128EEENS7_ILi160EEENS7_ILi192EEEEEELi192ENS_12float_e4m3_tEfNS_4arch4Sm90ELb0ELb0ELb0ELb0ELb0ELb0ELb0ELb1ELb1ELb1ELb1ELb0EEENS1_21CollectiveEpilogueFwdINS6_IJSA_SC_SB_EEES9_NS_10bfloat16_tESG_Li256ELb0ELb1ELb1ELb1EEENS1_19SingleTileSchedulerILb0ELb1ELb1ELi128EEEEEEEEEvNT_6ParamsE)
        /*00ec*/ 	.word	0x00000018


	//----- nvinfo : EIATTR_MIN_STACK_SIZE
	.align		4
.L_59:
        /*00f0*/ 	.byte	0x04, 0x12
        /*00f2*/ 	.short	(.L_61 - .L_60)
	.align		4
.L_60:
        /*00f4*/ 	.word	index@(_ZN7cutlass13device_kernelIN5flash11enable_sm90INS1_16FlashAttnFwdSm90INS1_25CollectiveMainloopFwdSm90ILi2EN4cute5tupleIJNS5_1CILi1EEES8_S8_EEENS6_IJNS7_ILi128EEENS7_ILi160EEENS7_ILi192EEEEEELi192ENS_12float_e4m3_tEfNS_4arch4Sm90ELb0ELb0ELb0ELb1ELb0ELb0ELb0ELb1ELb1ELb1ELb1ELb0EEENS1_21CollectiveEpilogueFwdINS6_IJSA_SC_SB_EEES9_NS_10bfloat16_tESG_Li256ELb1ELb1ELb1ELb1EEENS1_36VarlenDynamicPersistentTileSchedulerILi128ELi160ELi256ELi128ELb1ELb1ELb1ELb0ELb1ELb1EEEEEEEEEvNT_6ParamsE)
        /*00f8*/ 	.word	0x00000040


	//----- nvinfo : EIATTR_MIN_STACK_SIZE
	.align		4
.L_61:
        /*00fc*/ 	.byte	0x04, 0x12
        /*00fe*/ 	.short	(.L_63 - .L_62)
	.align		4
.L_62:
        /*0100*/ 	.word	index@(_ZN7cutlass13device_kernelIN5flash11enable_sm90INS1_16FlashAttnFwdSm90INS1_25CollectiveMainloopFwdSm90ILi2EN4cute5tupleIJNS5_1CILi1EEES8_S8_EEENS6_IJNS7_ILi128EEENS7_ILi160EEENS7_ILi192EEEEEELi192ENS_12float_e4m3_tEfNS_4arch4Sm90ELb0ELb0ELb0ELb1ELb0ELb1ELb0ELb1ELb1ELb1ELb1ELb0EEENS1_21CollectiveEpilogueFwdINS6_IJSA_SC_SB_EEES9_NS_10bfloat16_tESG_Li256ELb1ELb1ELb1ELb1EEENS1_36VarlenDynamicPersistentTileSchedulerILi128ELi160ELi256ELi128ELb1ELb1ELb1ELb0ELb1ELb1EEEEEEEEEvNT_6ParamsE)
        /*0104*/ 	.word	0x000000e0


	//----- nvinfo : EIATTR_MIN_STACK_SIZE
	.align		4
.L_63:
        /*0108*/ 	.byte	0x04, 0x12
        /*010a*/ 	.short	(.L_65 - .L_64)
	.align		4
.L_64:
        /*010c*/ 	.word	index@(_ZN7cutlass13device_kernelIN5flash11enable_sm90INS1_16FlashAttnFwdSm90INS1_25CollectiveMainloopFwdSm90ILi2EN4cute5tupleIJNS5_1CILi1EEES8_S8_EEENS6_IJNS7_ILi128EEENS7_ILi160EEENS7_ILi192EEEEEELi192ENS_12float_e4m3_tEfNS_4arch4Sm90ELb0ELb1ELb0ELb0ELb0ELb0ELb0ELb1ELb1ELb1ELb1ELb0EEENS1_21CollectiveEpilogueFwdINS6_IJSA_SC_SB_EEES9_NS_10bfloat16_tESG_Li256ELb0ELb1ELb1ELb1EEENS1_19SingleTileSchedulerILb0ELb1ELb1ELi128EEEEEEEEEvNT_6ParamsE)
        /*0110*/ 	.word	0x00000010


	//----- nvinfo : EIATTR_MIN_STACK_SIZE
	.align		4
.L_65:
        /*0114*/ 	.byte	0x04, 0x12
        /*0116*/ 	.short	(.L_67 - .L_66)
	.align		4
.L_66:
        /*0118*/ 	.word	index@(_ZN7cutlass13device_kernelIN5flash11enable_sm90INS1_16FlashAttnFwdSm90INS1_25CollectiveMainloopFwdSm90ILi2EN4cute5tupleIJNS5_1CILi1EEES8_S8_EEENS6_IJNS7_ILi128EEENS7_ILi160EEENS7_ILi192EEEEEELi192ENS_12float_e4m3_tEfNS_4arch4Sm90ELb0ELb1ELb0ELb1ELb0ELb0ELb0ELb1ELb1ELb1ELb1ELb0EEENS1_21CollectiveEpilogueFwdINS6_IJSA_SC_SB_EEES9_NS_10bfloat16_tESG_Li256ELb1ELb1ELb1ELb1EEENS1_36VarlenDynamicPersistentTileSchedulerILi128ELi160ELi256ELi128ELb1ELb1ELb1ELb1ELb0ELb1EEEEEEEEEvNT_6ParamsE)
        /*011c*/ 	.word	0x00000038


	//----- nvinfo : EIATTR_MIN_STACK_SIZE
	.align		4
.L_67:
        /*0120*/ 	.byte	0x04, 0x12
        /*0122*/ 	.short	(.L_69 - .L_68)
	.align		4
.L_68:
        /*0124*/ 	.word	index@(_ZN7cutlass13device_kernelIN5flash11enable_sm90INS1_16FlashAttnFwdSm90INS1_25CollectiveMainloopFwdSm90ILi2EN4cute5tupleIJNS5_1CILi1EEES8_S8_EEENS6_IJNS7_ILi128EEENS7_ILi160EEENS7_ILi192EEEEEELi192ENS_12float_e4m3_tEfNS_4arch4Sm90ELb0ELb1ELb0ELb1ELb0ELb1ELb0ELb1ELb1ELb1ELb1ELb0EEENS1_21CollectiveEpilogueFwdINS6_IJSA_SC_SB_EEES9_NS_10bfloat16_tESG_Li256ELb1ELb1ELb1ELb1EEENS1_36VarlenDynamicPersistentTileSchedulerILi128ELi160ELi256ELi128ELb1ELb1ELb1ELb1ELb0ELb1EEEEEEEEEvNT_6ParamsE)
        /*0128*/ 	.word	0x000003b0


	//----- nvinfo : EIATTR_MIN_STACK_SIZE
	.align		4
.L_69:
        /*012c*/ 	.byte	0x04, 0x12
        /*012e*/ 	.short	(.L_71 - .L_70)
	.align		4
.L_70:
        /*0130*/ 	.word	index@(_ZN7cutlass13device_kernelIN5flash11enable_sm90INS1_16FlashAttnFwdSm90INS1_25CollectiveMainloopFwdSm90ILi2EN4cute5tupleIJNS5_1CILi1EEES8_S8_EEENS6_IJNS7_ILi128EEENS7_ILi160EEENS7_ILi192EEEEEELi192ENS_12float_e4m3_tEfNS_4arch4Sm90ELb1ELb0ELb0ELb0ELb0ELb0ELb0ELb1ELb1ELb1ELb1ELb0EEENS1_21CollectiveEpilogueFwdINS6_IJSA_SC_SB_EEES9_NS_10bfloat16_tESG_Li256ELb0ELb1ELb1ELb1EEENS1_19SingleTileSchedulerILb0ELb1ELb1ELi128EEEEEEEEEvNT_6ParamsE)
        /*0134*/ 	.word	0x00000018


	//----- nvinfo : EIATTR_MIN_STACK_SIZE
	.align		4
.L_71:
        /*0138*/ 	.byte	0x04, 0x12
        /*013a*/ 	.short	(.L_73 - .L_72)
	.align		4
.L_72:
        /*013c*/ 	.word	index@(_ZN7cutlass13device_kernelIN5flash11enable_sm90INS1_16FlashAttnFwdSm90INS1_25CollectiveMainloopFwdSm90ILi2EN4cute5tupleIJNS5_1CILi1EEES8_S8_EEENS6_IJNS7_ILi128EEENS7_ILi160EEENS7_ILi192EEEEEELi192ENS_12float_e4m3_tEfNS_4arch4Sm90ELb1ELb0ELb0ELb1ELb0ELb0ELb0ELb1ELb1ELb1ELb1ELb0EEENS1_21CollectiveEpilogueFwdINS6_IJSA_SC_SB_EEES9_NS_10bfloat16_tESG_Li256ELb1ELb1ELb1ELb1EEENS1_36VarlenDynamicPersistentTileSchedulerILi128ELi160ELi256ELi128ELb1ELb1ELb1ELb1ELb1ELb1EEEEEEEEEvNT_6ParamsE)
        /*0140*/ 	.word	0x00000040


	//----- nvinfo : EIATTR_MIN_STACK_SIZE
	.align		4
.L_73:
        /*0144*/ 	.byte	0x04, 0x12
        /*0146*/ 	.short	(.L_75 - .L_74)
	.align		4
.L_74:
        /*0148*/ 	.word	index@(_ZN7cutlass13device_kernelIN5flash11enable_sm90INS1_16FlashAttnFwdSm90INS1_25CollectiveMainloopFwdSm90ILi2EN4cute5tupleIJNS5_1CILi1EEES8_S8_EEENS6_IJNS7_ILi128EEENS7_ILi160EEENS7_ILi192EEEEEELi192ENS_12float_e4m3_tEfNS_4arch4Sm90ELb1ELb0ELb0ELb1ELb0ELb1ELb0ELb1ELb1ELb1ELb1ELb0EEENS1_21CollectiveEpilogueFwdINS6_IJSA_SC_SB_EEES9_NS_10bfloat16_tESG_Li256ELb1ELb1ELb1ELb1EEENS1_36VarlenDynamicPersistentTileSchedulerILi128ELi160ELi256ELi128ELb1ELb1ELb1ELb1ELb1ELb1EEEEEEEEEvNT_6ParamsE)
        /*014c*/ 	.word	0x00000078
.L_75:


//--------------------- .nv.compat                --------------------------
	.section	.nv.compat,"",@"SHT_CUDA_COMPAT_INFO"
	.align	4
        /*0000*/ 	.byte	0x02, 0x09, 0x01, 0x00, 0x02, 0x02, 0x04, 0x00, 0x02, 0x05, 0x05, 0x00, 0x03, 0x07, 0x01, 0x01
        /*0010*/ 	.byte	0x02, 0x03, 0x01, 0x00, 0x02, 0x06, 0x01, 0x00, 0x04, 0x0b, 0x08, 0x00, 0x00, 0x00, 0x00, 0x00
        /*0020*/ 	.byte	0x00, 0x00, 0x00, 0x00


//--------------------- .nv.info._ZN7cutlass13device_kernelIN5flash11enable_sm90INS1_16FlashAttnFwdSm90INS1_25CollectiveMainloopFwdSm90ILi2EN4cute5tupleIJNS5_1CILi1EEES8_S8_EEENS6_IJNS7_ILi128EEENS7_ILi160EEENS7_ILi192EEEEEELi192ENS_12float_e4m3_tEfNS_4arch4Sm90ELb0ELb0ELb0ELb0ELb0ELb0ELb0ELb1ELb1ELb1ELb1ELb0EEENS1_21CollectiveEpilogueFwdINS6_IJSA_SC_SB_EEES9_NS_10bfloat16_tESG_Li256ELb0ELb1ELb1ELb1EEENS1_19SingleTileSchedulerILb0ELb1ELb1ELi128EEEEEEEEEvNT_6ParamsE --------------------------
	.section	.nv.info._ZN7cutlass13device_kernelIN5flash11enable_sm90INS1_16FlashAttnFwdSm90INS1_25CollectiveMainloopFwdSm90ILi2EN4cute5tupleIJNS5_1CILi1EEES8_S8_EEENS6_IJNS7_ILi128EEENS7_ILi160EEENS7_ILi192EEEEEELi192ENS_12float_e4m3_tEfNS_4arch4Sm90ELb0ELb0ELb0ELb0ELb0ELb0ELb0ELb1ELb1ELb1ELb1ELb0EEENS1_21CollectiveEpilogueFwdINS6_IJSA_SC_SB_EEES9_NS_10bfloat16_tESG_Li256ELb0ELb1ELb1ELb1EEENS1_19SingleTileSchedulerILb0ELb1ELb1ELi128EEEEEEEEEvNT_6ParamsE,"",@"SHT_CUDA_INFO"
	.sectionflags	@""
	.align	4


	//----- nvinfo : EIATTR_CUDA_API_VERSION
	.align		4
        /*0000*/ 	.byte	0x04, 0x37
        /*0002*/ 	.short	(.L_77 - .L_76)
.L_76:
        /*0004*/ 	.word	0x00000082


	//----- nvinfo : EIATTR_KPARAM_INFO
	.align		4
.L_77:
        /*0008*/ 	.byte	0x04, 0x17
        /*000a*/ 	.short	(.L_79 - .L_78)
.L_78:
        /*000c*/ 	.word	0x00000000
        /*0010*/ 	.short	0x0000
        /*0012*/ 	.short	0x0070
        /*0014*/ 	.byte	0x00, 0xf0, 0x01, 0x28


	//----- nvinfo : EIATTR_SPARSE_MMA_MASK
	.align		4
.L_79:
        /*0018*/ 	.byte	0x03, 0x50
        /*001a*/ 	.short	0x0000


	//----- nvinfo : EIATTR_MAXREG_COUNT
	.align		4
        /*001c*/ 	.byte	0x03, 0x1b
        /*001e*/ 	.short	0x00a8


	//----- nvinfo : EIATTR_NUM_BARRIERS
	.align		4
        /*0020*/ 	.byte	0x02, 0x4c
        /*0022*/ 	.byte	0x10
	.zero		1


	//----- nvinfo : EIATTR_EXTERNS
	.align		4
        /*0024*/ 	.byte	0x04, 0x0f
        /*0026*/ 	.short	(.L_81 - .L_80)


	//   ....[0]....
	.align		4
.L_80:
        /*0028*/ 	.word	index@(__assertfail)


	//----- nvinfo : EIATTR_ANNOTATIONS
	.align		4
.L_81:
        /*002c*/ 	.byte	0x04, 0x55
        /*002e*/ 	.short	(.L_83 - .L_82)


	//   ....[0]....
.L_82:
        /*0030*/ 	.word	0x00000001
        /*0034*/ 	.byte	0x40, 0x09, 0x00, 0x00, 0x01, 0x00, 0x00, 0x00, 0x20, 0x16, 0x00, 0x00, 0x01, 0x00, 0x00, 0x00
        /*0044*/ 	.byte	0x30, 0xbe, 0x00, 0x00, 0x01, 0x00, 0x00, 0x00, 0xc0, 0xc4, 0x00, 0x00, 0x01, 0x00, 0x00, 0x00
        /*0054*/ 	.byte	0xa0, 0xc5, 0x00, 0x00, 0x01, 0x00, 0x00, 0x00, 0xd0, 0xc5, 0x00, 0x00, 0x01, 0x00, 0x00, 0x00
        /*0064*/ 	.byte	0xd0, 0xd5, 0x00, 0x00, 0x01, 0x00, 0x00, 0x00, 0x50, 0xd6, 0x00, 0x00, 0x01, 0x00, 0x00, 0x00
        /*0074*/ 	.byte	0x70, 0xd7, 0x00, 0x00, 0x01, 0x00, 0x00, 0x00, 0x60, 0xe1, 0x00, 0x00, 0x01, 0x00, 0x00, 0x00
        /*0084*/ 	.byte	0x70, 0xe1, 0x00, 0x00, 0x01, 0x00, 0x00, 0x00, 0xe0, 0xe7, 0x00, 0x00, 0x01, 0x00, 0x00, 0x00
        /*0094*/ 	.byte	0xe0, 0xe8, 0x00, 0x00, 0x01, 0x00, 0x00, 0x00, 0x10, 0xea, 0x00, 0x00, 0x01, 0x00, 0x00, 0x00
        /*00a4*/ 	.byte	0x20, 0xea, 0x00, 0x00, 0x01, 0x00, 0x00, 0x00, 0x60, 0xf2, 0x00, 0x00


	//----- nvinfo : EIATTR_MERCURY_ISA_VERSION
	.align		4
.L_83:
        /*00b0*/ 	.byte	0x03, 0x5f
        /*00b2*/ 	.short	0x0101


	//----- nvinfo : EIATTR_INT_WARP_WIDE_INSTR_OFFSETS
	.align		4
        /*00b4*/ 	.byte	0x04, 0x31
        /*00b6*/ 	.short	(.L_85 - .L_84)


	//   ....[0]....
.L_84:
        /*00b8*/ 	.word	0x00000120


	//   ....[1]....
        /*00bc*/ 	.word	0x000001c0


	//   ....[2]....
        /*00c0*/ 	.word	0x00000230


	//----- nvinfo : EIATTR_COOP_GROUP_MASK_REGIDS
	.align		4
.L_85:
        /*00c4*/ 	.byte	0x04, 0x29
        /*00c6*/ 	.short	(.L_87 - .L_86)


	//   ....[0]....
.L_86:
        /*00c8*/ 	.word	0xffffffff


	//   ....[1]....
        /*00cc*/ 	.word	0xffffffff


	//   ....[2]....
        /*00d0*/ 	.word	0xffffffff


	//   ....[3]....
        /*00d4*/ 	.word	0xffffffff


	//   ....[4]....
        /*00d8*/ 	.word	0xffffffff


	//   ....[5]....
        /*00dc*/ 	.word	0xffffffff


	//   ....[6]....
        /*00e0*/ 	.word	0xffffffff


	//   ....[7]....
        /*00e4*/ 	.word	0xffffffff


	//   ....[8]....
        /*00e8*/ 	.word	0xffffffff


	//   ....[9]....
        /*00ec*/ 	.word	0xffffffff


	//   ....[10]....
        /*00f0*/ 	.word	0xffffffff


	//   ....[11]....
        /*00f4*/ 	.word	0xffffffff


	//   ....[12]....
        /*00f8*/ 	.word	0xffffffff


	//   ....[13]....
        /*00fc*/ 	.word	0xffffffff


	//   ....[14]....
        /*0100*/ 	.word	0xffffffff


	//   ....[15]....
        /*0104*/ 	.word	0xffffffff


	//   ....[16]....
        /*0108*/ 	.word	0xffffffff


	//   ....[17]....
        /*010c*/ 	.word	0xffffffff


	//   ....[18]....
        /*0110*/ 	.word	0xffffffff


	//   ....[19]....
        /*0114*/ 	.word	0xffffffff


	//   ....[20]....
        /*0118*/ 	.word	0xffffffff


	//   ....[21]....
        /*011c*/ 	.word	0xffffffff


	//   ....[22]....
        /*0120*/ 	.word	0xffffffff


	//   ....[23]....
        /*0124*/ 	.word	0xffffffff


	//   ....[24]....
        /*0128*/ 	.word	0xffffffff


	//   ....[25]....
        /*012c*/ 	.word	0xffffffff


	//   ....[26]....
        /*0130*/ 	.word	0xffffffff


	//   ....[27]....
        /*0134*/ 	.word	0xffffffff


	//   ....[28]....
        /*0138*/ 	.word	0xffffffff


	//   ....[29]....
        /*013c*/ 	.word	0xffffffff


	//   ....[30]....
        /*0140*/ 	.word	0xffffffff


	//   ....[31]....
        /*0144*/ 	.word	0xffffffff


	//   ....[32]....
        /*0148*/ 	.word	0xffffffff


	//   ....[33]....
        /*014c*/ 	.word	0xffffffff


	//   ....[34]....
        /*0150*/ 	.word	0xffffffff


	//   ....[35]....
        /*0154*/ 	.word	0xffffffff


	//   ....[36]....
        /*0158*/ 	.word	0xffffffff


	//   ....[37]....
        /*015c*/ 	.word	0xffffffff


	//   ....[38]....
        /*0160*/ 	.word	0xffffffff


	//   ....[39]....
        /*0164*/ 	.word	0xffffffff


	//   ....[40]....
        /*0168*/ 	.word	0xffffffff


	//   ....[41]....
        /*016c*/ 	.word	0xffffffff


	//   ....[42]....
        /*0170*/ 	.word	0xffffffff


	//   ....[43]....
        /*0174*/ 	.word	0xffffffff


	//   ....[44]....
        /*0178*/ 	.word	0xffffffff


	//   ....[45]....
        /*017c*/ 	.word	0xffffffff


	//   ....[46]....
        /*0180*/ 	.word	0xffffffff


	//   ....[47]....
        /*0184*/ 	.word	0xffffffff


	//   ....[48]....
        /*0188*/ 	.word	0xffffffff


	//   ....[49]....
        /*018c*/ 	.word	0xffffffff


	//   ....[50]....
        /*0190*/ 	.word	0xffffffff


	//   ....[51]....
        /*0194*/ 	.word	0xffffffff


	//   ....[52]....
        /*0198*/ 	.word	0xffffffff


	//   ....[53]....
        /*019c*/ 	.word	0xffffffff


	//   ....[54]....
        /*01a0*/ 	.word	0xffffffff


	//   ....[55]....
        /*01a4*/ 	.word	0xffffffff


	//   ....[56]....
        /*01a8*/ 	.word	0xffffffff


	//   ....[57]....
        /*01ac*/ 	.word	0xffffffff


	//   ....[58]....
        /*01b0*/ 	.word	0xffffffff


	//   ....[59]....
        /*01b4*/ 	.word	0xffffffff


	//   ....[60]....
        /*01b8*/ 	.word	0xffffffff


	//   ....[61]....
        /*01bc*/ 	.word	0xffffffff


	//   ....[62]....
        /*01c0*/ 	.word	0xffffffff


	//   ....[63]....
        /*01c4*/ 	.word	0xffffffff


	//   ....[64]....
        /*01c8*/ 	.word	0xffffffff


	//   ....[65]....
        /*01cc*/ 	.word	0xffffffff


	//   ....[66]....
        /*01d0*/ 	.word	0xffffffff


	//   ....[67]....
        /*01d4*/ 	.word	0xffffffff


	//   ....[68]....
        /*01d8*/ 	.word	0xffffffff


	//   ....[69]....
        /*01dc*/ 	.word	0xffffffff


	//   ....[70]....
        /*01e0*/ 	.word	0xffffffff


	//   ....[71]....
        /*01e4*/ 	.word	0xffffffff


	//   ....[72]....
        /*01e8*/ 	.word	0xffffffff


	//   ....[73]....
        /*01ec*/ 	.word	0xffffffff


	//   ....[74]....
        /*01f0*/ 	.word	0xffffffff


	//   ....[75]....
        /*01f4*/ 	.word	0xffffffff


	//   ....[76]....
        /*01f8*/ 	.word	0xffffffff


	//   ....[77]....
        /*01fc*/ 	.word	0xffffffff


	//   ....[78]....
        /*0200*/ 	.word	0xffffffff


	//   ....[79]....
        /*0204*/ 	.word	0xffffffff


	//   ....[80]....
        /*0208*/ 	.word	0xffffffff


	//   ....[81]....
        /*020c*/ 	.word	0xffffffff


	//   ....[82]....
        /*0210*/ 	.word	0xffffffff


	//   ....[83]....
        /*0214*/ 	.word	0xffffffff


	//   ....[84]....
        /*0218*/ 	.word	0xffffffff


	//   ....[85]....
        /*021c*/ 	.word	0xffffffff


	//   ....[86]....
        /*0220*/ 	.word	0xffffffff


	//   ....[87]....
        /*0224*/ 	.word	0xffffffff


	//   ....[88]....
        /*0228*/ 	.word	0xffffffff


	//   ....[89]....
        /*022c*/ 	.word	0xffffffff


	//   ....[90]....
        /*0230*/ 	.word	0xffffffff


	//   ....[91]....
        /*0234*/ 	.word	0xffffffff


	//   ....[92]....
        /*0238*/ 	.word	0xffffffff


	//   ....[93]....
        /*023c*/ 	.word	0xffffffff


	//   ....[94]....
        /*0240*/ 	.word	0xffffffff


	//   ....[95]....
        /*0244*/ 	.word	0xffffffff


	//   ....[96]....
        /*0248*/ 	.word	0xffffffff


	//   ....[97]....
        /*024c*/ 	.word	0xffffffff


	//   ....[98]....
        /*0250*/ 	.word	0xffffffff


	//   ....[99]....
        /*0254*/ 	.word	0xffffffff


	//   ....[100]....
        /*0258*/ 	.word	0xffffffff


	//   ....[101]....
        /*025c*/ 	.word	0xffffffff


	//   ....[102]....
        /*0260*/ 	.word	0xffffffff


	//   ....[103]....
        /*0264*/ 	.word	0xffffffff


	//   ....[104]....
        /*0268*/ 	.word	0xffffffff


	//   ....[105]....
        /*026c*/ 	.word	0xffffffff


	//   ....[106]....
        /*0270*/ 	.word	0xffffffff


	//   ....[107]....
        /*0274*/ 	.word	0xffffffff


	//   ....[108]....
        /*0278*/ 	.word	0xffffffff


	//   ....[109]....
        /*027c*/ 	.word	0xffffffff


	//   ....[110]....
        /*0280*/ 	.word	0xffffffff


	//   ....[111]....
        /*0284*/ 	.word	0xffffffff


	//   ....[112]....
        /*0288*/ 	.word	0xffffffff


	//   ....[113]....
        /*028c*/ 	.word	0xffffffff


	//   ....[114]....
        /*0290*/ 	.word	0xffffffff


	//   ....[115]....
        /*0294*/ 	.word	0xffffffff


	//   ....[116]....
        /*0298*/ 	.word	0xffffffff


	//   ....[117]....
        /*029c*/ 	.word	0xffffffff


	//   ....[118]....
        /*02a0*/ 	.word	0xffffffff


	//   ....[119]....
        /*02a4*/ 	.word	0xffffffff


	//   ....[120]....
        /*02a8*/ 	.word	0xffffffff


	//   ....[121]....
        /*02ac*/ 	.word	0xffffffff


	//   ....[122]....
        /*02b0*/ 	.word	0xffffffff


	//   ....[123]....
        /*02b4*/ 	.word	0xffffffff


	//   ....[124]....
        /*02b8*/ 	.word	0xffffffff


	//   ....[125]....
        /*02bc*/ 	.word	0xffffffff


	//   ....[126]....
        /*02c0*/ 	.word	0xffffffff


	//   ....[127]....
        /*02c4*/ 	.word	0xffffffff


	//   ....[128]....
        /*02c8*/ 	.word	0xffffffff


	//   ....[129]....
        /*02cc*/ 	.word	0xffffffff


	//   ....[130]....
        /*02d0*/ 	.word	0xffffffff


	//   ....[131]....
        /*02d4*/ 	.word	0xffffffff


	//   ....[132]....
        /*02d8*/ 	.word	0xffffffff


	//   ....[133]....
        /*02dc*/ 	.word	0xffffffff


	//   ....[134]....
        /*02e0*/ 	.word	0xffffffff


	//   ....[135]....
        /*02e4*/ 	.word	0x0500000f


	//   ....[136]....
        /*02e8*/ 	.word	0x0500000f


	//   ....[137]....
        /*02ec*/ 	.word	0x0500000f


	//   ....[138]....
        /*02f0*/ 	.word	0x0500000f


	//   ....[139]....
        /*02f4*/ 	.word	0x0500000f


	//   ....[140]....
        /*02f8*/ 	.word	0x0500000f


	//   ....[141]....
        /*02fc*/ 	.word	0x0500000f


	//   ....[142]....
        /*0300*/ 	.word	0x0500000f


	//   ....[143]....
        /*0304*/ 	.word	0x0500000f


	//----- nvinfo : EIATTR_COOP_GROUP_INSTR_OFFSETS
	.align		4
.L_87:
        /*0308*/ 	.byte	0x04, 0x28
        /*030a*/ 	.short	(.L_89 - .L_88)


	//   ....[0]....
.L_88:
        /*030c*/ 	.word	0x00000060


	//   ....[1]....
        /*0310*/ 	.word	0x00000130


	//   ....[2]....
        /*0314*/ 	.word	0x000001e0


	//   ....[3]....
        /*0318*/ 	.word	0x000003a0


	//   ....[4]....
        /*031c*/ 	.word	0x00000500


	//   ....[5]....
        /*0320*/ 	.word	0x00000620


	//   ....[6]....
        /*0324*/ 	.word	0x00000780


	//   ....[7]....
        /*0328*/ 	.word	0x00001450


	//   ....[8]....
        /*032c*/ 	.word	0x00002ef0


	//   ....[9]....
        /*0330*/ 	.word	0x00002fb0


	//   ....[10]....
        /*0334*/ 	.word	0x00003670


	//   ....[11]....
        /*0338*/ 	.word	0x000036e0


	//   ....[12]....
        /*033c*/ 	.word	0x00006110


	//   ....[13]....
        /*0340*/ 	.word	0x00006120


	//   ....[14]....
        /*0344*/ 	.word	0x00006150


	//   ....[15]....
        /*0348*/ 	.word	0x00006160


	//   ....[16]....
        /*034c*/ 	.word	0x00007f70


	//   ....[17]....
        /*0350*/ 	.word	0x00007f80


	//   ....[18]....
        /*0354*/ 	.word	0x00008000


	//   ....[19]....
        /*0358*/ 	.word	0x00008010


	//   ....[20]....
        /*035c*/ 	.word	0x00009210


	//   ....[21]....
        /*0360*/ 	.word	0x00009220


	//   ....[22]....
        /*0364*/ 	.word	0x00009230


	//   ....[23]....
        /*0368*/ 	.word	0x00009250


	//   ....[24]....
        /*036c*/ 	.word	0x00009260


	//   ....[25]....
        /*0370*/ 	.word	0x00009270


	//   ....[26]....
        /*0374*/ 	.word	0x00009280


	//   ....[27]....
        /*0378*/ 	.word	0x00009290


	//   ....[28]....
        /*037c*/ 	.word	0x000092a0


	//   ....[29]....
        /*0380*/ 	.word	0x000092b0


	//   ....[30]....
        /*0384*/ 	.word	0x000092c0


	//   ....[31]....
        /*0388*/ 	.word	0x000092d0


	//   ....[32]....
        /*038c*/ 	.word	0x000092e0


	//   ....[33]....
        /*0390*/ 	.word	0x000092f0


	//   ....[34]....
        /*0394*/ 	.word	0x00009300


	//   ....[35]....
        /*0398*/ 	.word	0x00009310


	//   ....[36]....
        /*039c*/ 	.word	0x00009320


	//   ....[37]....
        /*03a0*/ 	.word	0x00009330


	//   ....[38]....
        /*03a4*/ 	.word	0x00009340


	//   ....[39]....
        /*03a8*/ 	.word	0x00009350


	//   ....[40]....
        /*03ac*/ 	.word	0x00009360


	//   ....[41]....
        /*03b0*/ 	.word	0x00009370


	//   ....[42]....
        /*03b4*/ 	.word	0x00009380


	//   ....[43]....
        /*03b8*/ 	.word	0x00009390


	//   ....[44]....
        /*03bc*/ 	.word	0x000093b0


	//   ....[45]....
        /*03c0*/ 	.word	0x000093c0


	//   ....[46]....
        /*03c4*/ 	.word	0x000093e0


	//   ....[47]....
        /*03c8*/ 	.word	0x000093f0


	//   ....[48]....
        /*03cc*/ 	.word	0x00009400


	//   ....[49]....
        /*03d0*/ 	.word	0x00009410


	//   ....[50]....
        /*03d4*/ 	.word	0x00009430


	//   ....[51]....
        /*03d8*/ 	.word	0x00009450


	//   ....[52]....
        /*03dc*/ 	.word	0x00009460


	//   ....[53]....
        /*03e0*/ 	.word	0x00009470


	//   ....[54]....
        /*03e4*/ 	.word	0x00009480


	//   ....[55]....
        /*03e8*/ 	.word	0x00009490


	//   ....[56]....
        /*03ec*/ 	.word	0x000094a0


	//   ....[57]....
        /*03f0*/ 	.word	0x000094c0


	//   ....[58]....
        /*03f4*/ 	.word	0x000094d0


	//   ....[59]....
        /*03f8*/ 	.word	0x00009500


	//   ....[60]....
        /*03fc*/ 	.word	0x00009530


	//   ....[61]....
        /*0400*/ 	.word	0x00009550


	//   ....[62]....
        /*0404*/ 	.word	0x00009560


	//   ....[63]....
        /*0408*/ 	.word	0x00009570


	//   ....[64]....
        /*040c*/ 	.word	0x00009590


	//   ....[65]....
        /*0410*/ 	.word	0x000095b0


	//   ....[66]....
        /*0414*/ 	.word	0x000095e0


	//   ....[67]....
        /*0418*/ 	.word	0x000095f0


	//   ....[68]....
        /*041c*/ 	.word	0x00009600


	//   ....[69]....
        /*0420*/ 	.word	0x00009610


	//   ....[70]....
        /*0424*/ 	.word	0x00009620


	//   ....[71]....
        /*0428*/ 	.word	0x00009630


	//   ....[72]....
        /*042c*/ 	.word	0x00009650


	//   ....[73]....
        /*0430*/ 	.word	0x00009670


	//   ....[74]....
        /*0434*/ 	.word	0x00009680


	//   ....[75]....
        /*0438*/ 	.word	0x000096a0


	//   ....[76]....
        /*043c*/ 	.word	0x000096b0


	//   ....[77]....
        /*0440*/ 	.word	0x000096d0


	//   ....[78]....
        /*0444*/ 	.word	0x000096e0


	//   ....[79]....
        /*0448*/ 	.word	0x000096f0


	//   ....[80]....
        /*044c*/ 	.word	0x00009700


	//   ....[81]....
        /*0450*/ 	.word	0x00009720


	//   ....[82]....
        /*0454*/ 	.word	0x00009730


	//   ....[83]....
        /*0458*/ 	.word	0x00009750


	//   ....[84]....
        /*045c*/ 	.word	0x00009770


	//   ....[85]....
        /*0460*/ 	.word	0x00009790


	//   ....[86]....
        /*0464*/ 	.word	0x000097a0


	//   ....[87]....
        /*0468*/ 	.word	0x000097c0


	//   ....[88]....
        /*046c*/ 	.word	0x000097e0


	//   ....[89]....
        /*0470*/ 	.word	0x00009800


	//   ....[90]....
        /*0474*/ 	.word	0x00009810


	//   ....[91]....
        /*0478*/ 	.word	0x00009830


	//   ....[92]....
        /*047c*/ 	.word	0x00009850


	//   ....[93]....
        /*0480*/ 	.word	0x00009870


	//   ....[94]....
        /*0484*/ 	.word	0x000098a0


	//   ....[95]....
        /*0488*/ 	.word	0x000098c0


	//   ....[96]....
        /*048c*/ 	.word	0x000098d0


	//   ....[97]....
        /*0490*/ 	.word	0x000098e0


	//   ....[98]....
        /*0494*/ 	.word	0x000098f0


	//   ....[99]....
        /*0498*/ 	.word	0x00009900


	//   ....[100]....
        /*049c*/ 	.word	0x00009910


	//   ....[101]....
        /*04a0*/ 	.word	0x00009920


	//   ....[102]....
        /*04a4*/ 	.word	0x00009940


	//   ....[103]....
        /*04a8*/ 	.word	0x00009970


	//   ....[104]....
        /*04ac*/ 	.word	0x000099a0


	//   ....[105]....
        /*04b0*/ 	.word	0x000099d0


	//   ....[106]....
        /*04b4*/ 	.word	0x00009a00


	//   ....[107]....
        /*04b8*/ 	.word	0x00009a30


	//   ....[108]....
        /*04bc*/ 	.word	0x00009a60


	//   ....[109]....
        /*04c0*/ 	.word	0x00009aa0


	//   ....[110]....
        /*04c4*/ 	.word	0x00009ae0


	//   ....[111]....
        /*04c8*/ 	.word	0x00009b10


	//   ....[112]....
        /*04cc*/ 	.word	0x00009b40


	//   ....[113]....
        /*04d0*/ 	.word	0x00009b60


	//   ....[114]....
        /*04d4*/ 	.word	0x00009b70


	//   ....[115]....
        /*04d8*/ 	.word	0x00009b80


	//   ....[116]....
        /*04dc*/ 	.word	0x0000a020


	//   ....[117]....
        /*04e0*/ 	.word	0x0000a080


	//   ....[118]....
        /*04e4*/ 	.word	0x0000a0b0


	//   ....[119]....
        /*04e8*/ 	.word	0x0000a0f0


	//   ....[120]....
        /*04ec*/ 	.word	0x0000a130


	//   ....[121]....
        /*04f0*/ 	.word	0x0000a160


	//   ....[122]....
        /*04f4*/ 	.word	0x0000ab10


	//   ....[123]....
        /*04f8*/ 	.word	0x0000ab40


	//   ....[124]....
        /*04fc*/ 	.word	0x0000b960


	//   ....[125]....
        /*0500*/ 	.word	0x0000c5f0


	//   ....[126]....
        /*0504*/ 	.word	0x0000d240


	//   ....[127]....
        /*0508*/ 	.word	0x0000d260


	//   ....[128]....
        /*050c*/ 	.word	0x0000d2b0


	//   ....[129]....
        /*0510*/ 	.word	0x0000d340


	//   ....[130]....
        /*0514*/ 	.word	0x0000d390


	//   ....[131]....
        /*0518*/ 	.word	0x0000d3e0


	//   ....[132]....
        /*051c*/ 	.word	0x0000d410


	//   ....[133]....
        /*0520*/ 	.word	0x0000d450


	//   ....[134]....
        /*0524*/ 	.word	0x0000f210


	//   ....[135]....
        /*0528*/ 	.word	0x0000f700


	//   ....[136]....
        /*052c*/ 	.word	0x0000f8d0


	//   ....[137]....
        /*0530*/ 	.word	0x0000f920


	//   ....[138]....
        /*0534*/ 	.word	0x0000fa10


	//   ....[139]....
        /*0538*/ 	.word	0x0000fad0


	//   ....[140]....
        /*053c*/ 	.word	0x0000fb70


	//   ....[141]....
        /*0540*/ 	.word	0x0000fc30


	//   ....[142]....
        /*0544*/ 	.word	0x0000fcd0


	//   ....[143]....
        /*0548*/ 	.word	0x0000fd80


	//----- nvinfo : EIATTR_REG_RECONFIG
	.align		4
.L_89:
        /*054c*/ 	.byte	0x01, 0x54
	.zero		2


	//----- nvinfo : EIATTR_SYSCALL_OFFSETS
	.align		4
        /*0550*/ 	.byte	0x04, 0x46
        /*0552*/ 	.short	(.L_91 - .L_90)


	//   ....[0]....
.L_90:
        /*0554*/ 	.word	0x00001610


	//   ....[1]....
        /*0558*/ 	.word	0x0000bfd0


	//   ....[2]....
        /*055c*/ 	.word	0x0000c110


	//   ....[3]....
        /*0560*/ 	.word	0x0000c250


	//   ....[4]....
        /*0564*/ 	.word	0x0000c370


	//   ....[5]....
        /*0568*/ 	.word	0x0000cde0


	//----- nvinfo : EIATTR_MBARRIER_INSTR_OFFSETS
	.align		4
.L_91:
        /*056c*/ 	.byte	0x04, 0x39
        /*056e*/ 	.short	(.L_93 - .L_92)


	//   ....[0]....
.L_92:
        /*0570*/ 	.word	0x00000250
        /*0574*/ 	.word	0x000000ff
        /*0578*/ 	.word	0x00033400
        /*057c*/ 	.short	0x0100
        /*057e*/ 	.byte	0x08
	.zero		1


	//   ....[1]....
        /*0580*/ 	.word	0x00000260
        /*0584*/ 	.word	0x000000ff
        /*0588*/ 	.word	0x00033420
        /*058c*/ 	.short	0x0100
        /*058e*/ 	.byte	0x08
	.zero		1


	//   ....[2]....
        /*0590*/ 	.word	0x00000350
        /*0594*/ 	.word	0x000000ff
        /*0598*/ 	.word	0x00033430
        /*059c*/ 	.short	0x0100
        /*059e*/ 	.byte	0x08
	.zero		1


	//   ....[3]....
        /*05a0*/ 	.word	0x00000360
        /*05a4*/ 	.word	0x000000ff
        /*05a8*/ 	.word	0x00033440
        /*05ac*/ 	.short	0x0100
        /*05ae*/ 	.byte	0x08
	.zero		1


	//   ....[4]....
        /*05b0*/ 	.word	0x00000370
        /*05b4*/ 	.word	0x000000ff
        /*05b8*/ 	.word	0x00033438
        /*05bc*/ 	.short	0x0100
        /*05be*/ 	.byte	0x08
	.zero		1


	//   ....[5]....
        /*05c0*/ 	.word	0x00000380
        /*05c4*/ 	.word	0x000000ff
        /*05c8*/ 	.word	0x00033448
        /*05cc*/ 	.short	0x0100
        /*05ce*/ 	.byte	0x08
	.zero		1


	//   ....[6]....
        /*05d0*/ 	.word	0x000004b0
        /*05d4*/ 	.word	0x000000ff
        /*05d8*/ 	.word	0x00033450
        /*05dc*/ 	.short	0x0100
        /*05de*/ 	.byte	0x08
	.zero		1


	//   ....[7]....
        /*05e0*/ 	.word	0x000004c0
        /*05e4*/ 	.word	0x000000ff
        /*05e8*/ 	.word	0x00033460
        /*05ec*/ 	.short	0x0100
        /*05ee*/ 	.byte	0x08
	.zero		1


	//   ....[8]....
        /*05f0*/ 	.word	0x000004d0
        /*05f4*/ 	.word	0x000000ff
        /*05f8*/ 	.word	0x00033458
        /*05fc*/ 	.short	0x0100
        /*05fe*/ 	.byte	0x08
	.zero		1


	//   ....[9]....
        /*0600*/ 	.word	0x000004e0
        /*0604*/ 	.word	0x000000ff
        /*0608*/ 	.word	0x00033468
        /*060c*/ 	.short	0x0100
        /*060e*/ 	.byte	0x08
	.zero		1


	//   ....[10]....
        /*0610*/ 	.word	0x000005d0
        /*0614*/ 	.word	0x000000ff
        /*0618*/ 	.word	0x00033470
        /*061c*/ 	.short	0x0100
        /*061e*/ 	.byte	0x06
	.zero		1


	//   ....[11]....
        /*0620*/ 	.word	0x000005e0
        /*0624*/ 	.word	0x000000ff
        /*0628*/ 	.word	0x00033480
        /*062c*/ 	.short	0x0100
        /*062e*/ 	.byte	0x06
	.zero		1


	//   ....[12]....
        /*0630*/ 	.word	0x000005f0
        /*0634*/ 	.word	0x000000ff
        /*0638*/ 	.word	0x00033478
        /*063c*/ 	.short	0x0100
        /*063e*/ 	.byte	0x06
	.zero		1


	//   ....[13]....
        /*0640*/ 	.word	0x00000600
        /*0644*/ 	.word	0x000000ff
        /*0648*/ 	.word	0x00033488
        /*064c*/ 	.short	0x0100
        /*064e*/ 	.byte	0x06
	.zero		1


	//   ....[14]....
        /*0650*/ 	.word	0x00000730
        /*0654*/ 	.word	0x000000ff
        /*0658*/ 	.word	0x00033490
        /*065c*/ 	.short	0x0100
        /*065e*/ 	.byte	0x08
	.zero		1


	//   ....[15]....
        /*0660*/ 	.word	0x00000740
        /*0664*/ 	.word	0x000000ff
        /*0668*/ 	.word	0x000334a0
        /*066c*/ 	.short	0x0100
        /*066e*/ 	.byte	0x08
	.zero		1


	//   ....[16]....
        /*0670*/ 	.word	0x00000750
        /*0674*/ 	.word	0x000000ff
        /*0678*/ 	.word	0x00033498
        /*067c*/ 	.short	0x0100
        /*067e*/ 	.byte	0x08
	.zero		1


	//   ....[17]....
        /*0680*/ 	.word	0x00000760
        /*0684*/ 	.word	0x000000ff
        /*0688*/ 	.word	0x000334a8
        /*068c*/ 	.short	0x0100
        /*068e*/ 	.byte	0x08
	.zero		1


	//   ....[18]....
        /*0690*/ 	.word	0x00000890
        /*0694*/ 	.word	0x000000ff
        /*0698*/ 	.word	0x000334b0
        /*069c*/ 	.short	0x0100
        /*069e*/ 	.byte	0x08
	.zero		1


	//   ....[19]....
        /*06a0*/ 	.word	0x000008a0
        /*06a4*/ 	.word	0x000000ff
        /*06a8*/ 	.word	0x000334c0
        /*06ac*/ 	.short	0x0100
        /*06ae*/ 	.byte	0x08
	.zero		1


	//   ....[20]....
        /*06b0*/ 	.word	0x000008b0
        /*06b4*/ 	.word	0x000000ff
        /*06b8*/ 	.word	0x000334b8
        /*06bc*/ 	.short	0x0100
        /*06be*/ 	.byte	0x08
	.zero		1


	//   ....[21]....
        /*06c0*/ 	.word	0x000008c0
        /*06c4*/ 	.word	0x000000ff
        /*06c8*/ 	.word	0x000334c8
        /*06cc*/ 	.short	0x0100
        /*06ce*/ 	.byte	0x08
	.zero		1


	//   ....[22]....
        /*06d0*/ 	.word	0x00001640
        /*06d4*/ 	.word	0x000000ff
        /*06d8*/ 	.word	0x00033400
        /*06dc*/ 	.short	0x010a
        /*06de*/ 	.byte	0x28
	.zero		1


	//   ....[23]....
        /*06e0*/ 	.word	0x000016a0
        /*06e4*/ 	.word	0x000000ff
        /*06e8*/ 	.word	0x00033430
        /*06ec*/ 	.short	0x010a
        /*06ee*/ 	.byte	0x28
	.zero		1


	//   ....[24]....
        /*06f0*/ 	.word	0x00001720
        /*06f4*/ 	.word	0x000000ff
        /*06f8*/ 	.word	0x00033430
        /*06fc*/ 	.short	0x010a
        /*06fe*/ 	.byte	0x28
	.zero		1


	//   ....[25]....
        /*0700*/ 	.word	0x00003cd0
        /*0704*/ 	.word	0x00000015
        /*0708*/ 	.word	0x00000000
        /*070c*/ 	.short	0x0101
        /*070e*/ 	.byte	0x3f
	.zero		1


	//   ....[26]....
        /*0710*/ 	.word	0x00004e10
        /*0714*/ 	.word	0x000000ff
        /*0718*/ 	.word	0x00033430
        /*071c*/ 	.short	0x010a
        /*071e*/ 	.byte	0x04
	.zero		1


	//   ....[27]....
        /*0720*/ 	.word	0x00004e50
        /*0724*/ 	.word	0x000000ff
        /*0728*/ 	.word	0x00033430
        /*072c*/ 	.short	0x010a
        /*072e*/ 	.byte	0x04
	.zero		1


	//   ....[28]....
        /*0730*/ 	.word	0x00005b00
        /*0734*/ 	.word	0x000000ff
        /*0738*/ 	.word	0x00033450
        /*073c*/ 	.short	0x010a
        /*073e*/ 	.byte	0x04
	.zero		1


	//   ....[29]....
        /*0740*/ 	.word	0x00005b40
        /*0744*/ 	.word	0x000000ff
        /*0748*/ 	.word	0x00033450
        /*074c*/ 	.short	0x010a
        /*074e*/ 	.byte	0x04
	.zero		1


	//   ....[30]....
        /*0750*/ 	.word	0x00007220
        /*0754*/ 	.word	0x00000007
        /*0758*/ 	.word	0x00000000
        /*075c*/ 	.short	0x0101
        /*075e*/ 	.byte	0x3f
	.zero		1


	//   ....[31]....
        /*0760*/ 	.word	0x00007400
        /*0764*/ 	.word	0x000000ff
        /*0768*/ 	.word	0x00000000
        /*076c*/ 	.short	0x0101
        /*076e*/ 	.byte	0x04
	.zero		1


	//   ....[32]....
        /*0770*/ 	.word	0x00007c80
        /*0774*/ 	.word	0x000000ff
        /*0778*/ 	.word	0x00033450
        /*077c*/ 	.short	0x010a
        /*077e*/ 	.byte	0x05
	.zero		1


	//   ....[33]....
        /*0780*/ 	.word	0x00007cc0
        /*0784*/ 	.word	0x000000ff
        /*0788*/ 	.word	0x00033450
        /*078c*/ 	.short	0x010a
        /*078e*/ 	.byte	0x05
	.zero		1


	//   ....[34]....
        /*0790*/ 	.word	0x000082d0
        /*0794*/ 	.word	0x000000ff
        /*0798*/ 	.word	0x00000000
        /*079c*/ 	.short	0x0101
        /*079e*/ 	.byte	0x04
	.zero		1


	//   ....[35]....
        /*07a0*/ 	.word	0x0000a150
        /*07a4*/ 	.word	0x000000ff
        /*07a8*/ 	.word	0x00000000
        /*07ac*/ 	.short	0x0101
        /*07ae*/ 	.byte	0x04
	.zero		1


	//   ....[36]....
        /*07b0*/ 	.word	0x0000c800
        /*07b4*/ 	.word	0x000000ff
        /*07b8*/ 	.word	0x00033480
        /*07bc*/ 	.short	0x010a
        /*07be*/ 	.byte	0x28
	.zero		1


	//   ....[37]....
        /*07c0*/ 	.word	0x0000ca30
        /*07c4*/ 	.word	0x000000ff
        /*07c8*/ 	.word	0x00033440
        /*07cc*/ 	.short	0x010a
        /*07ce*/ 	.byte	0x28
	.zero		1


	//   ....[38]....
        /*07d0*/ 	.word	0x0000d570
        /*07d4*/ 	.word	0x000000ff
        /*07d8*/ 	.word	0x00033400
        /*07dc*/ 	.short	0x0107
        /*07de*/ 	.byte	0x28
	.zero		1


	//   ....[39]....
        /*07e0*/ 	.word	0x0000d5e0
        /*07e4*/ 	.word	0x000000ff
        /*07e8*/ 	.word	0x00033400
        /*07ec*/ 	.short	0x0101
        /*07ee*/ 	.byte	0x28
	.zero		1


	//   ....[40]....
        /*07f0*/ 	.word	0x0000d600
        /*07f4*/ 	.word	0x000000ff
        /*07f8*/ 	.word	0x00033420
        /*07fc*/ 	.short	0x010a
        /*07fe*/ 	.byte	0x28
	.zero		1


	//   ....[41]....
        /*0800*/ 	.word	0x0000d8f0
        /*0804*/ 	.word	0x00000008
        /*0808*/ 	.word	0x00033480
        /*080c*/ 	.short	0x010a
        /*080e*/ 	.byte	0x3f
	.zero		1


	//   ....[42]....
        /*0810*/ 	.word	0x0000dcd0
        /*0814*/ 	.word	0x00000008
        /*0818*/ 	.word	0x00033440
        /*081c*/ 	.short	0x010a
        /*081e*/ 	.byte	0x3f
	.zero		1


	//   ....[43]....
        /*0820*/ 	.word	0x0000e0e0
        /*0824*/ 	.word	0x0000000c
        /*0828*/ 	.word	0x00033470
        /*082c*/ 	.short	0x010a
        /*082e*/ 	.byte	0x3f
	.zero		1


	//   ....[44]....
        /*0830*/ 	.word	0x0000e140
        /*0834*/ 	.word	0x0000000c
        /*0838*/ 	.word	0x00033460
        /*083c*/ 	.short	0x010a
        /*083e*/ 	.byte	0x3f
	.zero		1


	//   ....[45]....
        /*0840*/ 	.word	0x0000e7f0
        /*0844*/ 	.word	0x0000000c
        /*0848*/ 	.word	0x00033450
        /*084c*/ 	.short	0x0101
        /*084e*/ 	.byte	0x3f
	.zero		1


	//   ....[46]....
        /*0850*/ 	.word	0x0000e860
        /*0854*/ 	.word	0x00000000
        /*0858*/ 	.word	0x00000000
        /*085c*/ 	.short	0x0101
        /*085e*/ 	.byte	0x3f
	.zero		1


	//   ....[47]....
        /*0860*/ 	.word	0x0000e980
        /*0864*/ 	.word	0x00000003
        /*0868*/ 	.word	0x00033470
        /*086c*/ 	.short	0x010a
        /*086e*/ 	.byte	0x3f
	.zero		1


	//   ....[48]....
        /*0870*/ 	.word	0x0000e9f0
        /*0874*/ 	.word	0x00000003
        /*0878*/ 	.word	0x00033460
        /*087c*/ 	.short	0x010a
        /*087e*/ 	.byte	0x3f
	.zero		1


	//   ....[49]....
        /*0880*/ 	.word	0x0000f0b0
        /*0884*/ 	.word	0x00000003
        /*0888*/ 	.word	0x00033450
        /*088c*/ 	.short	0x0101
        /*088e*/ 	.byte	0x3f
	.zero		1


	//   ....[50]....
        /*0890*/ 	.word	0x0000f120
        /*0894*/ 	.word	0x00000000
        /*0898*/ 	.word	0x00000000
        /*089c*/ 	.short	0x0101
        /*089e*/ 	.byte	0x3f
	.zero		1


	//   ....[51]....
        /*08a0*/ 	.word	0x0000f1c0
        /*08a4*/ 	.word	0x00000009
        /*08a8*/ 	.word	0x00033420
        /*08ac*/ 	.short	0x010a
        /*08ae*/ 	.byte	0x3f
	.zero		1


	//   ....[52]....
        /*08b0*/ 	.word	0x0000f300
        /*08b4*/ 	.word	0x00000005
        /*08b8*/ 	.word	0x00000000
        /*08bc*/ 	.short	0x010a
        /*08be*/ 	.byte	0x3f
	.zero		1


	//   ....[53]....
        /*08c0*/ 	.word	0x0000f370
        /*08c4*/ 	.word	0x00000007
        /*08c8*/ 	.word	0x00000000
        /*08cc*/ 	.short	0x010a
        /*08ce*/ 	.byte	0x3f
	.zero		1


	//   ....[54]....
        /*08d0*/ 	.word	0x0000f3c0
        /*08d4*/ 	.word	0x00000005
        /*08d8*/ 	.word	0x00033460
        /*08dc*/ 	.short	0x010a
        /*08de*/ 	.byte	0x3f
	.zero		1


	//   ....[55]....
        /*08e0*/ 	.word	0x0000f410
        /*08e4*/ 	.word	0x00000003
        /*08e8*/ 	.word	0x00033460
        /*08ec*/ 	.short	0x010a
        /*08ee*/ 	.byte	0x3f
	.zero		1


	//   ....[56]....
        /*08f0*/ 	.word	0x0000f450
        /*08f4*/ 	.word	0x00000005
        /*08f8*/ 	.word	0x00033480
        /*08fc*/ 	.short	0x010a
        /*08fe*/ 	.byte	0x3f
	.zero		1


	//   ....[57]....
        /*0900*/ 	.word	0x0000f470
        /*0904*/ 	.word	0x00000003
        /*0908*/ 	.word	0x00033480
        /*090c*/ 	.short	0x010a
        /*090e*/ 	.byte	0x3f
	.zero		1


	//   ....[58]....
        /*0910*/ 	.word	0x0000f4e0
        /*0914*/ 	.word	0x00000000
        /*0918*/ 	.word	0x00033400
        /*091c*/ 	.short	0x010a
        /*091e*/ 	.byte	0x3f
	.zero		1


	//   ....[59]....
        /*0920*/ 	.word	0x0000f540
        /*0924*/ 	.word	0x00000000
        /*0928*/ 	.word	0x00033430
        /*092c*/ 	.short	0x010a
        /*092e*/ 	.byte	0x3f
	.zero		1


	//   ....[60]....
        /*0930*/ 	.word	0x0000f5a0
        /*0934*/ 	.word	0x0000000e
        /*0938*/ 	.word	0x00033430
        /*093c*/ 	.short	0x010a
        /*093e*/ 	.byte	0x3f
	.zero		1


	//   ....[61]....
        /*0940*/ 	.word	0x0000f600
        /*0944*/ 	.word	0x0000000c
        /*0948*/ 	.word	0x00033450
        /*094c*/ 	.short	0x010a
        /*094e*/ 	.byte	0x3f
	.zero		1


	//   ....[62]....
        /*0950*/ 	.word	0x0000f660
        /*0954*/ 	.word	0x00000005
        /*0958*/ 	.word	0x00033450
        /*095c*/ 	.short	0x010a
        /*095e*/ 	.byte	0x3f
	.zero		1


	//   ....[63]....
        /*0960*/ 	.word	0x0000f7c0
        /*0964*/ 	.word	0x00000003
        /*0968*/ 	.word	0x00033480
        /*096c*/ 	.short	0x010a
        /*096e*/ 	.byte	0x3f
	.zero		1


	//   ....[64]....
        /*0970*/ 	.word	0x0000f820
        /*0974*/ 	.word	0x00000003
        /*0978*/ 	.word	0x00033440
        /*097c*/ 	.short	0x010a
        /*097e*/ 	.byte	0x3f
	.zero		1


	//   ....[65]....
        /*0980*/ 	.word	0x0000fdc0
        /*0984*/ 	.word	0x00000003
        /*0988*/ 	.word	0x00033420
        /*098c*/ 	.short	0x010a
        /*098e*/ 	.byte	0x3f
	.zero		1


	//   ....[66]....
        /*0990*/ 	.word	0x0000fe10
        /*0994*/ 	.word	0x00000008
        /*0998*/ 	.word	0x00033480
        /*099c*/ 	.short	0x010a
        /*099e*/ 	.byte	0x3f
	.zero		1


	//   ....[67]....
        /*09a0*/ 	.word	0x0000fe60
        /*09a4*/ 	.word	0x00000008
        /*09a8*/ 	.word	0x00033440
        /*09ac*/ 	.short	0x010a
        /*09ae*/ 	.byte	0x3f
	.zero		1


	//   ....[68]....
        /*09b0*/ 	.word	0x0000feb0
        /*09b4*/ 	.word	0x0000000c
        /*09b8*/ 	.word	0x00033470
        /*09bc*/ 	.short	0x010a
        /*09be*/ 	.byte	0x3f
	.zero		1


	//   ....[69]....
        /*09c0*/ 	.word	0x0000ff00
        /*09c4*/ 	.word	0x0000000c
        /*09c8*/ 	.word	0x00033460
        /*09cc*/ 	.short	0x010a
        /*09ce*/ 	.byte	0x3f
	.zero		1


	//   ....[70]....
        /*09d0*/ 	.word	0x0000ff50
        /*09d4*/ 	.word	0x00000003
        /*09d8*/ 	.word	0x00033470
        /*09dc*/ 	.short	0x010a
        /*09de*/ 	.byte	0x3f
	.zero		1


	//   ....[71]....
        /*09e0*/ 	.word	0x0000ffa0
        /*09e4*/ 	.word	0x00000003
        /*09e8*/ 	.word	0x00033460
        /*09ec*/ 	.short	0x010a
        /*09ee*/ 	.byte	0x3f
	.zero		1


	//   ....[72]....
        /*09f0*/ 	.word	0x0000fff0
        /*09f4*/ 	.word	0x00000009
        /*09f8*/ 	.word	0x00033420
        /*09fc*/ 	.short	0x010a
        /*09fe*/ 	.byte	0x3f
	.zero		1


	//   ....[73]....
        /*0a00*/ 	.word	0x00010040
        /*0a04*/ 	.word	0x00000005
        /*0a08*/ 	.word	0x00000000
        /*0a0c*/ 	.short	0x010a
        /*0a0e*/ 	.byte	0x3f
	.zero		1


	//   ....[74]....
        /*0a10*/ 	.word	0x00010090
        /*0a14*/ 	.word	0x00000007
        /*0a18*/ 	.word	0x00000000
        /*0a1c*/ 	.short	0x010a
        /*0a1e*/ 	.byte	0x3f
	.zero		1


	//   ....[75]....
        /*0a20*/ 	.word	0x000100e0
        /*0a24*/ 	.word	0x00000005
        /*0a28*/ 	.word	0x00033460
        /*0a2c*/ 	.short	0x010a
        /*0a2e*/ 	.byte	0x3f
	.zero		1


	//   ....[76]....
        /*0a30*/ 	.word	0x00010130
        /*0a34*/ 	.word	0x00000003
        /*0a38*/ 	.word	0x00033460
        /*0a3c*/ 	.short	0x010a
        /*0a3e*/ 	.byte	0x3f
	.zero		1


	//   ....[77]....
        /*0a40*/ 	.word	0x00010180
        /*0a44*/ 	.word	0x00000005
        /*0a48*/ 	.word	0x00033480
        /*0a4c*/ 	.short	0x010a
        /*0a4e*/ 	.byte	0x3f
	.zero		1


	//----- nvinfo : EIATTR_NUM_MBARRIERS
	.align		4
.L_93:
        /*0a50*/ 	.byte	0x03, 0x38
        /*0a52*/ 	.short	0x0016


	//----- nvinfo : EIATTR_EXIT_INSTR_OFFSETS
	.align		4
        /*0a54*/ 	.byte	0x04, 0x1c
        /*0a56*/ 	.short	(.L_95 - .L_94)


	//   ....[0]....
.L_94:
        /*0a58*/ 	.word	0x0000f4c0


	//----- nvinfo : EIATTR_MAX_THREADS
	.align		4
.L_95:
        /*0a5c*/ 	.byte	0x04, 0x05
        /*0a5e*/ 	.short	(.L_97 - .L_96)
.L_96:
        /*0a60*/ 	.word	0x00000180
        /*0a64*/ 	.word	0x00000001
        /*0a68*/ 	.word	0x00000001


	//----- nvinfo : EIATTR_CRS_STACK_SIZE
	.align		4
.L_97:
        /*0a6c*/ 	.byte	0x04, 0x1e
        /*0a6e*/ 	.short	(.L_99 - .L_98)
.L_98:
        /*0a70*/ 	.word	0x00000000


	//----- nvinfo : EIATTR_CBANK_PARAM_SIZE
	.align		4
.L_99:
        /*0a74*/ 	.byte	0x03, 0x19
        /*0a76*/ 	.short	0x0a70


	//----- nvinfo : EIATTR_PARAM_CBANK
	.align		4
        /*0a78*/ 	.byte	0x04, 0x0a
        /*0a7a*/ 	.short	(.L_101 - .L_100)
	.align		4
.L_100:
        /*0a7c*/ 	.word	index@(.nv.constant0._ZN7cutlass13device_kernelIN5flash11enable_sm90INS1_16FlashAttnFwdSm90INS1_25CollectiveMainloopFwdSm90ILi2EN4cute5tupleIJNS5_1CILi1EEES8_S8_EEENS6_IJNS7_ILi128EEENS7_ILi160EEENS7_ILi192EEEEEELi192ENS_12float_e4m3_tEfNS_4arch4Sm90ELb0ELb0ELb0ELb0ELb0ELb0ELb0ELb1ELb1ELb1ELb1ELb0EEENS1_21CollectiveEpilogueFwdINS6_IJSA_SC_SB_EEES9_NS_10bfloat16_tESG_Li256ELb0ELb1ELb1ELb1EEENS1_19SingleTileSchedulerILb0ELb1ELb1ELi128EEEEEEEEEvNT_6ParamsE)
        /*0a80*/ 	.short	0x0210
        /*0a82*/ 	.short	0x0a70


	//----- nvinfo : EIATTR_SW_WAR
	.align		4
.L_101:
        /*0a84*/ 	.byte	0x04, 0x36
        /*0a86*/ 	.short	(.L_103 - .L_102)
.L_102:
        /*0a88*/ 	.word	0x00000008
.L_103:


//--------------------- .nv.info._ZN7cutlass13device_kernelIN5flash11enable_sm90INS1_16FlashAttnFwdSm90INS1_25CollectiveMainloopFwdSm90ILi2EN4cute5tupleIJNS5_1CILi1EEES8_S8_EEENS6_IJNS7_ILi128EEENS7_ILi160EEENS7_ILi192EEEEEELi192ENS_12float_e4m3_tEfNS_4arch4Sm90ELb0ELb0ELb0ELb1ELb0ELb0ELb0ELb1ELb1ELb1ELb1ELb0EEENS1_21CollectiveEpilogueFwdINS6_IJSA_SC_SB_EEES9_NS_10bfloat16_tESG_Li256ELb1ELb1ELb1ELb1EEENS1_36VarlenDynamicPersistentTileSchedulerILi128ELi160ELi256ELi128ELb1ELb1ELb1ELb0ELb1ELb1EEEEEEEEEvNT_6ParamsE --------------------------
	.section	.nv.info._ZN7cutlass13device_kernelIN5flash11enable_sm90INS1_16FlashAttnFwdSm90INS1_25CollectiveMainloopFwdSm90ILi2EN4cute5tupleIJNS5_1CILi1EEES8_S8_EEENS6_IJNS7_ILi128EEENS7_ILi160EEENS7_ILi192EEEEEELi192ENS_12float_e4m3_tEfNS_4arch4Sm90ELb0ELb0ELb0ELb1ELb0ELb0ELb0ELb1ELb1ELb1ELb1ELb0EEENS1_21CollectiveEpilogueFwdINS6_IJSA_SC_SB_EEES9_NS_10bfloat16_tESG_Li256ELb1ELb1ELb1ELb1EEENS1_36VarlenDynamicPersistentTileSchedulerILi128ELi160ELi256ELi128ELb1ELb1ELb1ELb0ELb1ELb1EEEEEEEEEvNT_6ParamsE,"",@"SHT_CUDA_INFO"
	.sectionflags	@""
	.align	4


	//----- nvinfo : EIATTR_CUDA_API_VERSION
	.align		4
        /*0000*/ 	.byte	0x04, 0x37
        /*0002*/ 	.short	(.L_105 - .L_104)
.L_104:
        /*0004*/ 	.word	0x00000082


	//----- nvinfo : EIATTR_KPARAM_INFO
	.align		4
.L_105:
        /*0008*/ 	.byte	0x04, 0x17
        /*000a*/ 	.short	(.L_107 - .L_106)
.L_106:
        /*000c*/ 	.word	0x00000000
        /*0010*/ 	.short	0x0000
        /*0012*/ 	.short	0x0070
        /*0014*/ 	.byte	0x00, 0xf0, 0x01, 0x2a


	//----- nvinfo : EIATTR_SPARSE_MMA_MASK
	.align		4
.L_107:
        /*0018*/ 	.byte	0x03, 0x50
        /*001a*/ 	.short	0x0000


	//----- nvinfo : EIATTR_MAXREG_COUNT
	.align		4
        /*001c*/ 	.byte	0x03, 0x1b
        /*001e*/ 	.short	0x00a8


	//----- nvinfo : EIATTR_NUM_BARRIERS
	.align		4
        /*0020*/ 	.byte	0x02, 0x4c
        /*0022*/ 	.byte	0x10
	.zero		1


	//----- nvinfo : EIATTR_EXTERNS
	.align		4
        /*0024*/ 	.byte	0x04, 0x0f
        /*0026*/ 	.short	(.L_109 - .L_108)


	//   ....[0]....
	.align		4
.L_108:
        /*0028*/ 	.word	index@(__assertfail)


	//----- nvinfo : EIATTR_ANNOTATIONS
	.align		4
.L_109:
        /*002c*/ 	.byte	0x04, 0x55
        /*002e*/ 	.short	(.L_111 - .L_110)


	//   ....[0]....
.L_110:
        /* <DEDUP_REMOVED lines=37> */


	//----- nvinfo : EIATTR_MERCURY_ISA_VERSION
	.align		4
.L_111:
        /*0270*/ 	.byte	0x03, 0x5f
        /*0272*/ 	.short	0x0101


	//----- nvinfo : EIATTR_UNUSED_LOAD_BYTE_OFFSET
	.align		4
        /*0274*/ 	.byte	0x04, 0x44
        /*0276*/ 	.short	(.L_113 - .L_112)


	//   ....[0]....
.L_112:
        /*0278*/ 	.word	0x00000a40
        /*027c*/ 	.word	0x0000fff0


	//   ....[1]....
        /*0280*/ 	.word	0x00009430
        /*0284*/ 	.word	0x0000fff0


	//----- nvinfo : EIATTR_INT_WARP_WIDE_INSTR_OFFSETS
	.align		4
.L_113:
        /*0288*/ 	.byte	0x04, 0x31
        /*028a*/ 	.short	(.L_115 - .L_114)


	//   ....[0]....
.L_114:
        /*028c*/ 	.word	0x00000130


	//   ....[1]....
        /*0290*/ 	.word	0x00000170


	//   ....[2]....
        /*0294*/ 	.word	0x000001e0


	//   ....[3]....
        /*0298*/ 	.word	0x0000fb10


	//   ....[4]....
        /*029c*/ 	.word	0x0000fba0


	//   ....[5]....
        /*02a0*/ 	.word	0x000128d0


	//   ....[6]....
        /*02a4*/ 	.word	0x00012960


	//----- nvinfo : EIATTR_COOP_GROUP_MASK_REGIDS
	.align		4
.L_115:
        /*02a8*/ 	.byte	0x04, 0x29
        /*02aa*/ 	.short	(.L_117 - .L_116)


	//   ....[0]....
.L_116:
        /*02ac*/ 	.word	0xffffffff


	//   ....[1]....
        /*02b0*/ 	.word	0xffffffff


	//   ....[2]....
        /*02b4*/ 	.word	0xffffffff


	//   ....[3]....
        /*02b8*/ 	.word	0xffffffff


	//   ....[4]....
        /*02bc*/ 	.word	0xffffffff


	//   ....[5]....
        /*02c0*/ 	.word	0xffffffff


	//   ....[6]....
        /*02c4*/ 	.word	0xffffffff


	//   ....[7]....
        /*02c8*/ 	.word	0xffffffff


	//   ....[8]....
        /*02cc*/ 	.word	0xffffffff


	//   ....[9]....
        /*02d0*/ 	.word	0xffffffff


	//   ....[10]....
        /*02d4*/ 	.word	0xffffffff


	//   ....[11]....
        /*02d8*/ 	.word	0xffffffff


	//   ....[12]....
        /*02dc*/ 	.word	0xffffffff


	//   ....[13]....
        /*02e0*/ 	.word	0xffffffff


	//   ....[14]....
        /*02e4*/ 	.word	0xffffffff


	//   ....[15]....
        /*02e8*/ 	.word	0xffffffff


	//   ....[16]....
        /*02ec*/ 	.word	0xffffffff


	//   ....[17]....
        /*02f0*/ 	.word	0xffffffff


	//   ....[18]....
        /*02f4*/ 	.word	0xffffffff


	//   ....[19]....
        /*02f8*/ 	.word	0xffffffff


	//   ....[20]....
        /*02fc*/ 	.word	0xffffffff


	//   ....[21]....
        /*0300*/ 	.word	0xffffffff


	//   ....[22]....
        /*0304*/ 	.word	0xffffffff


	//   ....[23]....
        /*0308*/ 	.word	0xffffffff


	//   ....[24]....
        /*030c*/ 	.word	0xffffffff


	//   ....[25]....
        /*0310*/ 	.word	0xffffffff


	//   ....[26]....
        /*0314*/ 	.word	0xffffffff


	//   ....[27]....
        /*0318*/ 	.word	0xffffffff


	//   ....[28]....
        /*031c*/ 	.word	0xffffffff


	//   ....[29]....
        /*0320*/ 	.word	0xffffffff


	//   ....[30]....
        /*0324*/ 	.word	0xffffffff


	//   ....[31]....
        /*0328*/ 	.word	0xffffffff


	//   ....[32]....
        /*032c*/ 	.word	0xffffffff


	//   ....[33]....
        /*0330*/ 	.word	0xffffffff


	//   ....[34]....
        /*0334*/ 	.word	0xffffffff


	//   ....[35]....
        /*0338*/ 	.word	0xffffffff


	//   ....[36]....
        /*033c*/ 	.word	0xffffffff


	//   ....[37]....
        /*0340*/ 	.word	0xffffffff


	//   ....[38]....
        /*0344*/ 	.word	0xffffffff


	//   ....[39]....
        /*0348*/ 	.word	0xffffffff


	//   ....[40]....
        /*034c*/ 	.word	0xffffffff


	//   ....[41]....
        /*0350*/ 	.word	0xffffffff


	//   ....[42]....
        /*0354*/ 	.word	0xffffffff


	//   ....[43]....
        /*0358*/ 	.word	0xffffffff


	//   ....[44]....
        /*035c*/ 	.word	0xffffffff


	//   ....[45]....
        /*0360*/ 	.word	0xffffffff


	//   ....[46]....
        /*0364*/ 	.word	0xffffffff


	//   ....[47]....
        /*0368*/ 	.word	0xffffffff


	//   ....[48]....
        /*036c*/ 	.word	0xffffffff


	//   ....[49]....
        /*0370*/ 	.word	0xffffffff


	//   ....[50]....
        /*0374*/ 	.word	0xffffffff


	//   ....[51]....
        /*0378*/ 	.word	0xffffffff


	//   ....[52]....
        /*037c*/ 	.word	0xffffffff


	//   ....[53]....
        /*0380*/ 	.word	0xffffffff


	//   ....[54]....
        /*0384*/ 	.word	0xffffffff


	//   ....[55]....
        /*0388*/ 	.word	0xffffffff


	//   ....[56]....
        /*038c*/ 	.word	0xffffffff


	//   ....[57]....
        /*0390*/ 	.word	0xffffffff


	//   ....[58]....
        /*0394*/ 	.word	0xffffffff


	//   ....[59]....
        /*0398*/ 	.word	0xffffffff


	//   ....[60]....
        /*039c*/ 	.word	0xffffffff


	//   ....[61]....
        /*03a0*/ 	.word	0xffffffff


	//   ....[62]....
        /*03a4*/ 	.word	0xffffffff


	//   ....[63]....
        /*03a8*/ 	.word	0xffffffff


	//   ....[64]....
        /*03ac*/ 	.word	0xffffffff


	//   ....[65]....
        /*03b0*/ 	.word	0xffffffff


	//   ....[66]....
        /*03b4*/ 	.word	0xffffffff


	//   ....[67]....
        /*03b8*/ 	.word	0xffffffff


	//   ....[68]....
        /*03bc*/ 	.word	0xffffffff


	//   ....[69]....
        /*03c0*/ 	.word	0xffffffff


	//   ....[70]....
        /*03c4*/ 	.word	0xffffffff


	//   ....[71]....
        /*03c8*/ 	.word	0xffffffff


	//   ....[72]....
        /*03cc*/ 	.word	0xffffffff


	//   ....[73]....
        /*03d0*/ 	.word	0xffffffff


	//   ....[74]....
        /*03d4*/ 	.word	0xffffffff


	//   ....[75]....
        /*03d8*/ 	.word	0xffffffff


	//   ....[76]....
        /*03dc*/ 	.word	0xffffffff


	//   ....[77]....
        /*03e0*/ 	.word	0xffffffff


	//   ....[78]....
        /*03e4*/ 	.word	0xffffffff


	//   ....[79]....
        /*03e8*/ 	.word	0xffffffff


	//   ....[80]....
        /*03ec*/ 	.word	0xffffffff


	//   ....[81]....
        /*03f0*/ 	.word	0xffffffff


	//   ....[82]....
        /*03f4*/ 	.word	0xffffffff


	//   ....[83]....
        /*03f8*/ 	.word	0xffffffff


	//   ....[84]....
        /*03fc*/ 	.word	0xffffffff


	//   ....[85]....
        /*0400*/ 	.word	0xffffffff


	//   ....[86]....
        /*0404*/ 	.word	0xffffffff


	//   ....[87]....
        /*0408*/ 	.word	0xffffffff


	//   ....[88]....
        /*040c*/ 	.word	0xffffffff


	//   ....[89]....
        /*0410*/ 	.word	0xffffffff


	//   ....[90]....
        /*0414*/ 	.word	0xffffffff


	//   ....[91]....
        /*0418*/ 	.word	0xffffffff


	//   ....[92]....
        /*041c*/ 	.word	0xffffffff


	//   ....[93]....
        /*0420*/ 	.word	0xffffffff


	//   ....[94]....
        /*0424*/ 	.word	0xffffffff


	//   ....[95]....
        /*0428*/ 	.word	0xffffffff


	//   ....[96]....
        /*042c*/ 	.word	0xffffffff


	//   ....[97]....
        /*0430*/ 	.word	0xffffffff


	//   ....[98]....
        /*0434*/ 	.word	0xffffffff


	//   ....[99]....
        /*0438*/ 	.word	0xffffffff


	//   ....[100]....
        /*043c*/ 	.word	0xffffffff


	//   ....[101]....
        /*0440*/ 	.word	0xffffffff


	//   ....[102]....
        /*0444*/ 	.word	0xffffffff


	//   ....[103]....
        /*0448*/ 	.word	0xffffffff


	//   ....[104]....
        /*044c*/ 	.word	0xffffffff


	//   ....[105]....
        /*0450*/ 	.word	0xffffffff


	//   ....[106]....
        /*0454*/ 	.word	0xffffffff


	//   ....[107]....
        /*0458*/ 	.word	0xffffffff


	//   ....[108]....
        /*045c*/ 	.word	0xffffffff


	//   ....[109]....
        /*0460*/ 	.word	0xffffffff


	//   ....[110]....
        /*0464*/ 	.word	0xffffffff


	//   ....[111]....
        /*0468*/ 	.word	0xffffffff


	//   ....[112]....
        /*046c*/ 	.word	0xffffffff


	//   ....[113]....
        /*0470*/ 	.word	0xffffffff


	//   ....[114]....
        /*0474*/ 	.word	0xffffffff


	//   ....[115]....
        /*0478*/ 	.word	0xffffffff


	//   ....[116]....
        /*047c*/ 	.word	0xffffffff


	//   ....[117]....
        /*0480*/ 	.word	0xffffffff


	//   ....[118]....
        /*0484*/ 	.word	0xffffffff


	//   ....[119]....
        /*0488*/ 	.word	0xffffffff


	//   ....[120]....
        /*048c*/ 	.word	0xffffffff


	//   ....[121]....
        /*0490*/ 	.word	0xffffffff


	//   ....[122]....
        /*0494*/ 	.word	0xffffffff


	//   ....[123]....
        /*0498*/ 	.word	0xffffffff


	//   ....[124]....
        /*049c*/ 	.word	0xffffffff


	//   ....[125]....
        /*04a0*/ 	.word	0xffffffff


	//   ....[126]....
        /*04a4*/ 	.word	0xffffffff


	//   ....[127]....
        /*04a8*/ 	.word	0xffffffff


	//   ....[128]....
        /*04ac*/ 	.word	0xffffffff


	//   ....[129]....
        /*04b0*/ 	.word	0xffffffff


	//   ....[130]....
        /*04b4*/ 	.word	0xffffffff


	//   ....[131]....
        /*04b8*/ 	.word	0xffffffff


	//   ....[132]....
        /*04bc*/ 	.word	0xffffffff


	//   ....[133]....
        /*04c0*/ 	.word	0xffffffff


	//   ....[134]....
        /*04c4*/ 	.word	0xffffffff


	//   ....[135]....
        /*04c8*/ 	.word	0xffffffff


	//   ....[136]....
        /*04cc*/ 	.word	0xffffffff


	//   ....[137]....
        /*04d0*/ 	.word	0xffffffff


	//   ....[138]....
        /*04d4*/ 	.word	0xffffffff


	//   ....[139]....
        /*04d8*/ 	.word	0xffffffff


	//   ....[140]....
        /*04dc*/ 	.word	0xffffffff


	//   ....[141]....
        /*04e0*/ 	.word	0xffffffff


	//   ....[142]....
        /*04e4*/ 	.word	0xffffffff


	//   ....[143]....
        /*04e8*/ 	.word	0xffffffff


	//   ....[144]....
        /*04ec*/ 	.word	0xffffffff


	//   ....[145]....
        /*04f0*/ 	.word	0xffffffff


	//   ....[146]....
        /*04f4*/ 	.word	0xffffffff


	//   ....[147]....
        /*04f8*/ 	.word	0xffffffff


	//   ....[148]....
        /*04fc*/ 	.word	0xffffffff


	//   ....[149]....
        /*0500*/ 	.word	0xffffffff


	//   ....[150]....
        /*0504*/ 	.word	0xffffffff


	//   ....[151]....
        /*0508*/ 	.word	0xffffffff


	//   ....[152]....
        /*050c*/ 	.word	0xffffffff


	//   ....[153]....
        /*0510*/ 	.word	0xffffffff


	//   ....[154]....
        /*0514*/ 	.word	0xffffffff


	//   ....[155]....
        /*0518*/ 	.word	0xffffffff


	//   ....[156]....
        /*051c*/ 	.word	0xffffffff


	//   ....[157]....
        /*0520*/ 	.word	0xffffffff


	//   ....[158]....
        /*0524*/ 	.word	0xffffffff


	//   ....[159]....
        /*0528*/ 	.word	0xffffffff


	//   ....[160]....
        /*052c*/ 	.word	0xffffffff


	//   ....[161]....
        /*0530*/ 	.word	0xffffffff


	//   ....[162]....
        /*0534*/ 	.word	0xffffffff


	//   ....[163]....
        /*0538*/ 	.word	0xffffffff


	//   ....[164]....
        /*053c*/ 	.word	0xffffffff


	//   ....[165]....
        /*0540*/ 	.word	0xffffffff


	//   ....[166]....
        /*0544*/ 	.word	0xffffffff


	//   ....[167]....
        /*0548*/ 	.word	0xffffffff


	//   ....[168]....
        /*054c*/ 	.word	0xffffffff


	//   ....[169]....
        /*0550*/ 	.word	0xffffffff


	//   ....[170]....
        /*0554*/ 	.word	0xffffffff


	//   ....[171]....
        /*0558*/ 	.word	0xffffffff


	//   ....[172]....
        /*055c*/ 	.word	0xffffffff


	//   ....[173]....
        /*0560*/ 	.word	0xffffffff


	//   ....[174]....
        /*0564*/ 	.word	0xffffffff


	//   ....[175]....
        /*0568*/ 	.word	0xffffffff


	//   ....[176]....
        /*056c*/ 	.word	0xffffffff


	//   ....[177]....
        /*0570*/ 	.word	0xffffffff


	//   ....[178]....
        /*0574*/ 	.word	0xffffffff


	//   ....[179]....
        /*0578*/ 	.word	0xffffffff


	//   ....[180]....
        /*057c*/ 	.word	0xffffffff


	//   ....[181]....
        /*0580*/ 	.word	0xffffffff


	//   ....[182]....
        /*0584*/ 	.word	0xffffffff


	//   ....[183]....
        /*0588*/ 	.word	0xffffffff


	//   ....[184]....
        /*058c*/ 	.word	0xffffffff


	//   ....[185]....
        /*0590*/ 	.word	0x0500000f


	//   ....[186]....
        /*0594*/ 	.word	0x0500000f


	//   ....[187]....
        /*0598*/ 	.word	0x0500000f


	//   ....[188]....
        /*059c*/ 	.word	0x0500000f


	//   ....[189]....
        /*05a0*/ 	.word	0x0500000f


	//   ....[190]....
        /*05a4*/ 	.word	0x0500000f


	//   ....[191]....
        /*05a8*/ 	.word	0x0500000f


	//   ....[192]....
        /*05ac*/ 	.word	0x0500000f


	//   ....[193]....
        /*05b0*/ 	.word	0x0500000f


	//   ....[194]....
        /*05b4*/ 	.word	0x0500000f


	//----- nvinfo : EIATTR_COOP_GROUP_INSTR_OFFSETS
	.align		4
.L_117:
        /*05b8*/ 	.byte	0x04, 0x28
        /*05ba*/ 	.short	(.L_119 - .L_118)


	//   ....[0]....
.L_118:
        /*05bc*/ 	.word	0x00000070


	//   ....[1]....
        /*05c0*/ 	.word	0x00000140


	//   ....[2]....
        /*05c4*/ 	.word	0x00000190


	//   ....[3]....
        /*05c8*/ 	.word	0x000003c0


	//   ....[4]....
        /*05cc*/ 	.word	0x00000520


	//   ....[5]....
        /*05d0*/ 	.word	0x00000640


	//   ....[6]....
        /*05d4*/ 	.word	0x000007a0


	//   ....[7]....
        /*05d8*/ 	.word	0x00001e50


	//   ....[8]....
        /*05dc*/ 	.word	0x000038d0


	//   ....[9]....
        /*05e0*/ 	.word	0x000039d0


	//   ....[10]....
        /*05e4*/ 	.word	0x00004000


	//   ....[11]....
        /*05e8*/ 	.word	0x00004080


	//   ....[12]....
        /*05ec*/ 	.word	0x00006b60


	//   ....[13]....
        /*05f0*/ 	.word	0x00006b70


	//   ....[14]....
        /*05f4*/ 	.word	0x00006ba0


	//   ....[15]....
        /*05f8*/ 	.word	0x00006bb0


	//   ....[16]....
        /*05fc*/ 	.word	0x00008a70


	//   ....[17]....
        /*0600*/ 	.word	0x00008ad0


	//   ....[18]....
        /*0604*/ 	.word	0x00008af0


	//   ....[19]....
        /*0608*/ 	.word	0x00008b10


	//   ....[20]....
        /*060c*/ 	.word	0x00009fa0


	//   ....[21]....
        /*0610*/ 	.word	0x00009fd0


	//   ....[22]....
        /*0614*/ 	.word	0x0000a000


	//   ....[23]....
        /*0618*/ 	.word	0x0000a020


	//   ....[24]....
        /*061c*/ 	.word	0x0000a040


	//   ....[25]....
        /*0620*/ 	.word	0x0000a060


	//   ....[26]....
        /*0624*/ 	.word	0x0000a070


	//   ....[27]....
        /*0628*/ 	.word	0x0000a080


	//   ....[28]....
        /*062c*/ 	.word	0x0000a090


	//   ....[29]....
        /*0630*/ 	.word	0x0000a0a0


	//   ....[30]....
        /*0634*/ 	.word	0x0000a0b0


	//   ....[31]....
        /*0638*/ 	.word	0x0000a0c0


	//   ....[32]....
        /*063c*/ 	.word	0x0000a0d0


	//   ....[33]....
        /*0640*/ 	.word	0x0000a0e0


	//   ....[34]....
        /*0644*/ 	.word	0x0000a0f0


	//   ....[35]....
        /*0648*/ 	.word	0x0000a100


	//   ....[36]....
        /*064c*/ 	.word	0x0000a110


	//   ....[37]....
        /*0650*/ 	.word	0x0000a120


	//   ....[38]....
        /*0654*/ 	.word	0x0000a130


	//   ....[39]....
        /*0658*/ 	.word	0x0000a140


	//   ....[40]....
        /*065c*/ 	.word	0x0000a150


	//   ....[41]....
        /*0660*/ 	.word	0x0000a160


	//   ....[42]....
        /*0664*/ 	.word	0x0000a170


	//   ....[43]....
        /*0668*/ 	.word	0x0000a180


	//   ....[44]....
        /*066c*/ 	.word	0x0000a190


	//   ....[45]....
        /*0670*/ 	.word	0x0000a1b0


	//   ....[46]....
        /*0674*/ 	.word	0x0000a1c0


	//   ....[47]....
        /*0678*/ 	.word	0x0000a1d0


	//   ....[48]....
        /*067c*/ 	.word	0x0000a1e0


	//   ....[49]....
        /*0680*/ 	.word	0x0000a1f0


	//   ....[50]....
        /*0684*/ 	.word	0x0000a200


	//   ....[51]....
        /*0688*/ 	.word	0x0000a210


	//   ....[52]....
        /*068c*/ 	.word	0x0000a220


	//   ....[53]....
        /*0690*/ 	.word	0x0000a230


	//   ....[54]....
        /*0694*/ 	.word	0x0000a240


	//   ....[55]....
        /*0698*/ 	.word	0x0000a250


	//   ....[56]....
        /*069c*/ 	.word	0x0000a260


	//   ....[57]....
        /*06a0*/ 	.word	0x0000a270


	//   ....[58]....
        /*06a4*/ 	.word	0x0000a280


	//   ....[59]....
        /*06a8*/ 	.word	0x0000a290


	//   ....[60]....
        /*06ac*/ 	.word	0x0000a2a0


	//   ....[61]....
        /*06b0*/ 	.word	0x0000a2b0


	//   ....[62]....
        /*06b4*/ 	.word	0x0000a2c0


	//   ....[63]....
        /*06b8*/ 	.word	0x0000a2d0


	//   ....[64]....
        /*06bc*/ 	.word	0x0000a2e0


	//   ....[65]....
        /*06c0*/ 	.word	0x0000a2f0


	//   ....[66]....
        /*06c4*/ 	.word	0x0000a300


	//   ....[67]....
        /*06c8*/ 	.word	0x0000a310


	//   ....[68]....
        /*06cc*/ 	.word	0x0000a320


	//   ....[69]....
        /*06d0*/ 	.word	0x0000a330


	//   ....[70]....
        /*06d4*/ 	.word	0x0000a340


	//   ....[71]....
        /*06d8*/ 	.word	0x0000a350


	//   ....[72]....
        /*06dc*/ 	.word	0x0000a360


	//   ....[73]....
        /*06e0*/ 	.word	0x0000a370


	//   ....[74]....
        /*06e4*/ 	.word	0x0000a380


	//   ....[75]....
        /*06e8*/ 	.word	0x0000a390


	//   ....[76]....
        /*06ec*/ 	.word	0x0000a3a0


	//   ....[77]....
        /*06f0*/ 	.word	0x0000a3b0


	//   ....[78]....
        /*06f4*/ 	.word	0x0000a3c0


	//   ....[79]....
        /*06f8*/ 	.word	0x0000a3d0


	//   ....[80]....
        /*06fc*/ 	.word	0x0000a3e0


	//   ....[81]....
        /*0700*/ 	.word	0x0000a3f0


	//   ....[82]....
        /*0704*/ 	.word	0x0000a400


	//   ....[83]....
        /*0708*/ 	.word	0x0000a410


	//   ....[84]....
        /*070c*/ 	.word	0x0000a420


	//   ....[85]....
        /*0710*/ 	.word	0x0000a430


	//   ....[86]....
        /*0714*/ 	.word	0x0000a440


	//   ....[87]....
        /*0718*/ 	.word	0x0000a450


	//   ....[88]....
        /*071c*/ 	.word	0x0000a460


	//   ....[89]....
        /*0720*/ 	.word	0x0000a470


	//   ....[90]....
        /*0724*/ 	.word	0x0000a480


	//   ....[91]....
        /*0728*/ 	.word	0x0000a490


	//   ....[92]....
        /*072c*/ 	.word	0x0000a4a0


	//   ....[93]....
        /*0730*/ 	.word	0x0000a4b0


	//   ....[94]....
        /*0734*/ 	.word	0x0000a4c0


	//   ....[95]....
        /*0738*/ 	.word	0x0000a4d0


	//   ....[96]....
        /*073c*/ 	.word	0x0000a4e0


	//   ....[97]....
        /*0740*/ 	.word	0x0000a4f0


	//   ....[98]....
        /*0744*/ 	.word	0x0000a500


	//   ....[99]....
        /*0748*/ 	.word	0x0000a510


	//   ....[100]....
        /*074c*/ 	.word	0x0000a520


	//   ....[101]....
        /*0750*/ 	.word	0x0000a530


	//   ....[102]....
        /*0754*/ 	.word	0x0000a540


	//   ....[103]....
        /*0758*/ 	.word	0x0000a550


	//   ....[104]....
        /*075c*/ 	.word	0x0000a560


	//   ....[105]....
        /*0760*/ 	.word	0x0000a570


	//   ....[106]....
        /*0764*/ 	.word	0x0000a580


	//   ....[107]....
        /*0768*/ 	.word	0x0000a590


	//   ....[108]....
        /*076c*/ 	.word	0x0000a5a0


	//   ....[109]....
        /*0770*/ 	.word	0x0000a5b0


	//   ....[110]....
        /*0774*/ 	.word	0x0000a5c0


	//   ....[111]....
        /*0778*/ 	.word	0x0000a5d0


	//   ....[112]....
        /*077c*/ 	.word	0x0000a5e0


	//   ....[113]....
        /*0780*/ 	.word	0x0000a5f0


	//   ....[114]....
        /*0784*/ 	.word	0x0000a600


	//   ....[115]....
        /*0788*/ 	.word	0x0000a610


	//   ....[116]....
        /*078c*/ 	.word	0x0000b510


	//   ....[117]....
        /*0790*/ 	.word	0x0000b520


	//   ....[118]....
        /*0794*/ 	.word	0x0000b530


	//   ....[119]....
        /*0798*/ 	.word	0x0000b540


	//   ....[120]....
        /*079c*/ 	.word	0x0000be30


	//   ....[121]....
        /*07a0*/ 	.word	0x0000be50


	//   ....[122]....
        /*07a4*/ 	.word	0x0000bf90


	//   ....[123]....
        /*07a8*/ 	.word	0x0000bfb0


	//   ....[124]....
        /*07ac*/ 	.word	0x0000c0b0


	//   ....[125]....
        /*07b0*/ 	.word	0x0000c0d0


	//   ....[126]....
        /*07b4*/ 	.word	0x0000c1e0


	//   ....[127]....
        /*07b8*/ 	.word	0x0000c200


	//   ....[128]....
        /*07bc*/ 	.word	0x0000c740


	//   ....[129]....
        /*07c0*/ 	.word	0x0000c750


	//   ....[130]....
        /*07c4*/ 	.word	0x0000ce00


	//   ....[131]....
        /*07c8*/ 	.word	0x0000ce10


	//   ....[132]....
        /*07cc*/ 	.word	0x0000ddf0


	//   ....[133]....
        /*07d0*/ 	.word	0x0000de20


	//   ....[134]....
        /*07d4*/ 	.word	0x0000df40


	//   ....[135]....
        /*07d8*/ 	.word	0x0000df60


	//   ....[136]....
        /*07dc*/ 	.word	0x0000e060


	//   ....[137]....
        /*07e0*/ 	.word	0x0000e080


	//   ....[138]....
        /*07e4*/ 	.word	0x0000e190


	//   ....[139]....
        /*07e8*/ 	.word	0x0000e1b0


	//   ....[140]....
        /*07ec*/ 	.word	0x0000e350


	//   ....[141]....
        /*07f0*/ 	.word	0x0000e590


	//   ....[142]....
        /*07f4*/ 	.word	0x0000e5c0


	//   ....[143]....
        /*07f8*/ 	.word	0x0000e600


	//   ....[144]....
        /*07fc*/ 	.word	0x0000e630


	//   ....[145]....
        /*0800*/ 	.word	0x0000e660


	//   ....[146]....
        /*0804*/ 	.word	0x0000e6a0


	//   ....[147]....
        /*0808*/ 	.word	0x0000e830


	//   ....[148]....
        /*080c*/ 	.word	0x0000e860


	//   ....[149]....
        /*0810*/ 	.word	0x0000e890


	//   ....[150]....
        /*0814*/ 	.word	0x0000e8c0


	//   ....[151]....
        /*0818*/ 	.word	0x0000e8f0


	//   ....[152]....
        /*081c*/ 	.word	0x0000e930


	//   ....[153]....
        /*0820*/ 	.word	0x0000e9c0


	//   ....[154]....
        /*0824*/ 	.word	0x0000ea10


	//   ....[155]....
        /*0828*/ 	.word	0x0000ea20


	//   ....[156]....
        /*082c*/ 	.word	0x0000eab0


	//   ....[157]....
        /*0830*/ 	.word	0x000102c0


	//   ....[158]....
        /*0834*/ 	.word	0x00011050


	//   ....[159]....
        /*0838*/ 	.word	0x00011080


	//   ....[160]....
        /*083c*/ 	.word	0x00011140


	//   ....[161]....
        /*0840*/ 	.word	0x00011150


	//   ....[162]....
        /*0844*/ 	.word	0x000111e0


	//   ....[163]....
        /*0848*/ 	.word	0x000111f0


	//   ....[164]....
        /*084c*/ 	.word	0x00011200


	//   ....[165]....
        /*0850*/ 	.word	0x00011240


	//   ....[166]....
        /*0854*/ 	.word	0x00013470


	//   ....[167]....
        /*0858*/ 	.word	0x000134a0


	//   ....[168]....
        /*085c*/ 	.word	0x000134d0


	//   ....[169]....
        /*0860*/ 	.word	0x000134e0


	//   ....[170]....
        /*0864*/ 	.word	0x00013530


	//   ....[171]....
        /*0868*/ 	.word	0x00013560


	//   ....[172]....
        /*086c*/ 	.word	0x00013570


	//   ....[173]....
        /*0870*/ 	.word	0x000135a0


	//   ....[174]....
        /*0874*/ 	.word	0x00013700


	//   ....[175]....
        /*0878*/ 	.word	0x00013730


	//   ....[176]....
        /*087c*/ 	.word	0x00013760


	//   ....[177]....
        /*0880*/ 	.word	0x00013790


	//   ....[178]....
        /*0884*/ 	.word	0x000137c0


	//   ....[179]....
        /*0888*/ 	.word	0x00013800


	//   ....[180]....
        /*088c*/ 	.word	0x00013880


	//   ....[181]....
        /*0890*/ 	.word	0x000138c0


	//   ....[182]....
        /*0894*/ 	.word	0x000138d0


	//   ....[183]....
        /*0898*/ 	.word	0x00013910


	//   ....[184]....
        /*089c*/ 	.word	0x00013f90


	//   ....[185]....
        /*08a0*/ 	.word	0x00014480


	//   ....[186]....
        /*08a4*/ 	.word	0x00014680


	//   ....[187]....
        /*08a8*/ 	.word	0x000146d0


	//   ....[188]....
        /*08ac*/ 	.word	0x00014730


	//   ....[189]....
        /*08b0*/ 	.word	0x00014840


	//   ....[190]....
        /*08b4*/ 	.word	0x000148a0


	//   ....[191]....
        /*08b8*/ 	.word	0x000149a0


	//   ....[192]....
        /*08bc*/ 	.word	0x00014a00


	//   ....[193]....
        /*08c0*/ 	.word	0x00014ae0


	//   ....[194]....
        /*08c4*/ 	.word	0x00014e30


	//----- nvinfo : EIATTR_REG_RECONFIG
	.align		4
.L_119:
        /*08c8*/ 	.byte	0x01, 0x54
	.zero		2


	//----- nvinfo : EIATTR_SYSCALL_OFFSETS
	.align		4
        /*08cc*/ 	.byte	0x04, 0x46
        /*08ce*/ 	.short	(.L_121 - .L_120)


	//   ....[0]....
.L_120:
        /*08d0*/ 	.word	0x00001fd0


	//   ....[1]....
        /*08d4*/ 	.word	0x0000fd10


	//   ....[2]....
        /*08d8*/ 	.word	0x0000fea0


	//   ....[3]....
        /*08dc*/ 	.word	0x0000fff0


	//   ....[4]....
        /*08e0*/ 	.word	0x00010130


	//   ....[5]....
        /*08e4*/ 	.word	0x00010c50


	//----- nvinfo : EIATTR_MBARRIER_INSTR_OFFSETS
	.align		4
.L_121:
        /*08e8*/ 	.byte	0x04, 0x39
        /*08ea*/ 	.short	(.L_123 - .L_122)


	//   ....[0]....
.L_122:
        /*08ec*/ 	.word	0x00000270
        /*08f0*/ 	.word	0x000000ff
        /*08f4*/ 	.word	0x00033400
        /*08f8*/ 	.short	0x0100
        /*08fa*/ 	.byte	0x08
	.zero		1


	//   ....[1]....
        /*08fc*/ 	.word	0x00000280
        /*0900*/ 	.word	0x000000ff
        /*0904*/ 	.word	0x00033420
        /*0908*/ 	.short	0x0100
        /*090a*/ 	.byte	0x08
	.zero		1


	//   ....[2]....
        /*090c*/ 	.word	0x00000370
        /*0910*/ 	.word	0x000000ff
        /*0914*/ 	.word	0x00033430
        /*0918*/ 	.short	0x0100
        /*091a*/ 	.byte	0x08
	.zero		1


	//   ....[3]....
        /*091c*/ 	.word	0x00000380
        /*0920*/ 	.word	0x000000ff
        /*0924*/ 	.word	0x00033440
        /*0928*/ 	.short	0x0100
        /*092a*/ 	.byte	0x08
	.zero		1


	//   ....[4]....
        /*092c*/ 	.word	0x00000390
        /*0930*/ 	.word	0x000000ff
        /*0934*/ 	.word	0x00033438
        /*0938*/ 	.short	0x0100
        /*093a*/ 	.byte	0x08
	.zero		1


	//   ....[5]....
        /*093c*/ 	.word	0x000003a0
        /*0940*/ 	.word	0x000000ff
        /*0944*/ 	.word	0x00033448
        /*0948*/ 	.short	0x0100
        /*094a*/ 	.byte	0x08
	.zero		1


	//   ....[6]....
        /*094c*/ 	.word	0x000004d0
        /*0950*/ 	.word	0x000000ff
        /*0954*/ 	.word	0x00033450
        /*0958*/ 	.short	0x0100
        /*095a*/ 	.byte	0x08
	.zero		1


	//   ....[7]....
        /*095c*/ 	.word	0x000004e0
        /*0960*/ 	.word	0x000000ff
        /*0964*/ 	.word	0x00033460
        /*0968*/ 	.short	0x0100
        /*096a*/ 	.byte	0x08
	.zero		1


	//   ....[8]....
        /*096c*/ 	.word	0x000004f0
        /*0970*/ 	.word	0x000000ff
        /*0974*/ 	.word	0x00033458
        /*0978*/ 	.short	0x0100
        /*097a*/ 	.byte	0x08
	.zero		1


	//   ....[9]....
        /*097c*/ 	.word	0x00000500
        /*0980*/ 	.word	0x000000ff
        /*0984*/ 	.word	0x00033468
        /*0988*/ 	.short	0x0100
        /*098a*/ 	.byte	0x08
	.zero		1


	//   ....[10]....
        /*098c*/ 	.word	0x000005f0
        /*0990*/ 	.word	0x000000ff
        /*0994*/ 	.word	0x00033470
        /*0998*/ 	.short	0x0100
        /*099a*/ 	.byte	0x06
	.zero		1


	//   ....[11]....
        /*099c*/ 	.word	0x00000600
        /*09a0*/ 	.word	0x000000ff
        /*09a4*/ 	.word	0x00033480
        /*09a8*/ 	.short	0x0100
        /*09aa*/ 	.byte	0x06
	.zero		1


	//   ....[12]....
        /*09ac*/ 	.word	0x00000610
        /*09b0*/ 	.word	0x000000ff
        /*09b4*/ 	.word	0x00033478
        /*09b8*/ 	.short	0x0100
        /*09ba*/ 	.byte	0x06
	.zero		1


	//   ....[13]....
        /*09bc*/ 	.word	0x00000620
        /*09c0*/ 	.word	0x000000ff
        /*09c4*/ 	.word	0x00033488
        /*09c8*/ 	.short	0x0100
        /*09ca*/ 	.byte	0x06
	.zero		1


	//   ....[14]....
        /*09cc*/ 	.word	0x00000750
        /*09d0*/ 	.word	0x000000ff
        /*09d4*/ 	.word	0x00033490
        /*09d8*/ 	.short	0x0100
        /*09da*/ 	.byte	0x08
	.zero		1


	//   ....[15]....
        /*09dc*/ 	.word	0x00000760
        /*09e0*/ 	.word	0x000000ff
        /*09e4*/ 	.word	0x000334a0
        /*09e8*/ 	.short	0x0100
        /*09ea*/ 	.byte	0x08
	.zero		1


	//   ....[16]....
        /*09ec*/ 	.word	0x00000770
        /*09f0*/ 	.word	0x000000ff
        /*09f4*/ 	.word	0x00033498
        /*09f8*/ 	.short	0x0100
        /*09fa*/ 	.byte	0x08
	.zero		1


	//   ....[17]....
        /*09fc*/ 	.word	0x00000780
        /*0a00*/ 	.word	0x000000ff
        /*0a04*/ 	.word	0x000334a8
        /*0a08*/ 	.short	0x0100
        /*0a0a*/ 	.byte	0x08
	.zero		1


	//   ....[18]....
        /*0a0c*/ 	.word	0x000008b0
        /*0a10*/ 	.word	0x000000ff
        /*0a14*/ 	.word	0x000334b0
        /*0a18*/ 	.short	0x0100
        /*0a1a*/ 	.byte	0x08
	.zero		1


	//   ....[19]....
        /*0a1c*/ 	.word	0x000008c0
        /*0a20*/ 	.word	0x000000ff
        /*0a24*/ 	.word	0x000334c0
        /*0a28*/ 	.short	0x0100
        /*0a2a*/ 	.byte	0x08
	.zero		1


	//   ....[20]....
        /*0a2c*/ 	.word	0x000008d0
        /*0a30*/ 	.word	0x000000ff
        /*0a34*/ 	.word	0x000334b8
        /*0a38*/ 	.short	0x0100
        /*0a3a*/ 	.byte	0x08
	.zero		1


	//   ....[21]....
        /*0a3c*/ 	.word	0x000008e0
        /*0a40*/ 	.word	0x000000ff
        /*0a44*/ 	.word	0x000334c8
        /*0a48*/ 	.short	0x0100
        /*0a4a*/ 	.byte	0x08
	.zero		1


	//   ....[22]....
        /*0a4c*/ 	.word	0x00002080
        /*0a50*/ 	.word	0x00000000
        /*0a54*/ 	.word	0x00033400
        /*0a58*/ 	.short	0x010a
        /*0a5a*/ 	.byte	0x3f
	.zero		1


	//   ....[23]....
        /*0a5c*/ 	.word	0x00002110
        /*0a60*/ 	.word	0x00000006
        /*0a64*/ 	.word	0x00033430
        /*0a68*/ 	.short	0x010a
        /*0a6a*/ 	.byte	0x3f
	.zero		1


	//   ....[24]....
        /*0a6c*/ 	.word	0x00002180
        /*0a70*/ 	.word	0x00000006
        /*0a74*/ 	.word	0x00033430
        /*0a78*/ 	.short	0x010a
        /*0a7a*/ 	.byte	0x3f
	.zero		1


	//   ....[25]....
        /*0a7c*/ 	.word	0x00004370
        /*0a80*/ 	.word	0x0000002e
        /*0a84*/ 	.word	0x00000000
        /*0a88*/ 	.short	0x0101
        /*0a8a*/ 	.byte	0x3f
	.zero		1


	//   ....[26]....
        /*0a8c*/ 	.word	0x00005830
        /*0a90*/ 	.word	0x000000ff
        /*0a94*/ 	.word	0x00033430
        /*0a98*/ 	.short	0x010a
        /*0a9a*/ 	.byte	0x06
	.zero		1


	//   ....[27]....
        /*0a9c*/ 	.word	0x00005870
        /*0aa0*/ 	.word	0x000000ff
        /*0aa4*/ 	.word	0x00033430
        /*0aa8*/ 	.short	0x010a
        /*0aaa*/ 	.byte	0x06
	.zero		1


	//   ....[28]....
        /*0aac*/ 	.word	0x000064f0
        /*0ab0*/ 	.word	0x000000ff
        /*0ab4*/ 	.word	0x00033450
        /*0ab8*/ 	.short	0x010a
        /*0aba*/ 	.byte	0x06
	.zero		1


	//   ....[29]....
        /*0abc*/ 	.word	0x00006530
        /*0ac0*/ 	.word	0x000000ff
        /*0ac4*/ 	.word	0x00033450
        /*0ac8*/ 	.short	0x010a
        /*0aca*/ 	.byte	0x06
	.zero		1


	//   ....[30]....
        /*0acc*/ 	.word	0x00007860
        /*0ad0*/ 	.word	0x000000c1
        /*0ad4*/ 	.word	0x00000000
        /*0ad8*/ 	.short	0x0101
        /*0ada*/ 	.byte	0x3f
	.zero		1


	//   ....[31]....
        /*0adc*/ 	.word	0x00007ed0
        /*0ae0*/ 	.word	0x0000000b
        /*0ae4*/ 	.word	0x00000000
        /*0ae8*/ 	.short	0x0101
        /*0aea*/ 	.byte	0x3f
	.zero		1


	//   ....[32]....
        /*0aec*/ 	.word	0x00008720
        /*0af0*/ 	.word	0x0000000e
        /*0af4*/ 	.word	0x00033450
        /*0af8*/ 	.short	0x010a
        /*0afa*/ 	.byte	0x3f
	.zero		1


	//   ....[33]....
        /*0afc*/ 	.word	0x000087b0
        /*0b00*/ 	.word	0x0000000e
        /*0b04*/ 	.word	0x00033450
        /*0b08*/ 	.short	0x010a
        /*0b0a*/ 	.byte	0x3f
	.zero		1


	//   ....[34]....
        /*0b0c*/ 	.word	0x00008db0
        /*0b10*/ 	.word	0x00000005
        /*0b14*/ 	.word	0x00000000
        /*0b18*/ 	.short	0x0101
        /*0b1a*/ 	.byte	0x3f
	.zero		1


	//   ....[35]....
        /*0b1c*/ 	.word	0x0000be20
        /*0b20*/ 	.word	0x000000ff
        /*0b24*/ 	.word	0x00000000
        /*0b28*/ 	.short	0x0101
        /*0b2a*/ 	.byte	0x08
	.zero		1


	//   ....[36]....
        /*0b2c*/ 	.word	0x0000c4a0
        /*0b30*/ 	.word	0x000000ff
        /*0b34*/ 	.word	0x00000000
        /*0b38*/ 	.short	0x0101
        /*0b3a*/ 	.byte	0x08
	.zero		1


	//   ....[37]....
        /*0b3c*/ 	.word	0x00010510
        /*0b40*/ 	.word	0x00000003
        /*0b44*/ 	.word	0x00033480
        /*0b48*/ 	.short	0x010a
        /*0b4a*/ 	.byte	0x3f
	.zero		1


	//   ....[38]....
        /*0b4c*/ 	.word	0x000107a0
        /*0b50*/ 	.word	0x00000003
        /*0b54*/ 	.word	0x00033440
        /*0b58*/ 	.short	0x010a
        /*0b5a*/ 	.byte	0x3f
	.zero		1


	//   ....[39]....
        /*0b5c*/ 	.word	0x00011350
        /*0b60*/ 	.word	0x00000011
        /*0b64*/ 	.word	0x00033400
        /*0b68*/ 	.short	0x0107
        /*0b6a*/ 	.byte	0x3f
	.zero		1


	//   ....[40]....
        /*0b6c*/ 	.word	0x00011450
        /*0b70*/ 	.word	0x00000011
        /*0b74*/ 	.word	0x00033400
        /*0b78*/ 	.short	0x0101
        /*0b7a*/ 	.byte	0x3f
	.zero		1


	//   ....[41]....
        /*0b7c*/ 	.word	0x00011470
        /*0b80*/ 	.word	0x00000011
        /*0b84*/ 	.word	0x00033420
        /*0b88*/ 	.short	0x010a
        /*0b8a*/ 	.byte	0x3f
	.zero		1


	//   ....[42]....
        /*0b8c*/ 	.word	0x00011790
        /*0b90*/ 	.word	0x00000005
        /*0b94*/ 	.word	0x00033480
        /*0b98*/ 	.short	0x010a
        /*0b9a*/ 	.byte	0x3f
	.zero		1


	//   ....[43]....
        /*0b9c*/ 	.word	0x00011bc0
        /*0ba0*/ 	.word	0x00000005
        /*0ba4*/ 	.word	0x00033440
        /*0ba8*/ 	.short	0x010a
        /*0baa*/ 	.byte	0x3f
	.zero		1


	//   ....[44]....
        /*0bac*/ 	.word	0x00012070
        /*0bb0*/ 	.word	0x00000003
        /*0bb4*/ 	.word	0x00033470
        /*0bb8*/ 	.short	0x010a
        /*0bba*/ 	.byte	0x3f
	.zero		1


	//   ....[45]....
        /*0bbc*/ 	.word	0x000120e0
        /*0bc0*/ 	.word	0x00000003
        /*0bc4*/ 	.word	0x00033460
        /*0bc8*/ 	.short	0x010a
        /*0bca*/ 	.byte	0x3f
	.zero		1


	//   ....[46]....
        /*0bcc*/ 	.word	0x000127a0
        /*0bd0*/ 	.word	0x00000003
        /*0bd4*/ 	.word	0x00033450
        /*0bd8*/ 	.short	0x0101
        /*0bda*/ 	.byte	0x3f
	.zero		1


	//   ....[47]....
        /*0bdc*/ 	.word	0x00012820
        /*0be0*/ 	.word	0x00000003
        /*0be4*/ 	.word	0x00000000
        /*0be8*/ 	.short	0x0101
        /*0bea*/ 	.byte	0x3f
	.zero		1


	//   ....[48]....
        /*0bec*/ 	.word	0x00012a40
        /*0bf0*/ 	.word	0x00000003
        /*0bf4*/ 	.word	0x00033470
        /*0bf8*/ 	.short	0x010a
        /*0bfa*/ 	.byte	0x3f
	.zero		1


	//   ....[49]....
        /*0bfc*/ 	.word	0x00012aa0
        /*0c00*/ 	.word	0x00000003
        /*0c04*/ 	.word	0x00033460
        /*0c08*/ 	.short	0x010a
        /*0c0a*/ 	.byte	0x3f
	.zero		1


	//   ....[50]....
        /*0c0c*/ 	.word	0x00013160
        /*0c10*/ 	.word	0x00000003
        /*0c14*/ 	.word	0x00033450
        /*0c18*/ 	.short	0x0101
        /*0c1a*/ 	.byte	0x3f
	.zero		1


	//   ....[51]....
        /*0c1c*/ 	.word	0x000131b0
        /*0c20*/ 	.word	0x00000000
        /*0c24*/ 	.word	0x00000000
        /*0c28*/ 	.short	0x0101
        /*0c2a*/ 	.byte	0x3f
	.zero		1


	//   ....[52]....
        /*0c2c*/ 	.word	0x00013f10
        /*0c30*/ 	.word	0x00000003
        /*0c34*/ 	.word	0x00033420
        /*0c38*/ 	.short	0x010a
        /*0c3a*/ 	.byte	0x3f
	.zero		1


	//   ....[53]....
        /*0c3c*/ 	.word	0x000140b0
        /*0c40*/ 	.word	0x00000007
        /*0c44*/ 	.word	0x00000000
        /*0c48*/ 	.short	0x010a
        /*0c4a*/ 	.byte	0x3f
	.zero		1


	//   ....[54]....
        /*0c4c*/ 	.word	0x00014120
        /*0c50*/ 	.word	0x00000005
        /*0c54*/ 	.word	0x00000000
        /*0c58*/ 	.short	0x010a
        /*0c5a*/ 	.byte	0x3f
	.zero		1


	//   ....[55]....
        /*0c5c*/ 	.word	0x00014170
        /*0c60*/ 	.word	0x00000005
        /*0c64*/ 	.word	0x00033460
        /*0c68*/ 	.short	0x010a
        /*0c6a*/ 	.byte	0x3f
	.zero		1


	//   ....[56]....
        /*0c6c*/ 	.word	0x000141c0
        /*0c70*/ 	.word	0x00000003
        /*0c74*/ 	.word	0x00033460
        /*0c78*/ 	.short	0x010a
        /*0c7a*/ 	.byte	0x3f
	.zero		1


	//   ....[57]....
        /*0c7c*/ 	.word	0x00014200
        /*0c80*/ 	.word	0x00000005
        /*0c84*/ 	.word	0x00033480
        /*0c88*/ 	.short	0x010a
        /*0c8a*/ 	.byte	0x3f
	.zero		1


	//   ....[58]....
        /*0c8c*/ 	.word	0x00014220
        /*0c90*/ 	.word	0x00000003
        /*0c94*/ 	.word	0x00033480
        /*0c98*/ 	.short	0x010a
        /*0c9a*/ 	.byte	0x3f
	.zero		1


	//   ....[59]....
        /*0c9c*/ 	.word	0x00014280
        /*0ca0*/ 	.word	0x00000000
        /*0ca4*/ 	.word	0x00033400
        /*0ca8*/ 	.short	0x010a
        /*0caa*/ 	.byte	0x3f
	.zero		1


	//   ....[60]....
        /*0cac*/ 	.word	0x000142d0
        /*0cb0*/ 	.word	0x00000006
        /*0cb4*/ 	.word	0x00033430
        /*0cb8*/ 	.short	0x010a
        /*0cba*/ 	.byte	0x3f
	.zero		1


	//   ....[61]....
        /*0cbc*/ 	.word	0x00014330
        /*0cc0*/ 	.word	0x00000005
        /*0cc4*/ 	.word	0x00033430
        /*0cc8*/ 	.short	0x010a
        /*0cca*/ 	.byte	0x3f
	.zero		1


	//   ....[62]....
        /*0ccc*/ 	.word	0x00014390
        /*0cd0*/ 	.word	0x00000002
        /*0cd4*/ 	.word	0x00033450
        /*0cd8*/ 	.short	0x010a
        /*0cda*/ 	.byte	0x3f
	.zero		1


	//   ....[63]....
        /*0cdc*/ 	.word	0x000143e0
        /*0ce0*/ 	.word	0x0000000e
        /*0ce4*/ 	.word	0x00033450
        /*0ce8*/ 	.short	0x010a
        /*0cea*/ 	.byte	0x3f
	.zero		1


	//   ....[64]....
        /*0cec*/ 	.word	0x00014530
        /*0cf0*/ 	.word	0x00000003
        /*0cf4*/ 	.word	0x00033480
        /*0cf8*/ 	.short	0x010a
        /*0cfa*/ 	.byte	0x3f
	.zero		1


	//   ....[65]....
        /*0cfc*/ 	.word	0x00014580
        /*0d00*/ 	.word	0x00000003
        /*0d04*/ 	.word	0x00033440
        /*0d08*/ 	.short	0x010a
        /*0d0a*/ 	.byte	0x3f
	.zero		1


	//   ....[66]....
        /*0d0c*/ 	.word	0x00014b20
        /*0d10*/ 	.word	0x00000011
        /*0d14*/ 	.word	0x00033420
        /*0d18*/ 	.short	0x010a
        /*0d1a*/ 	.byte	0x3f
	.zero		1


	//   ....[67]....
        /*0d1c*/ 	.word	0x00014b70
        /*0d20*/ 	.word	0x00000005
        /*0d24*/ 	.word	0x00033480
        /*0d28*/ 	.short	0x010a
        /*0d2a*/ 	.byte	0x3f
	.zero		1


	//   ....[68]....
        /*0d2c*/ 	.word	0x00014bc0
        /*0d30*/ 	.word	0x00000005
        /*0d34*/ 	.word	0x00033440
        /*0d38*/ 	.short	0x010a
        /*0d3a*/ 	.byte	0x3f
	.zero		1


	//   ....[69]....
        /*0d3c*/ 	.word	0x00014c10
        /*0d40*/ 	.word	0x00000003
        /*0d44*/ 	.word	0x00033470
        /*0d48*/ 	.short	0x010a
        /*0d4a*/ 	.byte	0x3f
	.zero		1


	//   ....[70]....
        /*0d4c*/ 	.word	0x00014c60
        /*0d50*/ 	.word	0x00000003
        /*0d54*/ 	.word	0x00033460
        /*0d58*/ 	.short	0x010a
        /*0d5a*/ 	.byte	0x3f
	.zero		1


	//   ....[71]....
        /*0d5c*/ 	.word	0x00014cb0
        /*0d60*/ 	.word	0x00000003
        /*0d64*/ 	.word	0x00033470
        /*0d68*/ 	.short	0x010a
        /*0d6a*/ 	.byte	0x3f
	.zero		1


	//   ....[72]....
        /*0d6c*/ 	.word	0x00014d00
        /*0d70*/ 	.word	0x00000003
        /*0d74*/ 	.word	0x00033460
        /*0d78*/ 	.short	0x010a
        /*0d7a*/ 	.byte	0x3f
	.zero		1


	//   ....[73]....
        /*0d7c*/ 	.word	0x00014d50
        /*0d80*/ 	.word	0x00000003
        /*0d84*/ 	.word	0x00033420
        /*0d88*/ 	.short	0x010a
        /*0d8a*/ 	.byte	0x3f
	.zero		1


	//   ....[74]....
        /*0d8c*/ 	.word	0x00014ef0
        /*0d90*/ 	.word	0x00000007
        /*0d94*/ 	.word	0x00000000
        /*0d98*/ 	.short	0x010a
        /*0d9a*/ 	.byte	0x3f
	.zero		1


	//   ....[75]....
        /*0d9c*/ 	.word	0x00014f40
        /*0da0*/ 	.word	0x00000005
        /*0da4*/ 	.word	0x00000000
        /*0da8*/ 	.short	0x010a
        /*0daa*/ 	.byte	0x3f
	.zero		1


	//   ....[76]....
        /*0dac*/ 	.word	0x00014f90
        /*0db0*/ 	.word	0x00000005
        /*0db4*/ 	.word	0x00033460
        /*0db8*/ 	.short	0x010a
        /*0dba*/ 	.byte	0x3f
	.zero		1


	//   ....[77]....
        /*0dbc*/ 	.word	0x00014fe0
        /*0dc0*/ 	.word	0x00000003
        /*0dc4*/ 	.word	0x00033460
        /*0dc8*/ 	.short	0x010a
        /*0dca*/ 	.byte	0x3f
	.zero		1


	//   ....[78]....
        /*0dcc*/ 	.word	0x00015030
        /*0dd0*/ 	.word	0x00000005
        /*0dd4*/ 	.word	0x00033480
        /*0dd8*/ 	.short	0x010a
        /*0dda*/ 	.byte	0x3f
	.zero		1


	//----- nvinfo : EIATTR_NUM_MBARRIERS
	.align		4
.L_123:
        /*0ddc*/ 	.byte	0x03, 0x38
        /*0dde*/ 	.short	0x0016


	//----- nvinfo : EIATTR_EXIT_INSTR_OFFSETS
	.align		4
        /*0de0*/ 	.byte	0x04, 0x1c
        /*0de2*/ 	.short	(.L_125 - .L_124)


	//   ....[0]....
.L_124:
        /*0de4*/ 	.word	0x00000a80


	//   ....[1]....
        /*0de8*/ 	.word	0x0000e2f0


	//   ....[2]....
        /*0dec*/ 	.word	0x00014270


	//----- nvinfo : EIATTR_MAX_THREADS
	.align		4
.L_125:
        /*0df0*/ 	.byte	0x04, 0x05
        /*0df2*/ 	.short	(.L_127 - .L_126)
.L_126:
        /*0df4*/ 	.word	0x00000180
        /*0df8*/ 	.word	0x00000001
        /*0dfc*/ 	.word	0x00000001


	//----- nvinfo : EIATTR_CRS_STACK_SIZE
	.align		4
.L_127:
        /*0e00*/ 	.byte	0x04, 0x1e
        /*0e02*/ 	.short	(.L_129 - .L_128)
.L_128:
        /*0e04*/ 	.word	0x00000000


	//----- nvinfo : EIATTR_CBANK_PARAM_SIZE
	.align		4
.L_129:
        /*0e08*/ 	.byte	0x03, 0x19
        /*0e0a*/ 	.short	0x0af0


	//----- nvinfo : EIATTR_PARAM_CBANK
	.align		4
        /*0e0c*/ 	.byte	0x04, 0x0a
        /*0e0e*/ 	.short	(.L_131 - .L_130)
	.align		4
.L_130:
        /*0e10*/ 	.word	index@(.nv.constant0._ZN7cutlass13device_kernelIN5flash11enable_sm90INS1_16FlashAttnFwdSm90INS1_25CollectiveMainloopFwdSm90ILi2EN4cute5tupleIJNS5_1CILi1EEES8_S8_EEENS6_IJNS7_ILi128EEENS7_ILi160EEENS7_ILi192EEEEEELi192ENS_12float_e4m3_tEfNS_4arch4Sm90ELb0ELb0ELb0ELb1ELb0ELb0ELb0ELb1ELb1ELb1ELb1ELb0EEENS1_21CollectiveEpilogueFwdINS6_IJSA_SC_SB_EEES9_NS_10bfloat16_tESG_Li256ELb1ELb1ELb1ELb1EEENS1_36VarlenDynamicPersistentTileSchedulerILi128ELi160ELi256ELi128ELb1ELb1ELb1ELb0ELb1ELb1EEEEEEEEEvNT_6ParamsE)
        /*0e14*/ 	.short	0x0210
        /*0e16*/ 	.short	0x0af0


	//----- nvinfo : EIATTR_SW_WAR
	.align		4
.L_131:
        /*0e18*/ 	.byte	0x04, 0x36
        /*0e1a*/ 	.short	(.L_133 - .L_132)
.L_132:
        /*0e1c*/ 	.word	0x00000008
.L_133:


//--------------------- .nv.info._ZN7cutlass13device_kernelIN5flash11enable_sm90INS1_16FlashAttnFwdSm90INS1_25CollectiveMainloopFwdSm90ILi2EN4cute5tupleIJNS5_1CILi1EEES8_S8_EEENS6_IJNS7_ILi128EEENS7_ILi160EEENS7_ILi192EEEEEELi192ENS_12float_e4m3_tEfNS_4arch4Sm90ELb0ELb0ELb0ELb1ELb0ELb1ELb0ELb1ELb1ELb1ELb1ELb0EEENS1_21CollectiveEpilogueFwdINS6_IJSA_SC_SB_EEES9_NS_10bfloat16_tESG_Li256ELb1ELb1ELb1ELb1EEENS1_36VarlenDynamicPersistentTileSchedulerILi128ELi160ELi256ELi128ELb1ELb1ELb1ELb0ELb1ELb1EEEEEEEEEvNT_6ParamsE --------------------------
	.section	.nv.info._ZN7cutlass13device_kernelIN5flash11enable_sm90INS1_16FlashAttnFwdSm90INS1_25CollectiveMainloopFwdSm90ILi2EN4cute5tupleIJNS5_1CILi1EEES8_S8_EEENS6_IJNS7_ILi128EEENS7_ILi160EEENS7_ILi192EEEEEELi192ENS_12float_e4m3_tEfNS_4arch4Sm90ELb0ELb0ELb0ELb1ELb0ELb1ELb0ELb1ELb1ELb1ELb1ELb0EEENS1_21CollectiveEpilogueFwdINS6_IJSA_SC_SB_EEES9_NS_10bfloat16_tESG_Li256ELb1ELb1ELb1ELb1EEENS1_36VarlenDynamicPersistentTileSchedulerILi128ELi160ELi256ELi128ELb1ELb1ELb1ELb0ELb1ELb1EEEEEEEEEvNT_6ParamsE,"",@"SHT_CUDA_INFO"
	.sectionflags	@""
	.align	4


	//----- nvinfo : EIATTR_CUDA_API_VERSION
	.align		4
        /*0000*/ 	.byte	0x04, 0x37
        /*0002*/ 	.short	(.L_135 - .L_134)
.L_134:
        /*0004*/ 	.word	0x00000082


	//----- nvinfo : EIATTR_KPARAM_INFO
	.align		4
.L_135:
        /*0008*/ 	.byte	0x04, 0x17
        /*000a*/ 	.short	(.L_137 - .L_136)
.L_136:
        /*000c*/ 	.word	0x00000000
        /*0010*/ 	.short	0x0000
        /*0012*/ 	.short	0x0070
        /*0014*/ 	.byte	0x00, 0xf0, 0x01, 0x2a


	//----- nvinfo : EIATTR_SPARSE_MMA_MASK
	.align		4
.L_137:
        /*0018*/ 	.byte	0x03, 0x50
        /*001a*/ 	.short	0x0000


	//----- nvinfo : EIATTR_MAXREG_COUNT
	.align		4
        /*001c*/ 	.byte	0x03, 0x1b
        /*001e*/ 	.short	0x00a8


	//----- nvinfo : EIATTR_NUM_BARRIERS
	.align		4
        /*0020*/ 	.byte	0x02, 0x4c
        /*0022*/ 	.byte	0x10
	.zero		1


	//----- nvinfo : EIATTR_EXTERNS
	.align		4
        /*0024*/ 	.byte	0x04, 0x0f
        /*0026*/ 	.short	(.L_139 - .L_138)


	//   ....[0]....
	.align		4
.L_138:
        /*0028*/ 	.word	index@(__assertfail)


	//----- nvinfo : EIATTR_ANNOTATIONS
	.align		4
.L_139:
        /*002c*/ 	.byte	0x04, 0x55
        /*002e*/ 	.short	(.L_141 - .L_140)


	//   ....[0]....
.L_140:
        /* <DEDUP_REMOVED lines=150> */
        /*0984*/ 	.byte	0x80, 0x17, 0x03, 0x00


	//----- nvinfo : EIATTR_MERCURY_ISA_VERSION
	.align		4
.L_141:
        /*0988*/ 	.byte	0x03, 0x5f
        /*098a*/ 	.short	0x0101


	//----- nvinfo : EIATTR_UNUSED_LOAD_BYTE_OFFSET
	.align		4
        /*098c*/ 	.byte	0x04, 0x44
        /*098e*/ 	.short	(.L_143 - .L_142)


	//   ....[0]....
.L_142:
        /*0990*/ 	.word	0x00000ae0
        /*0994*/ 	.word	0x0000fff0


	//   ....[1]....
        /*0998*/ 	.word	0x0001f880
        /*099c*/ 	.word	0x0000fff0


	//----- nvinfo : EIATTR_INT_WARP_WIDE_INSTR_OFFSETS
	.align		4
.L_143:
        /*09a0*/ 	.byte	0x04, 0x31
        /*09a2*/ 	.short	(.L_145 - .L_144)


	//   ....[0]....
.L_144:
        /*09a4*/ 	.word	0x00000190


	//   ....[1]....
        /*09a8*/ 	.word	0x000001d0


	//   ....[2]....
        /*09ac*/ 	.word	0x00000240


	//   ....[3]....
        /*09b0*/ 	.word	0x00028290


	//   ....[4]....
        /*09b4*/ 	.word	0x00028320


	//   ....[5]....
        /*09b8*/ 	.word	0x0002b090


	//   ....[6]....
        /*09bc*/ 	.word	0x0002b120


	//----- nvinfo : EIATTR_COOP_GROUP_MASK_REGIDS
	.align		4
.L_145:
        /*09c0*/ 	.byte	0x04, 0x29
        /*09c2*/ 	.short	(.L_147 - .L_146)


	//   ....[0]....
.L_146:
        /*09c4*/ 	.word	0xffffffff


	//   ....[1]....
        /*09c8*/ 	.word	0xffffffff


	//   ....[2]....
        /*09cc*/ 	.word	0xffffffff


	//   ....[3]....
        /*09d0*/ 	.word	0xffffffff


	//   ....[4]....
        /*09d4*/ 	.word	0xffffffff


	//   ....[5]....
        /*09d8*/ 	.word	0xffffffff


	//   ....[6]....
        /*09dc*/ 	.word	0xffffffff


	//   ....[7]....
        /*09e0*/ 	.word	0xffffffff


	//   ....[8]....
        /*09e4*/ 	.word	0xffffffff


	//   ....[9]....
        /*09e8*/ 	.word	0xffffffff


	//   ....[10]....
        /*09ec*/ 	.word	0xffffffff


	//   ....[11]....
        /*09f0*/ 	.word	0xffffffff


	//   ....[12]....
        /*09f4*/ 	.word	0xffffffff


	//   ....[13]....
        /*09f8*/ 	.word	0xffffffff


	//   ....[14]....
        /*09fc*/ 	.word	0xffffffff


	//   ....[15]....
        /*0a00*/ 	.word	0xffffffff


	//   ....[16]....
        /*0a04*/ 	.word	0xffffffff


	//   ....[17]....
        /*0a08*/ 	.word	0xffffffff


	//   ....[18]....
        /*0a0c*/ 	.word	0xffffffff


	//   ....[19]....
        /*0a10*/ 	.word	0xffffffff


	//   ....[20]....
        /*0a14*/ 	.word	0xffffffff


	//   ....[21]....
        /*0a18*/ 	.word	0xffffffff


	//   ....[22]....
        /*0a1c*/ 	.word	0xffffffff


	//   ....[23]....
        /*0a20*/ 	.word	0xffffffff


	//   ....[24]....
        /*0a24*/ 	.word	0xffffffff


	//   ....[25]....
        /*0a28*/ 	.word	0xffffffff


	//   ....[26]....
        /*0a2c*/ 	.word	0xffffffff


	//   ....[27]....
        /*0a30*/ 	.word	0xffffffff


	//   ....[28]....
        /*0a34*/ 	.word	0xffffffff


	//   ....[29]....
        /*0a38*/ 	.word	0xffffffff


	//   ....[30]....
        /*0a3c*/ 	.word	0xffffffff


	//   ....[31]....
        /*0a40*/ 	.word	0xffffffff


	//   ....[32]....
        /*0a44*/ 	.word	0xffffffff


	//   ....[33]....
        /*0a48*/ 	.word	0xffffffff


	//   ....[34]....
        /*0a4c*/ 	.word	0xffffffff


	//   ....[35]....
        /*0a50*/ 	.word	0xffffffff


	//   ....[36]....
        /*0a54*/ 	.word	0xffffffff


	//   ....[37]....
        /*0a58*/ 	.word	0xffffffff


	//   ....[38]....
        /*0a5c*/ 	.word	0xffffffff


	//   ....[39]....
        /*0a60*/ 	.word	0xffffffff


	//   ....[40]....
        /*0a64*/ 	.word	0xffffffff


	//   ....[41]....
        /*0a68*/ 	.word	0xffffffff


	//   ....[42]....
        /*0a6c*/ 	.word	0xffffffff


	//   ....[43]....
        /*0a70*/ 	.word	0xffffffff


	//   ....[44]....
        /*0a74*/ 	.word	0xffffffff


	//   ....[45]....
        /*0a78*/ 	.word	0xffffffff


	//   ....[46]....
        /*0a7c*/ 	.word	0xffffffff


	//   ....[47]....
        /*0a80*/ 	.word	0xffffffff


	//   ....[48]....
        /*0a84*/ 	.word	0xffffffff


	//   ....[49]....
        /*0a88*/ 	.word	0xffffffff


	//   ....[50]....
        /*0a8c*/ 	.word	0xffffffff


	//   ....[51]....
        /*0a90*/ 	.word	0xffffffff


	//   ....[52]....
        /*0a94*/ 	.word	0xffffffff


	//   ....[53]....
        /*0a98*/ 	.word	0xffffffff


	//   ....[54]....
        /*0a9c*/ 	.word	0xffffffff


	//   ....[55]....
        /*0aa0*/ 	.word	0xffffffff


	//   ....[56]....
        /*0aa4*/ 	.word	0xffffffff


	//   ....[57]....
        /*0aa8*/ 	.word	0xffffffff


	//   ....[58]....
        /*0aac*/ 	.word	0xffffffff


	//   ....[59]....
        /*0ab0*/ 	.word	0xffffffff


	//   ....[60]....
        /*0ab4*/ 	.word	0xffffffff


	//   ....[61]....
        /*0ab8*/ 	.word	0xffffffff


	//   ....[62]....
        /*0abc*/ 	.word	0xffffffff


	//   ....[63]....
        /*0ac0*/ 	.word	0xffffffff


	//   ....[64]....
        /*0ac4*/ 	.word	0xffffffff


	//   ....[65]....
        /*0ac8*/ 	.word	0xffffffff


	//   ....[66]....
        /*0acc*/ 	.word	0xffffffff


	//   ....[67]....
        /*0ad0*/ 	.word	0xffffffff


	//   ....[68]....
        /*0ad4*/ 	.word	0xffffffff


	//   ....[69]....
        /*0ad8*/ 	.word	0xffffffff


	//   ....[70]....
        /*0adc*/ 	.word	0xffffffff


	//   ....[71]....
        /*0ae0*/ 	.word	0xffffffff


	//   ....[72]....
        /*0ae4*/ 	.word	0xffffffff


	//   ....[73]....
        /*0ae8*/ 	.word	0xffffffff


	//   ....[74]....
        /*0aec*/ 	.word	0xffffffff


	//   ....[75]....
        /*0af0*/ 	.word	0xffffffff


	//   ....[76]....
        /*0af4*/ 	.word	0xffffffff


	//   ....[77]....
        /*0af8*/ 	.word	0xffffffff


	//   ....[78]....
        /*0afc*/ 	.word	0xffffffff


	//   ....[79]....
        /*0b00*/ 	.word	0xffffffff


	//   ....[80]....
        /*0b04*/ 	.word	0xffffffff


	//   ....[81]....
        /*0b08*/ 	.word	0xffffffff


	//   ....[82]....
        /*0b0c*/ 	.word	0xffffffff


	//   ....[83]....
        /*0b10*/ 	.word	0xffffffff


	//   ....[84]....
        /*0b14*/ 	.word	0xffffffff


	//   ....[85]....
        /*0b18*/ 	.word	0xffffffff


	//   ....[86]....
        /*0b1c*/ 	.word	0xffffffff


	//   ....[87]....
        /*0b20*/ 	.word	0xffffffff


	//   ....[88]....
        /*0b24*/ 	.word	0xffffffff


	//   ....[89]....
        /*0b28*/ 	.word	0xffffffff


	//   ....[90]....
        /*0b2c*/ 	.word	0xffffffff


	//   ....[91]....
        /*0b30*/ 	.word	0xffffffff


	//   ....[92]....
        /*0b34*/ 	.word	0xffffffff


	//   ....[93]....
        /*0b38*/ 	.word	0xffffffff


	//   ....[94]....
        /*0b3c*/ 	.word	0xffffffff


	//   ....[95]....
        /*0b40*/ 	.word	0xffffffff


	//   ....[96]....
        /*0b44*/ 	.word	0xffffffff


	//   ....[97]....
        /*0b48*/ 	.word	0xffffffff


	//   ....[98]....
        /*0b4c*/ 	.word	0xffffffff


	//   ....[99]....
        /*0b50*/ 	.word	0xffffffff


	//   ....[100]....
        /*0b54*/ 	.word	0xffffffff


	//   ....[101]....
        /*0b58*/ 	.word	0xffffffff


	//   ....[102]....
        /*0b5c*/ 	.word	0xffffffff


	//   ....[103]....
        /*0b60*/ 	.word	0xffffffff


	//   ....[104]....
        /*0b64*/ 	.word	0xffffffff


	//   ....[105]....
        /*0b68*/ 	.word	0xffffffff


	//   ....[106]....
        /*0b6c*/ 	.word	0xffffffff


	//   ....[107]....
        /*0b70*/ 	.word	0xffffffff


	//   ....[108]....
        /*0b74*/ 	.word	0xffffffff


	//   ....[109]....
        /*0b78*/ 	.word	0xffffffff


	//   ....[110]....
        /*0b7c*/ 	.word	0xffffffff


	//   ....[111]....
        /*0b80*/ 	.word	0xffffffff


	//   ....[112]....
        /*0b84*/ 	.word	0xffffffff


	//   ....[113]....
        /*0b88*/ 	.word	0xffffffff


	//   ....[114]....
        /*0b8c*/ 	.word	0xffffffff


	//   ....[115]....
        /*0b90*/ 	.word	0xffffffff


	//   ....[116]....
        /*0b94*/ 	.word	0xffffffff


	//   ....[117]....
        /*0b98*/ 	.word	0xffffffff


	//   ....[118]....
        /*0b9c*/ 	.word	0xffffffff


	//   ....[119]....
        /*0ba0*/ 	.word	0xffffffff


	//   ....[120]....
        /*0ba4*/ 	.word	0xffffffff


	//   ....[121]....
        /*0ba8*/ 	.word	0xffffffff


	//   ....[122]....
        /*0bac*/ 	.word	0xffffffff


	//   ....[123]....
        /*0bb0*/ 	.word	0xffffffff


	//   ....[124]....
        /*0bb4*/ 	.word	0xffffffff


	//   ....[125]....
        /*0bb8*/ 	.word	0xffffffff


	//   ....[126]....
        /*0bbc*/ 	.word	0xffffffff


	//   ....[127]....
        /*0bc0*/ 	.word	0xffffffff


	//   ....[128]....
        /*0bc4*/ 	.word	0xffffffff


	//   ....[129]....
        /*0bc8*/ 	.word	0xffffffff


	//   ....[130]....
        /*0bcc*/ 	.word	0xffffffff


	//   ....[131]....
        /*0bd0*/ 	.word	0xffffffff


	//   ....[132]....
        /*0bd4*/ 	.word	0xffffffff


	//   ....[133]....
        /*0bd8*/ 	.word	0xffffffff


	//   ....[134]....
        /*0bdc*/ 	.word	0xffffffff


	//   ....[135]....
        /*0be0*/ 	.word	0xffffffff


	//   ....[136]....
        /*0be4*/ 	.word	0xffffffff


	//   ....[137]....
        /*0be8*/ 	.word	0xffffffff


	//   ....[138]....
        /*0bec*/ 	.word	0xffffffff


	//   ....[139]....
        /*0bf0*/ 	.word	0xffffffff


	//   ....[140]....
        /*0bf4*/ 	.word	0xffffffff


	//   ....[141]....
        /*0bf8*/ 	.word	0xffffffff


	//   ....[142]....
        /*0bfc*/ 	.word	0xffffffff


	//   ....[143]....
        /*0c00*/ 	.word	0xffffffff


	//   ....[144]....
        /*0c04*/ 	.word	0xffffffff


	//   ....[145]....
        /*0c08*/ 	.word	0xffffffff


	//   ....[146]....
        /*0c0c*/ 	.word	0xffffffff


	//   ....[147]....
        /*0c10*/ 	.word	0xffffffff


	//   ....[148]....
        /*0c14*/ 	.word	0xffffffff


	//   ....[149]....
        /*0c18*/ 	.word	0xffffffff


	//   ....[150]....
        /*0c1c*/ 	.word	0xffffffff


	//   ....[151]....
        /*0c20*/ 	.word	0xffffffff


	//   ....[152]....
        /*0c24*/ 	.word	0xffffffff


	//   ....[153]....
        /*0c28*/ 	.word	0xffffffff


	//   ....[154]....
        /*0c2c*/ 	.word	0xffffffff


	//   ....[155]....
        /*0c30*/ 	.word	0xffffffff


	//   ....[156]....
        /*0c34*/ 	.word	0xffffffff


	//   ....[157]....
        /*0c38*/ 	.word	0xffffffff


	//   ....[158]....
        /*0c3c*/ 	.word	0xffffffff


	//   ....[159]....
        /*0c40*/ 	.word	0xffffffff


	//   ....[160]....
        /*0c44*/ 	.word	0xffffffff


	//   ....[161]....
        /*0c48*/ 	.word	0xffffffff


	//   ....[162]....
        /*0c4c*/ 	.word	0xffffffff


	//   ....[163]....
        /*0c50*/ 	.word	0xffffffff


	//   ....[164]....
        /*0c54*/ 	.word	0xffffffff


	//   ....[165]....
        /*0c58*/ 	.word	0xffffffff


	//   ....[166]....
        /*0c5c*/ 	.word	0xffffffff


	//   ....[167]....
        /*0c60*/ 	.word	0xffffffff


	//   ....[168]....
        /*0c64*/ 	.word	0xffffffff


	//   ....[169]....
        /*0c68*/ 	.word	0xffffffff


	//   ....[170]....
        /*0c6c*/ 	.word	0xffffffff


	//   ....[171]....
        /*0c70*/ 	.word	0xffffffff


	//   ....[172]....
        /*0c74*/ 	.word	0xffffffff


	//   ....[173]....
        /*0c78*/ 	.word	0xffffffff


	//   ....[174]....
        /*0c7c*/ 	.word	0xffffffff


	//   ....[175]....
        /*0c80*/ 	.word	0xffffffff


	//   ....[176]....
        /*0c84*/ 	.word	0xffffffff


	//   ....[177]....
        /*0c88*/ 	.word	0xffffffff


	//   ....[178]....
        /*0c8c*/ 	.word	0xffffffff


	//   ....[179]....
        /*0c90*/ 	.word	0xffffffff


	//   ....[180]....
        /*0c94*/ 	.word	0xffffffff


	//   ....[181]....
        /*0c98*/ 	.word	0xffffffff


	//   ....[182]....
        /*0c9c*/ 	.word	0xffffffff


	//   ....[183]....
        /*0ca0*/ 	.word	0xffffffff


	//   ....[184]....
        /*0ca4*/ 	.word	0xffffffff


	//   ....[185]....
        /*0ca8*/ 	.word	0xffffffff


	//   ....[186]....
        /*0cac*/ 	.word	0xffffffff


	//   ....[187]....
        /*0cb0*/ 	.word	0xffffffff


	//   ....[188]....
        /*0cb4*/ 	.word	0xffffffff


	//   ....[189]....
        /*0cb8*/ 	.word	0xffffffff


	//   ....[190]....
        /*0cbc*/ 	.word	0xffffffff


	//   ....[191]....
        /*0cc0*/ 	.word	0xffffffff


	//   ....[192]....
        /*0cc4*/ 	.word	0xffffffff


	//   ....[193]....
        /*0cc8*/ 	.word	0xffffffff


	//   ....[194]....
        /*0ccc*/ 	.word	0x0500000f


	//   ....[195]....
        /*0cd0*/ 	.word	0x0500000f


	//   ....[196]....
        /*0cd4*/ 	.word	0x0500000f


	//   ....[197]....
        /*0cd8*/ 	.word	0x0500000f


	//   ....[198]....
        /*0cdc*/ 	.word	0x0500000f


	//   ....[199]....
        /*0ce0*/ 	.word	0x0500000f


	//   ....[200]....
        /*0ce4*/ 	.word	0x0500000f


	//   ....[201]....
        /*0ce8*/ 	.word	0x0500000f


	//   ....[202]....
        /*0cec*/ 	.word	0x0500000f


	//   ....[203]....
        /*0cf0*/ 	.word	0x0500000f


	//   ....[204]....
        /*0cf4*/ 	.word	0x0500000f


	//   ....[205]....
        /*0cf8*/ 	.word	0x0500000f


	//   ....[206]....
        /*0cfc*/ 	.word	0x0500000f


	//   ....[207]....
        /*0d00*/ 	.word	0x0500000f


	//   ....[208]....
        /*0d04*/ 	.word	0x0500000f


	//   ....[209]....
        /*0d08*/ 	.word	0x0500000f


	//   ....[210]....
        /*0d0c*/ 	.word	0x0500000f


	//   ....[211]....
        /*0d10*/ 	.word	0x0500000f


	//   ....[212]....
        /*0d14*/ 	.word	0x0500000f


	//   ....[213]....
        /*0d18*/ 	.word	0x0500000f


	//   ....[214]....
        /*0d1c*/ 	.word	0x0500000f


	//   ....[215]....
        /*0d20*/ 	.word	0x0500000f


	//   ....[216]....
        /*0d24*/ 	.word	0x0500000f


	//   ....[217]....
        /*0d28*/ 	.word	0x0500000f


	//   ....[218]....
        /*0d2c*/ 	.word	0x0500000f


	//   ....[219]....
        /*0d30*/ 	.word	0x0500000f


	//   ....[220]....
        /*0d34*/ 	.word	0x0500000f


	//   ....[221]....
        /*0d38*/ 	.word	0x0500000f


	//   ....[222]....
        /*0d3c*/ 	.word	0x0500000f


	//   ....[223]....
        /*0d40*/ 	.word	0x0500000f


	//   ....[224]....
        /*0d44*/ 	.word	0x0500000f


	//   ....[225]....
        /*0d48*/ 	.word	0x0500000f


	//   ....[226]....
        /*0d4c*/ 	.word	0x0500000f


	//   ....[227]....
        /*0d50*/ 	.word	0x0500000f


	//   ....[228]....
        /*0d54*/ 	.word	0x0500000f


	//   ....[229]....
        /*0d58*/ 	.word	0x0500000f


	//   ....[230]....
        /*0d5c*/ 	.word	0x0500000f


	//   ....[231]....
        /*0d60*/ 	.word	0x0500000f


	//   ....[232]....
        /*0d64*/ 	.word	0x0500000f


	//   ....[233]....
        /*0d68*/ 	.word	0x0500000f


	//   ....[234]....
        /*0d6c*/ 	.word	0x0500000f


	//   ....[235]....
        /*0d70*/ 	.word	0x0500000f


	//   ....[236]....
        /*0d74*/ 	.word	0x0500000f


	//   ....[237]....
        /*0d78*/ 	.word	0x0500000f


	//   ....[238]....
        /*0d7c*/ 	.word	0x0500000f


	//   ....[239]....
        /*0d80*/ 	.word	0x0500000f


	//   ....[240]....
        /*0d84*/ 	.word	0x0500000f


	//   ....[241]....
        /*0d88*/ 	.word	0x0500000f


	//   ....[242]....
        /*0d8c*/ 	.word	0x0500000f


	//   ....[243]....
        /*0d90*/ 	.word	0x0500000f


	//   ....[244]....
        /*0d94*/ 	.word	0x0500000f


	//   ....[245]....
        /*0d98*/ 	.word	0x0500000f


	//   ....[246]....
        /*0d9c*/ 	.word	0x0500000f


	//   ....[247]....
        /*0da0*/ 	.word	0x0500000f


	//   ....[248]....
        /*0da4*/ 	.word	0x0500000f


	//   ....[249]....
        /*0da8*/ 	.word	0x0500000f


	//   ....[250]....
        /*0dac*/ 	.word	0x0500000f


	//   ....[251]....
        /*0db0*/ 	.word	0x0500000f


	//   ....[252]....
        /*0db4*/ 	.word	0x0500000f


	//   ....[253]....
        /*0db8*/ 	.word	0x0500000f


	//   ....[254]....
        /*0dbc*/ 	.word	0x0500000f


	//   ....[255]....
        /*0dc0*/ 	.word	0x0500000f


	//   ....[0]....
        /*0dc4*/ 	.word	0x0500000f


	//   ....[1]....
        /*0dc8*/ 	.word	0x0500000f


	//   ....[2]....
        /*0dcc*/ 	.word	0x0500000f


	//   ....[3]....
        /*0dd0*/ 	.word	0x0500000f


	//   ....[4]....
        /*0dd4*/ 	.word	0x0500000f


	//   ....[5]....
        /*0dd8*/ 	.word	0x0500000f


	//   ....[6]....
        /*0ddc*/ 	.word	0x0500000f


	//   ....[7]....
        /*0de0*/ 	.word	0x0500000f


	//   ....[8]....
        /*0de4*/ 	.word	0x0500000f


	//   ....[9]....
        /*0de8*/ 	.word	0x0500000f


	//   ....[10]....
        /*0dec*/ 	.word	0x0500000f


	//   ....[11]....
        /*0df0*/ 	.word	0x0500000f


	//   ....[12]....
        /*0df4*/ 	.word	0x0500000f


	//   ....[13]....
        /*0df8*/ 	.word	0x0500000f


	//   ....[14]....
        /*0dfc*/ 	.word	0x0500000f


	//   ....[15]....
        /*0e00*/ 	.word	0x0500000f


	//   ....[16]....
        /*0e04*/ 	.word	0x0500000f


	//   ....[17]....
        /*0e08*/ 	.word	0x0500000f


	//   ....[18]....
        /*0e0c*/ 	.word	0x0500000f


	//   ....[19]....
        /*0e10*/ 	.word	0x0500000f


	//   ....[20]....
        /*0e14*/ 	.word	0x0500000f


	//   ....[21]....
        /*0e18*/ 	.word	0x0500000f


	//   ....[22]....
        /*0e1c*/ 	.word	0x0500000f


	//   ....[23]....
        /*0e20*/ 	.word	0x0500000f


	//   ....[24]....
        /*0e24*/ 	.word	0x0500000f


	//   ....[25]....
        /*0e28*/ 	.word	0x0500000f


	//   ....[26]....
        /*0e2c*/ 	.word	0x0500000f


	//   ....[27]....
        /*0e30*/ 	.word	0x0500000f


	//   ....[28]....
        /*0e34*/ 	.word	0x0500000f


	//   ....[29]....
        /*0e38*/ 	.word	0x0500000f


	//   ....[30]....
        /*0e3c*/ 	.word	0x0500000f


	//   ....[31]....
        /*0e40*/ 	.word	0x0500000f


	//   ....[32]....
        /*0e44*/ 	.word	0x0500000f


	//   ....[33]....
        /*0e48*/ 	.word	0x0500000f


	//   ....[34]....
        /*0e4c*/ 	.word	0x0500000f


	//   ....[35]....
        /*0e50*/ 	.word	0x0500000f


	//   ....[36]....
        /*0e54*/ 	.word	0x0500000f


	//   ....[37]....
        /*0e58*/ 	.word	0x0500000f


	//   ....[38]....
        /*0e5c*/ 	.word	0x0500000f


	//   ....[39]....
        /*0e60*/ 	.word	0x0500000f


	//   ....[40]....
        /*0e64*/ 	.word	0x0500000f


	//   ....[41]....
        /*0e68*/ 	.word	0x0500000f


	//   ....[42]....
        /*0e6c*/ 	.word	0x0500000f


	//   ....[43]....
        /*0e70*/ 	.word	0x0500000f


	//   ....[44]....
        /*0e74*/ 	.word	0x0500000f


	//   ....[45]....
        /*0e78*/ 	.word	0x0500000f


	//   ....[46]....
        /*0e7c*/ 	.word	0x0500000f


	//   ....[47]....
        /*0e80*/ 	.word	0x0500000f


	//   ....[48]....
        /*0e84*/ 	.word	0x0500000f


	//   ....[49]....
        /*0e88*/ 	.word	0x0500000f


	//   ....[50]....
        /*0e8c*/ 	.word	0x0500000f


	//   ....[51]....
        /*0e90*/ 	.word	0x0500000f


	//   ....[52]....
        /*0e94*/ 	.word	0x0500000f


	//   ....[53]....
        /*0e98*/ 	.word	0x0500000f


	//   ....[54]....
        /*0e9c*/ 	.word	0x0500000f


	//   ....[55]....
        /*0ea0*/ 	.word	0x0500000f


	//   ....[56]....
        /*0ea4*/ 	.word	0x0500000f


	//   ....[57]....
        /*0ea8*/ 	.word	0x0500000f


	//   ....[58]....
        /*0eac*/ 	.word	0x0500000f


	//   ....[59]....
        /*0eb0*/ 	.word	0x0500000f


	//   ....[60]....
        /*0eb4*/ 	.word	0x0500000f


	//   ....[61]....
        /*0eb8*/ 	.word	0x0500000f


	//   ....[62]....
        /*0ebc*/ 	.word	0x0500000f


	//   ....[63]....
        /*0ec0*/ 	.word	0x0500000f


	//   ....[64]....
        /*0ec4*/ 	.word	0x0500000f


	//   ....[65]....
        /*0ec8*/ 	.word	0x0500000f


	//   ....[66]....
        /*0ecc*/ 	.word	0x0500000f


	//   ....[67]....
        /*0ed0*/ 	.word	0x0500000f


	//   ....[68]....
        /*0ed4*/ 	.word	0x0500000f


	//   ....[69]....
        /*0ed8*/ 	.word	0x0500000f


	//   ....[70]....
        /*0edc*/ 	.word	0x0500000f


	//   ....[71]....
        /*0ee0*/ 	.word	0x0500000f


	//   ....[72]....
        /*0ee4*/ 	.word	0x0500000f


	//   ....[73]....
        /*0ee8*/ 	.word	0x0500000f


	//   ....[74]....
        /*0eec*/ 	.word	0x0500000f


	//   ....[75]....
        /*0ef0*/ 	.word	0x0500000f


	//   ....[76]....
        /*0ef4*/ 	.word	0x0500000f


	//   ....[77]....
        /*0ef8*/ 	.word	0x0500000f


	//   ....[78]....
        /*0efc*/ 	.word	0x0500000f


	//   ....[79]....
        /*0f00*/ 	.word	0x0500000f


	//   ....[80]....
        /*0f04*/ 	.word	0x0500000f


	//   ....[81]....
        /*0f08*/ 	.word	0x0500000f


	//   ....[82]....
        /*0f0c*/ 	.word	0x0500000f


	//   ....[83]....
        /*0f10*/ 	.word	0x0500000f


	//   ....[84]....
        /*0f14*/ 	.word	0x0500000f


	//   ....[85]....
        /*0f18*/ 	.word	0x0500000f


	//   ....[86]....
        /*0f1c*/ 	.word	0x0500000f


	//   ....[87]....
        /*0f20*/ 	.word	0x0500000f


	//   ....[88]....
        /*0f24*/ 	.word	0x0500000f


	//   ....[89]....
        /*0f28*/ 	.word	0x0500000f


	//   ....[90]....
        /*0f2c*/ 	.word	0x0500000f


	//   ....[91]....
        /*0f30*/ 	.word	0x0500000f


	//----- nvinfo : EIATTR_COOP_GROUP_INSTR_OFFSETS
	.align		4
.L_147:
        /*0f34*/ 	.byte	0x04, 0x28
        /*0f36*/ 	.short	(.L_149 - .L_148)


	//   ....[0]....
.L_148:
        /*0f38*/ 	.word	0x00000070


	//   ....[1]....
        /*0f3c*/ 	.word	0x000001a0


	//   ....[2]....
        /*0f40*/ 	.word	0x000001f0


	//   ....[3]....
        /*0f44*/ 	.word	0x00000420


	//   ....[4]....
        /*0f48*/ 	.word	0x00000580


	//   ....[5]....
        /*0f4c*/ 	.word	0x000006a0


	//   ....[6]....
        /*0f50*/ 	.word	0x00000800


	//   ....[7]....
        /*0f54*/ 	.word	0x00010b20


	//   ....[8]....
        /*0f58*/ 	.word	0x00011060


	//   ....[9]....
        /*0f5c*/ 	.word	0x00011070


	//   ....[10]....
        /*0f60*/ 	.word	0x00011080


	//   ....[11]....
        /*0f64*/ 	.word	0x00011090


	//   ....[12]....
        /*0f68*/ 	.word	0x000145a0


	//   ....[13]....
        /*0f6c*/ 	.word	0x000145b0


	//   ....[14]....
        /*0f70*/ 	.word	0x000145c0


	//   ....[15]....
        /*0f74*/ 	.word	0x000145d0


	//   ....[16]....
        /*0f78*/ 	.word	0x00019890


	//   ....[17]....
        /*0f7c*/ 	.word	0x00019930


	//   ....[18]....
        /*0f80*/ 	.word	0x00019f50


	//   ....[19]....
        /*0f84*/ 	.word	0x00019fd0


	//   ....[20]....
        /*0f88*/ 	.word	0x0001cc20


	//   ....[21]....
        /*0f8c*/ 	.word	0x0001cff0


	//   ....[22]....
        /*0f90*/ 	.word	0x0001d050


	//   ....[23]....
        /*0f94*/ 	.word	0x0001d070


	//   ....[24]....
        /*0f98*/ 	.word	0x0001eec0


	//   ....[25]....
        /*0f9c*/ 	.word	0x0001ef20


	//   ....[26]....
        /*0fa0*/ 	.word	0x0001ef40


	//   ....[27]....
        /*0fa4*/ 	.word	0x0001ef60


	//   ....[28]....
        /*0fa8*/ 	.word	0x0001ffb0


	//   ....[29]....
        /*0fac*/ 	.word	0x00020030


	//   ....[30]....
        /*0fb0*/ 	.word	0x00020080


	//   ....[31]....
        /*0fb4*/ 	.word	0x000200f0


	//   ....[32]....
        /*0fb8*/ 	.word	0x00020120


	//   ....[33]....
        /*0fbc*/ 	.word	0x00020150


	//   ....[34]....
        /*0fc0*/ 	.word	0x00020190


	//   ....[35]....
        /*0fc4*/ 	.word	0x000201c0


	//   ....[36]....
        /*0fc8*/ 	.word	0x000201f0


	//   ....[37]....
        /*0fcc*/ 	.word	0x00020220


	//   ....[38]....
        /*0fd0*/ 	.word	0x00020250


	//   ....[39]....
        /*0fd4*/ 	.word	0x00020280


	//   ....[40]....
        /*0fd8*/ 	.word	0x000202b0


	//   ....[41]....
        /*0fdc*/ 	.word	0x000202e0


	//   ....[42]....
        /*0fe0*/ 	.word	0x00020310


	//   ....[43]....
        /*0fe4*/ 	.word	0x00020340


	//   ....[44]....
        /*0fe8*/ 	.word	0x00020370


	//   ....[45]....
        /*0fec*/ 	.word	0x000203a0


	//   ....[46]....
        /*0ff0*/ 	.word	0x000203d0


	//   ....[47]....
        /*0ff4*/ 	.word	0x00020400


	//   ....[48]....
        /*0ff8*/ 	.word	0x00020430


	//   ....[49]....
        /*0ffc*/ 	.word	0x00020460


	//   ....[50]....
        /*1000*/ 	.word	0x00020490


	//   ....[51]....
        /*1004*/ 	.word	0x000204c0


	//   ....[52]....
        /*1008*/ 	.word	0x000204f0


	//   ....[53]....
        /*100c*/ 	.word	0x00020520


	//   ....[54]....
        /*1010*/ 	.word	0x00020550


	//   ....[55]....
        /*1014*/ 	.word	0x00020580


	//   ....[56]....
        /*1018*/ 	.word	0x000205b0


	//   ....[57]....
        /*101c*/ 	.word	0x000205e0


	//   ....[58]....
        /*1020*/ 	.word	0x00020610


	//   ....[59]....
        /*1024*/ 	.word	0x00020640


	//   ....[60]....
        /*1028*/ 	.word	0x00020670


	//   ....[61]....
        /*102c*/ 	.word	0x000206a0


	//   ....[62]....
        /*1030*/ 	.word	0x000206b0


	//   ....[63]....
        /*1034*/ 	.word	0x000206c0


	//   ....[64]....
        /*1038*/ 	.word	0x000206d0


	//   ....[65]....
        /*103c*/ 	.word	0x000206f0


	//   ....[66]....
        /*1040*/ 	.word	0x00020700


	//   ....[67]....
        /*1044*/ 	.word	0x00020710


	//   ....[68]....
        /*1048*/ 	.word	0x00020720


	//   ....[69]....
        /*104c*/ 	.word	0x00020730


	//   ....[70]....
        /*1050*/ 	.word	0x00020750


	//   ....[71]....
        /*1054*/ 	.word	0x00020760


	//   ....[72]....
        /*1058*/ 	.word	0x00020770


	//   ....[73]....
        /*105c*/ 	.word	0x00020780


	//   ....[74]....
        /*1060*/ 	.word	0x00020790


	//   ....[75]....
        /*1064*/ 	.word	0x000207a0


	//   ....[76]....
        /*1068*/ 	.word	0x000207b0


	//   ....[77]....
        /*106c*/ 	.word	0x000207d0


	//   ....[78]....
        /*1070*/ 	.word	0x000207f0


	//   ....[79]....
        /*1074*/ 	.word	0x00020810


	//   ....[80]....
        /*1078*/ 	.word	0x00020830


	//   ....[81]....
        /*107c*/ 	.word	0x00020860


	//   ....[82]....
        /*1080*/ 	.word	0x00020890


	//   ....[83]....
        /*1084*/ 	.word	0x000208c0


	//   ....[84]....
        /*1088*/ 	.word	0x000208f0


	//   ....[85]....
        /*108c*/ 	.word	0x00020900


	//   ....[86]....
        /*1090*/ 	.word	0x00020930


	//   ....[87]....
        /*1094*/ 	.word	0x00020940


	//   ....[88]....
        /*1098*/ 	.word	0x00020970


	//   ....[89]....
        /*109c*/ 	.word	0x00020980


	//   ....[90]....
        /*10a0*/ 	.word	0x000209b0


	//   ....[91]....
        /*10a4*/ 	.word	0x000209e0


	//   ....[92]....
        /*10a8*/ 	.word	0x00020a10


	//   ....[93]....
        /*10ac*/ 	.word	0x00020a40


	//   ....[94]....
        /*10b0*/ 	.word	0x00020a70


	//   ....[95]....
        /*10b4*/ 	.word	0x00020a80


	//   ....[96]....
        /*10b8*/ 	.word	0x00020a90


	//   ....[97]....
        /*10bc*/ 	.word	0x00020aa0


	//   ....[98]....
        /*10c0*/ 	.word	0x00020ac0


	//   ....[99]....
        /*10c4*/ 	.word	0x00020af0


	//   ....[100]....
        /*10c8*/ 	.word	0x00020b20


	//   ....[101]....
        /*10cc*/ 	.word	0x00020b50


	//   ....[102]....
        /*10d0*/ 	.word	0x00020b80


	//   ....[103]....
        /*10d4*/ 	.word	0x00020bb0


	//   ....[104]....
        /*10d8*/ 	.word	0x00020be0


	//   ....[105]....
        /*10dc*/ 	.word	0x00020c20


	//   ....[106]....
        /*10e0*/ 	.word	0x00020c50


	//   ....[107]....
        /*10e4*/ 	.word	0x00020c80


	//   ....[108]....
        /*10e8*/ 	.word	0x00020cb0


	//   ....[109]....
        /*10ec*/ 	.word	0x00020ce0


	//   ....[110]....
        /*10f0*/ 	.word	0x00020d10


	//   ....[111]....
        /*10f4*/ 	.word	0x00020d40


	//   ....[112]....
        /*10f8*/ 	.word	0x00020d70


	//   ....[113]....
        /*10fc*/ 	.word	0x00020da0


	//   ....[114]....
        /*1100*/ 	.word	0x00020dd0


	//   ....[115]....
        /*1104*/ 	.word	0x00020e00


	//   ....[116]....
        /*1108*/ 	.word	0x00020e30


	//   ....[117]....
        /*110c*/ 	.word	0x00020e60


	//   ....[118]....
        /*1110*/ 	.word	0x00020e90


	//   ....[119]....
        /*1114*/ 	.word	0x00020ec0


	//   ....[120]....
        /*1118*/ 	.word	0x00020ef0


	//   ....[121]....
        /*111c*/ 	.word	0x00020f20


	//   ....[122]....
        /*1120*/ 	.word	0x00020f50


	//   ....[123]....
        /*1124*/ 	.word	0x00020f80


	//   ....[124]....
        /*1128*/ 	.word	0x00021900


	//   ....[125]....
        /*112c*/ 	.word	0x00021920


	//   ....[126]....
        /*1130*/ 	.word	0x00021930


	//   ....[127]....
        /*1134*/ 	.word	0x00021940


	//   ....[128]....
        /*1138*/ 	.word	0x00022220


	//   ....[129]....
        /*113c*/ 	.word	0x00022230


	//   ....[130]....
        /*1140*/ 	.word	0x00022380


	//   ....[131]....
        /*1144*/ 	.word	0x00022390


	//   ....[132]....
        /*1148*/ 	.word	0x000224e0


	//   ....[133]....
        /*114c*/ 	.word	0x000224f0


	//   ....[134]....
        /*1150*/ 	.word	0x00022640


	//   ....[135]....
        /*1154*/ 	.word	0x00022650


	//   ....[136]....
        /*1158*/ 	.word	0x00022a40


	//   ....[137]....
        /*115c*/ 	.word	0x00022a50


	//   ....[138]....
        /*1160*/ 	.word	0x000236d0


	//   ....[139]....
        /*1164*/ 	.word	0x000236e0


	//   ....[140]....
        /*1168*/ 	.word	0x00024c40


	//   ....[141]....
        /*116c*/ 	.word	0x00024c50


	//   ....[142]....
        /*1170*/ 	.word	0x00024db0


	//   ....[143]....
        /*1174*/ 	.word	0x00024dc0


	//   ....[144]....
        /*1178*/ 	.word	0x00024f10


	//   ....[145]....
        /*117c*/ 	.word	0x00024f20


	//   ....[146]....
        /*1180*/ 	.word	0x00025070


	//   ....[147]....
        /*1184*/ 	.word	0x00025080


	//   ....[148]....
        /*1188*/ 	.word	0x00025230


	//   ....[149]....
        /*118c*/ 	.word	0x00025470


	//   ....[150]....
        /*1190*/ 	.word	0x000254a0


	//   ....[151]....
        /*1194*/ 	.word	0x000254d0


	//   ....[152]....
        /*1198*/ 	.word	0x00025500


	//   ....[153]....
        /*119c*/ 	.word	0x00025530


	//   ....[154]....
        /*11a0*/ 	.word	0x00025560


	//   ....[155]....
        /*11a4*/ 	.word	0x00025700


	//   ....[156]....
        /*11a8*/ 	.word	0x00025730


	//   ....[157]....
        /*11ac*/ 	.word	0x00025760


	//   ....[158]....
        /*11b0*/ 	.word	0x00025790


	//   ....[159]....
        /*11b4*/ 	.word	0x000257c0


	//   ....[160]....
        /*11b8*/ 	.word	0x000257f0


	//   ....[161]....
        /*11bc*/ 	.word	0x00025870


	//   ....[162]....
        /*11c0*/ 	.word	0x000258b0


	//   ....[163]....
        /*11c4*/ 	.word	0x000258c0


	//   ....[164]....
        /*11c8*/ 	.word	0x00025970


	//   ....[165]....
        /*11cc*/ 	.word	0x00026b20


	//   ....[166]....
        /*11d0*/ 	.word	0x00028a30


	//   ....[167]....
        /*11d4*/ 	.word	0x000297e0


	//   ....[168]....
        /*11d8*/ 	.word	0x00029820


	//   ....[169]....
        /*11dc*/ 	.word	0x00029870


	//   ....[170]....
        /*11e0*/ 	.word	0x000298f0


	//   ....[171]....
        /*11e4*/ 	.word	0x00029980


	//   ....[172]....
        /*11e8*/ 	.word	0x00029990


	//   ....[173]....
        /*11ec*/ 	.word	0x000299e0


	//   ....[174]....
        /*11f0*/ 	.word	0x00029a20


	//   ....[175]....
        /*11f4*/ 	.word	0x0002bc20


	//   ....[176]....
        /*11f8*/ 	.word	0x0002bc50


	//   ....[177]....
        /*11fc*/ 	.word	0x0002bcc0


	//   ....[178]....
        /*1200*/ 	.word	0x0002bcf0


	//   ....[179]....
        /*1204*/ 	.word	0x0002bd20


	//   ....[180]....
        /*1208*/ 	.word	0x0002bd50


	//   ....[181]....
        /*120c*/ 	.word	0x0002bd80


	//   ....[182]....
        /*1210*/ 	.word	0x0002bdb0


	//   ....[183]....
        /*1214*/ 	.word	0x0002bf70


	//   ....[184]....
        /*1218*/ 	.word	0x0002bfa0


	//   ....[185]....
        /*121c*/ 	.word	0x0002bfd0


	//   ....[186]....
        /*1220*/ 	.word	0x0002c000


	//   ....[187]....
        /*1224*/ 	.word	0x0002c030


	//   ....[188]....
        /*1228*/ 	.word	0x0002c060


	//   ....[189]....
        /*122c*/ 	.word	0x0002c120


	//   ....[190]....
        /*1230*/ 	.word	0x0002c140


	//   ....[191]....
        /*1234*/ 	.word	0x0002c150


	//   ....[192]....
        /*1238*/ 	.word	0x0002c1b0


	//   ....[193]....
        /*123c*/ 	.word	0x0002c8d0


	//   ....[194]....
        /*1240*/ 	.word	0x0002cd50


	//   ....[195]....
        /*1244*/ 	.word	0x0002ce00


	//   ....[196]....
        /*1248*/ 	.word	0x0002ce90


	//   ....[197]....
        /*124c*/ 	.word	0x0002cee0


	//   ....[198]....
        /*1250*/ 	.word	0x0002cf30


	//   ....[199]....
        /*1254*/ 	.word	0x0002d010


	//   ....[200]....
        /*1258*/ 	.word	0x0002d0a0


	//   ....[201]....
        /*125c*/ 	.word	0x0002d0f0


	//   ....[202]....
        /*1260*/ 	.word	0x0002d140


	//   ....[203]....
        /*1264*/ 	.word	0x0002d3d0


	//   ....[204]....
        /*1268*/ 	.word	0x0002d4f0


	//   ....[205]....
        /*126c*/ 	.word	0x0002d610


	//   ....[206]....
        /*1270*/ 	.word	0x0002d730


	//   ....[207]....
        /*1274*/ 	.word	0x0002d860


	//   ....[208]....
        /*1278*/ 	.word	0x0002d970


	//   ....[209]....
        /*127c*/ 	.word	0x0002daa0


	//   ....[210]....
        /*1280*/ 	.word	0x0002dbc0


	//   ....[211]....
        /*1284*/ 	.word	0x0002dc30


	//   ....[212]....
        /*1288*/ 	.word	0x0002dc80


	//   ....[213]....
        /*128c*/ 	.word	0x0002dcf0


	//   ....[214]....
        /*1290*/ 	.word	0x0002dd50


	//   ....[215]....
        /*1294*/ 	.word	0x0002ddb0


	//   ....[216]....
        /*1298*/ 	.word	0x0002de20


	//   ....[217]....
        /*129c*/ 	.word	0x0002dea0


	//   ....[218]....
        /*12a0*/ 	.word	0x0002df00


	//   ....[219]....
        /*12a4*/ 	.word	0x0002df80


	//   ....[220]....
        /*12a8*/ 	.word	0x0002dff0


	//   ....[221]....
        /*12ac*/ 	.word	0x0002e050


	//   ....[222]....
        /*12b0*/ 	.word	0x0002e0a0


	//   ....[223]....
        /*12b4*/ 	.word	0x0002e120


	//   ....[224]....
        /*12b8*/ 	.word	0x0002e190


	//   ....[225]....
        /*12bc*/ 	.word	0x0002e1f0


	//   ....[226]....
        /*12c0*/ 	.word	0x0002e240


	//   ....[227]....
        /*12c4*/ 	.word	0x0002e2f0


	//   ....[228]....
        /*12c8*/ 	.word	0x0002e340


	//   ....[229]....
        /*12cc*/ 	.word	0x0002e3a0


	//   ....[230]....
        /*12d0*/ 	.word	0x0002e3f0


	//   ....[231]....
        /*12d4*/ 	.word	0x0002e470


	//   ....[232]....
        /*12d8*/ 	.word	0x0002e4c0


	//   ....[233]....
        /*12dc*/ 	.word	0x0002e520


	//   ....[234]....
        /*12e0*/ 	.word	0x0002e590


	//   ....[235]....
        /*12e4*/ 	.word	0x0002e600


	//   ....[236]....
        /*12e8*/ 	.word	0x0002e660


	//   ....[237]....
        /*12ec*/ 	.word	0x0002e6d0


	//   ....[238]....
        /*12f0*/ 	.word	0x0002e730


	//   ....[239]....
        /*12f4*/ 	.word	0x0002e790


	//   ....[240]....
        /*12f8*/ 	.word	0x0002e800


	//   ....[241]....
        /*12fc*/ 	.word	0x0002e860


	//   ....[242]....
        /*1300*/ 	.word	0x0002e8d0


	//   ....[243]....
        /*1304*/ 	.word	0x0002e950


	//   ....[244]....
        /*1308*/ 	.word	0x0002e9c0


	//   ....[245]....
        /*130c*/ 	.word	0x0002ea20


	//   ....[246]....
        /*1310*/ 	.word	0x0002ea70


	//   ....[247]....
        /*1314*/ 	.word	0x0002ead0


	//   ....[248]....
        /*1318*/ 	.word	0x0002eb60


	//   ....[249]....
        /*131c*/ 	.word	0x0002ebc0


	//   ....[250]....
        /*1320*/ 	.word	0x0002ec10


	//   ....[251]....
        /*1324*/ 	.word	0x0002ecb0


	//   ....[252]....
        /*1328*/ 	.word	0x0002ed00


	//   ....[253]....
        /*132c*/ 	.word	0x0002ed60


	//   ....[254]....
        /*1330*/ 	.word	0x0002edb0


	//   ....[255]....
        /*1334*/ 	.word	0x0002ee30


	//   ....[0]....
        /*1338*/ 	.word	0x0002ee80


	//   ....[1]....
        /*133c*/ 	.word	0x0002eee0


	//   ....[2]....
        /*1340*/ 	.word	0x0002ef50


	//   ....[3]....
        /*1344*/ 	.word	0x0002efc0


	//   ....[4]....
        /*1348*/ 	.word	0x0002f010


	//   ....[5]....
        /*134c*/ 	.word	0x0002f070


	//   ....[6]....
        /*1350*/ 	.word	0x0002f0d0


	//   ....[7]....
        /*1354*/ 	.word	0x0002f140


	//   ....[8]....
        /*1358*/ 	.word	0x0002f1a0


	//   ....[9]....
        /*135c*/ 	.word	0x0002f210


	//   ....[10]....
        /*1360*/ 	.word	0x0002f260


	//   ....[11]....
        /*1364*/ 	.word	0x0002f2e0


	//   ....[12]....
        /*1368*/ 	.word	0x0002f340


	//   ....[13]....
        /*136c*/ 	.word	0x0002f3b0


	//   ....[14]....
        /*1370*/ 	.word	0x0002f410


	//   ....[15]....
        /*1374*/ 	.word	0x0002f4a0


	//   ....[16]....
        /*1378*/ 	.word	0x0002f510


	//   ....[17]....
        /*137c*/ 	.word	0x0002f570


	//   ....[18]....
        /*1380*/ 	.word	0x0002f5d0


	//   ....[19]....
        /*1384*/ 	.word	0x0002f650


	//   ....[20]....
        /*1388*/ 	.word	0x0002f6c0


	//   ....[21]....
        /*138c*/ 	.word	0x0002f720


	//   ....[22]....
        /*1390*/ 	.word	0x0002f770


	//   ....[23]....
        /*1394*/ 	.word	0x0002f7d0


	//   ....[24]....
        /*1398*/ 	.word	0x0002f820


	//   ....[25]....
        /*139c*/ 	.word	0x0002f880


	//   ....[26]....
        /*13a0*/ 	.word	0x0002f8d0


	//   ....[27]....
        /*13a4*/ 	.word	0x0002f930


	//   ....[28]....
        /*13a8*/ 	.word	0x0002f990


	//   ....[29]....
        /*13ac*/ 	.word	0x0002f9f0


	//   ....[30]....
        /*13b0*/ 	.word	0x0002fa40


	//   ....[31]....
        /*13b4*/ 	.word	0x0002fad0


	//   ....[32]....
        /*13b8*/ 	.word	0x0002fb40


	//   ....[33]....
        /*13bc*/ 	.word	0x0002fba0


	//   ....[34]....
        /*13c0*/ 	.word	0x0002fbf0


	//   ....[35]....
        /*13c4*/ 	.word	0x0002fc80


	//   ....[36]....
        /*13c8*/ 	.word	0x0002fd00


	//   ....[37]....
        /*13cc*/ 	.word	0x0002fd70


	//   ....[38]....
        /*13d0*/ 	.word	0x0002fdc0


	//   ....[39]....
        /*13d4*/ 	.word	0x0002fe50


	//   ....[40]....
        /*13d8*/ 	.word	0x0002fec0


	//   ....[41]....
        /*13dc*/ 	.word	0x0002ff40


	//   ....[42]....
        /*13e0*/ 	.word	0x0002ff90


	//   ....[43]....
        /*13e4*/ 	.word	0x00030020


	//   ....[44]....
        /*13e8*/ 	.word	0x00030070


	//   ....[45]....
        /*13ec*/ 	.word	0x00030100


	//   ....[46]....
        /*13f0*/ 	.word	0x00030190


	//   ....[47]....
        /*13f4*/ 	.word	0x00030220


	//   ....[48]....
        /*13f8*/ 	.word	0x000302b0


	//   ....[49]....
        /*13fc*/ 	.word	0x00030340


	//   ....[50]....
        /*1400*/ 	.word	0x000303d0


	//   ....[51]....
        /*1404*/ 	.word	0x00030450


	//   ....[52]....
        /*1408*/ 	.word	0x000304a0


	//   ....[53]....
        /*140c*/ 	.word	0x00030540


	//   ....[54]....
        /*1410*/ 	.word	0x000305d0


	//   ....[55]....
        /*1414*/ 	.word	0x00030650


	//   ....[56]....
        /*1418*/ 	.word	0x000306a0


	//   ....[57]....
        /*141c*/ 	.word	0x00030730


	//   ....[58]....
        /*1420*/ 	.word	0x000307c0


	//   ....[59]....
        /*1424*/ 	.word	0x00030850


	//   ....[60]....
        /*1428*/ 	.word	0x000308e0


	//   ....[61]....
        /*142c*/ 	.word	0x00030970


	//   ....[62]....
        /*1430*/ 	.word	0x00030a00


	//   ....[63]....
        /*1434*/ 	.word	0x00030ac0


	//   ....[64]....
        /*1438*/ 	.word	0x00030da0


	//   ....[65]....
        /*143c*/ 	.word	0x00030fc0


	//   ....[66]....
        /*1440*/ 	.word	0x00031010


	//   ....[67]....
        /*1444*/ 	.word	0x00031070


	//   ....[68]....
        /*1448*/ 	.word	0x00031180


	//   ....[69]....
        /*144c*/ 	.word	0x000311e0


	//   ....[70]....
        /*1450*/ 	.word	0x000312f0


	//   ....[71]....
        /*1454*/ 	.word	0x00031350


	//   ....[72]....
        /*1458*/ 	.word	0x00031430


	//   ....[73]....
        /*145c*/ 	.word	0x00031750


	//   ....[74]....
        /*1460*/ 	.word	0x000317f0


	//   ....[75]....
        /*1464*/ 	.word	0x00031990


	//   ....[76]....
        /*1468*/ 	.word	0x00031a10


	//   ....[77]....
        /*146c*/ 	.word	0x00031a90


	//   ....[78]....
        /*1470*/ 	.word	0x00031b10


	//   ....[79]....
        /*1474*/ 	.word	0x00031b90


	//   ....[80]....
        /*1478*/ 	.word	0x00031c20


	//   ....[81]....
        /*147c*/ 	.word	0x00031cc0


	//   ....[82]....
        /*1480*/ 	.word	0x00031d70


	//   ....[83]....
        /*1484*/ 	.word	0x00031df0


	//   ....[84]....
        /*1488*/ 	.word	0x00031e70


	//   ....[85]....
        /*148c*/ 	.word	0x00031ef0


	//   ....[86]....
        /*1490*/ 	.word	0x00031f80


	//   ....[87]....
        /*1494*/ 	.word	0x00032000


	//   ....[88]....
        /*1498*/ 	.word	0x000320a0


	//   ....[89]....
        /*149c*/ 	.word	0x000320f0


	//   ....[90]....
        /*14a0*/ 	.word	0x00032180


	//   ....[91]....
        /*14a4*/ 	.word	0x000322b0


	//----- nvinfo : EIATTR_REG_RECONFIG
	.align		4
.L_149:
        /*14a8*/ 	.byte	0x01, 0x54
	.zero		2


	//----- nvinfo : EIATTR_SYSCALL_OFFSETS
	.align		4
        /*14ac*/ 	.byte	0x04, 0x46
        /*14ae*/ 	.short	(.L_151 - .L_150)


	//   ....[0]....
.L_150:
        /*14b0*/ 	.word	0x00002260


	//   ....[1]....
        /*14b4*/ 	.word	0x000023b0


	//   ....[2]....
        /*14b8*/ 	.word	0x00010cb0


	//   ....[3]....
        /*14bc*/ 	.word	0x00010fe0


	//   ....[4]....
        /*14c0*/ 	.word	0x00028490


	//   ....[5]....
        /*14c4*/ 	.word	0x00028620


	//   ....[6]....
        /*14c8*/ 	.word	0x00028770


	//   ....[7]....
        /*14cc*/ 	.word	0x000288b0


	//   ....[8]....
        /*14d0*/ 	.word	0x000293d0


	//----- nvinfo : EIATTR_MBARRIER_INSTR_OFFSETS
	.align		4
.L_151:
        /*14d4*/ 	.byte	0x04, 0x39
        /*14d6*/ 	.short	(.L_153 - .L_152)


	//   ....[0]....
.L_152:
        /*14d8*/ 	.word	0x000002d0
        /*14dc*/ 	.word	0x000000ff
        /*14e0*/ 	.word	0x00033400
        /*14e4*/ 	.short	0x0100
        /*14e6*/ 	.byte	0x08
	.zero		1


	//   ....[1]....
        /*14e8*/ 	.word	0x000002e0
        /*14ec*/ 	.word	0x000000ff
        /*14f0*/ 	.word	0x00033420
        /*14f4*/ 	.short	0x0100
        /*14f6*/ 	.byte	0x08
	.zero		1


	//   ....[2]....
        /*14f8*/ 	.word	0x000003d0
        /*14fc*/ 	.word	0x000000ff
        /*1500*/ 	.word	0x00033430
        /*1504*/ 	.short	0x0100
        /*1506*/ 	.byte	0x08
	.zero		1


	//   ....[3]....
        /*1508*/ 	.word	0x000003e0
        /*150c*/ 	.word	0x000000ff
        /*1510*/ 	.word	0x00033440
        /*1514*/ 	.short	0x0100
        /*1516*/ 	.byte	0x08
	.zero		1


	//   ....[4]....
        /*1518*/ 	.word	0x000003f0
        /*151c*/ 	.word	0x000000ff
        /*1520*/ 	.word	0x00033438
        /*1524*/ 	.short	0x0100
        /*1526*/ 	.byte	0x08
	.zero		1


	//   ....[5]....
        /*1528*/ 	.word	0x00000400
        /*152c*/ 	.word	0x000000ff
        /*1530*/ 	.word	0x00033448
        /*1534*/ 	.short	0x0100
        /*1536*/ 	.byte	0x08
	.zero		1


	//   ....[6]....
        /*1538*/ 	.word	0x00000530
        /*153c*/ 	.word	0x000000ff
        /*1540*/ 	.word	0x00033450
        /*1544*/ 	.short	0x0100
        /*1546*/ 	.byte	0x08
	.zero		1


	//   ....[7]....
        /*1548*/ 	.word	0x00000540
        /*154c*/ 	.word	0x000000ff
        /*1550*/ 	.word	0x00033460
        /*1554*/ 	.short	0x0100
        /*1556*/ 	.byte	0x08
	.zero		1


	//   ....[8]....
        /*1558*/ 	.word	0x00000550
        /*155c*/ 	.word	0x000000ff
        /*1560*/ 	.word	0x00033458
        /*1564*/ 	.short	0x0100
        /*1566*/ 	.byte	0x08
	.zero		1


	//   ....[9]....
        /*1568*/ 	.word	0x00000560
        /*156c*/ 	.word	0x000000ff
        /*1570*/ 	.word	0x00033468
        /*1574*/ 	.short	0x0100
        /*1576*/ 	.byte	0x08
	.zero		1


	//   ....[10]....
        /*1578*/ 	.word	0x00000650
        /*157c*/ 	.word	0x000000ff
        /*1580*/ 	.word	0x00033470
        /*1584*/ 	.short	0x0100
        /*1586*/ 	.byte	0x06
	.zero		1


	//   ....[11]....
        /*1588*/ 	.word	0x00000660
        /*158c*/ 	.word	0x000000ff
        /*1590*/ 	.word	0x00033480
        /*1594*/ 	.short	0x0100
        /*1596*/ 	.byte	0x06
	.zero		1


	//   ....[12]....
        /*1598*/ 	.word	0x00000670
        /*159c*/ 	.word	0x000000ff
        /*15a0*/ 	.word	0x00033478
        /*15a4*/ 	.short	0x0100
        /*15a6*/ 	.byte	0x06
	.zero		1


	//   ....[13]....
        /*15a8*/ 	.word	0x00000680
        /*15ac*/ 	.word	0x000000ff
        /*15b0*/ 	.word	0x00033488
        /*15b4*/ 	.short	0x0100
        /*15b6*/ 	.byte	0x06
	.zero		1


	//   ....[14]....
        /*15b8*/ 	.word	0x000007b0
        /*15bc*/ 	.word	0x000000ff
        /*15c0*/ 	.word	0x00033490
        /*15c4*/ 	.short	0x0100
        /*15c6*/ 	.byte	0x08
	.zero		1


	//   ....[15]....
        /*15c8*/ 	.word	0x000007c0
        /*15cc*/ 	.word	0x000000ff
        /*15d0*/ 	.word	0x000334a0
        /*15d4*/ 	.short	0x0100
        /*15d6*/ 	.byte	0x08
	.zero		1


	//   ....[16]....
        /*15d8*/ 	.word	0x000007d0
        /*15dc*/ 	.word	0x000000ff
        /*15e0*/ 	.word	0x00033498
        /*15e4*/ 	.short	0x0100
        /*15e6*/ 	.byte	0x08
	.zero		1


	//   ....[17]....
        /*15e8*/ 	.word	0x000007e0
        /*15ec*/ 	.word	0x000000ff
        /*15f0*/ 	.word	0x000334a8
        /*15f4*/ 	.short	0x0100
        /*15f6*/ 	.byte	0x08
	.zero		1


	//   ....[18]....
        /*15f8*/ 	.word	0x00000910
        /*15fc*/ 	.word	0x000000ff
        /*1600*/ 	.word	0x000334b0
        /*1604*/ 	.short	0x0100
        /*1606*/ 	.byte	0x08
	.zero		1


	//   ....[19]....
        /*1608*/ 	.word	0x00000920
        /*160c*/ 	.word	0x000000ff
        /*1610*/ 	.word	0x000334c0
        /*1614*/ 	.short	0x0100
        /*1616*/ 	.byte	0x08
	.zero		1


	//   ....[20]....
        /*1618*/ 	.word	0x00000930
        /*161c*/ 	.word	0x000000ff
        /*1620*/ 	.word	0x000334b8
        /*1624*/ 	.short	0x0100
        /*1626*/ 	.byte	0x08
	.zero		1


	//   ....[21]....
        /*1628*/ 	.word	0x00000940
        /*162c*/ 	.word	0x000000ff
        /*1630*/ 	.word	0x000334c8
        /*1634*/ 	.short	0x0100
        /*1636*/ 	.byte	0x08
	.zero		1


	//   ....[22]....
        /*1638*/ 	.word	0x00003b90
        /*163c*/ 	.word	0x0000002b
        /*1640*/ 	.word	0x00033490
        /*1644*/ 	.short	0x010a
        /*1646*/ 	.byte	0x3f
	.zero		1


	//   ....[23]....
        /*1648*/ 	.word	0x00009930
        /*164c*/ 	.word	0x0000002b
        /*1650*/ 	.word	0x00033490
        /*1654*/ 	.short	0x010a
        /*1656*/ 	.byte	0x3f
	.zero		1


	//   ....[24]....
        /*1658*/ 	.word	0x0000f880
        /*165c*/ 	.word	0x0000002b
        /*1660*/ 	.word	0x00033490
        /*1664*/ 	.short	0x010a
        /*1666*/ 	.byte	0x3f
	.zero		1


	//   ....[25]....
        /*1668*/ 	.word	0x0000fc60
        /*166c*/ 	.word	0x0000002c
        /*1670*/ 	.word	0x00000000
        /*1674*/ 	.short	0x0101
        /*1676*/ 	.byte	0x3f
	.zero		1


	//   ....[26]....
        /*1678*/ 	.word	0x0000fca0
        /*167c*/ 	.word	0x0000002b
        /*1680*/ 	.word	0x000334b0
        /*1684*/ 	.short	0x010a
        /*1686*/ 	.byte	0x3f
	.zero		1


	//   ....[27]....
        /*1688*/ 	.word	0x000101c0
        /*168c*/ 	.word	0x0000002b
        /*1690*/ 	.word	0x00000000
        /*1694*/ 	.short	0x0101
        /*1696*/ 	.byte	0x3f
	.zero		1


	//   ....[28]....
        /*1698*/ 	.word	0x00010d40
        /*169c*/ 	.word	0x00000010
        /*16a0*/ 	.word	0x00033400
        /*16a4*/ 	.short	0x010a
        /*16a6*/ 	.byte	0x3f
	.zero		1


	//   ....[29]....
        /*16a8*/ 	.word	0x00010d90
        /*16ac*/ 	.word	0x00000010
        /*16b0*/ 	.word	0x00033400
        /*16b4*/ 	.short	0x010a
        /*16b6*/ 	.byte	0x3f
	.zero		1


	//   ....[30]....
        /*16b8*/ 	.word	0x00011620
        /*16bc*/ 	.word	0x00000010
        /*16c0*/ 	.word	0x00033400
        /*16c4*/ 	.short	0x010a
        /*16c6*/ 	.byte	0x3f
	.zero		1


	//   ....[31]....
        /*16c8*/ 	.word	0x00014aa0
        /*16cc*/ 	.word	0x00000010
        /*16d0*/ 	.word	0x00033400
        /*16d4*/ 	.short	0x010a
        /*16d6*/ 	.byte	0x3f
	.zero		1


	//   ....[32]....
        /*16d8*/ 	.word	0x00017c20
        /*16dc*/ 	.word	0x00000000
        /*16e0*/ 	.word	0x00033430
        /*16e4*/ 	.short	0x010a
        /*16e6*/ 	.byte	0x3f
	.zero		1


	//   ....[33]....
        /*16e8*/ 	.word	0x00017ca0
        /*16ec*/ 	.word	0x00000000
        /*16f0*/ 	.word	0x00033430
        /*16f4*/ 	.short	0x010a
        /*16f6*/ 	.byte	0x3f
	.zero		1


	//   ....[34]....
        /*16f8*/ 	.word	0x0001a3e0
        /*16fc*/ 	.word	0x0000002d
        /*1700*/ 	.word	0x00000000
        /*1704*/ 	.short	0x0101
        /*1706*/ 	.byte	0x3f
	.zero		1


	//   ....[35]....
        /*1708*/ 	.word	0x0001b6e0
        /*170c*/ 	.word	0x0000000b
        /*1710*/ 	.word	0x00033430
        /*1714*/ 	.short	0x010a
        /*1716*/ 	.byte	0x3f
	.zero		1


	//   ....[36]....
        /*1718*/ 	.word	0x0001b730
        /*171c*/ 	.word	0x0000000b
        /*1720*/ 	.word	0x00033430
        /*1724*/ 	.short	0x010a
        /*1726*/ 	.byte	0x3f
	.zero		1


	//   ....[37]....
        /*1728*/ 	.word	0x0001c830
        /*172c*/ 	.word	0x0000000a
        /*1730*/ 	.word	0x00033450
        /*1734*/ 	.short	0x010a
        /*1736*/ 	.byte	0x3f
	.zero		1


	//   ....[38]....
        /*1738*/ 	.word	0x0001c870
        /*173c*/ 	.word	0x0000000a
        /*1740*/ 	.word	0x00033450
        /*1744*/ 	.short	0x010a
        /*1746*/ 	.byte	0x3f
	.zero		1


	//   ....[39]....
        /*1748*/ 	.word	0x0001dbd0
        /*174c*/ 	.word	0x000000c3
        /*1750*/ 	.word	0x00000000
        /*1754*/ 	.short	0x0101
        /*1756*/ 	.byte	0x3f
	.zero		1


	//   ....[40]....
        /*1758*/ 	.word	0x0001e330
        /*175c*/ 	.word	0x00000007
        /*1760*/ 	.word	0x00000000
        /*1764*/ 	.short	0x0101
        /*1766*/ 	.byte	0x3f
	.zero		1


	//   ....[41]....
        /*1768*/ 	.word	0x0001eb70
        /*176c*/ 	.word	0x00000003
        /*1770*/ 	.word	0x00033450
        /*1774*/ 	.short	0x010a
        /*1776*/ 	.byte	0x3f
	.zero		1


	//   ....[42]....
        /*1778*/ 	.word	0x0001ebf0
        /*177c*/ 	.word	0x00000003
        /*1780*/ 	.word	0x00033450
        /*1784*/ 	.short	0x010a
        /*1786*/ 	.byte	0x3f
	.zero		1


	//   ....[43]....
        /*1788*/ 	.word	0x0001f1e0
        /*178c*/ 	.word	0x00000003
        /*1790*/ 	.word	0x00000000
        /*1794*/ 	.short	0x0101
        /*1796*/ 	.byte	0x3f
	.zero		1


	//   ....[44]....
        /*1798*/ 	.word	0x000221c0
        /*179c*/ 	.word	0x00000000
        /*17a0*/ 	.word	0x00000000
        /*17a4*/ 	.short	0x0101
        /*17a6*/ 	.byte	0x3f
	.zero		1


	//   ....[45]....
        /*17a8*/ 	.word	0x00022940
        /*17ac*/ 	.word	0x00000024
        /*17b0*/ 	.word	0x00000000
        /*17b4*/ 	.short	0x0101
        /*17b6*/ 	.byte	0x3f
	.zero		1


	//   ....[46]....
        /*17b8*/ 	.word	0x00026c00
        /*17bc*/ 	.word	0x00000012
        /*17c0*/ 	.word	0x00033420
        /*17c4*/ 	.short	0x010a
        /*17c6*/ 	.byte	0x3f
	.zero		1


	//   ....[47]....
        /*17c8*/ 	.word	0x00026cd0
        /*17cc*/ 	.word	0x00000007
        /*17d0*/ 	.word	0x000334a0
        /*17d4*/ 	.short	0x010a
        /*17d6*/ 	.byte	0x3f
	.zero		1


	//   ....[48]....
        /*17d8*/ 	.word	0x00027110
        /*17dc*/ 	.word	0x00000007
        /*17e0*/ 	.word	0x000334c0
        /*17e4*/ 	.short	0x010a
        /*17e6*/ 	.byte	0x3f
	.zero		1


	//   ....[49]....
        /*17e8*/ 	.word	0x000276a0
        /*17ec*/ 	.word	0x00000008
        /*17f0*/ 	.word	0x000334a0
        /*17f4*/ 	.short	0x010a
        /*17f6*/ 	.byte	0x3f
	.zero		1


	//   ....[50]....
        /*17f8*/ 	.word	0x00027ad0
        /*17fc*/ 	.word	0x00000008
        /*1800*/ 	.word	0x000334c0
        /*1804*/ 	.short	0x010a
        /*1806*/ 	.byte	0x3f
	.zero		1


	//   ....[51]....
        /*1808*/ 	.word	0x00028cb0
        /*180c*/ 	.word	0x00000002
        /*1810*/ 	.word	0x00033480
        /*1814*/ 	.short	0x010a
        /*1816*/ 	.byte	0x3f
	.zero		1


	//   ....[52]....
        /*1818*/ 	.word	0x00028ef0
        /*181c*/ 	.word	0x00000002
        /*1820*/ 	.word	0x00033440
        /*1824*/ 	.short	0x010a
        /*1826*/ 	.byte	0x3f
	.zero		1


	//   ....[53]....
        /*1828*/ 	.word	0x00029b00
        /*182c*/ 	.word	0x00000012
        /*1830*/ 	.word	0x00033400
        /*1834*/ 	.short	0x0107
        /*1836*/ 	.byte	0x3f
	.zero		1


	//   ....[54]....
        /*1838*/ 	.word	0x00029c00
        /*183c*/ 	.word	0x00000012
        /*1840*/ 	.word	0x00033400
        /*1844*/ 	.short	0x0101
        /*1846*/ 	.byte	0x3f
	.zero		1


	//   ....[55]....
        /*1848*/ 	.word	0x00029c20
        /*184c*/ 	.word	0x00000012
        /*1850*/ 	.word	0x00033420
        /*1854*/ 	.short	0x010a
        /*1856*/ 	.byte	0x3f
	.zero		1


	//   ....[56]....
        /*1858*/ 	.word	0x00029f30
        /*185c*/ 	.word	0x00000006
        /*1860*/ 	.word	0x00033480
        /*1864*/ 	.short	0x010a
        /*1866*/ 	.byte	0x3f
	.zero		1


	//   ....[57]....
        /*1868*/ 	.word	0x0002a380
        /*186c*/ 	.word	0x00000006
        /*1870*/ 	.word	0x00033440
        /*1874*/ 	.short	0x010a
        /*1876*/ 	.byte	0x3f
	.zero		1


	//   ....[58]....
        /*1878*/ 	.word	0x0002a830
        /*187c*/ 	.word	0x00000003
        /*1880*/ 	.word	0x00033470
        /*1884*/ 	.short	0x010a
        /*1886*/ 	.byte	0x3f
	.zero		1


	//   ....[59]....
        /*1888*/ 	.word	0x0002a8a0
        /*188c*/ 	.word	0x00000003
        /*1890*/ 	.word	0x00033460
        /*1894*/ 	.short	0x010a
        /*1896*/ 	.byte	0x3f
	.zero		1


	//   ....[60]....
        /*1898*/ 	.word	0x0002af60
        /*189c*/ 	.word	0x00000003
        /*18a0*/ 	.word	0x00033450
        /*18a4*/ 	.short	0x0101
        /*18a6*/ 	.byte	0x3f
	.zero		1


	//   ....[61]....
        /*18a8*/ 	.word	0x0002afe0
        /*18ac*/ 	.word	0x00000003
        /*18b0*/ 	.word	0x00000000
        /*18b4*/ 	.short	0x0101
        /*18b6*/ 	.byte	0x3f
	.zero		1


	//   ....[62]....
        /*18b8*/ 	.word	0x0002b210
        /*18bc*/ 	.word	0x00000003
        /*18c0*/ 	.word	0x00033470
        /*18c4*/ 	.short	0x010a
        /*18c6*/ 	.byte	0x3f
	.zero		1


	//   ....[63]....
        /*18c8*/ 	.word	0x0002b280
        /*18cc*/ 	.word	0x00000003
        /*18d0*/ 	.word	0x00033460
        /*18d4*/ 	.short	0x010a
        /*18d6*/ 	.byte	0x3f
	.zero		1


	//   ....[64]....
        /*18d8*/ 	.word	0x0002b950
        /*18dc*/ 	.word	0x00000003
        /*18e0*/ 	.word	0x00033450
        /*18e4*/ 	.short	0x0101
        /*18e6*/ 	.byte	0x3f
	.zero		1


	//   ....[65]....
        /*18e8*/ 	.word	0x0002b9a0
        /*18ec*/ 	.word	0x00000003
        /*18f0*/ 	.word	0x00000000
        /*18f4*/ 	.short	0x0101
        /*18f6*/ 	.byte	0x3f
	.zero		1


	//   ....[66]....
        /*18f8*/ 	.word	0x0002c850
        /*18fc*/ 	.word	0x00000000
        /*1900*/ 	.word	0x00033420
        /*1904*/ 	.short	0x010a
        /*1906*/ 	.byte	0x3f
	.zero		1


	//   ....[67]....
        /*1908*/ 	.word	0x0002ca30
        /*190c*/ 	.word	0x00000006
        /*1910*/ 	.word	0x00000000
        /*1914*/ 	.short	0x010a
        /*1916*/ 	.byte	0x3f
	.zero		1


	//   ....[68]....
        /*1918*/ 	.word	0x0002ca60
        /*191c*/ 	.word	0x00000007
        /*1920*/ 	.word	0x00000000
        /*1924*/ 	.short	0x010a
        /*1926*/ 	.byte	0x3f
	.zero		1


	//   ....[69]....
        /*1928*/ 	.word	0x0002cab0
        /*192c*/ 	.word	0x00000004
        /*1930*/ 	.word	0x00033460
        /*1934*/ 	.short	0x010a
        /*1936*/ 	.byte	0x3f
	.zero		1


	//   ....[70]....
        /*1938*/ 	.word	0x0002cb00
        /*193c*/ 	.word	0x00000003
        /*1940*/ 	.word	0x00033460
        /*1944*/ 	.short	0x010a
        /*1946*/ 	.byte	0x3f
	.zero		1


	//   ....[71]....
        /*1948*/ 	.word	0x0002cb40
        /*194c*/ 	.word	0x00000004
        /*1950*/ 	.word	0x00033480
        /*1954*/ 	.short	0x010a
        /*1956*/ 	.byte	0x3f
	.zero		1


	//   ....[72]....
        /*1958*/ 	.word	0x0002cb60
        /*195c*/ 	.word	0x00000003
        /*1960*/ 	.word	0x00033480
        /*1964*/ 	.short	0x010a
        /*1966*/ 	.byte	0x3f
	.zero		1


	//   ....[73]....
        /*1968*/ 	.word	0x0002cbc0
        /*196c*/ 	.word	0x0000002b
        /*1970*/ 	.word	0x00033490
        /*1974*/ 	.short	0x010a
        /*1976*/ 	.byte	0x3f
	.zero		1


	//   ....[74]....
        /*1978*/ 	.word	0x0002cc10
        /*197c*/ 	.word	0x0000002b
        /*1980*/ 	.word	0x00033490
        /*1984*/ 	.short	0x010a
        /*1986*/ 	.byte	0x3f
	.zero		1


	//   ....[75]....
        /*1988*/ 	.word	0x0002cc60
        /*198c*/ 	.word	0x0000002b
        /*1990*/ 	.word	0x00033490
        /*1994*/ 	.short	0x010a
        /*1996*/ 	.byte	0x3f
	.zero		1


	//   ....[76]....
        /*1998*/ 	.word	0x0002ccb0
        /*199c*/ 	.word	0x0000002b
        /*19a0*/ 	.word	0x000334b0
        /*19a4*/ 	.short	0x010a
        /*19a6*/ 	.byte	0x3f
	.zero		1


	//   ....[77]....
        /*19a8*/ 	.word	0x0002cf60
        /*19ac*/ 	.word	0x00000010
        /*19b0*/ 	.word	0x00033400
        /*19b4*/ 	.short	0x010a
        /*19b6*/ 	.byte	0x3f
	.zero		1


	//   ....[78]....
        /*19b8*/ 	.word	0x0002d180
        /*19bc*/ 	.word	0x00000010
        /*19c0*/ 	.word	0x00033400
        /*19c4*/ 	.short	0x010a
        /*19c6*/ 	.byte	0x3f
	.zero		1


	//   ....[79]....
        /*19c8*/ 	.word	0x0002d1d0
        /*19cc*/ 	.word	0x00000000
        /*19d0*/ 	.word	0x00033430
        /*19d4*/ 	.short	0x010a
        /*19d6*/ 	.byte	0x3f
	.zero		1


	//   ....[80]....
        /*19d8*/ 	.word	0x0002d220
        /*19dc*/ 	.word	0x0000000b
        /*19e0*/ 	.word	0x00033430
        /*19e4*/ 	.short	0x010a
        /*19e6*/ 	.byte	0x3f
	.zero		1


	//   ....[81]....
        /*19e8*/ 	.word	0x0002d270
        /*19ec*/ 	.word	0x0000000a
        /*19f0*/ 	.word	0x00033450
        /*19f4*/ 	.short	0x010a
        /*19f6*/ 	.byte	0x3f
	.zero		1


	//   ....[82]....
        /*19f8*/ 	.word	0x0002d2c0
        /*19fc*/ 	.word	0x00000003
        /*1a00*/ 	.word	0x00033450
        /*1a04*/ 	.short	0x010a
        /*1a06*/ 	.byte	0x3f
	.zero		1


	//   ....[83]....
        /*1a08*/ 	.word	0x00030b80
        /*1a0c*/ 	.word	0x00000012
        /*1a10*/ 	.word	0x00033420
        /*1a14*/ 	.short	0x010a
        /*1a16*/ 	.byte	0x3f
	.zero		1


	//   ....[84]....
        /*1a18*/ 	.word	0x00030bd0
        /*1a1c*/ 	.word	0x00000007
        /*1a20*/ 	.word	0x000334a0
        /*1a24*/ 	.short	0x010a
        /*1a26*/ 	.byte	0x3f
	.zero		1


	//   ....[85]....
        /*1a28*/ 	.word	0x00030c20
        /*1a2c*/ 	.word	0x00000007
        /*1a30*/ 	.word	0x000334c0
        /*1a34*/ 	.short	0x010a
        /*1a36*/ 	.byte	0x3f
	.zero		1


	//   ....[86]....
        /*1a38*/ 	.word	0x00030c70
        /*1a3c*/ 	.word	0x00000008
        /*1a40*/ 	.word	0x000334a0
        /*1a44*/ 	.short	0x010a
        /*1a46*/ 	.byte	0x3f
	.zero		1


	//   ....[87]....
        /*1a48*/ 	.word	0x00030cc0
        /*1a4c*/ 	.word	0x00000008
        /*1a50*/ 	.word	0x000334c0
        /*1a54*/ 	.short	0x010a
        /*1a56*/ 	.byte	0x3f
	.zero		1


	//   ....[88]....
        /*1a58*/ 	.word	0x00030e60
        /*1a5c*/ 	.word	0x00000002
        /*1a60*/ 	.word	0x00033480
        /*1a64*/ 	.short	0x010a
        /*1a66*/ 	.byte	0x3f
	.zero		1


	//   ....[89]....
        /*1a68*/ 	.word	0x00030eb0
        /*1a6c*/ 	.word	0x00000002
        /*1a70*/ 	.word	0x00033440
        /*1a74*/ 	.short	0x010a
        /*1a76*/ 	.byte	0x3f
	.zero		1


	//   ....[90]....
        /*1a78*/ 	.word	0x000314b0
        /*1a7c*/ 	.word	0x00000012
        /*1a80*/ 	.word	0x00033420
        /*1a84*/ 	.short	0x010a
        /*1a86*/ 	.byte	0x3f
	.zero		1


	//   ....[91]....
        /*1a88*/ 	.word	0x00031500
        /*1a8c*/ 	.word	0x00000006
        /*1a90*/ 	.word	0x00033480
        /*1a94*/ 	.short	0x010a
        /*1a96*/ 	.byte	0x3f
	.zero		1


	//   ....[92]....
        /*1a98*/ 	.word	0x00031550
        /*1a9c*/ 	.word	0x00000006
        /*1aa0*/ 	.word	0x00033440
        /*1aa4*/ 	.short	0x010a
        /*1aa6*/ 	.byte	0x3f
	.zero		1


	//   ....[93]....
        /*1aa8*/ 	.word	0x000315a0
        /*1aac*/ 	.word	0x00000003
        /*1ab0*/ 	.word	0x00033470
        /*1ab4*/ 	.short	0x010a
        /*1ab6*/ 	.byte	0x3f
	.zero		1


	//   ....[94]....
        /*1ab8*/ 	.word	0x000315f0
        /*1abc*/ 	.word	0x00000003
        /*1ac0*/ 	.word	0x00033460
        /*1ac4*/ 	.short	0x010a
        /*1ac6*/ 	.byte	0x3f
	.zero		1


	//   ....[95]....
        /*1ac8*/ 	.word	0x00031640
        /*1acc*/ 	.word	0x00000003
        /*1ad0*/ 	.word	0x00033470
        /*1ad4*/ 	.short	0x010a
        /*1ad6*/ 	.byte	0x3f
	.zero		1


	//   ....[96]....
        /*1ad8*/ 	.word	0x00031690
        /*1adc*/ 	.word	0x00000003
        /*1ae0*/ 	.word	0x00033460
        /*1ae4*/ 	.short	0x010a
        /*1ae6*/ 	.byte	0x3f
	.zero		1


	//   ....[97]....
        /*1ae8*/ 	.word	0x000321d0
        /*1aec*/ 	.word	0x00000000
        /*1af0*/ 	.word	0x00033420
        /*1af4*/ 	.short	0x010a
        /*1af6*/ 	.byte	0x3f
	.zero		1


	//   ....[98]....
        /*1af8*/ 	.word	0x00032370
        /*1afc*/ 	.word	0x00000006
        /*1b00*/ 	.word	0x00000000
        /*1b04*/ 	.short	0x010a
        /*1b06*/ 	.byte	0x3f
	.zero		1


	//   ....[99]....
        /*1b08*/ 	.word	0x000323c0
        /*1b0c*/ 	.word	0x00000007
        /*1b10*/ 	.word	0x00000000
        /*1b14*/ 	.short	0x010a
        /*1b16*/ 	.byte	0x3f
	.zero		1


	//   ....[100]....
        /*1b18*/ 	.word	0x00032410
        /*1b1c*/ 	.word	0x00000004
        /*1b20*/ 	.word	0x00033460
        /*1b24*/ 	.short	0x010a
        /*1b26*/ 	.byte	0x3f
	.zero		1


	//   ....[101]....
        /*1b28*/ 	.word	0x00032460
        /*1b2c*/ 	.word	0x00000003
        /*1b30*/ 	.word	0x00033460
        /*1b34*/ 	.short	0x010a
        /*1b36*/ 	.byte	0x3f
	.zero		1


	//   ....[102]....
        /*1b38*/ 	.word	0x000324b0
        /*1b3c*/ 	.word	0x00000004
        /*1b40*/ 	.word	0x00033480
        /*1b44*/ 	.short	0x010a
        /*1b46*/ 	.byte	0x3f
	.zero		1


	//----- nvinfo : EIATTR_NUM_MBARRIERS
	.align		4
.L_153:
        /*1b48*/ 	.byte	0x03, 0x38
        /*1b4a*/ 	.short	0x0016


	//----- nvinfo : EIATTR_EXIT_INSTR_OFFSETS
	.align		4
        /*1b4c*/ 	.byte	0x04, 0x1c
        /*1b4e*/ 	.short	(.L_155 - .L_154)


	//   ....[0]....
.L_154:
        /*1b50*/ 	.word	0x0002cbb0


	//----- nvinfo : EIATTR_MAX_THREADS
	.align		4
.L_155:
        /*1b54*/ 	.byte	0x04, 0x05
        /*1b56*/ 	.short	(.L_157 - .L_156)
.L_156:
        /*1b58*/ 	.word	0x00000180
        /*1b5c*/ 	.word	0x00000001
        /*1b60*/ 	.word	0x00000001


	//----- nvinfo : EIATTR_CRS_STACK_SIZE
	.align		4
.L_157:
        /*1b64*/ 	.byte	0x04, 0x1e
        /*1b66*/ 	.short	(.L_159 - .L_158)
.L_158:
        /*1b68*/ 	.word	0x00000000


	//----- nvinfo : EIATTR_CBANK_PARAM_SIZE
	.align		4
.L_159:
        /*1b6c*/ 	.byte	0x03, 0x19
        /*1b6e*/ 	.short	0x0af0


	//----- nvinfo : EIATTR_PARAM_CBANK
	.align		4
        /*1b70*/ 	.byte	0x04, 0x0a
        /*1b72*/ 	.short	(.L_161 - .L_160)
	.align		4
.L_160:
        /*1b74*/ 	.word	index@(.nv.constant0._ZN7cutlass13device_kernelIN5flash11enable_sm90INS1_16FlashAttnFwdSm90INS1_25CollectiveMainloopFwdSm90ILi2EN4cute5tupleIJNS5_1CILi1EEES8_S8_EEENS6_IJNS7_ILi128EEENS7_ILi160EEENS7_ILi192EEEEEELi192ENS_12float_e4m3_tEfNS_4arch4Sm90ELb0ELb0ELb0ELb1ELb0ELb1ELb0ELb1ELb1ELb1ELb1ELb0EEENS1_21CollectiveEpilogueFwdINS6_IJSA_SC_SB_EEES9_NS_10bfloat16_tESG_Li256ELb1ELb1ELb1ELb1EEENS1_36VarlenDynamicPersistentTileSchedulerILi128ELi160ELi256ELi128ELb1ELb1ELb1ELb0ELb1ELb1EEEEEEEEEvNT_6ParamsE)
        /*1b78*/ 	.short	0x0210
        /*1b7a*/ 	.short	0x0af0


	//----- nvinfo : EIATTR_SW_WAR
	.align		4
.L_161:
        /*1b7c*/ 	.byte	0x04, 0x36
        /*1b7e*/ 	.short	(.L_163 - .L_162)
.L_162:
        /*1b80*/ 	.word	0x00000008
.L_163:


//--------------------- .nv.info._ZN7cutlass13device_kernelIN5flash11enable_sm90INS1_16FlashAttnFwdSm90INS1_25CollectiveMainloopFwdSm90ILi2EN4cute5tupleIJNS5_1CILi1EEES8_S8_EEENS6_IJNS7_ILi128EEENS7_ILi160EEENS7_ILi192EEEEEELi192ENS_12float_e4m3_tEfNS_4arch4Sm90ELb0ELb1ELb0ELb0ELb0ELb0ELb0ELb1ELb1ELb1ELb1ELb0EEENS1_21CollectiveEpilogueFwdINS6_IJSA_SC_SB_EEES9_NS_10bfloat16_tESG_Li256ELb0ELb1ELb1ELb1EEENS1_19SingleTileSchedulerILb0ELb1ELb1ELi128EEEEEEEEEvNT_6ParamsE --------------------------
	.section	.nv.info._ZN7cutlass13device_kernelIN5flash11enable_sm90INS1_16FlashAttnFwdSm90INS1_25CollectiveMainloopFwdSm90ILi2EN4cute5tupleIJNS5_1CILi1EEES8_S8_EEENS6_IJNS7_ILi128EEENS7_ILi160EEENS7_ILi192EEEEEELi192ENS_12float_e4m3_tEfNS_4arch4Sm90ELb0ELb1ELb0ELb0ELb0ELb0ELb0ELb1ELb1ELb1ELb1ELb0EEENS1_21CollectiveEpilogueFwdINS6_IJSA_SC_SB_EEES9_NS_10bfloat16_tESG_Li256ELb0ELb1ELb1ELb1EEENS1_19SingleTileSchedulerILb0ELb1ELb1ELi128EEEEEEEEEvNT_6ParamsE,"",@"SHT_CUDA_INFO"
	.sectionflags	@""
	.align	4


	//----- nvinfo : EIATTR_CUDA_API_VERSION
	.align		4
        /*0000*/ 	.byte	0x04, 0x37
        /*0002*/ 	.short	(.L_165 - .L_164)
.L_164:
        /*0004*/ 	.word	0x00000082


	//----- nvinfo : EIATTR_KPARAM_INFO
	.align		4
.L_165:
        /*0008*/ 	.byte	0x04, 0x17
        /*000a*/ 	.short	(.L_167 - .L_166)
.L_166:
        /*000c*/ 	.word	0x00000000
        /*0010*/ 	.short	0x0000
        /*0012*/ 	.short	0x0070
        /*0014*/ 	.byte	0x00, 0xf0, 0x01, 0x28


	//----- nvinfo : EIATTR_SPARSE_MMA_MASK
	.align		4
.L_167:
        /*0018*/ 	.byte	0x03, 0x50
        /*001a*/ 	.short	0x0000


	//----- nvinfo : EIATTR_MAXREG_COUNT
	.align		4
        /*001c*/ 	.byte	0x03, 0x1b
        /*001e*/ 	.short	0x00a8


	//----- nvinfo : EIATTR_NUM_BARRIERS
	.align		4
        /*0020*/ 	.byte	0x02, 0x4c
        /*0022*/ 	.byte	0x10
	.zero		1


	//----- nvinfo : EIATTR_EXTERNS
	.align		4
        /*0024*/ 	.byte	0x04, 0x0f
        /*0026*/ 	.short	(.L_169 - .L_168)


	//   ....[0]....
	.align		4
.L_168:
        /*0028*/ 	.word	index@(__assertfail)


	//----- nvinfo : EIATTR_ANNOTATIONS
	.align		4
.L_169:
        /*002c*/ 	.byte	0x04, 0x55
        /*002e*/ 	.short	(.L_171 - .L_170)


	//   ....[0]....
.L_170:
        /* <DEDUP_REMOVED lines=9> */


	//----- nvinfo : EIATTR_MERCURY_ISA_VERSION
	.align		4
.L_171:
        /*00a8*/ 	.byte	0x03, 0x5f
        /*00aa*/ 	.short	0x0101


	//----- nvinfo : EIATTR_INT_WARP_WIDE_INSTR_OFFSETS
	.align		4
        /*00ac*/ 	.byte	0x04, 0x31
        /*00ae*/ 	.short	(.L_173 - .L_172)


	//   ....[0]....
.L_172:
        /*00b0*/ 	.word	0x00000130


	//   ....[1]....
        /*00b4*/ 	.word	0x00000170


	//   ....[2]....
        /*00b8*/ 	.word	0x000001e0


	//----- nvinfo : EIATTR_COOP_GROUP_MASK_REGIDS
	.align		4
.L_173:
        /*00bc*/ 	.byte	0x04, 0x29
        /*00be*/ 	.short	(.L_175 - .L_174)


	//   ....[0]....
.L_174:
        /*00c0*/ 	.word	0xffffffff


	//   ....[1]....
        /*00c4*/ 	.word	0xffffffff


	//   ....[2]....
        /*00c8*/ 	.word	0xffffffff


	//   ....[3]....
        /*00cc*/ 	.word	0xffffffff


	//   ....[4]....
        /*00d0*/ 	.word	0xffffffff


	//   ....[5]....
        /*00d4*/ 	.word	0xffffffff


	//   ....[6]....
        /*00d8*/ 	.word	0xffffffff


	//   ....[7]....
        /*00dc*/ 	.word	0xffffffff


	//   ....[8]....
        /*00e0*/ 	.word	0xffffffff


	//   ....[9]....
        /*00e4*/ 	.word	0xffffffff


	//   ....[10]....
        /*00e8*/ 	.word	0xffffffff


	//   ....[11]....
        /*00ec*/ 	.word	0xffffffff


	//   ....[12]....
        /*00f0*/ 	.word	0xffffffff


	//   ....[13]....
        /*00f4*/ 	.word	0xffffffff


	//   ....[14]....
        /*00f8*/ 	.word	0xffffffff


	//   ....[15]....
        /*00fc*/ 	.word	0xffffffff


	//   ....[16]....
        /*0100*/ 	.word	0xffffffff


	//   ....[17]....
        /*0104*/ 	.word	0xffffffff


	//   ....[18]....
        /*0108*/ 	.word	0xffffffff


	//   ....[19]....
        /*010c*/ 	.word	0xffffffff


	//   ....[20]....
        /*0110*/ 	.word	0xffffffff


	//   ....[21]....
        /*0114*/ 	.word	0xffffffff


	//   ....[22]....
        /*0118*/ 	.word	0xffffffff


	//   ....[23]....
        /*011c*/ 	.word	0xffffffff


	//   ....[24]....
        /*0120*/ 	.word	0xffffffff


	//   ....[25]....
        /*0124*/ 	.word	0xffffffff


	//   ....[26]....
        /*0128*/ 	.word	0xffffffff


	//   ....[27]....
        /*012c*/ 	.word	0xffffffff


	//   ....[28]....
        /*0130*/ 	.word	0xffffffff


	//   ....[29]....
        /*0134*/ 	.word	0xffffffff


	//   ....[30]....
        /*0138*/ 	.word	0xffffffff


	//   ....[31]....
        /*013c*/ 	.word	0xffffffff


	//   ....[32]....
        /*0140*/ 	.word	0xffffffff


	//   ....[33]....
        /*0144*/ 	.word	0xffffffff


	//   ....[34]....
        /*0148*/ 	.word	0xffffffff


	//   ....[35]....
        /*014c*/ 	.word	0xffffffff


	//   ....[36]....
        /*0150*/ 	.word	0xffffffff


	//   ....[37]....
        /*0154*/ 	.word	0xffffffff


	//   ....[38]....
        /*0158*/ 	.word	0xffffffff


	//   ....[39]....
        /*015c*/ 	.word	0xffffffff


	//   ....[40]....
        /*0160*/ 	.word	0xffffffff


	//   ....[41]....
        /*0164*/ 	.word	0xffffffff


	//   ....[42]....
        /*0168*/ 	.word	0xffffffff


	//   ....[43]....
        /*016c*/ 	.word	0xffffffff


	//   ....[44]....
        /*0170*/ 	.word	0xffffffff


	//   ....[45]....
        /*0174*/ 	.word	0xffffffff


	//   ....[46]....
        /*0178*/ 	.word	0xffffffff


	//   ....[47]....
        /*017c*/ 	.word	0xffffffff


	//   ....[48]....
        /*0180*/ 	.word	0xffffffff


	//   ....[49]....
        /*0184*/ 	.word	0xffffffff


	//   ....[50]....
        /*0188*/ 	.word	0xffffffff


	//   ....[51]....
        /*018c*/ 	.word	0xffffffff


	//   ....[52]....
        /*0190*/ 	.word	0xffffffff


	//   ....[53]....
        /*0194*/ 	.word	0xffffffff


	//   ....[54]....
        /*0198*/ 	.word	0xffffffff


	//   ....[55]....
        /*019c*/ 	.word	0xffffffff


	//   ....[56]....
        /*01a0*/ 	.word	0xffffffff


	//   ....[57]....
        /*01a4*/ 	.word	0xffffffff


	//   ....[58]....
        /*01a8*/ 	.word	0xffffffff


	//   ....[59]....
        /*01ac*/ 	.word	0xffffffff


	//   ....[60]....
        /*01b0*/ 	.word	0xffffffff


	//   ....[61]....
        /*01b4*/ 	.word	0xffffffff


	//   ....[62]....
        /*01b8*/ 	.word	0xffffffff


	//   ....[63]....
        /*01bc*/ 	.word	0xffffffff


	//   ....[64]....
        /*01c0*/ 	.word	0xffffffff


	//   ....[65]....
        /*01c4*/ 	.word	0xffffffff


	//   ....[66]....
        /*01c8*/ 	.word	0xffffffff


	//   ....[67]....
        /*01cc*/ 	.word	0xffffffff


	//   ....[68]....
        /*01d0*/ 	.word	0xffffffff


	//   ....[69]....
        /*01d4*/ 	.word	0xffffffff


	//   ....[70]....
        /*01d8*/ 	.word	0xffffffff


	//   ....[71]....
        /*01dc*/ 	.word	0xffffffff


	//   ....[72]....
        /*01e0*/ 	.word	0xffffffff


	//   ....[73]....
        /*01e4*/ 	.word	0xffffffff


	//   ....[74]....
        /*01e8*/ 	.word	0xffffffff


	//   ....[75]....
        /*01ec*/ 	.word	0xffffffff


	//   ....[76]....
        /*01f0*/ 	.word	0xffffffff


	//   ....[77]....
        /*01f4*/ 	.word	0xffffffff


	//   ....[78]....
        /*01f8*/ 	.word	0xffffffff


	//   ....[79]....
        /*01fc*/ 	.word	0xffffffff


	//   ....[80]....
        /*0200*/ 	.word	0xffffffff


	//   ....[81]....
        /*0204*/ 	.word	0xffffffff


	//   ....[82]....
        /*0208*/ 	.word	0xffffffff


	//   ....[83]....
        /*020c*/ 	.word	0xffffffff


	//   ....[84]....
        /*0210*/ 	.word	0xffffffff


	//   ....[85]....
        /*0214*/ 	.word	0xffffffff


	//   ....[86]....
        /*0218*/ 	.word	0xffffffff


	//   ....[87]....
        /*021c*/ 	.word	0xffffffff


	//   ....[88]....
        /*0220*/ 	.word	0xffffffff


	//   ....[89]....
        /*0224*/ 	.word	0xffffffff


	//   ....[90]....
        /*0228*/ 	.word	0xffffffff


	//   ....[91]....
        /*022c*/ 	.word	0xffffffff


	//   ....[92]....
        /*0230*/ 	.word	0xffffffff


	//   ....[93]....
        /*0234*/ 	.word	0xffffffff


	//   ....[94]....
        /*0238*/ 	.word	0xffffffff


	//   ....[95]....
        /*023c*/ 	.word	0xffffffff


	//   ....[96]....
        /*0240*/ 	.word	0xffffffff


	//   ....[97]....
        /*0244*/ 	.word	0xffffffff


	//   ....[98]....
        /*0248*/ 	.word	0xffffffff


	//   ....[99]....
        /*024c*/ 	.word	0xffffffff


	//   ....[100]....
        /*0250*/ 	.word	0xffffffff


	//   ....[101]....
        /*0254*/ 	.word	0xffffffff


	//   ....[102]....
        /*0258*/ 	.word	0xffffffff


	//   ....[103]....
        /*025c*/ 	.word	0xffffffff


	//   ....[104]....
        /*0260*/ 	.word	0xffffffff


	//   ....[105]....
        /*0264*/ 	.word	0xffffffff


	//   ....[106]....
        /*0268*/ 	.word	0xffffffff


	//   ....[107]....
        /*026c*/ 	.word	0xffffffff


	//   ....[108]....
        /*0270*/ 	.word	0xffffffff


	//   ....[109]....
        /*0274*/ 	.word	0xffffffff


	//   ....[110]....
        /*0278*/ 	.word	0xffffffff


	//   ....[111]....
        /*027c*/ 	.word	0xffffffff


	//   ....[112]....
        /*0280*/ 	.word	0xffffffff


	//   ....[113]....
        /*0284*/ 	.word	0xffffffff


	//   ....[114]....
        /*0288*/ 	.word	0xffffffff


	//   ....[115]....
        /*028c*/ 	.word	0xffffffff


	//   ....[116]....
        /*0290*/ 	.word	0xffffffff


	//   ....[117]....
        /*0294*/ 	.word	0xffffffff


	//   ....[118]....
        /*0298*/ 	.word	0xffffffff


	//   ....[119]....
        /*029c*/ 	.word	0xffffffff


	//   ....[120]....
        /*02a0*/ 	.word	0xffffffff


	//   ....[121]....
        /*02a4*/ 	.word	0xffffffff


	//   ....[122]....
        /*02a8*/ 	.word	0xffffffff


	//   ....[123]....
        /*02ac*/ 	.word	0xffffffff


	//   ....[124]....
        /*02b0*/ 	.word	0xffffffff


	//   ....[125]....
        /*02b4*/ 	.word	0xffffffff


	//   ....[126]....
        /*02b8*/ 	.word	0xffffffff


	//   ....[127]....
        /*02bc*/ 	.word	0xffffffff


	//   ....[128]....
        /*02c0*/ 	.word	0xffffffff


	//   ....[129]....
        /*02c4*/ 	.word	0xffffffff


	//   ....[130]....
        /*02c8*/ 	.word	0xffffffff


	//   ....[131]....
        /*02cc*/ 	.word	0xffffffff


	//   ....[132]....
        /*02d0*/ 	.word	0xffffffff


	//   ....[133]....
        /*02d4*/ 	.word	0xffffffff


	//   ....[134]....
        /*02d8*/ 	.word	0xffffffff


	//   ....[135]....
        /*02dc*/ 	.word	0xffffffff


	//   ....[136]....
        /*02e0*/ 	.word	0xffffffff


	//   ....[137]....
        /*02e4*/ 	.word	0xffffffff


	//   ....[138]....
        /*02e8*/ 	.word	0xffffffff


	//   ....[139]....
        /*02ec*/ 	.word	0xffffffff


	//   ....[140]....
        /*02f0*/ 	.word	0xffffffff


	//   ....[141]....
        /*02f4*/ 	.word	0xffffffff


	//   ....[142]....
        /*02f8*/ 	.word	0xffffffff


	//   ....[143]....
        /*02fc*/ 	.word	0xffffffff


	//   ....[144]....
        /*0300*/ 	.word	0xffffffff


	//   ....[145]....
        /*0304*/ 	.word	0xffffffff


	//   ....[146]....
        /*0308*/ 	.word	0xffffffff


	//   ....[147]....
        /*030c*/ 	.word	0xffffffff


	//   ....[148]....
        /*0310*/ 	.word	0xffffffff


	//   ....[149]....
        /*0314*/ 	.word	0x0500000f


	//   ....[150]....
        /*0318*/ 	.word	0x0500000f


	//   ....[151]....
        /*031c*/ 	.word	0x0500000f


	//   ....[152]....
        /*0320*/ 	.word	0x0500000f


	//   ....[153]....
        /*0324*/ 	.word	0x0500000f


	//   ....[154]....
        /*0328*/ 	.word	0x0500000f


	//   ....[155]....
        /*032c*/ 	.word	0x0500000f


	//   ....[156]....
        /*0330*/ 	.word	0x0500000f


	//   ....[157]....
        /*0334*/ 	.word	0x0500000f


	//----- nvinfo : EIATTR_COOP_GROUP_INSTR_OFFSETS
	.align		4
.L_175:
        /*0338*/ 	.byte	0x04, 0x28
        /*033a*/ 	.short	(.L_177 - .L_176)


	//   ....[0]....
.L_176:
        /*033c*/ 	.word	0x00000070


	//   ....[1]....
        /*0340*/ 	.word	0x00000140


	//   ....[2]....
        /*0344*/ 	.word	0x00000190


	//   ....[3]....
        /*0348*/ 	.word	0x000003c0


	//   ....[4]....
        /*034c*/ 	.word	0x00000520


	//   ....[5]....
        /*0350*/ 	.word	0x00000640


	//   ....[6]....
        /*0354*/ 	.word	0x000007a0


	//   ....[7]....
        /*0358*/ 	.word	0x00001a20


	//   ....[8]....
        /*035c*/ 	.word	0x00002d90


	//   ....[9]....
        /*0360*/ 	.word	0x000030c0


	//   ....[10]....
        /*0364*/ 	.word	0x00004510


	//   ....[11]....
        /*0368*/ 	.word	0x00004620


	//   ....[12]....
        /*036c*/ 	.word	0x000051f0


	//   ....[13]....
        /*0370*/ 	.word	0x00005250


	//   ....[14]....
        /*0374*/ 	.word	0x000078e0


	//   ....[15]....
        /*0378*/ 	.word	0x00008950


	//   ....[16]....
        /*037c*/ 	.word	0x000091a0


	//   ....[17]....
        /*0380*/ 	.word	0x000092b0


	//   ....[18]....
        /*0384*/ 	.word	0x00009dd0


	//   ....[19]....
        /*0388*/ 	.word	0x00009e40


	//   ....[20]....
        /*038c*/ 	.word	0x0000cab0


	//   ....[21]....
        /*0390*/ 	.word	0x0000cac0


	//   ....[22]....
        /*0394*/ 	.word	0x0000cb00


	//   ....[23]....
        /*0398*/ 	.word	0x0000cb10


	//   ....[24]....
        /*039c*/ 	.word	0x0000f790


	//   ....[25]....
        /*03a0*/ 	.word	0x000107b0


	//   ....[26]....
        /*03a4*/ 	.word	0x00011000


	//   ....[27]....
        /*03a8*/ 	.word	0x00011110


	//   ....[28]....
        /*03ac*/ 	.word	0x00011c30


	//   ....[29]....
        /*03b0*/ 	.word	0x00011cb0


	//   ....[30]....
        /*03b4*/ 	.word	0x00013630


	//   ....[31]....
        /*03b8*/ 	.word	0x00013640


	//   ....[32]....
        /*03bc*/ 	.word	0x00013670


	//   ....[33]....
        /*03c0*/ 	.word	0x00013680


	//   ....[34]....
        /*03c4*/ 	.word	0x00014930


	//   ....[35]....
        /*03c8*/ 	.word	0x00014940


	//   ....[36]....
        /*03cc*/ 	.word	0x00014950


	//   ....[37]....
        /*03d0*/ 	.word	0x00014970


	//   ....[38]....
        /*03d4*/ 	.word	0x00014980


	//   ....[39]....
        /*03d8*/ 	.word	0x00014990


	//   ....[40]....
        /*03dc*/ 	.word	0x000149a0


	//   ....[41]....
        /*03e0*/ 	.word	0x000149b0


	//   ....[42]....
        /*03e4*/ 	.word	0x000149c0


	//   ....[43]....
        /*03e8*/ 	.word	0x000149d0


	//   ....[44]....
        /*03ec*/ 	.word	0x000149e0


	//   ....[45]....
        /*03f0*/ 	.word	0x000149f0


	//   ....[46]....
        /*03f4*/ 	.word	0x00014a10


	//   ....[47]....
        /*03f8*/ 	.word	0x00014a20


	//   ....[48]....
        /*03fc*/ 	.word	0x00014a30


	//   ....[49]....
        /*0400*/ 	.word	0x00014a40


	//   ....[50]....
        /*0404*/ 	.word	0x00014a50


	//   ....[51]....
        /*0408*/ 	.word	0x00014a70


	//   ....[52]....
        /*040c*/ 	.word	0x00014a80


	//   ....[53]....
        /*0410*/ 	.word	0x00014a90


	//   ....[54]....
        /*0414*/ 	.word	0x00014aa0


	//   ....[55]....
        /*0418*/ 	.word	0x00014ac0


	//   ....[56]....
        /*041c*/ 	.word	0x00014ad0


	//   ....[57]....
        /*0420*/ 	.word	0x00014ae0


	//   ....[58]....
        /*0424*/ 	.word	0x00014af0


	//   ....[59]....
        /*0428*/ 	.word	0x00014b00


	//   ....[60]....
        /*042c*/ 	.word	0x00014b10


	//   ....[61]....
        /*0430*/ 	.word	0x00014b20


	//   ....[62]....
        /*0434*/ 	.word	0x00014b30


	//   ....[63]....
        /*0438*/ 	.word	0x00014b40


	//   ....[64]....
        /*043c*/ 	.word	0x00014b50


	//   ....[65]....
        /*0440*/ 	.word	0x00014b60


	//   ....[66]....
        /*0444*/ 	.word	0x00014b70


	//   ....[67]....
        /*0448*/ 	.word	0x00014b80


	//   ....[68]....
        /*044c*/ 	.word	0x00014b90


	//   ....[69]....
        /*0450*/ 	.word	0x00014ba0


	//   ....[70]....
        /*0454*/ 	.word	0x00014bb0


	//   ....[71]....
        /*0458*/ 	.word	0x00014bc0


	//   ....[72]....
        /*045c*/ 	.word	0x00014bd0


	//   ....[73]....
        /*0460*/ 	.word	0x00014be0


	//   ....[74]....
        /*0464*/ 	.word	0x00014bf0


	//   ....[75]....
        /*0468*/ 	.word	0x00014c20


	//   ....[76]....
        /*046c*/ 	.word	0x00014c50


	//   ....[77]....
        /*0470*/ 	.word	0x00014c80


	//   ....[78]....
        /*0474*/ 	.word	0x00014cb0


	//   ....[79]....
        /*0478*/ 	.word	0x00014ce0


	//   ....[80]....
        /*047c*/ 	.word	0x00014d10


	//   ....[81]....
        /*0480*/ 	.word	0x00014d40


	//   ....[82]....
        /*0484*/ 	.word	0x00014d70


	//   ....[83]....
        /*0488*/ 	.word	0x00014da0


	//   ....[84]....
        /*048c*/ 	.word	0x00014db0


	//   ....[85]....
        /*0490*/ 	.word	0x00014dc0


	//   ....[86]....
        /*0494*/ 	.word	0x00014dd0


	//   ....[87]....
        /*0498*/ 	.word	0x00014de0


	//   ....[88]....
        /*049c*/ 	.word	0x00014df0


	//   ....[89]....
        /*04a0*/ 	.word	0x00014e10


	//   ....[90]....
        /*04a4*/ 	.word	0x00014e20


	//   ....[91]....
        /*04a8*/ 	.word	0x00014e40


	//   ....[92]....
        /*04ac*/ 	.word	0x00014e60


	//   ....[93]....
        /*04b0*/ 	.word	0x00014e80


	//   ....[94]....
        /*04b4*/ 	.word	0x00014e90


	//   ....[95]....
        /*04b8*/ 	.word	0x00014eb0


	//   ....[96]....
        /*04bc*/ 	.word	0x00014ed0


	//   ....[97]....
        /*04c0*/ 	.word	0x00014ef0


	//   ....[98]....
        /*04c4*/ 	.word	0x00014f10


	//   ....[99]....
        /*04c8*/ 	.word	0x00014f30


	//   ....[100]....
        /*04cc*/ 	.word	0x00014f60


	//   ....[101]....
        /*04d0*/ 	.word	0x00014f70


	//   ....[102]....
        /*04d4*/ 	.word	0x00014fa0


	//   ....[103]....
        /*04d8*/ 	.word	0x00014fb0


	//   ....[104]....
        /*04dc*/ 	.word	0x00014fc0


	//   ....[105]....
        /*04e0*/ 	.word	0x00014fd0


	//   ....[106]....
        /*04e4*/ 	.word	0x00014fe0


	//   ....[107]....
        /*04e8*/ 	.word	0x00014ff0


	//   ....[108]....
        /*04ec*/ 	.word	0x00015010


	//   ....[109]....
        /*04f0*/ 	.word	0x00015020


	//   ....[110]....
        /*04f4*/ 	.word	0x00015030


	//   ....[111]....
        /*04f8*/ 	.word	0x00015040


	//   ....[112]....
        /*04fc*/ 	.word	0x00015050


	//   ....[113]....
        /*0500*/ 	.word	0x00015090


	//   ....[114]....
        /*0504*/ 	.word	0x000150a0


	//   ....[115]....
        /*0508*/ 	.word	0x000150b0


	//   ....[116]....
        /*050c*/ 	.word	0x000150c0


	//   ....[117]....
        /*0510*/ 	.word	0x000150e0


	//   ....[118]....
        /*0514*/ 	.word	0x00015100


	//   ....[119]....
        /*0518*/ 	.word	0x00015130


	//   ....[120]....
        /*051c*/ 	.word	0x00015160


	//   ....[121]....
        /*0520*/ 	.word	0x00015190


	//   ....[122]....
        /*0524*/ 	.word	0x000151d0


	//   ....[123]....
        /*0528*/ 	.word	0x00015210


	//   ....[124]....
        /*052c*/ 	.word	0x00015240


	//   ....[125]....
        /*0530*/ 	.word	0x00015270


	//   ....[126]....
        /*0534*/ 	.word	0x00015290


	//   ....[127]....
        /*0538*/ 	.word	0x000152c0


	//   ....[128]....
        /*053c*/ 	.word	0x000152f0


	//   ....[129]....
        /*0540*/ 	.word	0x00015310


	//   ....[130]....
        /*0544*/ 	.word	0x00015780


	//   ....[131]....
        /*0548*/ 	.word	0x000157c0


	//   ....[132]....
        /*054c*/ 	.word	0x00015800


	//   ....[133]....
        /*0550*/ 	.word	0x00015830


	//   ....[134]....
        /*0554*/ 	.word	0x00015880


	//   ....[135]....
        /*0558*/ 	.word	0x000158c0


	//   ....[136]....
        /*055c*/ 	.word	0x00016230


	//   ....[137]....
        /*0560*/ 	.word	0x00016260


	//   ....[138]....
        /*0564*/ 	.word	0x000170e0


	//   ....[139]....
        /*0568*/ 	.word	0x00018250


	//   ....[140]....
        /*056c*/ 	.word	0x00018eb0


	//   ....[141]....
        /*0570*/ 	.word	0x00018ed0


	//   ....[142]....
        /*0574*/ 	.word	0x00018f60


	//   ....[143]....
        /*0578*/ 	.word	0x00018fb0


	//   ....[144]....
        /*057c*/ 	.word	0x00019000


	//   ....[145]....
        /*0580*/ 	.word	0x00019060


	//   ....[146]....
        /*0584*/ 	.word	0x00019090


	//   ....[147]....
        /*0588*/ 	.word	0x000190d0


	//   ....[148]....
        /*058c*/ 	.word	0x0001aef0


	//   ....[149]....
        /*0590*/ 	.word	0x0001b580


	//   ....[150]....
        /*0594*/ 	.word	0x0001b760


	//   ....[151]....
        /*0598*/ 	.word	0x0001b7b0


	//   ....[152]....
        /*059c*/ 	.word	0x0001b880


	//   ....[153]....
        /*05a0*/ 	.word	0x0001b940


	//   ....[154]....
        /*05a4*/ 	.word	0x0001b9c0


	//   ....[155]....
        /*05a8*/ 	.word	0x0001baa0


	//   ....[156]....
        /*05ac*/ 	.word	0x0001bb30


	//   ....[157]....
        /*05b0*/ 	.word	0x0001bbf0


	//----- nvinfo : EIATTR_REG_RECONFIG
	.align		4
.L_177:
        /*05b4*/ 	.byte	0x01, 0x54
	.zero		2


	//----- nvinfo : EIATTR_SYSCALL_OFFSETS
	.align		4
        /*05b8*/ 	.byte	0x04, 0x46
        /*05ba*/ 	.short	(.L_179 - .L_178)


	//   ....[0]....
.L_178:
        /*05bc*/ 	.word	0x00001be0


	//   ....[1]....
        /*05c0*/ 	.word	0x00017c40


	//   ....[2]....
        /*05c4*/ 	.word	0x00017d80


	//   ....[3]....
        /*05c8*/ 	.word	0x00017ec0


	//   ....[4]....
        /*05cc*/ 	.word	0x00017fe0


	//   ....[5]....
        /*05d0*/ 	.word	0x00018a70


	//----- nvinfo : EIATTR_MBARRIER_INSTR_OFFSETS
	.align		4
.L_179:
        /*05d4*/ 	.byte	0x04, 0x39
        /*05d6*/ 	.short	(.L_181 - .L_180)


	//   ....[0]....
.L_180:
        /*05d8*/ 	.word	0x00000270
        /*05dc*/ 	.word	0x000000ff
        /*05e0*/ 	.word	0x00033400
        /*05e4*/ 	.short	0x0100
        /*05e6*/ 	.byte	0x08
	.zero		1


	//   ....[1]....
        /*05e8*/ 	.word	0x00000280
        /*05ec*/ 	.word	0x000000ff
        /*05f0*/ 	.word	0x00033420
        /*05f4*/ 	.short	0x0100
        /*05f6*/ 	.byte	0x08
	.zero		1


	//   ....[2]....
        /*05f8*/ 	.word	0x00000370
        /*05fc*/ 	.word	0x000000ff
        /*0600*/ 	.word	0x00033430
        /*0604*/ 	.short	0x0100
        /*0606*/ 	.byte	0x08
	.zero		1


	//   ....[3]....
        /*0608*/ 	.word	0x00000380
        /*060c*/ 	.word	0x000000ff
        /*0610*/ 	.word	0x00033440
        /*0614*/ 	.short	0x0100
        /*0616*/ 	.byte	0x08
	.zero		1


	//   ....[4]....
        /*0618*/ 	.word	0x00000390
        /*061c*/ 	.word	0x000000ff
        /*0620*/ 	.word	0x00033438
        /*0624*/ 	.short	0x0100
        /*0626*/ 	.byte	0x08
	.zero		1


	//   ....[5]....
        /*0628*/ 	.word	0x000003a0
        /*062c*/ 	.word	0x000000ff
        /*0630*/ 	.word	0x00033448
        /*0634*/ 	.short	0x0100
        /*0636*/ 	.byte	0x08
	.zero		1


	//   ....[6]....
        /*0638*/ 	.word	0x000004d0
        /*063c*/ 	.word	0x000000ff
        /*0640*/ 	.word	0x00033450
        /*0644*/ 	.short	0x0100
        /*0646*/ 	.byte	0x08
	.zero		1


	//   ....[7]....
        /*0648*/ 	.word	0x000004e0
        /*064c*/ 	.word	0x000000ff
        /*0650*/ 	.word	0x00033460
        /*0654*/ 	.short	0x0100
        /*0656*/ 	.byte	0x08
	.zero		1


	//   ....[8]....
        /*0658*/ 	.word	0x000004f0
        /*065c*/ 	.word	0x000000ff
        /*0660*/ 	.word	0x00033458
        /*0664*/ 	.short	0x0100
        /*0666*/ 	.byte	0x08
	.zero		1


	//   ....[9]....
        /*0668*/ 	.word	0x00000500
        /*066c*/ 	.word	0x000000ff
        /*0670*/ 	.word	0x00033468
        /*0674*/ 	.short	0x0100
        /*0676*/ 	.byte	0x08
	.zero		1


	//   ....[10]....
        /*0678*/ 	.word	0x000005f0
        /*067c*/ 	.word	0x000000ff
        /*0680*/ 	.word	0x00033470
        /*0684*/ 	.short	0x0100
        /*0686*/ 	.byte	0x06
	.zero		1


	//   ....[11]....
        /*0688*/ 	.word	0x00000600
        /*068c*/ 	.word	0x000000ff
        /*0690*/ 	.word	0x00033480
        /*0694*/ 	.short	0x0100
        /*0696*/ 	.byte	0x06
	.zero		1


	//   ....[12]....
        /*0698*/ 	.word	0x00000610
        /*069c*/ 	.word	0x000000ff
        /*06a0*/ 	.word	0x00033478
        /*06a4*/ 	.short	0x0100
        /*06a6*/ 	.byte	0x06
	.zero		1


	//   ....[13]....
        /*06a8*/ 	.word	0x00000620
        /*06ac*/ 	.word	0x000000ff
        /*06b0*/ 	.word	0x00033488
        /*06b4*/ 	.short	0x0100
        /*06b6*/ 	.byte	0x06
	.zero		1


	//   ....[14]....
        /*06b8*/ 	.word	0x00000750
        /*06bc*/ 	.word	0x000000ff
        /*06c0*/ 	.word	0x00033490
        /*06c4*/ 	.short	0x0100
        /*06c6*/ 	.byte	0x08
	.zero		1


	//   ....[15]....
        /*06c8*/ 	.word	0x00000760
        /*06cc*/ 	.word	0x000000ff
        /*06d0*/ 	.word	0x000334a0
        /*06d4*/ 	.short	0x0100
        /*06d6*/ 	.byte	0x08
	.zero		1


	//   ....[16]....
        /*06d8*/ 	.word	0x00000770
        /*06dc*/ 	.word	0x000000ff
        /*06e0*/ 	.word	0x00033498
        /*06e4*/ 	.short	0x0100
        /*06e6*/ 	.byte	0x08
	.zero		1


	//   ....[17]....
        /*06e8*/ 	.word	0x00000780
        /*06ec*/ 	.word	0x000000ff
        /*06f0*/ 	.word	0x000334a8
        /*06f4*/ 	.short	0x0100
        /*06f6*/ 	.byte	0x08
	.zero		1


	//   ....[18]....
        /*06f8*/ 	.word	0x000008b0
        /*06fc*/ 	.word	0x000000ff
        /*0700*/ 	.word	0x000334b0
        /*0704*/ 	.short	0x0100
        /*0706*/ 	.byte	0x08
	.zero		1


	//   ....[19]....
        /*0708*/ 	.word	0x000008c0
        /*070c*/ 	.word	0x000000ff
        /*0710*/ 	.word	0x000334c0
        /*0714*/ 	.short	0x0100
        /*0716*/ 	.byte	0x08
	.zero		1


	//   ....[20]....
        /*0718*/ 	.word	0x000008d0
        /*071c*/ 	.word	0x000000ff
        /*0720*/ 	.word	0x000334b8
        /*0724*/ 	.short	0x0100
        /*0726*/ 	.byte	0x08
	.zero		1


	//   ....[21]....
        /*0728*/ 	.word	0x000008e0
        /*072c*/ 	.word	0x000000ff
        /*0730*/ 	.word	0x000334c8
        /*0734*/ 	.short	0x0100
        /*0736*/ 	.byte	0x08
	.zero		1


	//   ....[22]....
        /*0738*/ 	.word	0x00001c00
        /*073c*/ 	.word	0x000000ff
        /*0740*/ 	.word	0x00033400
        /*0744*/ 	.short	0x010a
        /*0746*/ 	.byte	0x25
	.zero		1


	//   ....[23]....
        /*0748*/ 	.word	0x00001c90
        /*074c*/ 	.word	0x000000ff
        /*0750*/ 	.word	0x00033430
        /*0754*/ 	.short	0x010a
        /*0756*/ 	.byte	0x25
	.zero		1


	//   ....[24]....
        /*0758*/ 	.word	0x00001d20
        /*075c*/ 	.word	0x000000ff
        /*0760*/ 	.word	0x00033430
        /*0764*/ 	.short	0x010a
        /*0766*/ 	.byte	0x25
	.zero		1


	//   ....[25]....
        /*0768*/ 	.word	0x00002ec0
        /*076c*/ 	.word	0x00000000
        /*0770*/ 	.word	0x00000000
        /*0774*/ 	.short	0x0101
        /*0776*/ 	.byte	0x3f
	.zero		1


	//   ....[26]....
        /*0778*/ 	.word	0x00006910
        /*077c*/ 	.word	0x000000ff
        /*0780*/ 	.word	0x00033430
        /*0784*/ 	.short	0x010a
        /*0786*/ 	.byte	0x0a
	.zero		1


	//   ....[27]....
        /*0788*/ 	.word	0x00006950
        /*078c*/ 	.word	0x000000ff
        /*0790*/ 	.word	0x00033430
        /*0794*/ 	.short	0x010a
        /*0796*/ 	.byte	0x0a
	.zero		1


	//   ....[28]....
        /*0798*/ 	.word	0x00007590
        /*079c*/ 	.word	0x000000ff
        /*07a0*/ 	.word	0x00033450
        /*07a4*/ 	.short	0x010a
        /*07a6*/ 	.byte	0x0a
	.zero		1


	//   ....[29]....
        /*07a8*/ 	.word	0x000075d0
        /*07ac*/ 	.word	0x000000ff
        /*07b0*/ 	.word	0x00033450
        /*07b4*/ 	.short	0x010a
        /*07b6*/ 	.byte	0x0a
	.zero		1


	//   ....[30]....
        /*07b8*/ 	.word	0x00007900
        /*07bc*/ 	.word	0x0000000b
        /*07c0*/ 	.word	0x00000000
        /*07c4*/ 	.short	0x0101
        /*07c6*/ 	.byte	0x3f
	.zero		1


	//   ....[31]....
        /*07c8*/ 	.word	0x0000aba0
        /*07cc*/ 	.word	0x000000ff
        /*07d0*/ 	.word	0x00000000
        /*07d4*/ 	.short	0x0101
        /*07d6*/ 	.byte	0x06
	.zero		1


	//   ....[32]....
        /*07d8*/ 	.word	0x0000b790
        /*07dc*/ 	.word	0x000000ff
        /*07e0*/ 	.word	0x00033430
        /*07e4*/ 	.short	0x010a
        /*07e6*/ 	.byte	0x07
	.zero		1


	//   ....[33]....
        /*07e8*/ 	.word	0x0000b7d0
        /*07ec*/ 	.word	0x000000ff
        /*07f0*/ 	.word	0x00033430
        /*07f4*/ 	.short	0x010a
        /*07f6*/ 	.byte	0x07
	.zero		1


	//   ....[34]....
        /*07f8*/ 	.word	0x0000c4a0
        /*07fc*/ 	.word	0x000000ff
        /*0800*/ 	.word	0x00033450
        /*0804*/ 	.short	0x010a
        /*0806*/ 	.byte	0x0a
	.zero		1


	//   ....[35]....
        /*0808*/ 	.word	0x0000c4e0
        /*080c*/ 	.word	0x000000ff
        /*0810*/ 	.word	0x00033450
        /*0814*/ 	.short	0x010a
        /*0816*/ 	.byte	0x0a
	.zero		1


	//   ....[36]....
        /*0818*/ 	.word	0x0000dbd0
        /*081c*/ 	.word	0x00000007
        /*0820*/ 	.word	0x00000000
        /*0824*/ 	.short	0x0101
        /*0826*/ 	.byte	0x3f
	.zero		1


	//   ....[37]....
        /*0828*/ 	.word	0x0000ddb0
        /*082c*/ 	.word	0x000000ff
        /*0830*/ 	.word	0x00000000
        /*0834*/ 	.short	0x0101
        /*0836*/ 	.byte	0x05
	.zero		1


	//   ....[38]....
        /*0838*/ 	.word	0x0000e750
        /*083c*/ 	.word	0x000000ff
        /*0840*/ 	.word	0x00033430
        /*0844*/ 	.short	0x010a
        /*0846*/ 	.byte	0x0a
	.zero		1


	//   ....[39]....
        /*0848*/ 	.word	0x0000e790
        /*084c*/ 	.word	0x000000ff
        /*0850*/ 	.word	0x00033430
        /*0854*/ 	.short	0x010a
        /*0856*/ 	.byte	0x0a
	.zero		1


	//   ....[40]....
        /*0858*/ 	.word	0x0000f420
        /*085c*/ 	.word	0x000000ff
        /*0860*/ 	.word	0x00033450
        /*0864*/ 	.short	0x010a
        /*0866*/ 	.byte	0x0a
	.zero		1


	//   ....[41]....
        /*0868*/ 	.word	0x0000f460
        /*086c*/ 	.word	0x000000ff
        /*0870*/ 	.word	0x00033450
        /*0874*/ 	.short	0x010a
        /*0876*/ 	.byte	0x0a
	.zero		1


	//   ....[42]....
        /*0878*/ 	.word	0x0000f7b0
        /*087c*/ 	.word	0x00000004
        /*0880*/ 	.word	0x00000000
        /*0884*/ 	.short	0x0101
        /*0886*/ 	.byte	0x3f
	.zero		1


	//   ....[43]....
        /*0888*/ 	.word	0x00012a00
        /*088c*/ 	.word	0x000000ff
        /*0890*/ 	.word	0x00000000
        /*0894*/ 	.short	0x0101
        /*0896*/ 	.byte	0x06
	.zero		1


	//   ....[44]....
        /*0898*/ 	.word	0x00013270
        /*089c*/ 	.word	0x000000ff
        /*08a0*/ 	.word	0x00033450
        /*08a4*/ 	.short	0x010a
        /*08a6*/ 	.byte	0x09
	.zero		1


	//   ....[45]....
        /*08a8*/ 	.word	0x000132b0
        /*08ac*/ 	.word	0x000000ff
        /*08b0*/ 	.word	0x00033450
        /*08b4*/ 	.short	0x010a
        /*08b6*/ 	.byte	0x09
	.zero		1


	//   ....[46]....
        /*08b8*/ 	.word	0x00013960
        /*08bc*/ 	.word	0x000000ff
        /*08c0*/ 	.word	0x00000000
        /*08c4*/ 	.short	0x0101
        /*08c6*/ 	.byte	0x04
	.zero		1


	//   ....[47]....
        /*08c8*/ 	.word	0x00015860
        /*08cc*/ 	.word	0x000000ff
        /*08d0*/ 	.word	0x00000000
        /*08d4*/ 	.short	0x0101
        /*08d6*/ 	.byte	0x04
	.zero		1


	//   ....[48]....
        /*08d8*/ 	.word	0x00018470
        /*08dc*/ 	.word	0x000000ff
        /*08e0*/ 	.word	0x00033480
        /*08e4*/ 	.short	0x010a
        /*08e6*/ 	.byte	0x26
	.zero		1


	//   ....[49]....
        /*08e8*/ 	.word	0x000186b0
        /*08ec*/ 	.word	0x000000ff
        /*08f0*/ 	.word	0x00033440
        /*08f4*/ 	.short	0x010a
        /*08f6*/ 	.byte	0x26
	.zero		1


	//   ....[50]....
        /*08f8*/ 	.word	0x000191f0
        /*08fc*/ 	.word	0x000000ff
        /*0900*/ 	.word	0x00033400
        /*0904*/ 	.short	0x0107
        /*0906*/ 	.byte	0x26
	.zero		1


	//   ....[51]....
        /*0908*/ 	.word	0x00019260
        /*090c*/ 	.word	0x000000ff
        /*0910*/ 	.word	0x00033400
        /*0914*/ 	.short	0x0101
        /*0916*/ 	.byte	0x26
	.zero		1


	//   ....[52]....
        /*0918*/ 	.word	0x00019270
        /*091c*/ 	.word	0x000000ff
        /*0920*/ 	.word	0x00033420
        /*0924*/ 	.short	0x010a
        /*0926*/ 	.byte	0x26
	.zero		1


	//   ....[53]....
        /*0928*/ 	.word	0x00019590
        /*092c*/ 	.word	0x00000007
        /*0930*/ 	.word	0x00033480
        /*0934*/ 	.short	0x010a
        /*0936*/ 	.byte	0x3f
	.zero		1


	//   ....[54]....
        /*0938*/ 	.word	0x00019970
        /*093c*/ 	.word	0x00000007
        /*0940*/ 	.word	0x00033440
        /*0944*/ 	.short	0x010a
        /*0946*/ 	.byte	0x3f
	.zero		1


	//   ....[55]....
        /*0948*/ 	.word	0x00019d80
        /*094c*/ 	.word	0x0000000c
        /*0950*/ 	.word	0x00033470
        /*0954*/ 	.short	0x010a
        /*0956*/ 	.byte	0x3f
	.zero		1


	//   ....[56]....
        /*0958*/ 	.word	0x00019de0
        /*095c*/ 	.word	0x0000000c
        /*0960*/ 	.word	0x00033460
        /*0964*/ 	.short	0x010a
        /*0966*/ 	.byte	0x3f
	.zero		1


	//   ....[57]....
        /*0968*/ 	.word	0x0001a490
        /*096c*/ 	.word	0x0000000c
        /*0970*/ 	.word	0x00033450
        /*0974*/ 	.short	0x0101
        /*0976*/ 	.byte	0x3f
	.zero		1


	//   ....[58]....
        /*0978*/ 	.word	0x0001a500
        /*097c*/ 	.word	0x00000000
        /*0980*/ 	.word	0x00000000
        /*0984*/ 	.short	0x0101
        /*0986*/ 	.byte	0x3f
	.zero		1


	//   ....[59]....
        /*0988*/ 	.word	0x0001a620
        /*098c*/ 	.word	0x00000003
        /*0990*/ 	.word	0x00033470
        /*0994*/ 	.short	0x010a
        /*0996*/ 	.byte	0x3f
	.zero		1


	//   ....[60]....
        /*0998*/ 	.word	0x0001a6d0
        /*099c*/ 	.word	0x00000003
        /*09a0*/ 	.word	0x00033460
        /*09a4*/ 	.short	0x010a
        /*09a6*/ 	.byte	0x3f
	.zero		1


	//   ....[61]....
        /*09a8*/ 	.word	0x0001ad90
        /*09ac*/ 	.word	0x00000003
        /*09b0*/ 	.word	0x00033450
        /*09b4*/ 	.short	0x0101
        /*09b6*/ 	.byte	0x3f
	.zero		1


	//   ....[62]....
        /*09b8*/ 	.word	0x0001ae00
        /*09bc*/ 	.word	0x00000000
        /*09c0*/ 	.word	0x00000000
        /*09c4*/ 	.short	0x0101
        /*09c6*/ 	.byte	0x3f
	.zero		1


	//   ....[63]....
        /*09c8*/ 	.word	0x0001aea0
        /*09cc*/ 	.word	0x00000009
        /*09d0*/ 	.word	0x00033420
        /*09d4*/ 	.short	0x010a
        /*09d6*/ 	.byte	0x3f
	.zero		1


	//   ....[64]....
        /*09d8*/ 	.word	0x0001b000
        /*09dc*/ 	.word	0x00000005
        /*09e0*/ 	.word	0x00000000
        /*09e4*/ 	.short	0x010a
        /*09e6*/ 	.byte	0x3f
	.zero		1


	//   ....[65]....
        /*09e8*/ 	.word	0x0001b070
        /*09ec*/ 	.word	0x00000007
        /*09f0*/ 	.word	0x00000000
        /*09f4*/ 	.short	0x010a
        /*09f6*/ 	.byte	0x3f
	.zero		1


	//   ....[66]....
        /*09f8*/ 	.word	0x0001b0c0
        /*09fc*/ 	.word	0x00000005
        /*0a00*/ 	.word	0x00033460
        /*0a04*/ 	.short	0x010a
        /*0a06*/ 	.byte	0x3f
	.zero		1


	//   ....[67]....
        /*0a08*/ 	.word	0x0001b110
        /*0a0c*/ 	.word	0x00000003
        /*0a10*/ 	.word	0x00033460
        /*0a14*/ 	.short	0x010a
        /*0a16*/ 	.byte	0x3f
	.zero		1


	//   ....[68]....
        /*0a18*/ 	.word	0x0001b150
        /*0a1c*/ 	.word	0x00000005
        /*0a20*/ 	.word	0x00033480
        /*0a24*/ 	.short	0x010a
        /*0a26*/ 	.byte	0x3f
	.zero		1


	//   ....[69]....
        /*0a28*/ 	.word	0x0001b170
        /*0a2c*/ 	.word	0x00000003
        /*0a30*/ 	.word	0x00033480
        /*0a34*/ 	.short	0x010a
        /*0a36*/ 	.byte	0x3f
	.zero		1


	//   ....[70]....
        /*0a38*/ 	.word	0x0001b1e0
        /*0a3c*/ 	.word	0x00000003
        /*0a40*/ 	.word	0x00033400
        /*0a44*/ 	.short	0x010a
        /*0a46*/ 	.byte	0x3f
	.zero		1


	//   ....[71]....
        /*0a48*/ 	.word	0x0001b240
        /*0a4c*/ 	.word	0x00000005
        /*0a50*/ 	.word	0x00033430
        /*0a54*/ 	.short	0x010a
        /*0a56*/ 	.byte	0x3f
	.zero		1


	//   ....[72]....
        /*0a58*/ 	.word	0x0001b2a0
        /*0a5c*/ 	.word	0x0000000c
        /*0a60*/ 	.word	0x00033430
        /*0a64*/ 	.short	0x010a
        /*0a66*/ 	.byte	0x3f
	.zero		1


	//   ....[73]....
        /*0a68*/ 	.word	0x0001b300
        /*0a6c*/ 	.word	0x0000000c
        /*0a70*/ 	.word	0x00033450
        /*0a74*/ 	.short	0x010a
        /*0a76*/ 	.byte	0x3f
	.zero		1


	//   ....[74]....
        /*0a78*/ 	.word	0x0001b360
        /*0a7c*/ 	.word	0x00000005
        /*0a80*/ 	.word	0x00033430
        /*0a84*/ 	.short	0x010a
        /*0a86*/ 	.byte	0x3f
	.zero		1


	//   ....[75]....
        /*0a88*/ 	.word	0x0001b3c0
        /*0a8c*/ 	.word	0x00000005
        /*0a90*/ 	.word	0x00033450
        /*0a94*/ 	.short	0x010a
        /*0a96*/ 	.byte	0x3f
	.zero		1


	//   ....[76]....
        /*0a98*/ 	.word	0x0001b420
        /*0a9c*/ 	.word	0x00000005
        /*0aa0*/ 	.word	0x00033430
        /*0aa4*/ 	.short	0x010a
        /*0aa6*/ 	.byte	0x3f
	.zero		1


	//   ....[77]....
        /*0aa8*/ 	.word	0x0001b480
        /*0aac*/ 	.word	0x00000005
        /*0ab0*/ 	.word	0x00033450
        /*0ab4*/ 	.short	0x010a
        /*0ab6*/ 	.byte	0x3f
	.zero		1


	//   ....[78]....
        /*0ab8*/ 	.word	0x0001b4e0
        /*0abc*/ 	.word	0x00000003
        /*0ac0*/ 	.word	0x00033450
        /*0ac4*/ 	.short	0x010a
        /*0ac6*/ 	.byte	0x3f
	.zero		1


	//   ....[79]....
        /*0ac8*/ 	.word	0x0001b640
        /*0acc*/ 	.word	0x00000003
        /*0ad0*/ 	.word	0x00033480
        /*0ad4*/ 	.short	0x010a
        /*0ad6*/ 	.byte	0x3f
	.zero		1


	//   ....[80]....
        /*0ad8*/ 	.word	0x0001b6a0
        /*0adc*/ 	.word	0x00000003
        /*0ae0*/ 	.word	0x00033440
        /*0ae4*/ 	.short	0x010a
        /*0ae6*/ 	.byte	0x3f
	.zero		1


	//   ....[81]....
        /*0ae8*/ 	.word	0x0001bc30
        /*0aec*/ 	.word	0x00000003
        /*0af0*/ 	.word	0x00033420
        /*0af4*/ 	.short	0x010a
        /*0af6*/ 	.byte	0x3f
	.zero		1


	//   ....[82]....
        /*0af8*/ 	.word	0x0001bc80
        /*0afc*/ 	.word	0x00000007
        /*0b00*/ 	.word	0x00033480
        /*0b04*/ 	.short	0x010a
        /*0b06*/ 	.byte	0x3f
	.zero		1


	//   ....[83]....
        /*0b08*/ 	.word	0x0001bcd0
        /*0b0c*/ 	.word	0x00000007
        /*0b10*/ 	.word	0x00033440
        /*0b14*/ 	.short	0x010a
        /*0b16*/ 	.byte	0x3f
	.zero		1


	//   ....[84]....
        /*0b18*/ 	.word	0x0001bd20
        /*0b1c*/ 	.word	0x0000000c
        /*0b20*/ 	.word	0x00033470
        /*0b24*/ 	.short	0x010a
        /*0b26*/ 	.byte	0x3f
	.zero		1


	//   ....[85]....
        /*0b28*/ 	.word	0x0001bd70
        /*0b2c*/ 	.word	0x0000000c
        /*0b30*/ 	.word	0x00033460
        /*0b34*/ 	.short	0x010a
        /*0b36*/ 	.byte	0x3f
	.zero		1


	//   ....[86]....
        /*0b38*/ 	.word	0x0001bdc0
        /*0b3c*/ 	.word	0x00000003
        /*0b40*/ 	.word	0x00033470
        /*0b44*/ 	.short	0x010a
        /*0b46*/ 	.byte	0x3f
	.zero		1


	//   ....[87]....
        /*0b48*/ 	.word	0x0001be10
        /*0b4c*/ 	.word	0x00000003
        /*0b50*/ 	.word	0x00033460
        /*0b54*/ 	.short	0x010a
        /*0b56*/ 	.byte	0x3f
	.zero		1


	//   ....[88]....
        /*0b58*/ 	.word	0x0001be60
        /*0b5c*/ 	.word	0x00000009
        /*0b60*/ 	.word	0x00033420
        /*0b64*/ 	.short	0x010a
        /*0b66*/ 	.byte	0x3f
	.zero		1


	//   ....[89]....
        /*0b68*/ 	.word	0x0001beb0
        /*0b6c*/ 	.word	0x00000005
        /*0b70*/ 	.word	0x00000000
        /*0b74*/ 	.short	0x010a
        /*0b76*/ 	.byte	0x3f
	.zero		1


	//   ....[90]....
        /*0b78*/ 	.word	0x0001bf00
        /*0b7c*/ 	.word	0x00000007
        /*0b80*/ 	.word	0x00000000
        /*0b84*/ 	.short	0x010a
        /*0b86*/ 	.byte	0x3f
	.zero		1


	//   ....[91]....
        /*0b88*/ 	.word	0x0001bf50
        /*0b8c*/ 	.word	0x00000005
        /*0b90*/ 	.word	0x00033460
        /*0b94*/ 	.short	0x010a
        /*0b96*/ 	.byte	0x3f
	.zero		1


	//   ....[92]....
        /*0b98*/ 	.word	0x0001bfa0
        /*0b9c*/ 	.word	0x00000003
        /*0ba0*/ 	.word	0x00033460
        /*0ba4*/ 	.short	0x010a
        /*0ba6*/ 	.byte	0x3f
	.zero		1


	//   ....[93]....
        /*0ba8*/ 	.word	0x0001bff0
        /*0bac*/ 	.word	0x00000005
        /*0bb0*/ 	.word	0x00033480
        /*0bb4*/ 	.short	0x010a
        /*0bb6*/ 	.byte	0x3f
	.zero		1


	//----- nvinfo : EIATTR_NUM_MBARRIERS
	.align		4
.L_181:
        /*0bb8*/ 	.byte	0x03, 0x38
        /*0bba*/ 	.short	0x0016


	//----- nvinfo : EIATTR_EXIT_INSTR_OFFSETS
	.align		4
        /*0bbc*/ 	.byte	0x04, 0x1c
        /*0bbe*/ 	.short	(.L_183 - .L_182)


	//   ....[0]....
.L_182:
        /*0bc0*/ 	.word	0x0001b1c0


	//----- nvinfo : EIATTR_MAX_THREADS
	.align		4
.L_183:
        /*0bc4*/ 	.byte	0x04, 0x05
        /*0bc6*/ 	.short	(.L_185 - .L_184)
.L_184:
        /*0bc8*/ 	.word	0x00000180
        /*0bcc*/ 	.word	0x00000001
        /*0bd0*/ 	.word	0x00000001


	//----- nvinfo : EIATTR_CRS_STACK_SIZE
	.align		4
.L_185:
        /*0bd4*/ 	.byte	0x04, 0x1e
        /*0bd6*/ 	.short	(.L_187 - .L_186)
.L_186:
        /*0bd8*/ 	.word	0x00000000


	//----- nvinfo : EIATTR_CBANK_PARAM_SIZE
	.align		4
.L_187:
        /*0bdc*/ 	.byte	0x03, 0x19
        /*0bde*/ 	.short	0x0a70


	//----- nvinfo : EIATTR_PARAM_CBANK
	.align		4
        /*0be0*/ 	.byte	0x04, 0x0a
        /*0be2*/ 	.short	(.L_189 - .L_188)
	.align		4
.L_188:
        /*0be4*/ 	.word	index@(.nv.constant0._ZN7cutlass13device_kernelIN5flash11enable_sm90INS1_16FlashAttnFwdSm90INS1_25CollectiveMainloopFwdSm90ILi2EN4cute5tupleIJNS5_1CILi1EEES8_S8_EEENS6_IJNS7_ILi128EEENS7_ILi160EEENS7_ILi192EEEEEELi192ENS_12float_e4m3_tEfNS_4arch4Sm90ELb0ELb1ELb0ELb0ELb0ELb0ELb0ELb1ELb1ELb1ELb1ELb0EEENS1_21CollectiveEpilogueFwdINS6_IJSA_SC_SB_EEES9_NS_10bfloat16_tESG_Li256ELb0ELb1ELb1ELb1EEENS1_19SingleTileSchedulerILb0ELb1ELb1ELi128EEEEEEEEEvNT_6ParamsE)
        /*0be8*/ 	.short	0x0210
        /*0bea*/ 	.short	0x0a70


	//----- nvinfo : EIATTR_SW_WAR
	.align		4
.L_189:
        /*0bec*/ 	.byte	0x04, 0x36
        /*0bee*/ 	.short	(.L_191 - .L_190)
.L_190:
        /*0bf0*/ 	.word	0x00000008
.L_191:


//--------------------- .nv.info._ZN7cutlass13device_kernelIN5flash11enable_sm90INS1_16FlashAttnFwdSm90INS1_25CollectiveMainloopFwdSm90ILi2EN4cute5tupleIJNS5_1CILi1EEES8_S8_EEENS6_IJNS7_ILi128EEENS7_ILi160EEENS7_ILi192EEEEEELi192ENS_12float_e4m3_tEfNS_4arch4Sm90ELb0ELb1ELb0ELb1ELb0ELb0ELb0ELb1ELb1ELb1ELb1ELb0EEENS1_21CollectiveEpilogueFwdINS6_IJSA_SC_SB_EEES9_NS_10bfloat16_tESG_Li256ELb1ELb1ELb1ELb1EEENS1_36VarlenDynamicPersistentTileSchedulerILi128ELi160ELi256ELi128ELb1ELb1ELb1ELb1ELb0ELb1EEEEEEEEEvNT_6ParamsE --------------------------
	.section	.nv.info._ZN7cutlass13device_kernelIN5flash11enable_sm90INS1_16FlashAttnFwdSm90INS1_25CollectiveMainloopFwdSm90ILi2EN4cute5tupleIJNS5_1CILi1EEES8_S8_EEENS6_IJNS7_ILi128EEENS7_ILi160EEENS7_ILi192EEEEEELi192ENS_12float_e4m3_tEfNS_4arch4Sm90ELb0ELb1ELb0ELb1ELb0ELb0ELb0ELb1ELb1ELb1ELb1ELb0EEENS1_21CollectiveEpilogueFwdINS6_IJSA_SC_SB_EEES9_NS_10bfloat16_tESG_Li256ELb1ELb1ELb1ELb1EEENS1_36VarlenDynamicPersistentTileSchedulerILi128ELi160ELi256ELi128ELb1ELb1ELb1ELb1ELb0ELb1EEEEEEEEEvNT_6ParamsE,"",@"SHT_CUDA_INFO"
	.sectionflags	@""
	.align	4


	//----- nvinfo : EIATTR_CUDA_API_VERSION
	.align		4
        /*0000*/ 	.byte	0x04, 0x37
        /*0002*/ 	.short	(.L_193 - .L_192)
.L_192:
        /*0004*/ 	.word	0x00000082


	//----- nvinfo : EIATTR_KPARAM_INFO
	.align		4
.L_193:
        /*0008*/ 	.byte	0x04, 0x17
        /*000a*/ 	.short	(.L_195 - .L_194)
.L_194:
        /*000c*/ 	.word	0x00000000
        /*0010*/ 	.short	0x0000
        /*0012*/ 	.short	0x0070
        /*0014*/ 	.byte	0x00, 0xf0, 0x01, 0x2a


	//----- nvinfo : EIATTR_SPARSE_MMA_MASK
	.align		4
.L_195:
        /*0018*/ 	.byte	0x03, 0x50
        /*001a*/ 	.short	0x0000


	//----- nvinfo : EIATTR_MAXREG_COUNT
	.align		4
        /*001c*/ 	.byte	0x03, 0x1b
        /*001e*/ 	.short	0x00a8


	//----- nvinfo : EIATTR_NUM_BARRIERS
	.align		4
        /*0020*/ 	.byte	0x02, 0x4c
        /*0022*/ 	.byte	0x10
	.zero		1


	//----- nvinfo : EIATTR_EXTERNS
	.align		4
        /*0024*/ 	.byte	0x04, 0x0f
        /*0026*/ 	.short	(.L_197 - .L_196)


	//   ....[0]....
	.align		4
.L_196:
        /*0028*/ 	.word	index@(__assertfail)


	//----- nvinfo : EIATTR_ANNOTATIONS
	.align		4
.L_197:
        /*002c*/ 	.byte	0x04, 0x55
        /*002e*/ 	.short	(.L_199 - .L_198)


	//   ....[0]....
.L_198:
        /* <DEDUP_REMOVED lines=38> */


	//----- nvinfo : EIATTR_MERCURY_ISA_VERSION
	.align		4
.L_199:
        /*0278*/ 	.byte	0x03, 0x5f
        /*027a*/ 	.short	0x0101


	//----- nvinfo : EIATTR_UNUSED_LOAD_BYTE_OFFSET
	.align		4
        /*027c*/ 	.byte	0x04, 0x44
        /*027e*/ 	.short	(.L_201 - .L_200)


	//   ....[0]....
.L_200:
        /*0280*/ 	.word	0x00000a40
        /*0284*/ 	.word	0x0000fff0


	//   ....[1]....
        /*0288*/ 	.word	0x00014050
        /*028c*/ 	.word	0x0000fff0


	//----- nvinfo : EIATTR_INT_WARP_WIDE_INSTR_OFFSETS
	.align		4
.L_201:
        /*0290*/ 	.byte	0x04, 0x31
        /*0292*/ 	.short	(.L_203 - .L_202)


	//   ....[0]....
.L_202:
        /*0294*/ 	.word	0x00000130


	//   ....[1]....
        /*0298*/ 	.word	0x00000170


	//   ....[2]....
        /*029c*/ 	.word	0x000001e0


	//   ....[3]....
        /*02a0*/ 	.word	0x0001b1d0


	//   ....[4]....
        /*02a4*/ 	.word	0x0001b260


	//   ....[5]....
        /*02a8*/ 	.word	0x0001df70


	//   ....[6]....
        /*02ac*/ 	.word	0x0001e000


	//----- nvinfo : EIATTR_COOP_GROUP_MASK_REGIDS
	.align		4
.L_203:
        /*02b0*/ 	.byte	0x04, 0x29
        /*02b2*/ 	.short	(.L_205 - .L_204)


	//   ....[0]....
.L_204:
        /*02b4*/ 	.word	0xffffffff


	//   ....[1]....
        /*02b8*/ 	.word	0xffffffff


	//   ....[2]....
        /*02bc*/ 	.word	0xffffffff


	//   ....[3]....
        /*02c0*/ 	.word	0xffffffff


	//   ....[4]....
        /*02c4*/ 	.word	0xffffffff


	//   ....[5]....
        /*02c8*/ 	.word	0xffffffff


	//   ....[6]....
        /*02cc*/ 	.word	0xffffffff


	//   ....[7]....
        /*02d0*/ 	.word	0xffffffff


	//   ....[8]....
        /*02d4*/ 	.word	0xffffffff


	//   ....[9]....
        /*02d8*/ 	.word	0xffffffff


	//   ....[10]....
        /*02dc*/ 	.word	0xffffffff


	//   ....[11]....
        /*02e0*/ 	.word	0xffffffff


	//   ....[12]....
        /*02e4*/ 	.word	0xffffffff


	//   ....[13]....
        /*02e8*/ 	.word	0xffffffff


	//   ....[14]....
        /*02ec*/ 	.word	0xffffffff


	//   ....[15]....
        /*02f0*/ 	.word	0xffffffff


	//   ....[16]....
        /*02f4*/ 	.word	0xffffffff


	//   ....[17]....
        /*02f8*/ 	.word	0xffffffff


	//   ....[18]....
        /*02fc*/ 	.word	0xffffffff


	//   ....[19]....
        /*0300*/ 	.word	0xffffffff


	//   ....[20]....
        /*0304*/ 	.word	0xffffffff


	//   ....[21]....
        /*0308*/ 	.word	0xffffffff


	//   ....[22]....
        /*030c*/ 	.word	0xffffffff


	//   ....[23]....
        /*0310*/ 	.word	0xffffffff


	//   ....[24]....
        /*0314*/ 	.word	0xffffffff


	//   ....[25]....
        /*0318*/ 	.word	0xffffffff


	//   ....[26]....
        /*031c*/ 	.word	0xffffffff


	//   ....[27]....
        /*0320*/ 	.word	0xffffffff


	//   ....[28]....
        /*0324*/ 	.word	0xffffffff


	//   ....[29]....
        /*0328*/ 	.word	0xffffffff


	//   ....[30]....
        /*032c*/ 	.word	0xffffffff


	//   ....[31]....
        /*0330*/ 	.word	0xffffffff


	//   ....[32]....
        /*0334*/ 	.word	0xffffffff


	//   ....[33]....
        /*0338*/ 	.word	0xffffffff


	//   ....[34]....
        /*033c*/ 	.word	0xffffffff


	//   ....[35]....
        /*0340*/ 	.word	0xffffffff


	//   ....[36]....
        /*0344*/ 	.word	0xffffffff


	//   ....[37]....
        /*0348*/ 	.word	0xffffffff


	//   ....[38]....
        /*034c*/ 	.word	0xffffffff


	//   ....[39]....
        /*0350*/ 	.word	0xffffffff


	//   ....[40]....
        /*0354*/ 	.word	0xffffffff


	//   ....[41]....
        /*0358*/ 	.word	0xffffffff


	//   ....[42]....
        /*035c*/ 	.word	0xffffffff


	//   ....[43]....
        /*0360*/ 	.word	0xffffffff


	//   ....[44]....
        /*0364*/ 	.word	0xffffffff


	//   ....[45]....
        /*0368*/ 	.word	0xffffffff


	//   ....[46]....
        /*036c*/ 	.word	0xffffffff


	//   ....[47]....
        /*0370*/ 	.word	0xffffffff


	//   ....[48]....
        /*0374*/ 	.word	0xffffffff


	//   ....[49]....
        /*0378*/ 	.word	0xffffffff


	//   ....[50]....
        /*037c*/ 	.word	0xffffffff


	//   ....[51]....
        /*0380*/ 	.word	0xffffffff


	//   ....[52]....
        /*0384*/ 	.word	0xffffffff


	//   ....[53]....
        /*0388*/ 	.word	0xffffffff


	//   ....[54]....
        /*038c*/ 	.word	0xffffffff


	//   ....[55]....
        /*0390*/ 	.word	0xffffffff


	//   ....[56]....
        /*0394*/ 	.word	0xffffffff


	//   ....[57]....
        /*0398*/ 	.word	0xffffffff


	//   ....[58]....
        /*039c*/ 	.word	0xffffffff


	//   ....[59]....
        /*03a0*/ 	.word	0xffffffff


	//   ....[60]....
        /*03a4*/ 	.word	0xffffffff


	//   ....[61]....
        /*03a8*/ 	.word	0xffffffff


	//   ....[62]....
        /*03ac*/ 	.word	0xffffffff


	//   ....[63]....
        /*03b0*/ 	.word	0xffffffff


	//   ....[64]....
        /*03b4*/ 	.word	0xffffffff


	//   ....[65]....
        /*03b8*/ 	.word	0xffffffff


	//   ....[66]....
        /*03bc*/ 	.word	0xffffffff


	//   ....[67]....
        /*03c0*/ 	.word	0xffffffff


	//   ....[68]....
        /*03c4*/ 	.word	0xffffffff


	//   ....[69]....
        /*03c8*/ 	.word	0xffffffff


	//   ....[70]....
        /*03cc*/ 	.word	0xffffffff


	//   ....[71]....
        /*03d0*/ 	.word	0xffffffff


	//   ....[72]....
        /*03d4*/ 	.word	0xffffffff


	//   ....[73]....
        /*03d8*/ 	.word	0xffffffff


	//   ....[74]....
        /*03dc*/ 	.word	0xffffffff


	//   ....[75]....
        /*03e0*/ 	.word	0xffffffff


	//   ....[76]....
        /*03e4*/ 	.word	0xffffffff


	//   ....[77]....
        /*03e8*/ 	.word	0xffffffff


	//   ....[78]....
        /*03ec*/ 	.word	0xffffffff


	//   ....[79]....
        /*03f0*/ 	.word	0xffffffff


	//   ....[80]....
        /*03f4*/ 	.word	0xffffffff


	//   ....[81]....
        /*03f8*/ 	.word	0xffffffff


	//   ....[82]....
        /*03fc*/ 	.word	0xffffffff


	//   ....[83]....
        /*0400*/ 	.word	0xffffffff


	//   ....[84]....
        /*0404*/ 	.word	0xffffffff


	//   ....[85]....
        /*0408*/ 	.word	0xffffffff


	//   ....[86]....
        /*040c*/ 	.word	0xffffffff


	//   ....[87]....
        /*0410*/ 	.word	0xffffffff


	//   ....[88]....
        /*0414*/ 	.word	0xffffffff


	//   ....[89]....
        /*0418*/ 	.word	0xffffffff


	//   ....[90]....
        /*041c*/ 	.word	0xffffffff


	//   ....[91]....
        /*0420*/ 	.word	0xffffffff


	//   ....[92]....
        /*0424*/ 	.word	0xffffffff


	//   ....[93]....
        /*0428*/ 	.word	0xffffffff


	//   ....[94]....
        /*042c*/ 	.word	0xffffffff


	//   ....[95]....
        /*0430*/ 	.word	0xffffffff


	//   ....[96]....
        /*0434*/ 	.word	0xffffffff


	//   ....[97]....
        /*0438*/ 	.word	0xffffffff


	//   ....[98]....
        /*043c*/ 	.word	0xffffffff


	//   ....[99]....
        /*0440*/ 	.word	0xffffffff


	//   ....[100]....
        /*0444*/ 	.word	0xffffffff


	//   ....[101]....
        /*0448*/ 	.word	0xffffffff


	//   ....[102]....
        /*044c*/ 	.word	0xffffffff


	//   ....[103]....
        /*0450*/ 	.word	0xffffffff


	//   ....[104]....
        /*0454*/ 	.word	0xffffffff


	//   ....[105]....
        /*0458*/ 	.word	0xffffffff


	//   ....[106]....
        /*045c*/ 	.word	0xffffffff


	//   ....[107]....
        /*0460*/ 	.word	0xffffffff


	//   ....[108]....
        /*0464*/ 	.word	0xffffffff


	//   ....[109]....
        /*0468*/ 	.word	0xffffffff


	//   ....[110]....
        /*046c*/ 	.word	0xffffffff


	//   ....[111]....
        /*0470*/ 	.word	0xffffffff


	//   ....[112]....
        /*0474*/ 	.word	0xffffffff


	//   ....[113]....
        /*0478*/ 	.word	0xffffffff


	//   ....[114]....
        /*047c*/ 	.word	0xffffffff


	//   ....[115]....
        /*0480*/ 	.word	0xffffffff


	//   ....[116]....
        /*0484*/ 	.word	0xffffffff


	//   ....[117]....
        /*0488*/ 	.word	0xffffffff


	//   ....[118]....
        /*048c*/ 	.word	0xffffffff


	//   ....[119]....
        /*0490*/ 	.word	0xffffffff


	//   ....[120]....
        /*0494*/ 	.word	0xffffffff


	//   ....[121]....
        /*0498*/ 	.word	0xffffffff


	//   ....[122]....
        /*049c*/ 	.word	0xffffffff


	//   ....[123]....
        /*04a0*/ 	.word	0xffffffff


	//   ....[124]....
        /*04a4*/ 	.word	0xffffffff


	//   ....[125]....
        /*04a8*/ 	.word	0xffffffff


	//   ....[126]....
        /*04ac*/ 	.word	0xffffffff


	//   ....[127]....
        /*04b0*/ 	.word	0xffffffff


	//   ....[128]....
        /*04b4*/ 	.word	0xffffffff


	//   ....[129]....
        /*04b8*/ 	.word	0xffffffff


	//   ....[130]....
        /*04bc*/ 	.word	0xffffffff


	//   ....[131]....
        /*04c0*/ 	.word	0xffffffff


	//   ....[132]....
        /*04c4*/ 	.word	0xffffffff


	//   ....[133]....
        /*04c8*/ 	.word	0xffffffff


	//   ....[134]....
        /*04cc*/ 	.word	0xffffffff


	//   ....[135]....
        /*04d0*/ 	.word	0xffffffff


	//   ....[136]....
        /*04d4*/ 	.word	0xffffffff


	//   ....[137]....
        /*04d8*/ 	.word	0xffffffff


	//   ....[138]....
        /*04dc*/ 	.word	0xffffffff


	//   ....[139]....
        /*04e0*/ 	.word	0xffffffff


	//   ....[140]....
        /*04e4*/ 	.word	0xffffffff


	//   ....[141]....
        /*04e8*/ 	.word	0xffffffff


	//   ....[142]....
        /*04ec*/ 	.word	0xffffffff


	//   ....[143]....
        /*04f0*/ 	.word	0xffffffff


	//   ....[144]....
        /*04f4*/ 	.word	0xffffffff


	//   ....[145]....
        /*04f8*/ 	.word	0xffffffff


	//   ....[146]....
        /*04fc*/ 	.word	0xffffffff


	//   ....[147]....
        /*0500*/ 	.word	0xffffffff


	//   ....[148]....
        /*0504*/ 	.word	0xffffffff


	//   ....[149]....
        /*0508*/ 	.word	0xffffffff


	//   ....[150]....
        /*050c*/ 	.word	0xffffffff


	//   ....[151]....
        /*0510*/ 	.word	0xffffffff


	//   ....[152]....
        /*0514*/ 	.word	0xffffffff


	//   ....[153]....
        /*0518*/ 	.word	0xffffffff


	//   ....[154]....
        /*051c*/ 	.word	0xffffffff


	//   ....[155]....
        /*0520*/ 	.word	0xffffffff


	//   ....[156]....
        /*0524*/ 	.word	0xffffffff


	//   ....[157]....
        /*0528*/ 	.word	0xffffffff


	//   ....[158]....
        /*052c*/ 	.word	0xffffffff


	//   ....[159]....
        /*0530*/ 	.word	0xffffffff


	//   ....[160]....
        /*0534*/ 	.word	0xffffffff


	//   ....[161]....
        /*0538*/ 	.word	0xffffffff


	//   ....[162]....
        /*053c*/ 	.word	0xffffffff


	//   ....[163]....
        /*0540*/ 	.word	0xffffffff


	//   ....[164]....
        /*0544*/ 	.word	0xffffffff


	//   ....[165]....
        /*0548*/ 	.word	0xffffffff


	//   ....[166]....
        /*054c*/ 	.word	0xffffffff


	//   ....[167]....
        /*0550*/ 	.word	0xffffffff


	//   ....[168]....
        /*0554*/ 	.word	0xffffffff


	//   ....[169]....
        /*0558*/ 	.word	0xffffffff


	//   ....[170]....
        /*055c*/ 	.word	0xffffffff


	//   ....[171]....
        /*0560*/ 	.word	0xffffffff


	//   ....[172]....
        /*0564*/ 	.word	0xffffffff


	//   ....[173]....
        /*0568*/ 	.word	0xffffffff


	//   ....[174]....
        /*056c*/ 	.word	0xffffffff


	//   ....[175]....
        /*0570*/ 	.word	0xffffffff


	//   ....[176]....
        /*0574*/ 	.word	0xffffffff


	//   ....[177]....
        /*0578*/ 	.word	0xffffffff


	//   ....[178]....
        /*057c*/ 	.word	0xffffffff


	//   ....[179]....
        /*0580*/ 	.word	0xffffffff


	//   ....[180]....
        /*0584*/ 	.word	0xffffffff


	//   ....[181]....
        /*0588*/ 	.word	0xffffffff


	//   ....[182]....
        /*058c*/ 	.word	0xffffffff


	//   ....[183]....
        /*0590*/ 	.word	0xffffffff


	//   ....[184]....
        /*0594*/ 	.word	0xffffffff


	//   ....[185]....
        /*0598*/ 	.word	0xffffffff


	//   ....[186]....
        /*059c*/ 	.word	0xffffffff


	//   ....[187]....
        /*05a0*/ 	.word	0xffffffff


	//   ....[188]....
        /*05a4*/ 	.word	0xffffffff


	//   ....[189]....
        /*05a8*/ 	.word	0xffffffff


	//   ....[190]....
        /*05ac*/ 	.word	0xffffffff


	//   ....[191]....
        /*05b0*/ 	.word	0xffffffff


	//   ....[192]....
        /*05b4*/ 	.word	0xffffffff


	//   ....[193]....
        /*05b8*/ 	.word	0xffffffff


	//   ....[194]....
        /*05bc*/ 	.word	0xffffffff


	//   ....[195]....
        /*05c0*/ 	.word	0xffffffff


	//   ....[196]....
        /*05c4*/ 	.word	0xffffffff


	//   ....[197]....
        /*05c8*/ 	.word	0xffffffff


	//   ....[198]....
        /*05cc*/ 	.word	0xffffffff


	//   ....[199]....
        /*05d0*/ 	.word	0x0500000f


	//   ....[200]....
        /*05d4*/ 	.word	0x0500000f


	//   ....[201]....
        /*05d8*/ 	.word	0x0500000f


	//   ....[202]....
        /*05dc*/ 	.word	0x0500000f


	//   ....[203]....
        /*05e0*/ 	.word	0x0500000f


	//   ....[204]....
        /*05e4*/ 	.word	0x0500000f


	//   ....[205]....
        /*05e8*/ 	.word	0x0500000f


	//   ....[206]....
        /*05ec*/ 	.word	0x0500000f


	//   ....[207]....
        /*05f0*/ 	.word	0x0500000f


	//   ....[208]....
        /*05f4*/ 	.word	0x0500000f


	//----- nvinfo : EIATTR_COOP_GROUP_INSTR_OFFSETS
	.align		4
.L_205:
        /*05f8*/ 	.byte	0x04, 0x28
        /*05fa*/ 	.short	(.L_207 - .L_206)


	//   ....[0]....
.L_206:
        /*05fc*/ 	.word	0x00000070


	//   ....[1]....
        /*0600*/ 	.word	0x00000140


	//   ....[2]....
        /*0604*/ 	.word	0x00000190


	//   ....[3]....
        /*0608*/ 	.word	0x000003c0


	//   ....[4]....
        /*060c*/ 	.word	0x00000520


	//   ....[5]....
        /*0610*/ 	.word	0x00000640


	//   ....[6]....
        /*0614*/ 	.word	0x000007a0


	//   ....[7]....
        /*0618*/ 	.word	0x00002080


	//   ....[8]....
        /*061c*/ 	.word	0x000030a0


	//   ....[9]....
        /*0620*/ 	.word	0x00003390


	//   ....[10]....
        /*0624*/ 	.word	0x000048b0


	//   ....[11]....
        /*0628*/ 	.word	0x000049c0


	//   ....[12]....
        /*062c*/ 	.word	0x00005490


	//   ....[13]....
        /*0630*/ 	.word	0x000054f0


	//   ....[14]....
        /*0634*/ 	.word	0x00007b20


	//   ....[15]....
        /*0638*/ 	.word	0x00008b70


	//   ....[16]....
        /*063c*/ 	.word	0x00009380


	//   ....[17]....
        /*0640*/ 	.word	0x00009490


	//   ....[18]....
        /*0644*/ 	.word	0x00009fd0


	//   ....[19]....
        /*0648*/ 	.word	0x0000a030


	//   ....[20]....
        /*064c*/ 	.word	0x0000cc40


	//   ....[21]....
        /*0650*/ 	.word	0x0000cc50


	//   ....[22]....
        /*0654*/ 	.word	0x0000cc90


	//   ....[23]....
        /*0658*/ 	.word	0x0000cca0


	//   ....[24]....
        /*065c*/ 	.word	0x0000f8a0


	//   ....[25]....
        /*0660*/ 	.word	0x000108f0


	//   ....[26]....
        /*0664*/ 	.word	0x00011100


	//   ....[27]....
        /*0668*/ 	.word	0x00011210


	//   ....[28]....
        /*066c*/ 	.word	0x00011d50


	//   ....[29]....
        /*0670*/ 	.word	0x00011db0


	//   ....[30]....
        /*0674*/ 	.word	0x000136e0


	//   ....[31]....
        /*0678*/ 	.word	0x000136f0


	//   ....[32]....
        /*067c*/ 	.word	0x00013720


	//   ....[33]....
        /*0680*/ 	.word	0x00013730


	//   ....[34]....
        /*0684*/ 	.word	0x00014ba0


	//   ....[35]....
        /*0688*/ 	.word	0x00014bd0


	//   ....[36]....
        /*068c*/ 	.word	0x00014c00


	//   ....[37]....
        /*0690*/ 	.word	0x00014c30


	//   ....[38]....
        /*0694*/ 	.word	0x00014c60


	//   ....[39]....
        /*0698*/ 	.word	0x00014c90


	//   ....[40]....
        /*069c*/ 	.word	0x00014ca0


	//   ....[41]....
        /*06a0*/ 	.word	0x00014cb0


	//   ....[42]....
        /*06a4*/ 	.word	0x00014cc0


	//   ....[43]....
        /*06a8*/ 	.word	0x00014cd0


	//   ....[44]....
        /*06ac*/ 	.word	0x00014ce0


	//   ....[45]....
        /*06b0*/ 	.word	0x00014d10


	//   ....[46]....
        /*06b4*/ 	.word	0x00014d20


	//   ....[47]....
        /*06b8*/ 	.word	0x00014d30


	//   ....[48]....
        /*06bc*/ 	.word	0x00014d40


	//   ....[49]....
        /*06c0*/ 	.word	0x00014d50


	//   ....[50]....
        /*06c4*/ 	.word	0x00014d60


	//   ....[51]....
        /*06c8*/ 	.word	0x00014d80


	//   ....[52]....
        /*06cc*/ 	.word	0x00014d90


	//   ....[53]....
        /*06d0*/ 	.word	0x00014da0


	//   ....[54]....
        /*06d4*/ 	.word	0x00014db0


	//   ....[55]....
        /*06d8*/ 	.word	0x00014dc0


	//   ....[56]....
        /*06dc*/ 	.word	0x00014dd0


	//   ....[57]....
        /*06e0*/ 	.word	0x00014de0


	//   ....[58]....
        /*06e4*/ 	.word	0x00014df0


	//   ....[59]....
        /*06e8*/ 	.word	0x00014e00


	//   ....[60]....
        /*06ec*/ 	.word	0x00014e10


	//   ....[61]....
        /*06f0*/ 	.word	0x00014e20


	//   ....[62]....
        /*06f4*/ 	.word	0x00014e30


	//   ....[63]....
        /*06f8*/ 	.word	0x00014e40


	//   ....[64]....
        /*06fc*/ 	.word	0x00014e50


	//   ....[65]....
        /*0700*/ 	.word	0x00014e60


	//   ....[66]....
        /*0704*/ 	.word	0x00014e70


	//   ....[67]....
        /*0708*/ 	.word	0x00014e90


	//   ....[68]....
        /*070c*/ 	.word	0x00014ea0


	//   ....[69]....
        /*0710*/ 	.word	0x00014eb0


	//   ....[70]....
        /*0714*/ 	.word	0x00014ec0


	//   ....[71]....
        /*0718*/ 	.word	0x00014ed0


	//   ....[72]....
        /*071c*/ 	.word	0x00014ee0


	//   ....[73]....
        /*0720*/ 	.word	0x00014ef0


	//   ....[74]....
        /*0724*/ 	.word	0x00014f00


	//   ....[75]....
        /*0728*/ 	.word	0x00014f10


	//   ....[76]....
        /*072c*/ 	.word	0x00014f20


	//   ....[77]....
        /*0730*/ 	.word	0x00014f30


	//   ....[78]....
        /*0734*/ 	.word	0x00014f40


	//   ....[79]....
        /*0738*/ 	.word	0x00014f50


	//   ....[80]....
        /*073c*/ 	.word	0x00014f60


	//   ....[81]....
        /*0740*/ 	.word	0x00014f70


	//   ....[82]....
        /*0744*/ 	.word	0x00014f90


	//   ....[83]....
        /*0748*/ 	.word	0x00014fa0


	//   ....[84]....
        /*074c*/ 	.word	0x00014fb0


	//   ....[85]....
        /*0750*/ 	.word	0x00014fc0


	//   ....[86]....
        /*0754*/ 	.word	0x00014fd0


	//   ....[87]....
        /*0758*/ 	.word	0x00014ff0


	//   ....[88]....
        /*075c*/ 	.word	0x00015010


	//   ....[89]....
        /*0760*/ 	.word	0x00015020


	//   ....[90]....
        /*0764*/ 	.word	0x00015030


	//   ....[91]....
        /*0768*/ 	.word	0x00015040


	//   ....[92]....
        /*076c*/ 	.word	0x00015050


	//   ....[93]....
        /*0770*/ 	.word	0x00015060


	//   ....[94]....
        /*0774*/ 	.word	0x00015070


	//   ....[95]....
        /*0778*/ 	.word	0x00015080


	//   ....[96]....
        /*077c*/ 	.word	0x00015090


	//   ....[97]....
        /*0780*/ 	.word	0x000150b0


	//   ....[98]....
        /*0784*/ 	.word	0x000150e0


	//   ....[99]....
        /*0788*/ 	.word	0x000150f0


	//   ....[100]....
        /*078c*/ 	.word	0x00015100


	//   ....[101]....
        /*0790*/ 	.word	0x00015110


	//   ....[102]....
        /*0794*/ 	.word	0x00015120


	//   ....[103]....
        /*0798*/ 	.word	0x00015130


	//   ....[104]....
        /*079c*/ 	.word	0x00015150


	//   ....[105]....
        /*07a0*/ 	.word	0x00015160


	//   ....[106]....
        /*07a4*/ 	.word	0x00015180


	//   ....[107]....
        /*07a8*/ 	.word	0x000151b0


	//   ....[108]....
        /*07ac*/ 	.word	0x000151e0


	//   ....[109]....
        /*07b0*/ 	.word	0x00015210


	//   ....[110]....
        /*07b4*/ 	.word	0x00015240


	//   ....[111]....
        /*07b8*/ 	.word	0x00015270


	//   ....[112]....
        /*07bc*/ 	.word	0x000152a0


	//   ....[113]....
        /*07c0*/ 	.word	0x000152d0


	//   ....[114]....
        /*07c4*/ 	.word	0x000152f0


	//   ....[115]....
        /*07c8*/ 	.word	0x00015300


	//   ....[116]....
        /*07cc*/ 	.word	0x00015320


	//   ....[117]....
        /*07d0*/ 	.word	0x00015350


	//   ....[118]....
        /*07d4*/ 	.word	0x00015380


	//   ....[119]....
        /*07d8*/ 	.word	0x000153b0


	//   ....[120]....
        /*07dc*/ 	.word	0x000153e0


	//   ....[121]....
        /*07e0*/ 	.word	0x00015410


	//   ....[122]....
        /*07e4*/ 	.word	0x00015430


	//   ....[123]....
        /*07e8*/ 	.word	0x00015460


	//   ....[124]....
        /*07ec*/ 	.word	0x00015490


	//   ....[125]....
        /*07f0*/ 	.word	0x000154c0


	//   ....[126]....
        /*07f4*/ 	.word	0x000154f0


	//   ....[127]....
        /*07f8*/ 	.word	0x00015520


	//   ....[128]....
        /*07fc*/ 	.word	0x00015550


	//   ....[129]....
        /*0800*/ 	.word	0x00015580


	//   ....[130]....
        /*0804*/ 	.word	0x000160e0


	//   ....[131]....
        /*0808*/ 	.word	0x00016120


	//   ....[132]....
        /*080c*/ 	.word	0x00016140


	//   ....[133]....
        /*0810*/ 	.word	0x00016170


	//   ....[134]....
        /*0814*/ 	.word	0x00016a00


	//   ....[135]....
        /*0818*/ 	.word	0x00016a20


	//   ....[136]....
        /*081c*/ 	.word	0x00016b60


	//   ....[137]....
        /*0820*/ 	.word	0x00016b80


	//   ....[138]....
        /*0824*/ 	.word	0x00016c80


	//   ....[139]....
        /*0828*/ 	.word	0x00016ca0


	//   ....[140]....
        /*082c*/ 	.word	0x00016db0


	//   ....[141]....
        /*0830*/ 	.word	0x00016dd0


	//   ....[142]....
        /*0834*/ 	.word	0x000171e0


	//   ....[143]....
        /*0838*/ 	.word	0x000171f0


	//   ....[144]....
        /*083c*/ 	.word	0x00017aa0


	//   ....[145]....
        /*0840*/ 	.word	0x00017ab0


	//   ....[146]....
        /*0844*/ 	.word	0x00018cc0


	//   ....[147]....
        /*0848*/ 	.word	0x00018cf0


	//   ....[148]....
        /*084c*/ 	.word	0x00018e10


	//   ....[149]....
        /*0850*/ 	.word	0x00018e30


	//   ....[150]....
        /*0854*/ 	.word	0x00018f30


	//   ....[151]....
        /*0858*/ 	.word	0x00018f50


	//   ....[152]....
        /*085c*/ 	.word	0x00019060


	//   ....[153]....
        /*0860*/ 	.word	0x00019080


	//   ....[154]....
        /*0864*/ 	.word	0x00019220


	//   ....[155]....
        /*0868*/ 	.word	0x00019440


	//   ....[156]....
        /*086c*/ 	.word	0x00019480


	//   ....[157]....
        /*0870*/ 	.word	0x000194c0


	//   ....[158]....
        /*0874*/ 	.word	0x000194f0


	//   ....[159]....
        /*0878*/ 	.word	0x00019520


	//   ....[160]....
        /*087c*/ 	.word	0x00019550


	//   ....[161]....
        /*0880*/ 	.word	0x000196e0


	//   ....[162]....
        /*0884*/ 	.word	0x00019710


	//   ....[163]....
        /*0888*/ 	.word	0x00019750


	//   ....[164]....
        /*088c*/ 	.word	0x00019780


	//   ....[165]....
        /*0890*/ 	.word	0x000197b0


	//   ....[166]....
        /*0894*/ 	.word	0x000197e0


	//   ....[167]....
        /*0898*/ 	.word	0x00019880


	//   ....[168]....
        /*089c*/ 	.word	0x000198d0


	//   ....[169]....
        /*08a0*/ 	.word	0x000198e0


	//   ....[170]....
        /*08a4*/ 	.word	0x00019920


	//   ....[171]....
        /*08a8*/ 	.word	0x0001b960


	//   ....[172]....
        /*08ac*/ 	.word	0x0001c700


	//   ....[173]....
        /*08b0*/ 	.word	0x0001c720


	//   ....[174]....
        /*08b4*/ 	.word	0x0001c7e0


	//   ....[175]....
        /*08b8*/ 	.word	0x0001c7f0


	//   ....[176]....
        /*08bc*/ 	.word	0x0001c880


	//   ....[177]....
        /*08c0*/ 	.word	0x0001c890


	//   ....[178]....
        /*08c4*/ 	.word	0x0001c8a0


	//   ....[179]....
        /*08c8*/ 	.word	0x0001c8b0


	//   ....[180]....
        /*08cc*/ 	.word	0x0001eb40


	//   ....[181]....
        /*08d0*/ 	.word	0x0001eb70


	//   ....[182]....
        /*08d4*/ 	.word	0x0001eba0


	//   ....[183]....
        /*08d8*/ 	.word	0x0001ebe0


	//   ....[184]....
        /*08dc*/ 	.word	0x0001ebf0


	//   ....[185]....
        /*08e0*/ 	.word	0x0001ec20


	//   ....[186]....
        /*08e4*/ 	.word	0x0001ec30


	//   ....[187]....
        /*08e8*/ 	.word	0x0001ec70


	//   ....[188]....
        /*08ec*/ 	.word	0x0001ede0


	//   ....[189]....
        /*08f0*/ 	.word	0x0001ee10


	//   ....[190]....
        /*08f4*/ 	.word	0x0001ee40


	//   ....[191]....
        /*08f8*/ 	.word	0x0001ee70


	//   ....[192]....
        /*08fc*/ 	.word	0x0001eea0


	//   ....[193]....
        /*0900*/ 	.word	0x0001eed0


	//   ....[194]....
        /*0904*/ 	.word	0x0001ef50


	//   ....[195]....
        /*0908*/ 	.word	0x0001ef90


	//   ....[196]....
        /*090c*/ 	.word	0x0001efa0


	//   ....[197]....
        /*0910*/ 	.word	0x0001efe0


	//   ....[198]....
        /*0914*/ 	.word	0x0001fac0


	//   ....[199]....
        /*0918*/ 	.word	0x00020160


	//   ....[200]....
        /*091c*/ 	.word	0x00020370


	//   ....[201]....
        /*0920*/ 	.word	0x000203c0


	//   ....[202]....
        /*0924*/ 	.word	0x00020420


	//   ....[203]....
        /*0928*/ 	.word	0x00020520


	//   ....[204]....
        /*092c*/ 	.word	0x00020580


	//   ....[205]....
        /*0930*/ 	.word	0x00020680


	//   ....[206]....
        /*0934*/ 	.word	0x000206e0


	//   ....[207]....
        /*0938*/ 	.word	0x000207c0


	//   ....[208]....
        /*093c*/ 	.word	0x00020b10


	//----- nvinfo : EIATTR_REG_RECONFIG
	.align		4
.L_207:
        /*0940*/ 	.byte	0x01, 0x54
	.zero		2


	//----- nvinfo : EIATTR_SYSCALL_OFFSETS
	.align		4
        /*0944*/ 	.byte	0x04, 0x46
        /*0946*/ 	.short	(.L_209 - .L_208)


	//   ....[0]....
.L_208:
        /*0948*/ 	.word	0x00002260


	//   ....[1]....
        /*094c*/ 	.word	0x0001b3d0


	//   ....[2]....
        /*0950*/ 	.word	0x0001b540


	//   ....[3]....
        /*0954*/ 	.word	0x0001b690


	//   ....[4]....
        /*0958*/ 	.word	0x0001b7d0


	//   ....[5]....
        /*095c*/ 	.word	0x0001c270


	//----- nvinfo : EIATTR_MBARRIER_INSTR_OFFSETS
	.align		4
.L_209:
        /*0960*/ 	.byte	0x04, 0x39
        /*0962*/ 	.short	(.L_211 - .L_210)


	//   ....[0]....
.L_210:
        /*0964*/ 	.word	0x00000270
        /*0968*/ 	.word	0x000000ff
        /*096c*/ 	.word	0x00033400
        /*0970*/ 	.short	0x0100
        /*0972*/ 	.byte	0x08
	.zero		1


	//   ....[1]....
        /*0974*/ 	.word	0x00000280
        /*0978*/ 	.word	0x000000ff
        /*097c*/ 	.word	0x00033420
        /*0980*/ 	.short	0x0100
        /*0982*/ 	.byte	0x08
	.zero		1


	//   ....[2]....
        /*0984*/ 	.word	0x00000370
        /*0988*/ 	.word	0x000000ff
        /*098c*/ 	.word	0x00033430
        /*0990*/ 	.short	0x0100
        /*0992*/ 	.byte	0x08
	.zero		1


	//   ....[3]....
        /*0994*/ 	.word	0x00000380
        /*0998*/ 	.word	0x000000ff
        /*099c*/ 	.word	0x00033440
        /*09a0*/ 	.short	0x0100
        /*09a2*/ 	.byte	0x08
	.zero		1


	//   ....[4]....
        /*09a4*/ 	.word	0x00000390
        /*09a8*/ 	.word	0x000000ff
        /*09ac*/ 	.word	0x00033438
        /*09b0*/ 	.short	0x0100
        /*09b2*/ 	.byte	0x08
	.zero		1


	//   ....[5]....
        /*09b4*/ 	.word	0x000003a0
        /*09b8*/ 	.word	0x000000ff
        /*09bc*/ 	.word	0x00033448
        /*09c0*/ 	.short	0x0100
        /*09c2*/ 	.byte	0x08
	.zero		1


	//   ....[6]....
        /*09c4*/ 	.word	0x000004d0
        /*09c8*/ 	.word	0x000000ff
        /*09cc*/ 	.word	0x00033450
        /*09d0*/ 	.short	0x0100
        /*09d2*/ 	.byte	0x08
	.zero		1


	//   ....[7]....
        /*09d4*/ 	.word	0x000004e0
        /*09d8*/ 	.word	0x000000ff
        /*09dc*/ 	.word	0x00033460
        /*09e0*/ 	.short	0x0100
        /*09e2*/ 	.byte	0x08
	.zero		1


	//   ....[8]....
        /*09e4*/ 	.word	0x000004f0
        /*09e8*/ 	.word	0x000000ff
        /*09ec*/ 	.word	0x00033458
        /*09f0*/ 	.short	0x0100
        /*09f2*/ 	.byte	0x08
	.zero		1


	//   ....[9]....
        /*09f4*/ 	.word	0x00000500
        /*09f8*/ 	.word	0x000000ff
        /*09fc*/ 	.word	0x00033468
        /*0a00*/ 	.short	0x0100
        /*0a02*/ 	.byte	0x08
	.zero		1


	//   ....[10]....
        /*0a04*/ 	.word	0x000005f0
        /*0a08*/ 	.word	0x000000ff
        /*0a0c*/ 	.word	0x00033470
        /*0a10*/ 	.short	0x0100
        /*0a12*/ 	.byte	0x06
	.zero		1


	//   ....[11]....
        /*0a14*/ 	.word	0x00000600
        /*0a18*/ 	.word	0x000000ff
        /*0a1c*/ 	.word	0x00033480
        /*0a20*/ 	.short	0x0100
        /*0a22*/ 	.byte	0x06
	.zero		1


	//   ....[12]....
        /*0a24*/ 	.word	0x00000610
        /*0a28*/ 	.word	0x000000ff
        /*0a2c*/ 	.word	0x00033478
        /*0a30*/ 	.short	0x0100
        /*0a32*/ 	.byte	0x06
	.zero		1


	//   ....[13]....
        /*0a34*/ 	.word	0x00000620
        /*0a38*/ 	.word	0x000000ff
        /*0a3c*/ 	.word	0x00033488
        /*0a40*/ 	.short	0x0100
        /*0a42*/ 	.byte	0x06
	.zero		1


	//   ....[14]....
        /*0a44*/ 	.word	0x00000750
        /*0a48*/ 	.word	0x000000ff
        /*0a4c*/ 	.word	0x00033490
        /*0a50*/ 	.short	0x0100
        /*0a52*/ 	.byte	0x08
	.zero		1


	//   ....[15]....
        /*0a54*/ 	.word	0x00000760
        /*0a58*/ 	.word	0x000000ff
        /*0a5c*/ 	.word	0x000334a0
        /*0a60*/ 	.short	0x0100
        /*0a62*/ 	.byte	0x08
	.zero		1


	//   ....[16]....
        /*0a64*/ 	.word	0x00000770
        /*0a68*/ 	.word	0x000000ff
        /*0a6c*/ 	.word	0x00033498
        /*0a70*/ 	.short	0x0100
        /*0a72*/ 	.byte	0x08
	.zero		1


	//   ....[17]....
        /*0a74*/ 	.word	0x00000780
        /*0a78*/ 	.word	0x000000ff
        /*0a7c*/ 	.word	0x000334a8
        /*0a80*/ 	.short	0x0100
        /*0a82*/ 	.byte	0x08
	.zero		1


	//   ....[18]....
        /*0a84*/ 	.word	0x000008b0
        /*0a88*/ 	.word	0x000000ff
        /*0a8c*/ 	.word	0x000334b0
        /*0a90*/ 	.short	0x0100
        /*0a92*/ 	.byte	0x08
	.zero		1


	//   ....[19]....
        /*0a94*/ 	.word	0x000008c0
        /*0a98*/ 	.word	0x000000ff
        /*0a9c*/ 	.word	0x000334c0
        /*0aa0*/ 	.short	0x0100
        /*0aa2*/ 	.byte	0x08
	.zero		1


	//   ....[20]....
        /*0aa4*/ 	.word	0x000008d0
        /*0aa8*/ 	.word	0x000000ff
        /*0aac*/ 	.word	0x000334b8
        /*0ab0*/ 	.short	0x0100
        /*0ab2*/ 	.byte	0x08
	.zero		1


	//   ....[21]....
        /*0ab4*/ 	.word	0x000008e0
        /*0ab8*/ 	.word	0x000000ff
        /*0abc*/ 	.word	0x000334c8
        /*0ac0*/ 	.short	0x0100
        /*0ac2*/ 	.byte	0x08
	.zero		1


	//   ....[22]....
        /*0ac4*/ 	.word	0x000022e0
        /*0ac8*/ 	.word	0x000000ff
        /*0acc*/ 	.word	0x00033400
        /*0ad0*/ 	.short	0x010a
        /*0ad2*/ 	.byte	0x29
	.zero		1


	//   ....[23]....
        /*0ad4*/ 	.word	0x00002360
        /*0ad8*/ 	.word	0x00000005
        /*0adc*/ 	.word	0x00033430
        /*0ae0*/ 	.short	0x010a
        /*0ae2*/ 	.byte	0x3f
	.zero		1


	//   ....[24]....
        /*0ae4*/ 	.word	0x000023e0
        /*0ae8*/ 	.word	0x00000005
        /*0aec*/ 	.word	0x00033430
        /*0af0*/ 	.short	0x010a
        /*0af2*/ 	.byte	0x3f
	.zero		1


	//   ....[25]....
        /*0af4*/ 	.word	0x000031e0
        /*0af8*/ 	.word	0x00000000
        /*0afc*/ 	.word	0x00000000
        /*0b00*/ 	.short	0x0101
        /*0b02*/ 	.byte	0x3f
	.zero		1


	//   ....[26]....
        /*0b04*/ 	.word	0x00006b80
        /*0b08*/ 	.word	0x000000ff
        /*0b0c*/ 	.word	0x00033430
        /*0b10*/ 	.short	0x010a
        /*0b12*/ 	.byte	0x06
	.zero		1


	//   ....[27]....
        /*0b14*/ 	.word	0x00006bc0
        /*0b18*/ 	.word	0x000000ff
        /*0b1c*/ 	.word	0x00033430
        /*0b20*/ 	.short	0x010a
        /*0b22*/ 	.byte	0x06
	.zero		1


	//   ....[28]....
        /*0b24*/ 	.word	0x000077d0
        /*0b28*/ 	.word	0x000000ff
        /*0b2c*/ 	.word	0x00033450
        /*0b30*/ 	.short	0x010a
        /*0b32*/ 	.byte	0x06
	.zero		1


	//   ....[29]....
        /*0b34*/ 	.word	0x00007810
        /*0b38*/ 	.word	0x000000ff
        /*0b3c*/ 	.word	0x00033450
        /*0b40*/ 	.short	0x010a
        /*0b42*/ 	.byte	0x06
	.zero		1


	//   ....[30]....
        /*0b44*/ 	.word	0x00007b50
        /*0b48*/ 	.word	0x00000007
        /*0b4c*/ 	.word	0x00000000
        /*0b50*/ 	.short	0x0101
        /*0b52*/ 	.byte	0x3f
	.zero		1


	//   ....[31]....
        /*0b54*/ 	.word	0x0000ada0
        /*0b58*/ 	.word	0x000000ff
        /*0b5c*/ 	.word	0x00000000
        /*0b60*/ 	.short	0x0101
        /*0b62*/ 	.byte	0x06
	.zero		1


	//   ....[32]....
        /*0b64*/ 	.word	0x0000b990
        /*0b68*/ 	.word	0x000000ff
        /*0b6c*/ 	.word	0x00033430
        /*0b70*/ 	.short	0x010a
        /*0b72*/ 	.byte	0x06
	.zero		1


	//   ....[33]....
        /*0b74*/ 	.word	0x0000b9d0
        /*0b78*/ 	.word	0x000000ff
        /*0b7c*/ 	.word	0x00033430
        /*0b80*/ 	.short	0x010a
        /*0b82*/ 	.byte	0x06
	.zero		1


	//   ....[34]....
        /*0b84*/ 	.word	0x0000c610
        /*0b88*/ 	.word	0x000000ff
        /*0b8c*/ 	.word	0x00033450
        /*0b90*/ 	.short	0x010a
        /*0b92*/ 	.byte	0x06
	.zero		1


	//   ....[35]....
        /*0b94*/ 	.word	0x0000c650
        /*0b98*/ 	.word	0x000000ff
        /*0b9c*/ 	.word	0x00033450
        /*0ba0*/ 	.short	0x010a
        /*0ba2*/ 	.byte	0x06
	.zero		1


	//   ....[36]....
        /*0ba4*/ 	.word	0x0000ddb0
        /*0ba8*/ 	.word	0x00000005
        /*0bac*/ 	.word	0x00000000
        /*0bb0*/ 	.short	0x0101
        /*0bb2*/ 	.byte	0x3f
	.zero		1


	//   ....[37]....
        /*0bb4*/ 	.word	0x0000df60
        /*0bb8*/ 	.word	0x000000ff
        /*0bbc*/ 	.word	0x00000000
        /*0bc0*/ 	.short	0x0101
        /*0bc2*/ 	.byte	0x06
	.zero		1


	//   ....[38]....
        /*0bc4*/ 	.word	0x0000e8d0
        /*0bc8*/ 	.word	0x000000ff
        /*0bcc*/ 	.word	0x00033430
        /*0bd0*/ 	.short	0x010a
        /*0bd2*/ 	.byte	0x06
	.zero		1


	//   ....[39]....
        /*0bd4*/ 	.word	0x0000e910
        /*0bd8*/ 	.word	0x000000ff
        /*0bdc*/ 	.word	0x00033430
        /*0be0*/ 	.short	0x010a
        /*0be2*/ 	.byte	0x06
	.zero		1


	//   ....[40]....
        /*0be4*/ 	.word	0x0000f550
        /*0be8*/ 	.word	0x000000ff
        /*0bec*/ 	.word	0x00033450
        /*0bf0*/ 	.short	0x010a
        /*0bf2*/ 	.byte	0x06
	.zero		1


	//   ....[41]....
        /*0bf4*/ 	.word	0x0000f590
        /*0bf8*/ 	.word	0x000000ff
        /*0bfc*/ 	.word	0x00033450
        /*0c00*/ 	.short	0x010a
        /*0c02*/ 	.byte	0x06
	.zero		1


	//   ....[42]....
        /*0c04*/ 	.word	0x0000f8d0
        /*0c08*/ 	.word	0x00000000
        /*0c0c*/ 	.word	0x00000000
        /*0c10*/ 	.short	0x0101
        /*0c12*/ 	.byte	0x3f
	.zero		1


	//   ....[43]....
        /*0c14*/ 	.word	0x00012b20
        /*0c18*/ 	.word	0x000000ff
        /*0c1c*/ 	.word	0x00000000
        /*0c20*/ 	.short	0x0101
        /*0c22*/ 	.byte	0x06
	.zero		1


	//   ....[44]....
        /*0c24*/ 	.word	0x000133a0
        /*0c28*/ 	.word	0x000000ff
        /*0c2c*/ 	.word	0x00033450
        /*0c30*/ 	.short	0x010a
        /*0c32*/ 	.byte	0x09
	.zero		1


	//   ....[45]....
        /*0c34*/ 	.word	0x000133e0
        /*0c38*/ 	.word	0x000000ff
        /*0c3c*/ 	.word	0x00033450
        /*0c40*/ 	.short	0x010a
        /*0c42*/ 	.byte	0x09
	.zero		1


	//   ....[46]....
        /*0c44*/ 	.word	0x00013a10
        /*0c48*/ 	.word	0x000000ff
        /*0c4c*/ 	.word	0x00000000
        /*0c50*/ 	.short	0x0101
        /*0c52*/ 	.byte	0x04
	.zero		1


	//   ....[47]....
        /*0c54*/ 	.word	0x000169e0
        /*0c58*/ 	.word	0x000000ff
        /*0c5c*/ 	.word	0x00000000
        /*0c60*/ 	.short	0x0101
        /*0c62*/ 	.byte	0x07
	.zero		1


	//   ....[48]....
        /*0c64*/ 	.word	0x00017010
        /*0c68*/ 	.word	0x000000ff
        /*0c6c*/ 	.word	0x00000000
        /*0c70*/ 	.short	0x0101
        /*0c72*/ 	.byte	0x07
	.zero		1


	//   ....[49]....
        /*0c74*/ 	.word	0x0001bbc0
        /*0c78*/ 	.word	0x00000004
        /*0c7c*/ 	.word	0x00033480
        /*0c80*/ 	.short	0x010a
        /*0c82*/ 	.byte	0x3f
	.zero		1


	//   ....[50]....
        /*0c84*/ 	.word	0x0001be30
        /*0c88*/ 	.word	0x00000004
        /*0c8c*/ 	.word	0x00033440
        /*0c90*/ 	.short	0x010a
        /*0c92*/ 	.byte	0x3f
	.zero		1


	//   ....[51]....
        /*0c94*/ 	.word	0x0001c9f0
        /*0c98*/ 	.word	0x00000012
        /*0c9c*/ 	.word	0x00033400
        /*0ca0*/ 	.short	0x0107
        /*0ca2*/ 	.byte	0x3f
	.zero		1


	//   ....[52]....
        /*0ca4*/ 	.word	0x0001caf0
        /*0ca8*/ 	.word	0x00000012
        /*0cac*/ 	.word	0x00033400
        /*0cb0*/ 	.short	0x0101
        /*0cb2*/ 	.byte	0x3f
	.zero		1


	//   ....[53]....
        /*0cb4*/ 	.word	0x0001cb10
        /*0cb8*/ 	.word	0x00000012
        /*0cbc*/ 	.word	0x00033420
        /*0cc0*/ 	.short	0x010a
        /*0cc2*/ 	.byte	0x3f
	.zero		1


	//   ....[54]....
        /*0cc4*/ 	.word	0x0001ce10
        /*0cc8*/ 	.word	0x00000006
        /*0ccc*/ 	.word	0x00033480
        /*0cd0*/ 	.short	0x010a
        /*0cd2*/ 	.byte	0x3f
	.zero		1


	//   ....[55]....
        /*0cd4*/ 	.word	0x0001d260
        /*0cd8*/ 	.word	0x00000006
        /*0cdc*/ 	.word	0x00033440
        /*0ce0*/ 	.short	0x010a
        /*0ce2*/ 	.byte	0x3f
	.zero		1


	//   ....[56]....
        /*0ce4*/ 	.word	0x0001d710
        /*0ce8*/ 	.word	0x00000003
        /*0cec*/ 	.word	0x00033470
        /*0cf0*/ 	.short	0x010a
        /*0cf2*/ 	.byte	0x3f
	.zero		1


	//   ....[57]....
        /*0cf4*/ 	.word	0x0001d780
        /*0cf8*/ 	.word	0x00000003
        /*0cfc*/ 	.word	0x00033460
        /*0d00*/ 	.short	0x010a
        /*0d02*/ 	.byte	0x3f
	.zero		1


	//   ....[58]....
        /*0d04*/ 	.word	0x0001de40
        /*0d08*/ 	.word	0x00000003
        /*0d0c*/ 	.word	0x00033450
        /*0d10*/ 	.short	0x0101
        /*0d12*/ 	.byte	0x3f
	.zero		1


	//   ....[59]....
        /*0d14*/ 	.word	0x0001dec0
        /*0d18*/ 	.word	0x00000003
        /*0d1c*/ 	.word	0x00000000
        /*0d20*/ 	.short	0x0101
        /*0d22*/ 	.byte	0x3f
	.zero		1


	//   ....[60]....
        /*0d24*/ 	.word	0x0001e0f0
        /*0d28*/ 	.word	0x00000003
        /*0d2c*/ 	.word	0x00033470
        /*0d30*/ 	.short	0x010a
        /*0d32*/ 	.byte	0x3f
	.zero		1


	//   ....[61]....
        /*0d34*/ 	.word	0x0001e160
        /*0d38*/ 	.word	0x00000003
        /*0d3c*/ 	.word	0x00033460
        /*0d40*/ 	.short	0x010a
        /*0d42*/ 	.byte	0x3f
	.zero		1


	//   ....[62]....
        /*0d44*/ 	.word	0x0001e830
        /*0d48*/ 	.word	0x00000003
        /*0d4c*/ 	.word	0x00033450
        /*0d50*/ 	.short	0x0101
        /*0d52*/ 	.byte	0x3f
	.zero		1


	//   ....[63]....
        /*0d54*/ 	.word	0x0001e880
        /*0d58*/ 	.word	0x00000000
        /*0d5c*/ 	.word	0x00000000
        /*0d60*/ 	.short	0x0101
        /*0d62*/ 	.byte	0x3f
	.zero		1


	//   ....[64]....
        /*0d64*/ 	.word	0x0001fa40
        /*0d68*/ 	.word	0x00000000
        /*0d6c*/ 	.word	0x00033420
        /*0d70*/ 	.short	0x010a
        /*0d72*/ 	.byte	0x3f
	.zero		1


	//   ....[65]....
        /*0d74*/ 	.word	0x0001fc30
        /*0d78*/ 	.word	0x00000006
        /*0d7c*/ 	.word	0x00000000
        /*0d80*/ 	.short	0x010a
        /*0d82*/ 	.byte	0x3f
	.zero		1


	//   ....[66]....
        /*0d84*/ 	.word	0x0001fc60
        /*0d88*/ 	.word	0x00000007
        /*0d8c*/ 	.word	0x00000000
        /*0d90*/ 	.short	0x010a
        /*0d92*/ 	.byte	0x3f
	.zero		1


	//   ....[67]....
        /*0d94*/ 	.word	0x0001fcb0
        /*0d98*/ 	.word	0x00000004
        /*0d9c*/ 	.word	0x00033460
        /*0da0*/ 	.short	0x010a
        /*0da2*/ 	.byte	0x3f
	.zero		1


	//   ....[68]....
        /*0da4*/ 	.word	0x0001fd00
        /*0da8*/ 	.word	0x00000003
        /*0dac*/ 	.word	0x00033460
        /*0db0*/ 	.short	0x010a
        /*0db2*/ 	.byte	0x3f
	.zero		1


	//   ....[69]....
        /*0db4*/ 	.word	0x0001fd40
        /*0db8*/ 	.word	0x00000004
        /*0dbc*/ 	.word	0x00033480
        /*0dc0*/ 	.short	0x010a
        /*0dc2*/ 	.byte	0x3f
	.zero		1


	//   ....[70]....
        /*0dc4*/ 	.word	0x0001fd60
        /*0dc8*/ 	.word	0x00000003
        /*0dcc*/ 	.word	0x00033480
        /*0dd0*/ 	.short	0x010a
        /*0dd2*/ 	.byte	0x3f
	.zero		1


	//   ....[71]....
        /*0dd4*/ 	.word	0x0001fdd0
        /*0dd8*/ 	.word	0x00000003
        /*0ddc*/ 	.word	0x00033400
        /*0de0*/ 	.short	0x010a
        /*0de2*/ 	.byte	0x3f
	.zero		1


	//   ....[72]....
        /*0de4*/ 	.word	0x0001fe20
        /*0de8*/ 	.word	0x00000005
        /*0dec*/ 	.word	0x00033430
        /*0df0*/ 	.short	0x010a
        /*0df2*/ 	.byte	0x3f
	.zero		1


	//   ....[73]....
        /*0df4*/ 	.word	0x0001fe80
        /*0df8*/ 	.word	0x00000008
        /*0dfc*/ 	.word	0x00033430
        /*0e00*/ 	.short	0x010a
        /*0e02*/ 	.byte	0x3f
	.zero		1


	//   ....[74]....
        /*0e04*/ 	.word	0x0001fee0
        /*0e08*/ 	.word	0x00000008
        /*0e0c*/ 	.word	0x00033450
        /*0e10*/ 	.short	0x010a
        /*0e12*/ 	.byte	0x3f
	.zero		1


	//   ....[75]....
        /*0e14*/ 	.word	0x0001ff40
        /*0e18*/ 	.word	0x00000003
        /*0e1c*/ 	.word	0x00033430
        /*0e20*/ 	.short	0x010a
        /*0e22*/ 	.byte	0x3f
	.zero		1


	//   ....[76]....
        /*0e24*/ 	.word	0x0001ffa0
        /*0e28*/ 	.word	0x00000003
        /*0e2c*/ 	.word	0x00033450
        /*0e30*/ 	.short	0x010a
        /*0e32*/ 	.byte	0x3f
	.zero		1


	//   ....[77]....
        /*0e34*/ 	.word	0x00020000
        /*0e38*/ 	.word	0x00000003
        /*0e3c*/ 	.word	0x00033430
        /*0e40*/ 	.short	0x010a
        /*0e42*/ 	.byte	0x3f
	.zero		1


	//   ....[78]....
        /*0e44*/ 	.word	0x00020060
        /*0e48*/ 	.word	0x00000003
        /*0e4c*/ 	.word	0x00033450
        /*0e50*/ 	.short	0x010a
        /*0e52*/ 	.byte	0x3f
	.zero		1


	//   ....[79]....
        /*0e54*/ 	.word	0x000200c0
        /*0e58*/ 	.word	0x00000007
        /*0e5c*/ 	.word	0x00033450
        /*0e60*/ 	.short	0x010a
        /*0e62*/ 	.byte	0x3f
	.zero		1


	//   ....[80]....
        /*0e64*/ 	.word	0x00020210
        /*0e68*/ 	.word	0x00000004
        /*0e6c*/ 	.word	0x00033480
        /*0e70*/ 	.short	0x010a
        /*0e72*/ 	.byte	0x3f
	.zero		1


	//   ....[81]....
        /*0e74*/ 	.word	0x00020260
        /*0e78*/ 	.word	0x00000004
        /*0e7c*/ 	.word	0x00033440
        /*0e80*/ 	.short	0x010a
        /*0e82*/ 	.byte	0x3f
	.zero		1


	//   ....[82]....
        /*0e84*/ 	.word	0x00020800
        /*0e88*/ 	.word	0x00000012
        /*0e8c*/ 	.word	0x00033420
        /*0e90*/ 	.short	0x010a
        /*0e92*/ 	.byte	0x3f
	.zero		1


	//   ....[83]....
        /*0e94*/ 	.word	0x00020850
        /*0e98*/ 	.word	0x00000006
        /*0e9c*/ 	.word	0x00033480
        /*0ea0*/ 	.short	0x010a
        /*0ea2*/ 	.byte	0x3f
	.zero		1


	//   ....[84]....
        /*0ea4*/ 	.word	0x000208a0
        /*0ea8*/ 	.word	0x00000006
        /*0eac*/ 	.word	0x00033440
        /*0eb0*/ 	.short	0x010a
        /*0eb2*/ 	.byte	0x3f
	.zero		1


	//   ....[85]....
        /*0eb4*/ 	.word	0x000208f0
        /*0eb8*/ 	.word	0x00000003
        /*0ebc*/ 	.word	0x00033470
        /*0ec0*/ 	.short	0x010a
        /*0ec2*/ 	.byte	0x3f
	.zero		1


	//   ....[86]....
        /*0ec4*/ 	.word	0x00020940
        /*0ec8*/ 	.word	0x00000003
        /*0ecc*/ 	.word	0x00033460
        /*0ed0*/ 	.short	0x010a
        /*0ed2*/ 	.byte	0x3f
	.zero		1


	//   ....[87]....
        /*0ed4*/ 	.word	0x00020990
        /*0ed8*/ 	.word	0x00000003
        /*0edc*/ 	.word	0x00033470
        /*0ee0*/ 	.short	0x010a
        /*0ee2*/ 	.byte	0x3f
	.zero		1


	//   ....[88]....
        /*0ee4*/ 	.word	0x000209e0
        /*0ee8*/ 	.word	0x00000003
        /*0eec*/ 	.word	0x00033460
        /*0ef0*/ 	.short	0x010a
        /*0ef2*/ 	.byte	0x3f
	.zero		1


	//   ....[89]....
        /*0ef4*/ 	.word	0x00020a30
        /*0ef8*/ 	.word	0x00000000
        /*0efc*/ 	.word	0x00033420
        /*0f00*/ 	.short	0x010a
        /*0f02*/ 	.byte	0x3f
	.zero		1


	//   ....[90]....
        /*0f04*/ 	.word	0x00020bd0
        /*0f08*/ 	.word	0x00000006
        /*0f0c*/ 	.word	0x00000000
        /*0f10*/ 	.short	0x010a
        /*0f12*/ 	.byte	0x3f
	.zero		1


	//   ....[91]....
        /*0f14*/ 	.word	0x00020c20
        /*0f18*/ 	.word	0x00000007
        /*0f1c*/ 	.word	0x00000000
        /*0f20*/ 	.short	0x010a
        /*0f22*/ 	.byte	0x3f
	.zero		1


	//   ....[92]....
        /*0f24*/ 	.word	0x00020c70
        /*0f28*/ 	.word	0x00000004
        /*0f2c*/ 	.word	0x00033460
        /*0f30*/ 	.short	0x010a
        /*0f32*/ 	.byte	0x3f
	.zero		1


	//   ....[93]....
        /*0f34*/ 	.word	0x00020cc0
        /*0f38*/ 	.word	0x00000003
        /*0f3c*/ 	.word	0x00033460
        /*0f40*/ 	.short	0x010a
        /*0f42*/ 	.byte	0x3f
	.zero		1


	//   ....[94]....
        /*0f44*/ 	.word	0x00020d10
        /*0f48*/ 	.word	0x00000004
        /*0f4c*/ 	.word	0x00033480
        /*0f50*/ 	.short	0x010a
        /*0f52*/ 	.byte	0x3f
	.zero		1


	//----- nvinfo : EIATTR_NUM_MBARRIERS
	.align		4
.L_211:
        /*0f54*/ 	.byte	0x03, 0x38
        /*0f56*/ 	.short	0x0016


	//----- nvinfo : EIATTR_EXIT_INSTR_OFFSETS
	.align		4
        /*0f58*/ 	.byte	0x04, 0x1c
        /*0f5a*/ 	.short	(.L_213 - .L_212)


	//   ....[0]....
.L_212:
        /*0f5c*/ 	.word	0x00000a80


	//   ....[1]....
        /*0f60*/ 	.word	0x000191c0


	//   ....[2]....
        /*0f64*/ 	.word	0x0001fdb0


	//----- nvinfo : EIATTR_MAX_THREADS
	.align		4
.L_213:
        /*0f68*/ 	.byte	0x04, 0x05
        /*0f6a*/ 	.short	(.L_215 - .L_214)
.L_214:
        /*0f6c*/ 	.word	0x00000180
        /*0f70*/ 	.word	0x00000001
        /*0f74*/ 	.word	0x00000001


	//----- nvinfo : EIATTR_CRS_STACK_SIZE
	.align		4
.L_215:
        /*0f78*/ 	.byte	0x04, 0x1e
        /*0f7a*/ 	.short	(.L_217 - .L_216)
.L_216:
        /*0f7c*/ 	.word	0x00000000


	//----- nvinfo : EIATTR_CBANK_PARAM_SIZE
	.align		4
.L_217:
        /*0f80*/ 	.byte	0x03, 0x19
        /*0f82*/ 	.short	0x0af0


	//----- nvinfo : EIATTR_PARAM_CBANK
	.align		4
        /*0f84*/ 	.byte	0x04, 0x0a
        /*0f86*/ 	.short	(.L_219 - .L_218)
	.align		4
.L_218:
        /*0f88*/ 	.word	index@(.nv.constant0._ZN7cutlass13device_kernelIN5flash11enable_sm90INS1_16FlashAttnFwdSm90INS1_25CollectiveMainloopFwdSm90ILi2EN4cute5tupleIJNS5_1CILi1EEES8_S8_EEENS6_IJNS7_ILi128EEENS7_ILi160EEENS7_ILi192EEEEEELi192ENS_12float_e4m3_tEfNS_4arch4Sm90ELb0ELb1ELb0ELb1ELb0ELb0ELb0ELb1ELb1ELb1ELb1ELb0EEENS1_21CollectiveEpilogueFwdINS6_IJSA_SC_SB_EEES9_NS_10bfloat16_tESG_Li256ELb1ELb1ELb1ELb1EEENS1_36VarlenDynamicPersistentTileSchedulerILi128ELi160ELi256ELi128ELb1ELb1ELb1ELb1ELb0ELb1EEEEEEEEEvNT_6ParamsE)
        /*0f8c*/ 	.short	0x0210
        /*0f8e*/ 	.short	0x0af0


	//----- nvinfo : EIATTR_SW_WAR
	.align		4
.L_219:
        /*0f90*/ 	.byte	0x04, 0x36
        /*0f92*/ 	.short	(.L_221 - .L_220)
.L_220:
        /*0f94*/ 	.word	0x00000008
.L_221:


//--------------------- .nv.info._ZN7cutlass13device_kernelIN5flash11enable_sm90INS1_16FlashAttnFwdSm90INS1_25CollectiveMainloopFwdSm90ILi2EN4cute5tupleIJNS5_1CILi1EEES8_S8_EEENS6_IJNS7_ILi128EEENS7_ILi160EEENS7_ILi192EEEEEELi192ENS_12float_e4m3_tEfNS_4arch4Sm90ELb0ELb1ELb0ELb1ELb0ELb1ELb0ELb1ELb1ELb1ELb1ELb0EEENS1_21CollectiveEpilogueFwdINS6_IJSA_SC_SB_EEES9_NS_10bfloat16_tESG_Li256ELb1ELb1ELb1ELb1EEENS1_36VarlenDynamicPersistentTileSchedulerILi128ELi160ELi256ELi128ELb1ELb1ELb1ELb1ELb0ELb1EEEEEEEEEvNT_6ParamsE --------------------------
	.section	.nv.info._ZN7cutlass13device_kernelIN5flash11enable_sm90INS1_16FlashAttnFwdSm90INS1_25CollectiveMainloopFwdSm90ILi2EN4cute5tupleIJNS5_1CILi1EEES8_S8_EEENS6_IJNS7_ILi128EEENS7_ILi160EEENS7_ILi192EEEEEELi192ENS_12float_e4m3_tEfNS_4arch4Sm90ELb0ELb1ELb0ELb1ELb0ELb1ELb0ELb1ELb1ELb1ELb1ELb0EEENS1_21CollectiveEpilogueFwdINS6_IJSA_SC_SB_EEES9_NS_10bfloat16_tESG_Li256ELb1ELb1ELb1ELb1EEENS1_36VarlenDynamicPersistentTileSchedulerILi128ELi160ELi256ELi128ELb1ELb1ELb1ELb1ELb0ELb1EEEEEEEEEvNT_6ParamsE,"",@"SHT_CUDA_INFO"
	.sectionflags	@""
	.align	4


	//----- nvinfo : EIATTR_CUDA_API_VERSION
	.align		4
        /*0000*/ 	.byte	0x04, 0x37
        /*0002*/ 	.short	(.L_223 - .L_222)
.L_222:
        /*0004*/ 	.word	0x00000082


	//----- nvinfo : EIATTR_KPARAM_INFO
	.align		4
.L_223:
        /*0008*/ 	.byte	0x04, 0x17
        /*000a*/ 	.short	(.L_225 - .L_224)
.L_224:
        /*000c*/ 	.word	0x00000000
        /*0010*/ 	.short	0x0000
        /*0012*/ 	.short	0x0070
        /*0014*/ 	.byte	0x00, 0xf0, 0x01, 0x2a


	//----- nvinfo : EIATTR_SPARSE_MMA_MASK
	.align		4
.L_225:
        /*0018*/ 	.byte	0x03, 0x50
        /*001a*/ 	.short	0x0000


	//----- nvinfo : EIATTR_MAXREG_COUNT
	.align		4
        /*001c*/ 	.byte	0x03, 0x1b
        /*001e*/ 	.short	0x00a8


	//----- nvinfo : EIATTR_NUM_BARRIERS
	.align		4
        /*0020*/ 	.byte	0x02, 0x4c
        /*0022*/ 	.byte	0x10
	.zero		1


	//----- nvinfo : EIATTR_EXTERNS
	.align		4
        /*0024*/ 	.byte	0x04, 0x0f
        /*0026*/ 	.short	(.L_227 - .L_226)


	//   ....[0]....
	.align		4
.L_226:
        /*0028*/ 	.word	index@(__assertfail)


	//----- nvinfo : EIATTR_ANNOTATIONS
	.align		4
.L_227:
        /*002c*/ 	.byte	0x04, 0x55
        /*002e*/ 	.short	(.L_229 - .L_228)


	//   ....[0]....
.L_228:
        /* <DEDUP_REMOVED lines=122> */


	//----- nvinfo : EIATTR_MERCURY_ISA_VERSION
	.align		4
.L_229:
        /*07c0*/ 	.byte	0x03, 0x5f
        /*07c2*/ 	.short	0x0101


	//----- nvinfo : EIATTR_UNUSED_LOAD_BYTE_OFFSET
	.align		4
        /*07c4*/ 	.byte	0x04, 0x44
        /*07c6*/ 	.short	(.L_231 - .L_230)


	//   ....[0]....
.L_230:
        /*07c8*/ 	.word	0x00000b40
        /*07cc*/ 	.word	0x0000fff0


	//   ....[1]....
        /*07d0*/ 	.word	0x0001e7e0
        /*07d4*/ 	.word	0x0000fff0


	//----- nvinfo : EIATTR_INT_WARP_WIDE_INSTR_OFFSETS
	.align		4
.L_231:
        /*07d8*/ 	.byte	0x04, 0x31
        /*07da*/ 	.short	(.L_233 - .L_232)


	//   ....[0]....
.L_232:
        /*07dc*/ 	.word	0x000001e0


	//   ....[1]....
        /*07e0*/ 	.word	0x00000220


	//   ....[2]....
        /*07e4*/ 	.word	0x00000290


	//   ....[3]....
        /*07e8*/ 	.word	0x000271b0


	//   ....[4]....
        /*07ec*/ 	.word	0x00027240


	//   ....[5]....
        /*07f0*/ 	.word	0x00029f30


	//   ....[6]....
        /*07f4*/ 	.word	0x00029fc0


	//----- nvinfo : EIATTR_COOP_GROUP_MASK_REGIDS
	.align		4
.L_233:
        /*07f8*/ 	.byte	0x04, 0x29
        /*07fa*/ 	.short	(.L_235 - .L_234)


	//   ....[0]....
.L_234:
        /*07fc*/ 	.word	0xffffffff


	//   ....[1]....
        /*0800*/ 	.word	0xffffffff


	//   ....[2]....
        /*0804*/ 	.word	0xffffffff


	//   ....[3]....
        /*0808*/ 	.word	0xffffffff


	//   ....[4]....
        /*080c*/ 	.word	0xffffffff


	//   ....[5]....
        /*0810*/ 	.word	0xffffffff


	//   ....[6]....
        /*0814*/ 	.word	0xffffffff


	//   ....[7]....
        /*0818*/ 	.word	0xffffffff


	//   ....[8]....
        /*081c*/ 	.word	0xffffffff


	//   ....[9]....
        /*0820*/ 	.word	0xffffffff


	//   ....[10]....
        /*0824*/ 	.word	0xffffffff


	//   ....[11]....
        /*0828*/ 	.word	0xffffffff


	//   ....[12]....
        /*082c*/ 	.word	0xffffffff


	//   ....[13]....
        /*0830*/ 	.word	0xffffffff


	//   ....[14]....
        /*0834*/ 	.word	0xffffffff


	//   ....[15]....
        /*0838*/ 	.word	0xffffffff


	//   ....[16]....
        /*083c*/ 	.word	0xffffffff


	//   ....[17]....
        /*0840*/ 	.word	0xffffffff


	//   ....[18]....
        /*0844*/ 	.word	0xffffffff


	//   ....[19]....
        /*0848*/ 	.word	0xffffffff


	//   ....[20]....
        /*084c*/ 	.word	0xffffffff


	//   ....[21]....
        /*0850*/ 	.word	0xffffffff


	//   ....[22]....
        /*0854*/ 	.word	0xffffffff


	//   ....[23]....
        /*0858*/ 	.word	0xffffffff


	//   ....[24]....
        /*085c*/ 	.word	0xffffffff


	//   ....[25]....
        /*0860*/ 	.word	0xffffffff


	//   ....[26]....
        /*0864*/ 	.word	0xffffffff


	//   ....[27]....
        /*0868*/ 	.word	0xffffffff


	//   ....[28]....
        /*086c*/ 	.word	0xffffffff


	//   ....[29]....
        /*0870*/ 	.word	0xffffffff


	//   ....[30]....
        /*0874*/ 	.word	0xffffffff


	//   ....[31]....
        /*0878*/ 	.word	0xffffffff


	//   ....[32]....
        /*087c*/ 	.word	0xffffffff


	//   ....[33]....
        /*0880*/ 	.word	0xffffffff


	//   ....[34]....
        /*0884*/ 	.word	0xffffffff


	//   ....[35]....
        /*0888*/ 	.word	0xffffffff


	//   ....[36]....
        /*088c*/ 	.word	0xffffffff


	//   ....[37]....
        /*0890*/ 	.word	0xffffffff


	//   ....[38]....
        /*0894*/ 	.word	0xffffffff


	//   ....[39]....
        /*0898*/ 	.word	0xffffffff


	//   ....[40]....
        /*089c*/ 	.word	0xffffffff


	//   ....[41]....
        /*08a0*/ 	.word	0xffffffff


	//   ....[42]....
        /*08a4*/ 	.word	0xffffffff


	//   ....[43]....
        /*08a8*/ 	.word	0xffffffff


	//   ....[44]....
        /*08ac*/ 	.word	0xffffffff


	//   ....[45]....
        /*08b0*/ 	.word	0xffffffff


	//   ....[46]....
        /*08b4*/ 	.word	0xffffffff


	//   ....[47]....
        /*08b8*/ 	.word	0xffffffff


	//   ....[48]....
        /*08bc*/ 	.word	0xffffffff


	//   ....[49]....
        /*08c0*/ 	.word	0xffffffff


	//   ....[50]....
        /*08c4*/ 	.word	0xffffffff


	//   ....[51]....
        /*08c8*/ 	.word	0xffffffff


	//   ....[52]....
        /*08cc*/ 	.word	0xffffffff


	//   ....[53]....
        /*08d0*/ 	.word	0xffffffff


	//   ....[54]....
        /*08d4*/ 	.word	0xffffffff


	//   ....[55]....
        /*08d8*/ 	.word	0xffffffff


	//   ....[56]....
        /*08dc*/ 	.word	0xffffffff


	//   ....[57]....
        /*08e0*/ 	.word	0xffffffff


	//   ....[58]....
        /*08e4*/ 	.word	0xffffffff


	//   ....[59]....
        /*08e8*/ 	.word	0xffffffff


	//   ....[60]....
        /*08ec*/ 	.word	0xffffffff


	//   ....[61]....
        /*08f0*/ 	.word	0xffffffff


	//   ....[62]....
        /*08f4*/ 	.word	0xffffffff


	//   ....[63]....
        /*08f8*/ 	.word	0xffffffff


	//   ....[64]....
        /*08fc*/ 	.word	0xffffffff


	//   ....[65]....
        /*0900*/ 	.word	0xffffffff


	//   ....[66]....
        /*0904*/ 	.word	0xffffffff


	//   ....[67]....
        /*0908*/ 	.word	0xffffffff


	//   ....[68]....
        /*090c*/ 	.word	0xffffffff


	//   ....[69]....
        /*0910*/ 	.word	0xffffffff


	//   ....[70]....
        /*0914*/ 	.word	0xffffffff


	//   ....[71]....
        /*0918*/ 	.word	0xffffffff


	//   ....[72]....
        /*091c*/ 	.word	0xffffffff


	//   ....[73]....
        /*0920*/ 	.word	0xffffffff


	//   ....[74]....
        /*0924*/ 	.word	0xffffffff


	//   ....[75]....
        /*0928*/ 	.word	0xffffffff


	//   ....[76]....
        /*092c*/ 	.word	0xffffffff


	//   ....[77]....
        /*0930*/ 	.word	0xffffffff


	//   ....[78]....
        /*0934*/ 	.word	0xffffffff


	//   ....[79]....
        /*0938*/ 	.word	0xffffffff


	//   ....[80]....
        /*093c*/ 	.word	0xffffffff


	//   ....[81]....
        /*0940*/ 	.word	0xffffffff


	//   ....[82]....
        /*0944*/ 	.word	0xffffffff


	//   ....[83]....
        /*0948*/ 	.word	0xffffffff


	//   ....[84]....
        /*094c*/ 	.word	0xffffffff


	//   ....[85]....
        /*0950*/ 	.word	0xffffffff


	//   ....[86]....
        /*0954*/ 	.word	0xffffffff


	//   ....[87]....
        /*0958*/ 	.word	0xffffffff


	//   ....[88]....
        /*095c*/ 	.word	0xffffffff


	//   ....[89]....
        /*0960*/ 	.word	0xffffffff


	//   ....[90]....
        /*0964*/ 	.word	0xffffffff


	//   ....[91]....
        /*0968*/ 	.word	0xffffffff


	//   ....[92]....
        /*096c*/ 	.word	0xffffffff


	//   ....[93]....
        /*0970*/ 	.word	0xffffffff


	//   ....[94]....
        /*0974*/ 	.word	0xffffffff


	//   ....[95]....
        /*0978*/ 	.word	0xffffffff


	//   ....[96]....
        /*097c*/ 	.word	0xffffffff


	//   ....[97]....
        /*0980*/ 	.word	0xffffffff


	//   ....[98]....
        /*0984*/ 	.word	0xffffffff


	//   ....[99]....
        /*0988*/ 	.word	0xffffffff


	//   ....[100]....
        /*098c*/ 	.word	0xffffffff


	//   ....[101]....
        /*0990*/ 	.word	0xffffffff


	//   ....[102]....
        /*0994*/ 	.word	0xffffffff


	//   ....[103]....
        /*0998*/ 	.word	0xffffffff


	//   ....[104]....
        /*099c*/ 	.word	0xffffffff


	//   ....[105]....
        /*09a0*/ 	.word	0xffffffff


	//   ....[106]....
        /*09a4*/ 	.word	0xffffffff


	//   ....[107]....
        /*09a8*/ 	.word	0xffffffff


	//   ....[108]....
        /*09ac*/ 	.word	0xffffffff


	//   ....[109]....
        /*09b0*/ 	.word	0xffffffff


	//   ....[110]....
        /*09b4*/ 	.word	0xffffffff


	//   ....[111]....
        /*09b8*/ 	.word	0xffffffff


	//   ....[112]....
        /*09bc*/ 	.word	0xffffffff


	//   ....[113]....
        /*09c0*/ 	.word	0xffffffff


	//   ....[114]....
        /*09c4*/ 	.word	0xffffffff


	//   ....[115]....
        /*09c8*/ 	.word	0xffffffff


	//   ....[116]....
        /*09cc*/ 	.word	0xffffffff


	//   ....[117]....
        /*09d0*/ 	.word	0xffffffff


	//   ....[118]....
        /*09d4*/ 	.word	0xffffffff


	//   ....[119]....
        /*09d8*/ 	.word	0xffffffff


	//   ....[120]....
        /*09dc*/ 	.word	0xffffffff


	//   ....[121]....
        /*09e0*/ 	.word	0xffffffff


	//   ....[122]....
        /*09e4*/ 	.word	0xffffffff


	//   ....[123]....
        /*09e8*/ 	.word	0xffffffff


	//   ....[124]....
        /*09ec*/ 	.word	0xffffffff


	//   ....[125]....
        /*09f0*/ 	.word	0xffffffff


	//   ....[126]....
        /*09f4*/ 	.word	0xffffffff


	//   ....[127]....
        /*09f8*/ 	.word	0xffffffff


	//   ....[128]....
        /*09fc*/ 	.word	0xffffffff


	//   ....[129]....
        /*0a00*/ 	.word	0xffffffff


	//   ....[130]....
        /*0a04*/ 	.word	0xffffffff


	//   ....[131]....
        /*0a08*/ 	.word	0xffffffff


	//   ....[132]....
        /*0a0c*/ 	.word	0xffffffff


	//   ....[133]....
        /*0a10*/ 	.word	0xffffffff


	//   ....[134]....
        /*0a14*/ 	.word	0xffffffff


	//   ....[135]....
        /*0a18*/ 	.word	0xffffffff


	//   ....[136]....
        /*0a1c*/ 	.word	0xffffffff


	//   ....[137]....
        /*0a20*/ 	.word	0xffffffff


	//   ....[138]....
        /*0a24*/ 	.word	0xffffffff


	//   ....[139]....
        /*0a28*/ 	.word	0xffffffff


	//   ....[140]....
        /*0a2c*/ 	.word	0xffffffff


	//   ....[141]....
        /*0a30*/ 	.word	0xffffffff


	//   ....[142]....
        /*0a34*/ 	.word	0xffffffff


	//   ....[143]....
        /*0a38*/ 	.word	0xffffffff


	//   ....[144]....
        /*0a3c*/ 	.word	0xffffffff


	//   ....[145]....
        /*0a40*/ 	.word	0xffffffff


	//   ....[146]....
        /*0a44*/ 	.word	0xffffffff


	//   ....[147]....
        /*0a48*/ 	.word	0xffffffff


	//   ....[148]....
        /*0a4c*/ 	.word	0xffffffff


	//   ....[149]....
        /*0a50*/ 	.word	0xffffffff


	//   ....[150]....
        /*0a54*/ 	.word	0xffffffff


	//   ....[151]....
        /*0a58*/ 	.word	0xffffffff


	//   ....[152]....
        /*0a5c*/ 	.word	0xffffffff


	//   ....[153]....
        /*0a60*/ 	.word	0xffffffff


	//   ....[154]....
        /*0a64*/ 	.word	0xffffffff


	//   ....[155]....
        /*0a68*/ 	.word	0xffffffff


	//   ....[156]....
        /*0a6c*/ 	.word	0xffffffff


	//   ....[157]....
        /*0a70*/ 	.word	0xffffffff


	//   ....[158]....
        /*0a74*/ 	.word	0xffffffff


	//   ....[159]....
        /*0a78*/ 	.word	0xffffffff


	//   ....[160]....
        /*0a7c*/ 	.word	0xffffffff


	//   ....[161]....
        /*0a80*/ 	.word	0xffffffff


	//   ....[162]....
        /*0a84*/ 	.word	0xffffffff


	//   ....[163]....
        /*0a88*/ 	.word	0xffffffff


	//   ....[164]....
        /*0a8c*/ 	.word	0xffffffff


	//   ....[165]....
        /*0a90*/ 	.word	0xffffffff


	//   ....[166]....
        /*0a94*/ 	.word	0xffffffff


	//   ....[167]....
        /*0a98*/ 	.word	0xffffffff


	//   ....[168]....
        /*0a9c*/ 	.word	0xffffffff


	//   ....[169]....
        /*0aa0*/ 	.word	0xffffffff


	//   ....[170]....
        /*0aa4*/ 	.word	0xffffffff


	//   ....[171]....
        /*0aa8*/ 	.word	0xffffffff


	//   ....[172]....
        /*0aac*/ 	.word	0xffffffff


	//   ....[173]....
        /*0ab0*/ 	.word	0xffffffff


	//   ....[174]....
        /*0ab4*/ 	.word	0xffffffff


	//   ....[175]....
        /*0ab8*/ 	.word	0xffffffff


	//   ....[176]....
        /*0abc*/ 	.word	0xffffffff


	//   ....[177]....
        /*0ac0*/ 	.word	0xffffffff


	//   ....[178]....
        /*0ac4*/ 	.word	0xffffffff


	//   ....[179]....
        /*0ac8*/ 	.word	0xffffffff


	//   ....[180]....
        /*0acc*/ 	.word	0xffffffff


	//   ....[181]....
        /*0ad0*/ 	.word	0xffffffff


	//   ....[182]....
        /*0ad4*/ 	.word	0xffffffff


	//   ....[183]....
        /*0ad8*/ 	.word	0xffffffff


	//   ....[184]....
        /*0adc*/ 	.word	0xffffffff


	//   ....[185]....
        /*0ae0*/ 	.word	0xffffffff


	//   ....[186]....
        /*0ae4*/ 	.word	0xffffffff


	//   ....[187]....
        /*0ae8*/ 	.word	0xffffffff


	//   ....[188]....
        /*0aec*/ 	.word	0xffffffff


	//   ....[189]....
        /*0af0*/ 	.word	0xffffffff


	//   ....[190]....
        /*0af4*/ 	.word	0xffffffff


	//   ....[191]....
        /*0af8*/ 	.word	0xffffffff


	//   ....[192]....
        /*0afc*/ 	.word	0xffffffff


	//   ....[193]....
        /*0b00*/ 	.word	0xffffffff


	//   ....[194]....
        /*0b04*/ 	.word	0xffffffff


	//   ....[195]....
        /*0b08*/ 	.word	0xffffffff


	//   ....[196]....
        /*0b0c*/ 	.word	0xffffffff


	//   ....[197]....
        /*0b10*/ 	.word	0xffffffff


	//   ....[198]....
        /*0b14*/ 	.word	0xffffffff


	//   ....[199]....
        /*0b18*/ 	.word	0xffffffff


	//   ....[200]....
        /*0b1c*/ 	.word	0xffffffff


	//   ....[201]....
        /*0b20*/ 	.word	0xffffffff


	//   ....[202]....
        /*0b24*/ 	.word	0xffffffff


	//   ....[203]....
        /*0b28*/ 	.word	0xffffffff


	//   ....[204]....
        /*0b2c*/ 	.word	0xffffffff


	//   ....[205]....
        /*0b30*/ 	.word	0xffffffff


	//   ....[206]....
        /*0b34*/ 	.word	0xffffffff


	//   ....[207]....
        /*0b38*/ 	.word	0xffffffff


	//   ....[208]....
        /*0b3c*/ 	.word	0x0500000f


	//   ....[209]....
        /*0b40*/ 	.word	0x0500000f


	//   ....[210]....
        /*0b44*/ 	.word	0x0500000f


	//   ....[211]....
        /*0b48*/ 	.word	0x0500000f


	//   ....[212]....
        /*0b4c*/ 	.word	0x0500000f


	//   ....[213]....
        /*0b50*/ 	.word	0x0500000f


	//   ....[214]....
        /*0b54*/ 	.word	0x0500000f


	//   ....[215]....
        /*0b58*/ 	.word	0x0500000f


	//   ....[216]....
        /*0b5c*/ 	.word	0x0500000f


	//   ....[217]....
        /*0b60*/ 	.word	0x0500000f


	//   ....[218]....
        /*0b64*/ 	.word	0x0500000f


	//   ....[219]....
        /*0b68*/ 	.word	0x0500000f


	//   ....[220]....
        /*0b6c*/ 	.word	0x0500000f


	//   ....[221]....
        /*0b70*/ 	.word	0x0500000f


	//   ....[222]....
        /*0b74*/ 	.word	0x0500000f


	//   ....[223]....
        /*0b78*/ 	.word	0x0500000f


	//   ....[224]....
        /*0b7c*/ 	.word	0x0500000f


	//   ....[225]....
        /*0b80*/ 	.word	0x0500000f


	//   ....[226]....
        /*0b84*/ 	.word	0x0500000f


	//   ....[227]....
        /*0b88*/ 	.word	0x0500000f


	//   ....[228]....
        /*0b8c*/ 	.word	0x0500000f


	//   ....[229]....
        /*0b90*/ 	.word	0x0500000f


	//   ....[230]....
        /*0b94*/ 	.word	0x0500000f


	//   ....[231]....
        /*0b98*/ 	.word	0x0500000f


	//   ....[232]....
        /*0b9c*/ 	.word	0x0500000f


	//   ....[233]....
        /*0ba0*/ 	.word	0x0500000f


	//   ....[234]....
        /*0ba4*/ 	.word	0x0500000f


	//   ....[235]....
        /*0ba8*/ 	.word	0x0500000f


	//   ....[236]....
        /*0bac*/ 	.word	0x0500000f


	//   ....[237]....
        /*0bb0*/ 	.word	0x0500000f


	//   ....[238]....
        /*0bb4*/ 	.word	0x0500000f


	//   ....[239]....
        /*0bb8*/ 	.word	0x0500000f


	//   ....[240]....
        /*0bbc*/ 	.word	0x0500000f


	//   ....[241]....
        /*0bc0*/ 	.word	0x0500000f


	//   ....[242]....
        /*0bc4*/ 	.word	0x0500000f


	//   ....[243]....
        /*0bc8*/ 	.word	0x0500000f


	//   ....[244]....
        /*0bcc*/ 	.word	0x0500000f


	//----- nvinfo : EIATTR_COOP_GROUP_INSTR_OFFSETS
	.align		4
.L_235:
        /*0bd0*/ 	.byte	0x04, 0x28
        /*0bd2*/ 	.short	(.L_237 - .L_236)


	//   ....[0]....
.L_236:
        /*0bd4*/ 	.word	0x000000c0


	//   ....[1]....
        /*0bd8*/ 	.word	0x000001f0


	//   ....[2]....
        /*0bdc*/ 	.word	0x00000240


	//   ....[3]....
        /*0be0*/ 	.word	0x00000470


	//   ....[4]....
        /*0be4*/ 	.word	0x000005d0


	//   ....[5]....
        /*0be8*/ 	.word	0x000006f0


	//   ....[6]....
        /*0bec*/ 	.word	0x00000850


	//   ....[7]....
        /*0bf0*/ 	.word	0x00005630


	//   ....[8]....
        /*0bf4*/ 	.word	0x00005d90


	//   ....[9]....
        /*0bf8*/ 	.word	0x00005da0


	//   ....[10]....
        /*0bfc*/ 	.word	0x00005db0


	//   ....[11]....
        /*0c00*/ 	.word	0x00005dc0


	//   ....[12]....
        /*0c04*/ 	.word	0x00009490


	//   ....[13]....
        /*0c08*/ 	.word	0x000094a0


	//   ....[14]....
        /*0c0c*/ 	.word	0x000094b0


	//   ....[15]....
        /*0c10*/ 	.word	0x000094c0


	//   ....[16]....
        /*0c14*/ 	.word	0x0000d7f0


	//   ....[17]....
        /*0c18*/ 	.word	0x0000dac0


	//   ....[18]....
        /*0c1c*/ 	.word	0x0000ef40


	//   ....[19]....
        /*0c20*/ 	.word	0x0000f060


	//   ....[20]....
        /*0c24*/ 	.word	0x0000fbf0


	//   ....[21]....
        /*0c28*/ 	.word	0x0000fc80


	//   ....[22]....
        /*0c2c*/ 	.word	0x000122a0


	//   ....[23]....
        /*0c30*/ 	.word	0x00012490


	//   ....[24]....
        /*0c34*/ 	.word	0x00013ae0


	//   ....[25]....
        /*0c38*/ 	.word	0x00013bf0


	//   ....[26]....
        /*0c3c*/ 	.word	0x00014830


	//   ....[27]....
        /*0c40*/ 	.word	0x00014880


	//   ....[28]....
        /*0c44*/ 	.word	0x000173d0


	//   ....[29]....
        /*0c48*/ 	.word	0x000173e0


	//   ....[30]....
        /*0c4c*/ 	.word	0x00017410


	//   ....[31]....
        /*0c50*/ 	.word	0x00017420


	//   ....[32]....
        /*0c54*/ 	.word	0x0001a050


	//   ....[33]....
        /*0c58*/ 	.word	0x0001a240


	//   ....[34]....
        /*0c5c*/ 	.word	0x0001b890


	//   ....[35]....
        /*0c60*/ 	.word	0x0001b9a0


	//   ....[36]....
        /*0c64*/ 	.word	0x0001c5a0


	//   ....[37]....
        /*0c68*/ 	.word	0x0001c600


	//   ....[38]....
        /*0c6c*/ 	.word	0x0001de20


	//   ....[39]....
        /*0c70*/ 	.word	0x0001de30


	//   ....[40]....
        /*0c74*/ 	.word	0x0001deb0


	//   ....[41]....
        /*0c78*/ 	.word	0x0001dec0


	//   ....[42]....
        /*0c7c*/ 	.word	0x0001f2e0


	//   ....[43]....
        /*0c80*/ 	.word	0x0001f320


	//   ....[44]....
        /*0c84*/ 	.word	0x0001f350


	//   ....[45]....
        /*0c88*/ 	.word	0x0001f360


	//   ....[46]....
        /*0c8c*/ 	.word	0x0001f390


	//   ....[47]....
        /*0c90*/ 	.word	0x0001f3b0


	//   ....[48]....
        /*0c94*/ 	.word	0x0001f3c0


	//   ....[49]....
        /*0c98*/ 	.word	0x0001f3d0


	//   ....[50]....
        /*0c9c*/ 	.word	0x0001f3f0


	//   ....[51]....
        /*0ca0*/ 	.word	0x0001f410


	//   ....[52]....
        /*0ca4*/ 	.word	0x0001f430


	//   ....[53]....
        /*0ca8*/ 	.word	0x0001f440


	//   ....[54]....
        /*0cac*/ 	.word	0x0001f450


	//   ....[55]....
        /*0cb0*/ 	.word	0x0001f460


	//   ....[56]....
        /*0cb4*/ 	.word	0x0001f470


	//   ....[57]....
        /*0cb8*/ 	.word	0x0001f480


	//   ....[58]....
        /*0cbc*/ 	.word	0x0001f4a0


	//   ....[59]....
        /*0cc0*/ 	.word	0x0001f4b0


	//   ....[60]....
        /*0cc4*/ 	.word	0x0001f4c0


	//   ....[61]....
        /*0cc8*/ 	.word	0x0001f4d0


	//   ....[62]....
        /*0ccc*/ 	.word	0x0001f4e0


	//   ....[63]....
        /*0cd0*/ 	.word	0x0001f4f0


	//   ....[64]....
        /*0cd4*/ 	.word	0x0001f500


	//   ....[65]....
        /*0cd8*/ 	.word	0x0001f510


	//   ....[66]....
        /*0cdc*/ 	.word	0x0001f520


	//   ....[67]....
        /*0ce0*/ 	.word	0x0001f530


	//   ....[68]....
        /*0ce4*/ 	.word	0x0001f540


	//   ....[69]....
        /*0ce8*/ 	.word	0x0001f550


	//   ....[70]....
        /*0cec*/ 	.word	0x0001f560


	//   ....[71]....
        /*0cf0*/ 	.word	0x0001f570


	//   ....[72]....
        /*0cf4*/ 	.word	0x0001f580


	//   ....[73]....
        /*0cf8*/ 	.word	0x0001f590


	//   ....[74]....
        /*0cfc*/ 	.word	0x0001f5a0


	//   ....[75]....
        /*0d00*/ 	.word	0x0001f5b0


	//   ....[76]....
        /*0d04*/ 	.word	0x0001f5c0


	//   ....[77]....
        /*0d08*/ 	.word	0x0001f5d0


	//   ....[78]....
        /*0d0c*/ 	.word	0x0001f5e0


	//   ....[79]....
        /*0d10*/ 	.word	0x0001f5f0


	//   ....[80]....
        /*0d14*/ 	.word	0x0001f600


	//   ....[81]....
        /*0d18*/ 	.word	0x0001f610


	//   ....[82]....
        /*0d1c*/ 	.word	0x0001f620


	//   ....[83]....
        /*0d20*/ 	.word	0x0001f630


	//   ....[84]....
        /*0d24*/ 	.word	0x0001f640


	//   ....[85]....
        /*0d28*/ 	.word	0x0001f650


	//   ....[86]....
        /*0d2c*/ 	.word	0x0001f660


	//   ....[87]....
        /*0d30*/ 	.word	0x0001f670


	//   ....[88]....
        /*0d34*/ 	.word	0x0001f680


	//   ....[89]....
        /*0d38*/ 	.word	0x0001f690


	//   ....[90]....
        /*0d3c*/ 	.word	0x0001f6a0


	//   ....[91]....
        /*0d40*/ 	.word	0x0001f6b0


	//   ....[92]....
        /*0d44*/ 	.word	0x0001f6c0


	//   ....[93]....
        /*0d48*/ 	.word	0x0001f6d0


	//   ....[94]....
        /*0d4c*/ 	.word	0x0001f6e0


	//   ....[95]....
        /*0d50*/ 	.word	0x0001f6f0


	//   ....[96]....
        /*0d54*/ 	.word	0x0001f700


	//   ....[97]....
        /*0d58*/ 	.word	0x0001f710


	//   ....[98]....
        /*0d5c*/ 	.word	0x0001f720


	//   ....[99]....
        /*0d60*/ 	.word	0x0001f730


	//   ....[100]....
        /*0d64*/ 	.word	0x0001f740


	//   ....[101]....
        /*0d68*/ 	.word	0x0001f750


	//   ....[102]....
        /*0d6c*/ 	.word	0x0001f760


	//   ....[103]....
        /*0d70*/ 	.word	0x0001f770


	//   ....[104]....
        /*0d74*/ 	.word	0x0001f780


	//   ....[105]....
        /*0d78*/ 	.word	0x0001f790


	//   ....[106]....
        /*0d7c*/ 	.word	0x0001f7a0


	//   ....[107]....
        /*0d80*/ 	.word	0x0001f7b0


	//   ....[108]....
        /*0d84*/ 	.word	0x0001f7c0


	//   ....[109]....
        /*0d88*/ 	.word	0x0001f7d0


	//   ....[110]....
        /*0d8c*/ 	.word	0x0001f7e0


	//   ....[111]....
        /*0d90*/ 	.word	0x0001f7f0


	//   ....[112]....
        /*0d94*/ 	.word	0x0001f800


	//   ....[113]....
        /*0d98*/ 	.word	0x0001f810


	//   ....[114]....
        /*0d9c*/ 	.word	0x0001f820


	//   ....[115]....
        /*0da0*/ 	.word	0x0001f830


	//   ....[116]....
        /*0da4*/ 	.word	0x0001f840


	//   ....[117]....
        /*0da8*/ 	.word	0x0001f850


	//   ....[118]....
        /*0dac*/ 	.word	0x0001f860


	//   ....[119]....
        /*0db0*/ 	.word	0x0001f870


	//   ....[120]....
        /*0db4*/ 	.word	0x0001f880


	//   ....[121]....
        /*0db8*/ 	.word	0x0001f890


	//   ....[122]....
        /*0dbc*/ 	.word	0x0001f8a0


	//   ....[123]....
        /*0dc0*/ 	.word	0x0001f8b0


	//   ....[124]....
        /*0dc4*/ 	.word	0x0001f8c0


	//   ....[125]....
        /*0dc8*/ 	.word	0x0001f8d0


	//   ....[126]....
        /*0dcc*/ 	.word	0x0001f8e0


	//   ....[127]....
        /*0dd0*/ 	.word	0x0001f8f0


	//   ....[128]....
        /*0dd4*/ 	.word	0x0001f900


	//   ....[129]....
        /*0dd8*/ 	.word	0x0001f910


	//   ....[130]....
        /*0ddc*/ 	.word	0x0001f920


	//   ....[131]....
        /*0de0*/ 	.word	0x0001f930


	//   ....[132]....
        /*0de4*/ 	.word	0x0001f940


	//   ....[133]....
        /*0de8*/ 	.word	0x0001f950


	//   ....[134]....
        /*0dec*/ 	.word	0x0001f960


	//   ....[135]....
        /*0df0*/ 	.word	0x0001f970


	//   ....[136]....
        /*0df4*/ 	.word	0x0001f980


	//   ....[137]....
        /*0df8*/ 	.word	0x0001f990


	//   ....[138]....
        /*0dfc*/ 	.word	0x000207e0


	//   ....[139]....
        /*0e00*/ 	.word	0x000207f0


	//   ....[140]....
        /*0e04*/ 	.word	0x00020800


	//   ....[141]....
        /*0e08*/ 	.word	0x00020810


	//   ....[142]....
        /*0e0c*/ 	.word	0x000210d0


	//   ....[143]....
        /*0e10*/ 	.word	0x000210f0


	//   ....[144]....
        /*0e14*/ 	.word	0x00021220


	//   ....[145]....
        /*0e18*/ 	.word	0x00021240


	//   ....[146]....
        /*0e1c*/ 	.word	0x00021340


	//   ....[147]....
        /*0e20*/ 	.word	0x00021360


	//   ....[148]....
        /*0e24*/ 	.word	0x00021470


	//   ....[149]....
        /*0e28*/ 	.word	0x00021490


	//   ....[150]....
        /*0e2c*/ 	.word	0x00021ae0


	//   ....[151]....
        /*0e30*/ 	.word	0x00021af0


	//   ....[152]....
        /*0e34*/ 	.word	0x00022140


	//   ....[153]....
        /*0e38*/ 	.word	0x00022150


	//   ....[154]....
        /*0e3c*/ 	.word	0x00022fd0


	//   ....[155]....
        /*0e40*/ 	.word	0x00023000


	//   ....[156]....
        /*0e44*/ 	.word	0x00023120


	//   ....[157]....
        /*0e48*/ 	.word	0x00023140


	//   ....[158]....
        /*0e4c*/ 	.word	0x00023240


	//   ....[159]....
        /*0e50*/ 	.word	0x00023260


	//   ....[160]....
        /*0e54*/ 	.word	0x00023370


	//   ....[161]....
        /*0e58*/ 	.word	0x00023390


	//   ....[162]....
        /*0e5c*/ 	.word	0x00023520


	//   ....[163]....
        /*0e60*/ 	.word	0x00023730


	//   ....[164]....
        /*0e64*/ 	.word	0x00023760


	//   ....[165]....
        /*0e68*/ 	.word	0x00023790


	//   ....[166]....
        /*0e6c*/ 	.word	0x000237c0


	//   ....[167]....
        /*0e70*/ 	.word	0x000237f0


	//   ....[168]....
        /*0e74*/ 	.word	0x00023820


	//   ....[169]....
        /*0e78*/ 	.word	0x000239c0


	//   ....[170]....
        /*0e7c*/ 	.word	0x000239f0


	//   ....[171]....
        /*0e80*/ 	.word	0x00023a20


	//   ....[172]....
        /*0e84*/ 	.word	0x00023a50


	//   ....[173]....
        /*0e88*/ 	.word	0x00023a80


	//   ....[174]....
        /*0e8c*/ 	.word	0x00023ab0


	//   ....[175]....
        /*0e90*/ 	.word	0x00023b50


	//   ....[176]....
        /*0e94*/ 	.word	0x00023b80


	//   ....[177]....
        /*0e98*/ 	.word	0x00023b90


	//   ....[178]....
        /*0e9c*/ 	.word	0x00023bc0


	//   ....[179]....
        /*0ea0*/ 	.word	0x000255e0


	//   ....[180]....
        /*0ea4*/ 	.word	0x00027920


	//   ....[181]....
        /*0ea8*/ 	.word	0x00028680


	//   ....[182]....
        /*0eac*/ 	.word	0x000286a0


	//   ....[183]....
        /*0eb0*/ 	.word	0x00028700


	//   ....[184]....
        /*0eb4*/ 	.word	0x00028780


	//   ....[185]....
        /*0eb8*/ 	.word	0x00028810


	//   ....[186]....
        /*0ebc*/ 	.word	0x00028820


	//   ....[187]....
        /*0ec0*/ 	.word	0x00028870


	//   ....[188]....
        /*0ec4*/ 	.word	0x000288b0


	//   ....[189]....
        /*0ec8*/ 	.word	0x0002ab00


	//   ....[190]....
        /*0ecc*/ 	.word	0x0002ab10


	//   ....[191]....
        /*0ed0*/ 	.word	0x0002ab50


	//   ....[192]....
        /*0ed4*/ 	.word	0x0002ab90


	//   ....[193]....
        /*0ed8*/ 	.word	0x0002abc0


	//   ....[194]....
        /*0edc*/ 	.word	0x0002abf0


	//   ....[195]....
        /*0ee0*/ 	.word	0x0002ac20


	//   ....[196]....
        /*0ee4*/ 	.word	0x0002ac50


	//   ....[197]....
        /*0ee8*/ 	.word	0x0002ae20


	//   ....[198]....
        /*0eec*/ 	.word	0x0002ae50


	//   ....[199]....
        /*0ef0*/ 	.word	0x0002ae80


	//   ....[200]....
        /*0ef4*/ 	.word	0x0002aeb0


	//   ....[201]....
        /*0ef8*/ 	.word	0x0002aee0


	//   ....[202]....
        /*0efc*/ 	.word	0x0002af10


	//   ....[203]....
        /*0f00*/ 	.word	0x0002afe0


	//   ....[204]....
        /*0f04*/ 	.word	0x0002b000


	//   ....[205]....
        /*0f08*/ 	.word	0x0002b010


	//   ....[206]....
        /*0f0c*/ 	.word	0x0002b090


	//   ....[207]....
        /*0f10*/ 	.word	0x0002bbe0


	//   ....[208]....
        /*0f14*/ 	.word	0x0002bf90


	//   ....[209]....
        /*0f18*/ 	.word	0x0002bfe0


	//   ....[210]....
        /*0f1c*/ 	.word	0x0002c030


	//   ....[211]....
        /*0f20*/ 	.word	0x0002c080


	//   ....[212]....
        /*0f24*/ 	.word	0x0002c150


	//   ....[213]....
        /*0f28*/ 	.word	0x0002c1a0


	//   ....[214]....
        /*0f2c*/ 	.word	0x0002c1f0


	//   ....[215]....
        /*0f30*/ 	.word	0x0002c240


	//   ....[216]....
        /*0f34*/ 	.word	0x0002c660


	//   ....[217]....
        /*0f38*/ 	.word	0x0002c940


	//   ....[218]....
        /*0f3c*/ 	.word	0x0002cb50


	//   ....[219]....
        /*0f40*/ 	.word	0x0002cba0


	//   ....[220]....
        /*0f44*/ 	.word	0x0002cc00


	//   ....[221]....
        /*0f48*/ 	.word	0x0002cd10


	//   ....[222]....
        /*0f4c*/ 	.word	0x0002cd70


	//   ....[223]....
        /*0f50*/ 	.word	0x0002ce80


	//   ....[224]....
        /*0f54*/ 	.word	0x0002cee0


	//   ....[225]....
        /*0f58*/ 	.word	0x0002cfc0


	//   ....[226]....
        /*0f5c*/ 	.word	0x0002d2e0


	//   ....[227]....
        /*0f60*/ 	.word	0x0002d380


	//   ....[228]....
        /*0f64*/ 	.word	0x0002d520


	//   ....[229]....
        /*0f68*/ 	.word	0x0002d5a0


	//   ....[230]....
        /*0f6c*/ 	.word	0x0002d620


	//   ....[231]....
        /*0f70*/ 	.word	0x0002d6a0


	//   ....[232]....
        /*0f74*/ 	.word	0x0002d720


	//   ....[233]....
        /*0f78*/ 	.word	0x0002d7b0


	//   ....[234]....
        /*0f7c*/ 	.word	0x0002d850


	//   ....[235]....
        /*0f80*/ 	.word	0x0002d900


	//   ....[236]....
        /*0f84*/ 	.word	0x0002d980


	//   ....[237]....
        /*0f88*/ 	.word	0x0002da00


	//   ....[238]....
        /*0f8c*/ 	.word	0x0002da80


	//   ....[239]....
        /*0f90*/ 	.word	0x0002db10


	//   ....[240]....
        /*0f94*/ 	.word	0x0002db90


	//   ....[241]....
        /*0f98*/ 	.word	0x0002dc40


	//   ....[242]....
        /*0f9c*/ 	.word	0x0002dc90


	//   ....[243]....
        /*0fa0*/ 	.word	0x0002dd50


	//   ....[244]....
        /*0fa4*/ 	.word	0x0002de80


	//----- nvinfo : EIATTR_REG_RECONFIG
	.align		4
.L_237:
        /*0fa8*/ 	.byte	0x01, 0x54
	.zero		2


	//----- nvinfo : EIATTR_SYSCALL_OFFSETS
	.align		4
        /*0fac*/ 	.byte	0x04, 0x46
        /*0fae*/ 	.short	(.L_239 - .L_238)


	//   ....[0]....
.L_238:
        /*0fb0*/ 	.word	0x000026e0


	//   ....[1]....
        /*0fb4*/ 	.word	0x000028a0


	//   ....[2]....
        /*0fb8*/ 	.word	0x000057b0


	//   ....[3]....
        /*0fbc*/ 	.word	0x00005ae0


	//   ....[4]....
        /*0fc0*/ 	.word	0x000273b0


	//   ....[5]....
        /*0fc4*/ 	.word	0x00027520


	//   ....[6]....
        /*0fc8*/ 	.word	0x00027670


	//   ....[7]....
        /*0fcc*/ 	.word	0x000277b0


	//   ....[8]....
        /*0fd0*/ 	.word	0x00028210


	//----- nvinfo : EIATTR_MBARRIER_INSTR_OFFSETS
	.align		4
.L_239:
        /*0fd4*/ 	.byte	0x04, 0x39
        /*0fd6*/ 	.short	(.L_241 - .L_240)


	//   ....[0]....
.L_240:
        /*0fd8*/ 	.word	0x00000320
        /*0fdc*/ 	.word	0x000000ff
        /*0fe0*/ 	.word	0x00033400
        /*0fe4*/ 	.short	0x0100
        /*0fe6*/ 	.byte	0x08
	.zero		1


	//   ....[1]....
        /*0fe8*/ 	.word	0x00000330
        /*0fec*/ 	.word	0x000000ff
        /*0ff0*/ 	.word	0x00033420
        /*0ff4*/ 	.short	0x0100
        /*0ff6*/ 	.byte	0x08
	.zero		1


	//   ....[2]....
        /*0ff8*/ 	.word	0x00000420
        /*0ffc*/ 	.word	0x000000ff
        /*1000*/ 	.word	0x00033430
        /*1004*/ 	.short	0x0100
        /*1006*/ 	.byte	0x08
	.zero		1


	//   ....[3]....
        /*1008*/ 	.word	0x00000430
        /*100c*/ 	.word	0x000000ff
        /*1010*/ 	.word	0x00033440
        /*1014*/ 	.short	0x0100
        /*1016*/ 	.byte	0x08
	.zero		1


	//   ....[4]....
        /*1018*/ 	.word	0x00000440
        /*101c*/ 	.word	0x000000ff
        /*1020*/ 	.word	0x00033438
        /*1024*/ 	.short	0x0100
        /*1026*/ 	.byte	0x08
	.zero		1


	//   ....[5]....
        /*1028*/ 	.word	0x00000450
        /*102c*/ 	.word	0x000000ff
        /*1030*/ 	.word	0x00033448
        /*1034*/ 	.short	0x0100
        /*1036*/ 	.byte	0x08
	.zero		1


	//   ....[6]....
        /*1038*/ 	.word	0x00000580
        /*103c*/ 	.word	0x000000ff
        /*1040*/ 	.word	0x00033450
        /*1044*/ 	.short	0x0100
        /*1046*/ 	.byte	0x08
	.zero		1


	//   ....[7]....
        /*1048*/ 	.word	0x00000590
        /*104c*/ 	.word	0x000000ff
        /*1050*/ 	.word	0x00033460
        /*1054*/ 	.short	0x0100
        /*1056*/ 	.byte	0x08
	.zero		1


	//   ....[8]....
        /*1058*/ 	.word	0x000005a0
        /*105c*/ 	.word	0x000000ff
        /*1060*/ 	.word	0x00033458
        /*1064*/ 	.short	0x0100
        /*1066*/ 	.byte	0x08
	.zero		1


	//   ....[9]....
        /*1068*/ 	.word	0x000005b0
        /*106c*/ 	.word	0x000000ff
        /*1070*/ 	.word	0x00033468
        /*1074*/ 	.short	0x0100
        /*1076*/ 	.byte	0x08
	.zero		1


	//   ....[10]....
        /*1078*/ 	.word	0x000006a0
        /*107c*/ 	.word	0x000000ff
        /*1080*/ 	.word	0x00033470
        /*1084*/ 	.short	0x0100
        /*1086*/ 	.byte	0x06
	.zero		1


	//   ....[11]....
        /*1088*/ 	.word	0x000006b0
        /*108c*/ 	.word	0x000000ff
        /*1090*/ 	.word	0x00033480
        /*1094*/ 	.short	0x0100
        /*1096*/ 	.byte	0x06
	.zero		1


	//   ....[12]....
        /*1098*/ 	.word	0x000006c0
        /*109c*/ 	.word	0x000000ff
        /*10a0*/ 	.word	0x00033478
        /*10a4*/ 	.short	0x0100
        /*10a6*/ 	.byte	0x06
	.zero		1


	//   ....[13]....
        /*10a8*/ 	.word	0x000006d0
        /*10ac*/ 	.word	0x000000ff
        /*10b0*/ 	.word	0x00033488
        /*10b4*/ 	.short	0x0100
        /*10b6*/ 	.byte	0x06
	.zero		1


	//   ....[14]....
        /*10b8*/ 	.word	0x00000800
        /*10bc*/ 	.word	0x000000ff
        /*10c0*/ 	.word	0x00033490
        /*10c4*/ 	.short	0x0100
        /*10c6*/ 	.byte	0x08
	.zero		1


	//   ....[15]....
        /*10c8*/ 	.word	0x00000810
        /*10cc*/ 	.word	0x000000ff
        /*10d0*/ 	.word	0x000334a0
        /*10d4*/ 	.short	0x0100
        /*10d6*/ 	.byte	0x08
	.zero		1


	//   ....[16]....
        /*10d8*/ 	.word	0x00000820
        /*10dc*/ 	.word	0x000000ff
        /*10e0*/ 	.word	0x00033498
        /*10e4*/ 	.short	0x0100
        /*10e6*/ 	.byte	0x08
	.zero		1


	//   ....[17]....
        /*10e8*/ 	.word	0x00000830
        /*10ec*/ 	.word	0x000000ff
        /*10f0*/ 	.word	0x000334a8
        /*10f4*/ 	.short	0x0100
        /*10f6*/ 	.byte	0x08
	.zero		1


	//   ....[18]....
        /*10f8*/ 	.word	0x00000960
        /*10fc*/ 	.word	0x000000ff
        /*1100*/ 	.word	0x000334b0
        /*1104*/ 	.short	0x0100
        /*1106*/ 	.byte	0x08
	.zero		1


	//   ....[19]....
        /*1108*/ 	.word	0x00000970
        /*110c*/ 	.word	0x000000ff
        /*1110*/ 	.word	0x000334c0
        /*1114*/ 	.short	0x0100
        /*1116*/ 	.byte	0x08
	.zero		1


	//   ....[20]....
        /*1118*/ 	.word	0x00000980
        /*111c*/ 	.word	0x000000ff
        /*1120*/ 	.word	0x000334b8
        /*1124*/ 	.short	0x0100
        /*1126*/ 	.byte	0x08
	.zero		1


	//   ....[21]....
        /*1128*/ 	.word	0x00000990
        /*112c*/ 	.word	0x000000ff
        /*1130*/ 	.word	0x000334c8
        /*1134*/ 	.short	0x0100
        /*1136*/ 	.byte	0x08
	.zero		1


	//   ....[22]....
        /*1138*/ 	.word	0x00004280
        /*113c*/ 	.word	0x00000036
        /*1140*/ 	.word	0x000334b0
        /*1144*/ 	.short	0x010a
        /*1146*/ 	.byte	0x3f
	.zero		1


	//   ....[23]....
        /*1148*/ 	.word	0x000047b0
        /*114c*/ 	.word	0x00000036
        /*1150*/ 	.word	0x00000000
        /*1154*/ 	.short	0x0101
        /*1156*/ 	.byte	0x3f
	.zero		1


	//   ....[24]....
        /*1158*/ 	.word	0x00005850
        /*115c*/ 	.word	0x00000003
        /*1160*/ 	.word	0x00033400
        /*1164*/ 	.short	0x010a
        /*1166*/ 	.byte	0x3f
	.zero		1


	//   ....[25]....
        /*1168*/ 	.word	0x000058a0
        /*116c*/ 	.word	0x00000003
        /*1170*/ 	.word	0x00033400
        /*1174*/ 	.short	0x010a
        /*1176*/ 	.byte	0x3f
	.zero		1


	//   ....[26]....
        /*1178*/ 	.word	0x00006360
        /*117c*/ 	.word	0x000000ff
        /*1180*/ 	.word	0x00033400
        /*1184*/ 	.short	0x010a
        /*1186*/ 	.byte	0x26
	.zero		1


	//   ....[27]....
        /*1188*/ 	.word	0x00009970
        /*118c*/ 	.word	0x000000ff
        /*1190*/ 	.word	0x00033400
        /*1194*/ 	.short	0x010a
        /*1196*/ 	.byte	0x26
	.zero		1


	//   ....[28]....
        /*1198*/ 	.word	0x0000cad0
        /*119c*/ 	.word	0x00000005
        /*11a0*/ 	.word	0x00033430
        /*11a4*/ 	.short	0x010a
        /*11a6*/ 	.byte	0x3f
	.zero		1


	//   ....[29]....
        /*11a8*/ 	.word	0x0000cb40
        /*11ac*/ 	.word	0x00000005
        /*11b0*/ 	.word	0x00033430
        /*11b4*/ 	.short	0x010a
        /*11b6*/ 	.byte	0x3f
	.zero		1


	//   ....[30]....
        /*11b8*/ 	.word	0x0000d910
        /*11bc*/ 	.word	0x00000000
        /*11c0*/ 	.word	0x00000000
        /*11c4*/ 	.short	0x0101
        /*11c6*/ 	.byte	0x3f
	.zero		1


	//   ....[31]....
        /*11c8*/ 	.word	0x000112d0
        /*11cc*/ 	.word	0x000000ff
        /*11d0*/ 	.word	0x00033430
        /*11d4*/ 	.short	0x010a
        /*11d6*/ 	.byte	0x06
	.zero		1


	//   ....[32]....
        /*11d8*/ 	.word	0x00011310
        /*11dc*/ 	.word	0x000000ff
        /*11e0*/ 	.word	0x00033430
        /*11e4*/ 	.short	0x010a
        /*11e6*/ 	.byte	0x06
	.zero		1


	//   ....[33]....
        /*11e8*/ 	.word	0x00011f30
        /*11ec*/ 	.word	0x000000ff
        /*11f0*/ 	.word	0x00033450
        /*11f4*/ 	.short	0x010a
        /*11f6*/ 	.byte	0x06
	.zero		1


	//   ....[34]....
        /*11f8*/ 	.word	0x00011f70
        /*11fc*/ 	.word	0x000000ff
        /*1200*/ 	.word	0x00033450
        /*1204*/ 	.short	0x010a
        /*1206*/ 	.byte	0x06
	.zero		1


	//   ....[35]....
        /*1208*/ 	.word	0x00012300
        /*120c*/ 	.word	0x00000007
        /*1210*/ 	.word	0x00000000
        /*1214*/ 	.short	0x0101
        /*1216*/ 	.byte	0x3f
	.zero		1


	//   ....[36]....
        /*1218*/ 	.word	0x00015520
        /*121c*/ 	.word	0x000000ff
        /*1220*/ 	.word	0x00000000
        /*1224*/ 	.short	0x0101
        /*1226*/ 	.byte	0x06
	.zero		1


	//   ....[37]....
        /*1228*/ 	.word	0x00016110
        /*122c*/ 	.word	0x000000ff
        /*1230*/ 	.word	0x00033430
        /*1234*/ 	.short	0x010a
        /*1236*/ 	.byte	0x06
	.zero		1


	//   ....[38]....
        /*1238*/ 	.word	0x00016150
        /*123c*/ 	.word	0x000000ff
        /*1240*/ 	.word	0x00033430
        /*1244*/ 	.short	0x010a
        /*1246*/ 	.byte	0x06
	.zero		1


	//   ....[39]....
        /*1248*/ 	.word	0x00016da0
        /*124c*/ 	.word	0x000000ff
        /*1250*/ 	.word	0x00033450
        /*1254*/ 	.short	0x010a
        /*1256*/ 	.byte	0x06
	.zero		1


	//   ....[40]....
        /*1258*/ 	.word	0x00016de0
        /*125c*/ 	.word	0x000000ff
        /*1260*/ 	.word	0x00033450
        /*1264*/ 	.short	0x010a
        /*1266*/ 	.byte	0x06
	.zero		1


	//   ....[41]....
        /*1268*/ 	.word	0x00018580
        /*126c*/ 	.word	0x000000bf
        /*1270*/ 	.word	0x00000000
        /*1274*/ 	.short	0x0101
        /*1276*/ 	.byte	0x3f
	.zero		1


	//   ....[42]....
        /*1278*/ 	.word	0x000186d0
        /*127c*/ 	.word	0x000000ff
        /*1280*/ 	.word	0x00000000
        /*1284*/ 	.short	0x0101
        /*1286*/ 	.byte	0x06
	.zero		1


	//   ....[43]....
        /*1288*/ 	.word	0x00019050
        /*128c*/ 	.word	0x000000ff
        /*1290*/ 	.word	0x00033430
        /*1294*/ 	.short	0x010a
        /*1296*/ 	.byte	0x06
	.zero		1


	//   ....[44]....
        /*1298*/ 	.word	0x00019090
        /*129c*/ 	.word	0x000000ff
        /*12a0*/ 	.word	0x00033430
        /*12a4*/ 	.short	0x010a
        /*12a6*/ 	.byte	0x06
	.zero		1


	//   ....[45]....
        /*12a8*/ 	.word	0x00019ce0
        /*12ac*/ 	.word	0x000000ff
        /*12b0*/ 	.word	0x00033450
        /*12b4*/ 	.short	0x010a
        /*12b6*/ 	.byte	0x06
	.zero		1


	//   ....[46]....
        /*12b8*/ 	.word	0x00019d20
        /*12bc*/ 	.word	0x000000ff
        /*12c0*/ 	.word	0x00033450
        /*12c4*/ 	.short	0x010a
        /*12c6*/ 	.byte	0x06
	.zero		1


	//   ....[47]....
        /*12c8*/ 	.word	0x0001a0b0
        /*12cc*/ 	.word	0x00000000
        /*12d0*/ 	.word	0x00000000
        /*12d4*/ 	.short	0x0101
        /*12d6*/ 	.byte	0x3f
	.zero		1


	//   ....[48]....
        /*12d8*/ 	.word	0x0001d2d0
        /*12dc*/ 	.word	0x000000ff
        /*12e0*/ 	.word	0x00000000
        /*12e4*/ 	.short	0x0101
        /*12e6*/ 	.byte	0x06
	.zero		1


	//   ....[49]....
        /*12e8*/ 	.word	0x0001db60
        /*12ec*/ 	.word	0x000000ff
        /*12f0*/ 	.word	0x00033450
        /*12f4*/ 	.short	0x010a
        /*12f6*/ 	.byte	0x05
	.zero		1


	//   ....[50]....
        /*12f8*/ 	.word	0x0001dba0
        /*12fc*/ 	.word	0x000000ff
        /*1300*/ 	.word	0x00033450
        /*1304*/ 	.short	0x010a
        /*1306*/ 	.byte	0x05
	.zero		1


	//   ....[51]....
        /*1308*/ 	.word	0x0001e1a0
        /*130c*/ 	.word	0x000000ff
        /*1310*/ 	.word	0x00000000
        /*1314*/ 	.short	0x0101
        /*1316*/ 	.byte	0x04
	.zero		1


	//   ....[52]....
        /*1318*/ 	.word	0x000210b0
        /*131c*/ 	.word	0x000000ff
        /*1320*/ 	.word	0x00000000
        /*1324*/ 	.short	0x0101
        /*1326*/ 	.byte	0x05
	.zero		1


	//   ....[53]....
        /*1328*/ 	.word	0x00021920
        /*132c*/ 	.word	0x000000ff
        /*1330*/ 	.word	0x00000000
        /*1334*/ 	.short	0x0101
        /*1336*/ 	.byte	0x05
	.zero		1


	//   ....[54]....
        /*1338*/ 	.word	0x000256c0
        /*133c*/ 	.word	0x00000013
        /*1340*/ 	.word	0x00033420
        /*1344*/ 	.short	0x010a
        /*1346*/ 	.byte	0x3f
	.zero		1


	//   ....[55]....
        /*1348*/ 	.word	0x00025790
        /*134c*/ 	.word	0x00000007
        /*1350*/ 	.word	0x000334a0
        /*1354*/ 	.short	0x010a
        /*1356*/ 	.byte	0x3f
	.zero		1


	//   ....[56]....
        /*1358*/ 	.word	0x00025bd0
        /*135c*/ 	.word	0x00000007
        /*1360*/ 	.word	0x000334c0
        /*1364*/ 	.short	0x010a
        /*1366*/ 	.byte	0x3f
	.zero		1


	//   ....[57]....
        /*1368*/ 	.word	0x00026170
        /*136c*/ 	.word	0x00000009
        /*1370*/ 	.word	0x000334a0
        /*1374*/ 	.short	0x010a
        /*1376*/ 	.byte	0x3f
	.zero		1


	//   ....[58]....
        /*1378*/ 	.word	0x000265a0
        /*137c*/ 	.word	0x00000009
        /*1380*/ 	.word	0x000334c0
        /*1384*/ 	.short	0x010a
        /*1386*/ 	.byte	0x3f
	.zero		1


	//   ....[59]....
        /*1388*/ 	.word	0x00027b90
        /*138c*/ 	.word	0x00000002
        /*1390*/ 	.word	0x00033480
        /*1394*/ 	.short	0x010a
        /*1396*/ 	.byte	0x3f
	.zero		1


	//   ....[60]....
        /*1398*/ 	.word	0x00027de0
        /*139c*/ 	.word	0x00000002
        /*13a0*/ 	.word	0x00033440
        /*13a4*/ 	.short	0x010a
        /*13a6*/ 	.byte	0x3f
	.zero		1


	//   ....[61]....
        /*13a8*/ 	.word	0x00028990
        /*13ac*/ 	.word	0x00000013
        /*13b0*/ 	.word	0x00033400
        /*13b4*/ 	.short	0x0107
        /*13b6*/ 	.byte	0x3f
	.zero		1


	//   ....[62]....
        /*13b8*/ 	.word	0x00028a90
        /*13bc*/ 	.word	0x00000013
        /*13c0*/ 	.word	0x00033400
        /*13c4*/ 	.short	0x0101
        /*13c6*/ 	.byte	0x3f
	.zero		1


	//   ....[63]....
        /*13c8*/ 	.word	0x00028ab0
        /*13cc*/ 	.word	0x00000013
        /*13d0*/ 	.word	0x00033420
        /*13d4*/ 	.short	0x010a
        /*13d6*/ 	.byte	0x3f
	.zero		1


	//   ....[64]....
        /*13d8*/ 	.word	0x00028dc0
        /*13dc*/ 	.word	0x00000006
        /*13e0*/ 	.word	0x00033480
        /*13e4*/ 	.short	0x010a
        /*13e6*/ 	.byte	0x3f
	.zero		1


	//   ....[65]....
        /*13e8*/ 	.word	0x00029220
        /*13ec*/ 	.word	0x00000006
        /*13f0*/ 	.word	0x00033440
        /*13f4*/ 	.short	0x010a
        /*13f6*/ 	.byte	0x3f
	.zero		1


	//   ....[66]....
        /*13f8*/ 	.word	0x000296d0
        /*13fc*/ 	.word	0x00000003
        /*1400*/ 	.word	0x00033470
        /*1404*/ 	.short	0x010a
        /*1406*/ 	.byte	0x3f
	.zero		1


	//   ....[67]....
        /*1408*/ 	.word	0x00029740
        /*140c*/ 	.word	0x00000003
        /*1410*/ 	.word	0x00033460
        /*1414*/ 	.short	0x010a
        /*1416*/ 	.byte	0x3f
	.zero		1


	//   ....[68]....
        /*1418*/ 	.word	0x00029e00
        /*141c*/ 	.word	0x00000003
        /*1420*/ 	.word	0x00033450
        /*1424*/ 	.short	0x0101
        /*1426*/ 	.byte	0x3f
	.zero		1


	//   ....[69]....
        /*1428*/ 	.word	0x00029e80
        /*142c*/ 	.word	0x00000003
        /*1430*/ 	.word	0x00000000
        /*1434*/ 	.short	0x0101
        /*1436*/ 	.byte	0x3f
	.zero		1


	//   ....[70]....
        /*1438*/ 	.word	0x0002a0c0
        /*143c*/ 	.word	0x00000003
        /*1440*/ 	.word	0x00033470
        /*1444*/ 	.short	0x010a
        /*1446*/ 	.byte	0x3f
	.zero		1


	//   ....[71]....
        /*1448*/ 	.word	0x0002a130
        /*144c*/ 	.word	0x00000003
        /*1450*/ 	.word	0x00033460
        /*1454*/ 	.short	0x010a
        /*1456*/ 	.byte	0x3f
	.zero		1


	//   ....[72]....
        /*1458*/ 	.word	0x0002a810
        /*145c*/ 	.word	0x00000003
        /*1460*/ 	.word	0x00033450
        /*1464*/ 	.short	0x0101
        /*1466*/ 	.byte	0x3f
	.zero		1


	//   ....[73]....
        /*1468*/ 	.word	0x0002a860
        /*146c*/ 	.word	0x00000003
        /*1470*/ 	.word	0x00000000
        /*1474*/ 	.short	0x0101
        /*1476*/ 	.byte	0x3f
	.zero		1


	//   ....[74]....
        /*1478*/ 	.word	0x0002bb60
        /*147c*/ 	.word	0x00000000
        /*1480*/ 	.word	0x00033420
        /*1484*/ 	.short	0x010a
        /*1486*/ 	.byte	0x3f
	.zero		1


	//   ....[75]....
        /*1488*/ 	.word	0x0002bd20
        /*148c*/ 	.word	0x00000006
        /*1490*/ 	.word	0x00000000
        /*1494*/ 	.short	0x010a
        /*1496*/ 	.byte	0x3f
	.zero		1


	//   ....[76]....
        /*1498*/ 	.word	0x0002bd90
        /*149c*/ 	.word	0x00000007
        /*14a0*/ 	.word	0x00000000
        /*14a4*/ 	.short	0x010a
        /*14a6*/ 	.byte	0x3f
	.zero		1


	//   ....[77]....
        /*14a8*/ 	.word	0x0002bdf0
        /*14ac*/ 	.word	0x00000004
        /*14b0*/ 	.word	0x00033460
        /*14b4*/ 	.short	0x010a
        /*14b6*/ 	.byte	0x3f
	.zero		1


	//   ....[78]....
        /*14b8*/ 	.word	0x0002be40
        /*14bc*/ 	.word	0x00000003
        /*14c0*/ 	.word	0x00033460
        /*14c4*/ 	.short	0x010a
        /*14c6*/ 	.byte	0x3f
	.zero		1


	//   ....[79]....
        /*14c8*/ 	.word	0x0002be80
        /*14cc*/ 	.word	0x00000004
        /*14d0*/ 	.word	0x00033480
        /*14d4*/ 	.short	0x010a
        /*14d6*/ 	.byte	0x3f
	.zero		1


	//   ....[80]....
        /*14d8*/ 	.word	0x0002bea0
        /*14dc*/ 	.word	0x00000003
        /*14e0*/ 	.word	0x00033480
        /*14e4*/ 	.short	0x010a
        /*14e6*/ 	.byte	0x3f
	.zero		1


	//   ....[81]....
        /*14e8*/ 	.word	0x0002bf00
        /*14ec*/ 	.word	0x00000036
        /*14f0*/ 	.word	0x000334b0
        /*14f4*/ 	.short	0x010a
        /*14f6*/ 	.byte	0x3f
	.zero		1


	//   ....[82]....
        /*14f8*/ 	.word	0x0002c0c0
        /*14fc*/ 	.word	0x00000003
        /*1500*/ 	.word	0x00033400
        /*1504*/ 	.short	0x010a
        /*1506*/ 	.byte	0x3f
	.zero		1


	//   ....[83]....
        /*1508*/ 	.word	0x0002c290
        /*150c*/ 	.word	0x00000003
        /*1510*/ 	.word	0x00033400
        /*1514*/ 	.short	0x010a
        /*1516*/ 	.byte	0x3f
	.zero		1


	//   ....[84]....
        /*1518*/ 	.word	0x0002c2e0
        /*151c*/ 	.word	0x00000005
        /*1520*/ 	.word	0x00033430
        /*1524*/ 	.short	0x010a
        /*1526*/ 	.byte	0x3f
	.zero		1


	//   ....[85]....
        /*1528*/ 	.word	0x0002c340
        /*152c*/ 	.word	0x00000008
        /*1530*/ 	.word	0x00033430
        /*1534*/ 	.short	0x010a
        /*1536*/ 	.byte	0x3f
	.zero		1


	//   ....[86]....
        /*1538*/ 	.word	0x0002c3a0
        /*153c*/ 	.word	0x00000008
        /*1540*/ 	.word	0x00033450
        /*1544*/ 	.short	0x010a
        /*1546*/ 	.byte	0x3f
	.zero		1


	//   ....[87]....
        /*1548*/ 	.word	0x0002c400
        /*154c*/ 	.word	0x00000003
        /*1550*/ 	.word	0x00033430
        /*1554*/ 	.short	0x010a
        /*1556*/ 	.byte	0x3f
	.zero		1


	//   ....[88]....
        /*1558*/ 	.word	0x0002c460
        /*155c*/ 	.word	0x00000003
        /*1560*/ 	.word	0x00033450
        /*1564*/ 	.short	0x010a
        /*1566*/ 	.byte	0x3f
	.zero		1


	//   ....[89]....
        /*1568*/ 	.word	0x0002c4c0
        /*156c*/ 	.word	0x00000003
        /*1570*/ 	.word	0x00033430
        /*1574*/ 	.short	0x010a
        /*1576*/ 	.byte	0x3f
	.zero		1


	//   ....[90]....
        /*1578*/ 	.word	0x0002c520
        /*157c*/ 	.word	0x00000003
        /*1580*/ 	.word	0x00033450
        /*1584*/ 	.short	0x010a
        /*1586*/ 	.byte	0x3f
	.zero		1


	//   ....[91]....
        /*1588*/ 	.word	0x0002c580
        /*158c*/ 	.word	0x00000007
        /*1590*/ 	.word	0x00033450
        /*1594*/ 	.short	0x010a
        /*1596*/ 	.byte	0x3f
	.zero		1


	//   ....[92]....
        /*1598*/ 	.word	0x0002c720
        /*159c*/ 	.word	0x00000013
        /*15a0*/ 	.word	0x00033420
        /*15a4*/ 	.short	0x010a
        /*15a6*/ 	.byte	0x3f
	.zero		1


	//   ....[93]....
        /*15a8*/ 	.word	0x0002c770
        /*15ac*/ 	.word	0x00000007
        /*15b0*/ 	.word	0x000334a0
        /*15b4*/ 	.short	0x010a
        /*15b6*/ 	.byte	0x3f
	.zero		1


	//   ....[94]....
        /*15b8*/ 	.word	0x0002c7c0
        /*15bc*/ 	.word	0x00000007
        /*15c0*/ 	.word	0x000334c0
        /*15c4*/ 	.short	0x010a
        /*15c6*/ 	.byte	0x3f
	.zero		1


	//   ....[95]....
        /*15c8*/ 	.word	0x0002c810
        /*15cc*/ 	.word	0x00000009
        /*15d0*/ 	.word	0x000334a0
        /*15d4*/ 	.short	0x010a
        /*15d6*/ 	.byte	0x3f
	.zero		1


	//   ....[96]....
        /*15d8*/ 	.word	0x0002c860
        /*15dc*/ 	.word	0x00000009
        /*15e0*/ 	.word	0x000334c0
        /*15e4*/ 	.short	0x010a
        /*15e6*/ 	.byte	0x3f
	.zero		1


	//   ....[97]....
        /*15e8*/ 	.word	0x0002ca00
        /*15ec*/ 	.word	0x00000002
        /*15f0*/ 	.word	0x00033480
        /*15f4*/ 	.short	0x010a
        /*15f6*/ 	.byte	0x3f
	.zero		1


	//   ....[98]....
        /*15f8*/ 	.word	0x0002ca50
        /*15fc*/ 	.word	0x00000002
        /*1600*/ 	.word	0x00033440
        /*1604*/ 	.short	0x010a
        /*1606*/ 	.byte	0x3f
	.zero		1


	//   ....[99]....
        /*1608*/ 	.word	0x0002d040
        /*160c*/ 	.word	0x00000013
        /*1610*/ 	.word	0x00033420
        /*1614*/ 	.short	0x010a
        /*1616*/ 	.byte	0x3f
	.zero		1


	//   ....[100]....
        /*1618*/ 	.word	0x0002d090
        /*161c*/ 	.word	0x00000006
        /*1620*/ 	.word	0x00033480
        /*1624*/ 	.short	0x010a
        /*1626*/ 	.byte	0x3f
	.zero		1


	//   ....[101]....
        /*1628*/ 	.word	0x0002d0e0
        /*162c*/ 	.word	0x00000006
        /*1630*/ 	.word	0x00033440
        /*1634*/ 	.short	0x010a
        /*1636*/ 	.byte	0x3f
	.zero		1


	//   ....[102]....
        /*1638*/ 	.word	0x0002d130
        /*163c*/ 	.word	0x00000003
        /*1640*/ 	.word	0x00033470
        /*1644*/ 	.short	0x010a
        /*1646*/ 	.byte	0x3f
	.zero		1


	//   ....[103]....
        /*1648*/ 	.word	0x0002d180
        /*164c*/ 	.word	0x00000003
        /*1650*/ 	.word	0x00033460
        /*1654*/ 	.short	0x010a
        /*1656*/ 	.byte	0x3f
	.zero		1


	//   ....[104]....
        /*1658*/ 	.word	0x0002d1d0
        /*165c*/ 	.word	0x00000003
        /*1660*/ 	.word	0x00033470
        /*1664*/ 	.short	0x010a
        /*1666*/ 	.byte	0x3f
	.zero		1


	//   ....[105]....
        /*1668*/ 	.word	0x0002d220
        /*166c*/ 	.word	0x00000003
        /*1670*/ 	.word	0x00033460
        /*1674*/ 	.short	0x010a
        /*1676*/ 	.byte	0x3f
	.zero		1


	//   ....[106]....
        /*1678*/ 	.word	0x0002dda0
        /*167c*/ 	.word	0x00000000
        /*1680*/ 	.word	0x00033420
        /*1684*/ 	.short	0x010a
        /*1686*/ 	.byte	0x3f
	.zero		1


	//   ....[107]....
        /*1688*/ 	.word	0x0002df40
        /*168c*/ 	.word	0x00000006
        /*1690*/ 	.word	0x00000000
        /*1694*/ 	.short	0x010a
        /*1696*/ 	.byte	0x3f
	.zero		1


	//   ....[108]....
        /*1698*/ 	.word	0x0002df90
        /*169c*/ 	.word	0x00000007
        /*16a0*/ 	.word	0x00000000
        /*16a4*/ 	.short	0x010a
        /*16a6*/ 	.byte	0x3f
	.zero		1


	//   ....[109]....
        /*16a8*/ 	.word	0x0002dfe0
        /*16ac*/ 	.word	0x00000004
        /*16b0*/ 	.word	0x00033460
        /*16b4*/ 	.short	0x010a
        /*16b6*/ 	.byte	0x3f
	.zero		1


	//   ....[110]....
        /*16b8*/ 	.word	0x0002e030
        /*16bc*/ 	.word	0x00000003
        /*16c0*/ 	.word	0x00033460
        /*16c4*/ 	.short	0x010a
        /*16c6*/ 	.byte	0x3f
	.zero		1


	//   ....[111]....
        /*16c8*/ 	.word	0x0002e080
        /*16cc*/ 	.word	0x00000004
        /*16d0*/ 	.word	0x00033480
        /*16d4*/ 	.short	0x010a
        /*16d6*/ 	.byte	0x3f
	.zero		1


	//   ....[112]....
        /*16d8*/ 	.word	0x0002eeb0
        /*16dc*/ 	.word	0x0000000c
        /*16e0*/ 	.word	0x00000000
        /*16e4*/ 	.short	0x010a
        /*16e6*/ 	.byte	0x3f
	.zero		1


	//   ....[113]....
        /*16e8*/ 	.word	0x00036710
        /*16ec*/ 	.word	0x0000004e
        /*16f0*/ 	.word	0x00000000
        /*16f4*/ 	.short	0x010a
        /*16f6*/ 	.byte	0x3f
	.zero		1


	//   ....[114]....
        /*16f8*/ 	.word	0x0003e2d0
        /*16fc*/ 	.word	0x0000000e
        /*1700*/ 	.word	0x00000000
        /*1704*/ 	.short	0x010a
        /*1706*/ 	.byte	0x3f
	.zero		1


	//   ....[115]....
        /*1708*/ 	.word	0x0003ef80
        /*170c*/ 	.word	0x0000000e
        /*1710*/ 	.word	0x00000000
        /*1714*/ 	.short	0x0101
        /*1716*/ 	.byte	0x3f
	.zero		1


	//   ....[116]....
        /*1718*/ 	.word	0x0003efc0
        /*171c*/ 	.word	0x0000000c
        /*1720*/ 	.word	0x00000000
        /*1724*/ 	.short	0x010a
        /*1726*/ 	.byte	0x3f
	.zero		1


	//   ....[117]....
        /*1728*/ 	.word	0x0003f010
        /*172c*/ 	.word	0x0000004e
        /*1730*/ 	.word	0x00000000
        /*1734*/ 	.short	0x010a
        /*1736*/ 	.byte	0x3f
	.zero		1


	//   ....[118]....
        /*1738*/ 	.word	0x0003f060
        /*173c*/ 	.word	0x0000000e
        /*1740*/ 	.word	0x00000000
        /*1744*/ 	.short	0x010a
        /*1746*/ 	.byte	0x3f
	.zero		1


	//----- nvinfo : EIATTR_NUM_MBARRIERS
	.align		4
.L_241:
        /*1748*/ 	.byte	0x03, 0x38
        /*174a*/ 	.short	0x0016


	//----- nvinfo : EIATTR_EXIT_INSTR_OFFSETS
	.align		4
        /*174c*/ 	.byte	0x04, 0x1c
        /*174e*/ 	.short	(.L_243 - .L_242)


	//   ....[0]....
.L_242:
        /*1750*/ 	.word	0x00000b70


	//   ....[1]....
        /*1754*/ 	.word	0x000234c0


	//   ....[2]....
        /*1758*/ 	.word	0x0002bef0


	//----- nvinfo : EIATTR_MAX_THREADS
	.align		4
.L_243:
        /*175c*/ 	.byte	0x04, 0x05
        /*175e*/ 	.short	(.L_245 - .L_244)
.L_244:
        /*1760*/ 	.word	0x00000180
        /*1764*/ 	.word	0x00000001
        /*1768*/ 	.word	0x00000001


	//----- nvinfo : EIATTR_CRS_STACK_SIZE
	.align		4
.L_245:
        /*176c*/ 	.byte	0x04, 0x1e
        /*176e*/ 	.short	(.L_247 - .L_246)
.L_246:
        /*1770*/ 	.word	0x00000000


	//----- nvinfo : EIATTR_CBANK_PARAM_SIZE
	.align		4
.L_247:
        /*1774*/ 	.byte	0x03, 0x19
        /*1776*/ 	.short	0x0af0


	//----- nvinfo : EIATTR_PARAM_CBANK
	.align		4
        /*1778*/ 	.byte	0x04, 0x0a
        /*177a*/ 	.short	(.L_249 - .L_248)
	.align		4
.L_248:
        /*177c*/ 	.word	index@(.nv.constant0._ZN7cutlass13device_kernelIN5flash11enable_sm90INS1_16FlashAttnFwdSm90INS1_25CollectiveMainloopFwdSm90ILi2EN4cute5tupleIJNS5_1CILi1EEES8_S8_EEENS6_IJNS7_ILi128EEENS7_ILi160EEENS7_ILi192EEEEEELi192ENS_12float_e4m3_tEfNS_4arch4Sm90ELb0ELb1ELb0ELb1ELb0ELb1ELb0ELb1ELb1ELb1ELb1ELb0EEENS1_21CollectiveEpilogueFwdINS6_IJSA_SC_SB_EEES9_NS_10bfloat16_tESG_Li256ELb1ELb1ELb1ELb1EEENS1_36VarlenDynamicPersistentTileSchedulerILi128ELi160ELi256ELi128ELb1ELb1ELb1ELb1ELb0ELb1EEEEEEEEEvNT_6ParamsE)
        /*1780*/ 	.short	0x0210
        /*1782*/ 	.short	0x0af0


	//----- nvinfo : EIATTR_SW_WAR
	.align		4
.L_249:
        /*1784*/ 	.byte	0x04, 0x36
        /*1786*/ 	.short	(.L_251 - .L_250)
.L_250:
        /*1788*/ 	.word	0x00000008
.L_251:


//--------------------- .nv.info._ZN7cutlass13device_kernelIN5flash11enable_sm90INS1_16FlashAttnFwdSm90INS1_25CollectiveMainloopFwdSm90ILi2EN4cute5tupleIJNS5_1CILi1EEES8_S8_EEENS6_IJNS7_ILi128EEENS7_ILi160EEENS7_ILi192EEEEEELi192ENS_12float_e4m3_tEfNS_4arch4Sm90ELb1ELb0ELb0ELb0ELb0ELb0ELb0ELb1ELb1ELb1ELb1ELb0EEENS1_21CollectiveEpilogueFwdINS6_IJSA_SC_SB_EEES9_NS_10bfloat16_tESG_Li256ELb0ELb1ELb1ELb1EEENS1_19SingleTileSchedulerILb0ELb1ELb1ELi128EEEEEEEEEvNT_6ParamsE --------------------------
	.section	.nv.info._ZN7cutlass13device_kernelIN5flash11enable_sm90INS1_16FlashAttnFwdSm90INS1_25CollectiveMainloopFwdSm90ILi2EN4cute5tupleIJNS5_1CILi1EEES8_S8_EEENS6_IJNS7_ILi128EEENS7_ILi160EEENS7_ILi192EEEEEELi192ENS_12float_e4m3_tEfNS_4arch4Sm90ELb1ELb0ELb0ELb0ELb0ELb0ELb0ELb1ELb1ELb1ELb1ELb0EEENS1_21CollectiveEpilogueFwdINS6_IJSA_SC_SB_EEES9_NS_10bfloat16_tESG_Li256ELb0ELb1ELb1ELb1EEENS1_19SingleTileSchedulerILb0ELb1ELb1ELi128EEEEEEEEEvNT_6ParamsE,"",@"SHT_CUDA_INFO"
	.sectionflags	@""
	.align	4


	//----- nvinfo : EIATTR_CUDA_API_VERSION
	.align		4
        /*0000*/ 	.byte	0x04, 0x37
        /*0002*/ 	.short	(.L_253 - .L_252)
.L_252:
        /*0004*/ 	.word	0x00000082


	//----- nvinfo : EIATTR_KPARAM_INFO
	.align		4
.L_253:
        /*0008*/ 	.byte	0x04, 0x17
        /*000a*/ 	.short	(.L_255 - .L_254)
.L_254:
        /*000c*/ 	.word	0x00000000
        /*0010*/ 	.short	0x0000
        /*0012*/ 	.short	0x0070
        /*0014*/ 	.byte	0x00, 0xf0, 0x01, 0x28


	//----- nvinfo : EIATTR_SPARSE_MMA_MASK
	.align		4
.L_255:
        /*0018*/ 	.byte	0x03, 0x50
        /*001a*/ 	.short	0x0000


	//----- nvinfo : EIATTR_MAXREG_COUNT
	.align		4
        /*001c*/ 	.byte	0x03, 0x1b
        /*001e*/ 	.short	0x00a8


	//----- nvinfo : EIATTR_NUM_BARRIERS
	.align		4
        /*0020*/ 	.byte	0x02, 0x4c
        /*0022*/ 	.byte	0x10
	.zero		1


	//----- nvinfo : EIATTR_EXTERNS
	.align		4
        /*0024*/ 	.byte	0x04, 0x0f
        /*0026*/ 	.short	(.L_257 - .L_256)


	//   ....[0]....
	.align		4
.L_256:
        /*0028*/ 	.word	index@(__assertfail)


	//----- nvinfo : EIATTR_ANNOTATIONS
	.align		4
.L_257:
        /*002c*/ 	.byte	0x04, 0x55
        /*002e*/ 	.short	(.L_259 - .L_258)


	//   ....[0]....
.L_258:
        /* <DEDUP_REMOVED lines=10> */


	//----- nvinfo : EIATTR_MERCURY_ISA_VERSION
	.align		4
.L_259:
        /*00c0*/ 	.byte	0x03, 0x5f
        /*00c2*/ 	.short	0x0101


	//----- nvinfo : EIATTR_INT_WARP_WIDE_INSTR_OFFSETS
	.align		4
        /*00c4*/ 	.byte	0x04, 0x31
        /*00c6*/ 	.short	(.L_261 - .L_260)


	//   ....[0]....
.L_260:
        /*00c8*/ 	.word	0x00000120


	//   ....[1]....
        /*00cc*/ 	.word	0x000001c0


	//   ....[2]....
        /*00d0*/ 	.word	0x00000230


	//----- nvinfo : EIATTR_COOP_GROUP_MASK_REGIDS
	.align		4
.L_261:
        /*00d4*/ 	.byte	0x04, 0x29
        /*00d6*/ 	.short	(.L_263 - .L_262)


	//   ....[0]....
.L_262:
        /*00d8*/ 	.word	0xffffffff


	//   ....[1]....
        /*00dc*/ 	.word	0xffffffff


	//   ....[2]....
        /*00e0*/ 	.word	0xffffffff


	//   ....[3]....
        /*00e4*/ 	.word	0xffffffff


	//   ....[4]....
        /*00e8*/ 	.word	0xffffffff


	//   ....[5]....
        /*00ec*/ 	.word	0xffffffff


	//   ....[6]....
        /*00f0*/ 	.word	0xffffffff


	//   ....[7]....
        /*00f4*/ 	.word	0xffffffff


	//   ....[8]....
        /*00f8*/ 	.word	0xffffffff


	//   ....[9]....
        /*00fc*/ 	.word	0xffffffff


	//   ....[10]....
        /*0100*/ 	.word	0xffffffff


	//   ....[11]....
        /*0104*/ 	.word	0xffffffff


	//   ....[12]....
        /*0108*/ 	.word	0xffffffff


	//   ....[13]....
        /*010c*/ 	.word	0xffffffff


	//   ....[14]....
        /*0110*/ 	.word	0xffffffff


	//   ....[15]....
        /*0114*/ 	.word	0xffffffff


	//   ....[16]....
        /*0118*/ 	.word	0xffffffff


	//   ....[17]....
        /*011c*/ 	.word	0xffffffff


	//   ....[18]....
        /*0120*/ 	.word	0xffffffff


	//   ....[19]....
        /*0124*/ 	.word	0xffffffff


	//   ....[20]....
        /*0128*/ 	.word	0xffffffff


	//   ....[21]....
        /*012c*/ 	.word	0xffffffff


	//   ....[22]....
        /*0130*/ 	.word	0xffffffff


	//   ....[23]....
        /*0134*/ 	.word	0xffffffff


	//   ....[24]....
        /*0138*/ 	.word	0xffffffff


	//   ....[25]....
        /*013c*/ 	.word	0xffffffff


	//   ....[26]....
        /*0140*/ 	.word	0xffffffff


	//   ....[27]....
        /*0144*/ 	.word	0xffffffff


	//   ....[28]....
        /*0148*/ 	.word	0xffffffff


	//   ....[29]....
        /*014c*/ 	.word	0xffffffff


	//   ....[30]....
        /*0150*/ 	.word	0xffffffff


	//   ....[31]....
        /*0154*/ 	.word	0xffffffff


	//   ....[32]....
        /*0158*/ 	.word	0xffffffff


	//   ....[33]....
        /*015c*/ 	.word	0xffffffff


	//   ....[34]....
        /*0160*/ 	.word	0xffffffff


	//   ....[35]....
        /*0164*/ 	.word	0xffffffff


	//   ....[36]....
        /*0168*/ 	.word	0xffffffff


	//   ....[37]....
        /*016c*/ 	.word	0xffffffff


	//   ....[38]....
        /*0170*/ 	.word	0xffffffff


	//   ....[39]....
        /*0174*/ 	.word	0xffffffff


	//   ....[40]....
        /*0178*/ 	.word	0xffffffff


	//   ....[41]....
        /*017c*/ 	.word	0xffffffff


	//   ....[42]....
        /*0180*/ 	.word	0xffffffff


	//   ....[43]....
        /*0184*/ 	.word	0xffffffff


	//   ....[44]....
        /*0188*/ 	.word	0xffffffff


	//   ....[45]....
        /*018c*/ 	.word	0xffffffff


	//   ....[46]....
        /*0190*/ 	.word	0xffffffff


	//   ....[47]....
        /*0194*/ 	.word	0xffffffff


	//   ....[48]....
        /*0198*/ 	.word	0xffffffff


	//   ....[49]....
        /*019c*/ 	.word	0xffffffff


	//   ....[50]....
        /*01a0*/ 	.word	0xffffffff


	//   ....[51]....
        /*01a4*/ 	.word	0xffffffff


	//   ....[52]....
        /*01a8*/ 	.word	0xffffffff


	//   ....[53]....
        /*01ac*/ 	.word	0xffffffff


	//   ....[54]....
        /*01b0*/ 	.word	0xffffffff


	//   ....[55]....
        /*01b4*/ 	.word	0xffffffff


	//   ....[56]....
        /*01b8*/ 	.word	0xffffffff


	//   ....[57]....
        /*01bc*/ 	.word	0xffffffff


	//   ....[58]....
        /*01c0*/ 	.word	0xffffffff


	//   ....[59]....
        /*01c4*/ 	.word	0xffffffff


	//   ....[60]....
        /*01c8*/ 	.word	0xffffffff


	//   ....[61]....
        /*01cc*/ 	.word	0xffffffff


	//   ....[62]....
        /*01d0*/ 	.word	0xffffffff


	//   ....[63]....
        /*01d4*/ 	.word	0xffffffff


	//   ....[64]....
        /*01d8*/ 	.word	0xffffffff


	//   ....[65]....
        /*01dc*/ 	.word	0xffffffff


	//   ....[66]....
        /*01e0*/ 	.word	0xffffffff


	//   ....[67]....
        /*01e4*/ 	.word	0xffffffff


	//   ....[68]....
        /*01e8*/ 	.word	0xffffffff


	//   ....[69]....
        /*01ec*/ 	.word	0xffffffff


	//   ....[70]....
        /*01f0*/ 	.word	0xffffffff


	//   ....[71]....
        /*01f4*/ 	.word	0xffffffff


	//   ....[72]....
        /*01f8*/ 	.word	0xffffffff


	//   ....[73]....
        /*01fc*/ 	.word	0xffffffff


	//   ....[74]....
        /*0200*/ 	.word	0xffffffff


	//   ....[75]....
        /*0204*/ 	.word	0xffffffff


	//   ....[76]....
        /*0208*/ 	.word	0xffffffff


	//   ....[77]....
        /*020c*/ 	.word	0xffffffff


	//   ....[78]....
        /*0210*/ 	.word	0xffffffff


	//   ....[79]....
        /*0214*/ 	.word	0xffffffff


	//   ....[80]....
        /*0218*/ 	.word	0xffffffff


	//   ....[81]....
        /*021c*/ 	.word	0xffffffff


	//   ....[82]....
        /*0220*/ 	.word	0xffffffff


	//   ....[83]....
        /*0224*/ 	.word	0xffffffff


	//   ....[84]....
        /*0228*/ 	.word	0xffffffff


	//   ....[85]....
        /*022c*/ 	.word	0xffffffff


	//   ....[86]....
        /*0230*/ 	.word	0xffffffff


	//   ....[87]....
        /*0234*/ 	.word	0xffffffff


	//   ....[88]....
        /*0238*/ 	.word	0xffffffff


	//   ....[89]....
        /*023c*/ 	.word	0xffffffff


	//   ....[90]....
        /*0240*/ 	.word	0xffffffff


	//   ....[91]....
        /*0244*/ 	.word	0xffffffff


	//   ....[92]....
        /*0248*/ 	.word	0xffffffff


	//   ....[93]....
        /*024c*/ 	.word	0xffffffff


	//   ....[94]....
        /*0250*/ 	.word	0xffffffff


	//   ....[95]....
        /*0254*/ 	.word	0xffffffff


	//   ....[96]....
        /*0258*/ 	.word	0xffffffff


	//   ....[97]....
        /*025c*/ 	.word	0xffffffff


	//   ....[98]....
        /*0260*/ 	.word	0xffffffff


	//   ....[99]....
        /*0264*/ 	.word	0xffffffff


	//   ....[100]....
        /*0268*/ 	.word	0xffffffff


	//   ....[101]....
        /*026c*/ 	.word	0xffffffff


	//   ....[102]....
        /*0270*/ 	.word	0xffffffff


	//   ....[103]....
        /*0274*/ 	.word	0xffffffff


	//   ....[104]....
        /*0278*/ 	.word	0xffffffff


	//   ....[105]....
        /*027c*/ 	.word	0xffffffff


	//   ....[106]....
        /*0280*/ 	.word	0xffffffff


	//   ....[107]....
        /*0284*/ 	.word	0xffffffff


	//   ....[108]....
        /*0288*/ 	.word	0xffffffff


	//   ....[109]....
        /*028c*/ 	.word	0xffffffff


	//   ....[110]....
        /*0290*/ 	.word	0xffffffff


	//   ....[111]....
        /*0294*/ 	.word	0xffffffff


	//   ....[112]....
        /*0298*/ 	.word	0xffffffff


	//   ....[113]....
        /*029c*/ 	.word	0xffffffff


	//   ....[114]....
        /*02a0*/ 	.word	0xffffffff


	//   ....[115]....
        /*02a4*/ 	.word	0xffffffff


	//   ....[116]....
        /*02a8*/ 	.word	0xffffffff


	//   ....[117]....
        /*02ac*/ 	.word	0xffffffff


	//   ....[118]....
        /*02b0*/ 	.word	0xffffffff


	//   ....[119]....
        /*02b4*/ 	.word	0xffffffff


	//   ....[120]....
        /*02b8*/ 	.word	0xffffffff


	//   ....[121]....
        /*02bc*/ 	.word	0xffffffff


	//   ....[122]....
        /*02c0*/ 	.word	0xffffffff


	//   ....[123]....
        /*02c4*/ 	.word	0xffffffff


	//   ....[124]....
        /*02c8*/ 	.word	0xffffffff


	//   ....[125]....
        /*02cc*/ 	.word	0xffffffff


	//   ....[126]....
        /*02d0*/ 	.word	0xffffffff


	//   ....[127]....
        /*02d4*/ 	.word	0xffffffff


	//   ....[128]....
        /*02d8*/ 	.word	0xffffffff


	//   ....[129]....
        /*02dc*/ 	.word	0xffffffff


	//   ....[130]....
        /*02e0*/ 	.word	0xffffffff


	//   ....[131]....
        /*02e4*/ 	.word	0xffffffff


	//   ....[132]....
        /*02e8*/ 	.word	0xffffffff


	//   ....[133]....
        /*02ec*/ 	.word	0xffffffff


	//   ....[134]....
        /*02f0*/ 	.word	0xffffffff


	//   ....[135]....
        /*02f4*/ 	.word	0xffffffff


	//   ....[136]....
        /*02f8*/ 	.word	0xffffffff


	//   ....[137]....
        /*02fc*/ 	.word	0xffffffff


	//   ....[138]....
        /*0300*/ 	.word	0xffffffff


	//   ....[139]....
        /*0304*/ 	.word	0xffffffff


	//   ....[140]....
        /*0308*/ 	.word	0xffffffff


	//   ....[141]....
        /*030c*/ 	.word	0xffffffff


	//   ....[142]....
        /*0310*/ 	.word	0xffffffff


	//   ....[143]....
        /*0314*/ 	.word	0x0500000f


	//   ....[144]....
        /*0318*/ 	.word	0x0500000f


	//   ....[145]....
        /*031c*/ 	.word	0x0500000f


	//   ....[146]....
        /*0320*/ 	.word	0x0500000f


	//   ....[147]....
        /*0324*/ 	.word	0x0500000f


	//   ....[148]....
        /*0328*/ 	.word	0x0500000f


	//   ....[149]....
        /*032c*/ 	.word	0x0500000f


	//   ....[150]....
        /*0330*/ 	.word	0x0500000f


	//   ....[151]....
        /*0334*/ 	.word	0x0500000f


	//----- nvinfo : EIATTR_COOP_GROUP_INSTR_OFFSETS
	.align		4
.L_263:
        /*0338*/ 	.byte	0x04, 0x28
        /*033a*/ 	.short	(.L_265 - .L_264)


	//   ....[0]....
.L_264:
        /*033c*/ 	.word	0x00000060


	//   ....[1]....
        /*0340*/ 	.word	0x00000130


	//   ....[2]....
        /*0344*/ 	.word	0x000001e0


	//   ....[3]....
        /*0348*/ 	.word	0x000003a0


	//   ....[4]....
        /*034c*/ 	.word	0x00000500


	//   ....[5]....
        /*0350*/ 	.word	0x00000620


	//   ....[6]....
        /*0354*/ 	.word	0x00000780


	//   ....[7]....
        /*0358*/ 	.word	0x00001520


	//   ....[8]....
        /*035c*/ 	.word	0x00001d60


	//   ....[9]....
        /*0360*/ 	.word	0x00001d90


	//   ....[10]....
        /*0364*/ 	.word	0x00002f90


	//   ....[11]....
        /*0368*/ 	.word	0x00003040


	//   ....[12]....
        /*036c*/ 	.word	0x00003b70


	//   ....[13]....
        /*0370*/ 	.word	0x00003ca0


	//   ....[14]....
        /*0374*/ 	.word	0x00005f50


	//   ....[15]....
        /*0378*/ 	.word	0x00005f70


	//   ....[16]....
        /*037c*/ 	.word	0x00006980


	//   ....[17]....
        /*0380*/ 	.word	0x000069a0


	//   ....[18]....
        /*0384*/ 	.word	0x00007480


	//   ....[19]....
        /*0388*/ 	.word	0x000074f0


	//   ....[20]....
        /*038c*/ 	.word	0x00009d90


	//   ....[21]....
        /*0390*/ 	.word	0x00009da0


	//   ....[22]....
        /*0394*/ 	.word	0x00009dd0


	//   ....[23]....
        /*0398*/ 	.word	0x00009de0


	//   ....[24]....
        /*039c*/ 	.word	0x0000bbc0


	//   ....[25]....
        /*03a0*/ 	.word	0x0000bbd0


	//   ....[26]....
        /*03a4*/ 	.word	0x0000bc30


	//   ....[27]....
        /*03a8*/ 	.word	0x0000bc40


	//   ....[28]....
        /*03ac*/ 	.word	0x0000ce50


	//   ....[29]....
        /*03b0*/ 	.word	0x0000ce60


	//   ....[30]....
        /*03b4*/ 	.word	0x0000ce70


	//   ....[31]....
        /*03b8*/ 	.word	0x0000ce80


	//   ....[32]....
        /*03bc*/ 	.word	0x0000ce90


	//   ....[33]....
        /*03c0*/ 	.word	0x0000cea0


	//   ....[34]....
        /*03c4*/ 	.word	0x0000ceb0


	//   ....[35]....
        /*03c8*/ 	.word	0x0000cec0


	//   ....[36]....
        /*03cc*/ 	.word	0x0000ced0


	//   ....[37]....
        /*03d0*/ 	.word	0x0000cee0


	//   ....[38]....
        /*03d4*/ 	.word	0x0000cef0


	//   ....[39]....
        /*03d8*/ 	.word	0x0000cf00


	//   ....[40]....
        /*03dc*/ 	.word	0x0000cf10


	//   ....[41]....
        /*03e0*/ 	.word	0x0000cf20


	//   ....[42]....
        /*03e4*/ 	.word	0x0000cf30


	//   ....[43]....
        /*03e8*/ 	.word	0x0000cf40


	//   ....[44]....
        /*03ec*/ 	.word	0x0000cf50


	//   ....[45]....
        /*03f0*/ 	.word	0x0000cf60


	//   ....[46]....
        /*03f4*/ 	.word	0x0000cf70


	//   ....[47]....
        /*03f8*/ 	.word	0x0000cf90


	//   ....[48]....
        /*03fc*/ 	.word	0x0000cfa0


	//   ....[49]....
        /*0400*/ 	.word	0x0000cfc0


	//   ....[50]....
        /*0404*/ 	.word	0x0000cfd0


	//   ....[51]....
        /*0408*/ 	.word	0x0000cfe0


	//   ....[52]....
        /*040c*/ 	.word	0x0000cff0


	//   ....[53]....
        /*0410*/ 	.word	0x0000d000


	//   ....[54]....
        /*0414*/ 	.word	0x0000d020


	//   ....[55]....
        /*0418*/ 	.word	0x0000d030


	//   ....[56]....
        /*041c*/ 	.word	0x0000d040


	//   ....[57]....
        /*0420*/ 	.word	0x0000d050


	//   ....[58]....
        /*0424*/ 	.word	0x0000d060


	//   ....[59]....
        /*0428*/ 	.word	0x0000d070


	//   ....[60]....
        /*042c*/ 	.word	0x0000d080


	//   ....[61]....
        /*0430*/ 	.word	0x0000d090


	//   ....[62]....
        /*0434*/ 	.word	0x0000d0c0


	//   ....[63]....
        /*0438*/ 	.word	0x0000d0d0


	//   ....[64]....
        /*043c*/ 	.word	0x0000d0f0


	//   ....[65]....
        /*0440*/ 	.word	0x0000d100


	//   ....[66]....
        /*0444*/ 	.word	0x0000d110


	//   ....[67]....
        /*0448*/ 	.word	0x0000d120


	//   ....[68]....
        /*044c*/ 	.word	0x0000d130


	//   ....[69]....
        /*0450*/ 	.word	0x0000d150


	//   ....[70]....
        /*0454*/ 	.word	0x0000d160


	//   ....[71]....
        /*0458*/ 	.word	0x0000d180


	//   ....[72]....
        /*045c*/ 	.word	0x0000d190


	//   ....[73]....
        /*0460*/ 	.word	0x0000d1a0


	//   ....[74]....
        /*0464*/ 	.word	0x0000d1c0


	//   ....[75]....
        /*0468*/ 	.word	0x0000d1e0


	//   ....[76]....
        /*046c*/ 	.word	0x0000d210


	//   ....[77]....
        /*0470*/ 	.word	0x0000d220


	//   ....[78]....
        /*0474*/ 	.word	0x0000d230


	//   ....[79]....
        /*0478*/ 	.word	0x0000d240


	//   ....[80]....
        /*047c*/ 	.word	0x0000d250


	//   ....[81]....
        /*0480*/ 	.word	0x0000d260


	//   ....[82]....
        /*0484*/ 	.word	0x0000d270


	//   ....[83]....
        /*0488*/ 	.word	0x0000d280


	//   ....[84]....
        /*048c*/ 	.word	0x0000d290


	//   ....[85]....
        /*0490*/ 	.word	0x0000d2a0


	//   ....[86]....
        /*0494*/ 	.word	0x0000d2b0


	//   ....[87]....
        /*0498*/ 	.word	0x0000d2c0


	//   ....[88]....
        /*049c*/ 	.word	0x0000d2d0


	//   ....[89]....
        /*04a0*/ 	.word	0x0000d2e0


	//   ....[90]....
        /*04a4*/ 	.word	0x0000d2f0


	//   ....[91]....
        /*04a8*/ 	.word	0x0000d300


	//   ....[92]....
        /*04ac*/ 	.word	0x0000d310


	//   ....[93]....
        /*04b0*/ 	.word	0x0000d320


	//   ....[94]....
        /*04b4*/ 	.word	0x0000d330


	//   ....[95]....
        /*04b8*/ 	.word	0x0000d340


	//   ....[96]....
        /*04bc*/ 	.word	0x0000d350


	//   ....[97]....
        /*04c0*/ 	.word	0x0000d370


	//   ....[98]....
        /*04c4*/ 	.word	0x0000d390


	//   ....[99]....
        /*04c8*/ 	.word	0x0000d3b0


	//   ....[100]....
        /*04cc*/ 	.word	0x0000d3e0


	//   ....[101]....
        /*04d0*/ 	.word	0x0000d410


	//   ....[102]....
        /*04d4*/ 	.word	0x0000d440


	//   ....[103]....
        /*04d8*/ 	.word	0x0000d480


	//   ....[104]....
        /*04dc*/ 	.word	0x0000d4c0


	//   ....[105]....
        /*04e0*/ 	.word	0x0000d4f0


	//   ....[106]....
        /*04e4*/ 	.word	0x0000d520


	//   ....[107]....
        /*04e8*/ 	.word	0x0000d550


	//   ....[108]....
        /*04ec*/ 	.word	0x0000d580


	//   ....[109]....
        /*04f0*/ 	.word	0x0000d5c0


	//   ....[110]....
        /*04f4*/ 	.word	0x0000d5f0


	//   ....[111]....
        /*04f8*/ 	.word	0x0000d630


	//   ....[112]....
        /*04fc*/ 	.word	0x0000d670


	//   ....[113]....
        /*0500*/ 	.word	0x0000d6b0


	//   ....[114]....
        /*0504*/ 	.word	0x0000d6e0


	//   ....[115]....
        /*0508*/ 	.word	0x0000d710


	//   ....[116]....
        /*050c*/ 	.word	0x0000d730


	//   ....[117]....
        /*0510*/ 	.word	0x0000d740


	//   ....[118]....
        /*0514*/ 	.word	0x0000d750


	//   ....[119]....
        /*0518*/ 	.word	0x0000d760


	//   ....[120]....
        /*051c*/ 	.word	0x0000d770


	//   ....[121]....
        /*0520*/ 	.word	0x0000d780


	//   ....[122]....
        /*0524*/ 	.word	0x0000d790


	//   ....[123]....
        /*0528*/ 	.word	0x0000d7a0


	//   ....[124]....
        /*052c*/ 	.word	0x0000dc50


	//   ....[125]....
        /*0530*/ 	.word	0x0000dc80


	//   ....[126]....
        /*0534*/ 	.word	0x0000dcc0


	//   ....[127]....
        /*0538*/ 	.word	0x0000dd00


	//   ....[128]....
        /*053c*/ 	.word	0x0000dd50


	//   ....[129]....
        /*0540*/ 	.word	0x0000dd80


	//   ....[130]....
        /*0544*/ 	.word	0x0000e740


	//   ....[131]....
        /*0548*/ 	.word	0x0000e770


	//   ....[132]....
        /*054c*/ 	.word	0x0000f590


	//   ....[133]....
        /*0550*/ 	.word	0x00010320


	//   ....[134]....
        /*0554*/ 	.word	0x00010f60


	//   ....[135]....
        /*0558*/ 	.word	0x00010f70


	//   ....[136]....
        /*055c*/ 	.word	0x00010f90


	//   ....[137]....
        /*0560*/ 	.word	0x00011080


	//   ....[138]....
        /*0564*/ 	.word	0x000110b0


	//   ....[139]....
        /*0568*/ 	.word	0x00011140


	//   ....[140]....
        /*056c*/ 	.word	0x00011170


	//   ....[141]....
        /*0570*/ 	.word	0x00011180


	//   ....[142]....
        /*0574*/ 	.word	0x00012f80


	//   ....[143]....
        /*0578*/ 	.word	0x00013530


	//   ....[144]....
        /*057c*/ 	.word	0x00013710


	//   ....[145]....
        /*0580*/ 	.word	0x00013760


	//   ....[146]....
        /*0584*/ 	.word	0x00013800


	//   ....[147]....
        /*0588*/ 	.word	0x00013920


	//   ....[148]....
        /*058c*/ 	.word	0x00013990


	//   ....[149]....
        /*0590*/ 	.word	0x00013a90


	//   ....[150]....
        /*0594*/ 	.word	0x00013b00


	//   ....[151]....
        /*0598*/ 	.word	0x00013bf0


	//----- nvinfo : EIATTR_REG_RECONFIG
	.align		4
.L_265:
        /*059c*/ 	.byte	0x01, 0x54
	.zero		2


	//----- nvinfo : EIATTR_SYSCALL_OFFSETS
	.align		4
        /*05a0*/ 	.byte	0x04, 0x46
        /*05a2*/ 	.short	(.L_267 - .L_266)


	//   ....[0]....
.L_266:
        /*05a4*/ 	.word	0x000016e0


	//   ....[1]....
        /*05a8*/ 	.word	0x0000fd00


	//   ....[2]....
        /*05ac*/ 	.word	0x0000fe40


	//   ....[3]....
        /*05b0*/ 	.word	0x0000ff80


	//   ....[4]....
        /*05b4*/ 	.word	0x000100a0


	//   ....[5]....
        /*05b8*/ 	.word	0x00010b10


	//----- nvinfo : EIATTR_MBARRIER_INSTR_OFFSETS
	.align		4
.L_267:
        /*05bc*/ 	.byte	0x04, 0x39
        /*05be*/ 	.short	(.L_269 - .L_268)


	//   ....[0]....
.L_268:
        /*05c0*/ 	.word	0x00000250
        /*05c4*/ 	.word	0x000000ff
        /*05c8*/ 	.word	0x00033400
        /*05cc*/ 	.short	0x0100
        /*05ce*/ 	.byte	0x08
	.zero		1


	//   ....[1]....
        /*05d0*/ 	.word	0x00000260
        /*05d4*/ 	.word	0x000000ff
        /*05d8*/ 	.word	0x00033420
        /*05dc*/ 	.short	0x0100
        /*05de*/ 	.byte	0x08
	.zero		1


	//   ....[2]....
        /*05e0*/ 	.word	0x00000350
        /*05e4*/ 	.word	0x000000ff
        /*05e8*/ 	.word	0x00033430
        /*05ec*/ 	.short	0x0100
        /*05ee*/ 	.byte	0x08
	.zero		1


	//   ....[3]....
        /*05f0*/ 	.word	0x00000360
        /*05f4*/ 	.word	0x000000ff
        /*05f8*/ 	.word	0x00033440
        /*05fc*/ 	.short	0x0100
        /*05fe*/ 	.byte	0x08
	.zero		1


	//   ....[4]....
        /*0600*/ 	.word	0x00000370
        /*0604*/ 	.word	0x000000ff
        /*0608*/ 	.word	0x00033438
        /*060c*/ 	.short	0x0100
        /*060e*/ 	.byte	0x08
	.zero		1


	//   ....[5]....
        /*0610*/ 	.word	0x00000380
        /*0614*/ 	.word	0x000000ff
        /*0618*/ 	.word	0x00033448
        /*061c*/ 	.short	0x0100
        /*061e*/ 	.byte	0x08
	.zero		1


	//   ....[6]....
        /*0620*/ 	.word	0x000004b0
        /*0624*/ 	.word	0x000000ff
        /*0628*/ 	.word	0x00033450
        /*062c*/ 	.short	0x0100
        /*062e*/ 	.byte	0x08
	.zero		1


	//   ....[7]....
        /*0630*/ 	.word	0x000004c0
        /*0634*/ 	.word	0x000000ff
        /*0638*/ 	.word	0x00033460
        /*063c*/ 	.short	0x0100
        /*063e*/ 	.byte	0x08
	.zero		1


	//   ....[8]....
        /*0640*/ 	.word	0x000004d0
        /*0644*/ 	.word	0x000000ff
        /*0648*/ 	.word	0x00033458
        /*064c*/ 	.short	0x0100
        /*064e*/ 	.byte	0x08
	.zero		1


	//   ....[9]....
        /*0650*/ 	.word	0x000004e0
        /*0654*/ 	.word	0x000000ff
        /*0658*/ 	.word	0x00033468
        /*065c*/ 	.short	0x0100
        /*065e*/ 	.byte	0x08
	.zero		1


	//   ....[10]....
        /*0660*/ 	.word	0x000005d0
        /*0664*/ 	.word	0x000000ff
        /*0668*/ 	.word	0x00033470
        /*066c*/ 	.short	0x0100
        /*066e*/ 	.byte	0x06
	.zero		1


	//   ....[11]....
        /*0670*/ 	.word	0x000005e0
        /*0674*/ 	.word	0x000000ff
        /*0678*/ 	.word	0x00033480
        /*067c*/ 	.short	0x0100
        /*067e*/ 	.byte	0x06
	.zero		1


	//   ....[12]....
        /*0680*/ 	.word	0x000005f0
        /*0684*/ 	.word	0x000000ff
        /*0688*/ 	.word	0x00033478
        /*068c*/ 	.short	0x0100
        /*068e*/ 	.byte	0x06
	.zero		1


	//   ....[13]....
        /*0690*/ 	.word	0x00000600
        /*0694*/ 	.word	0x000000ff
        /*0698*/ 	.word	0x00033488
        /*069c*/ 	.short	0x0100
        /*069e*/ 	.byte	0x06
	.zero		1


	//   ....[14]....
        /*06a0*/ 	.word	0x00000730
        /*06a4*/ 	.word	0x000000ff
        /*06a8*/ 	.word	0x00033490
        /*06ac*/ 	.short	0x0100
        /*06ae*/ 	.byte	0x08
	.zero		1


	//   ....[15]....
        /*06b0*/ 	.word	0x00000740
        /*06b4*/ 	.word	0x000000ff
        /*06b8*/ 	.word	0x000334a0
        /*06bc*/ 	.short	0x0100
        /*06be*/ 	.byte	0x08
	.zero		1


	//   ....[16]....
        /*06c0*/ 	.word	0x00000750
        /*06c4*/ 	.word	0x000000ff
        /*06c8*/ 	.word	0x00033498
        /*06cc*/ 	.short	0x0100
        /*06ce*/ 	.byte	0x08
	.zero		1


	//   ....[17]....
        /*06d0*/ 	.word	0x00000760
        /*06d4*/ 	.word	0x000000ff
        /*06d8*/ 	.word	0x000334a8
        /*06dc*/ 	.short	0x0100
        /*06de*/ 	.byte	0x08
	.zero		1


	//   ....[18]....
        /*06e0*/ 	.word	0x00000890
        /*06e4*/ 	.word	0x000000ff
        /*06e8*/ 	.word	0x000334b0
        /*06ec*/ 	.short	0x0100
        /*06ee*/ 	.byte	0x08
	.zero		1


	//   ....[19]....
        /*06f0*/ 	.word	0x000008a0
        /*06f4*/ 	.word	0x000000ff
        /*06f8*/ 	.word	0x000334c0
        /*06fc*/ 	.short	0x0100
        /*06fe*/ 	.byte	0x08
	.zero		1


	//   ....[20]....
        /*0700*/ 	.word	0x000008b0
        /*0704*/ 	.word	0x000000ff
        /*0708*/ 	.word	0x000334b8
        /*070c*/ 	.short	0x0100
        /*070e*/ 	.byte	0x08
	.zero		1


	//   ....[21]....
        /*0710*/ 	.word	0x000008c0
        /*0714*/ 	.word	0x000000ff
        /*0718*/ 	.word	0x000334c8
        /*071c*/ 	.short	0x0100
        /*071e*/ 	.byte	0x08
	.zero		1


	//   ....[22]....
        /*0720*/ 	.word	0x00001710
        /*0724*/ 	.word	0x000000ff
        /*0728*/ 	.word	0x00033400
        /*072c*/ 	.short	0x010a
        /*072e*/ 	.byte	0x28
	.zero		1


	//   ....[23]....
        /*0730*/ 	.word	0x00001770
        /*0734*/ 	.word	0x000000ff
        /*0738*/ 	.word	0x00033430
        /*073c*/ 	.short	0x010a
        /*073e*/ 	.byte	0x28
	.zero		1


	//   ....[24]....
        /*0740*/ 	.word	0x00001800
        /*0744*/ 	.word	0x000000ff
        /*0748*/ 	.word	0x00033430
        /*074c*/ 	.short	0x010a
        /*074e*/ 	.byte	0x28
	.zero		1


	//   ....[25]....
        /*0750*/ 	.word	0x00003b40
        /*0754*/ 	.word	0x0000003a
        /*0758*/ 	.word	0x00000000
        /*075c*/ 	.short	0x0101
        /*075e*/ 	.byte	0x3f
	.zero		1


	//   ....[26]....
        /*0760*/ 	.word	0x00005130
        /*0764*/ 	.word	0x000000ff
        /*0768*/ 	.word	0x00033430
        /*076c*/ 	.short	0x010a
        /*076e*/ 	.byte	0x06
	.zero		1


	//   ....[27]....
        /*0770*/ 	.word	0x00005170
        /*0774*/ 	.word	0x000000ff
        /*0778*/ 	.word	0x00033430
        /*077c*/ 	.short	0x010a
        /*077e*/ 	.byte	0x06
	.zero		1


	//   ....[28]....
        /*0780*/ 	.word	0x00005dd0
        /*0784*/ 	.word	0x000000ff
        /*0788*/ 	.word	0x00033450
        /*078c*/ 	.short	0x010a
        /*078e*/ 	.byte	0x06
	.zero		1


	//   ....[29]....
        /*0790*/ 	.word	0x00005e10
        /*0794*/ 	.word	0x000000ff
        /*0798*/ 	.word	0x00033450
        /*079c*/ 	.short	0x010a
        /*079e*/ 	.byte	0x06
	.zero		1


	//   ....[30]....
        /*07a0*/ 	.word	0x00007eb0
        /*07a4*/ 	.word	0x00000007
        /*07a8*/ 	.word	0x00000000
        /*07ac*/ 	.short	0x0101
        /*07ae*/ 	.byte	0x3f
	.zero		1


	//   ....[31]....
        /*07b0*/ 	.word	0x000081e0
        /*07b4*/ 	.word	0x000000ff
        /*07b8*/ 	.word	0x00000000
        /*07bc*/ 	.short	0x0101
        /*07be*/ 	.byte	0x06
	.zero		1


	//   ....[32]....
        /*07c0*/ 	.word	0x00008b20
        /*07c4*/ 	.word	0x000000ff
        /*07c8*/ 	.word	0x00033430
        /*07cc*/ 	.short	0x010a
        /*07ce*/ 	.byte	0x06
	.zero		1


	//   ....[33]....
        /*07d0*/ 	.word	0x00008b60
        /*07d4*/ 	.word	0x000000ff
        /*07d8*/ 	.word	0x00033430
        /*07dc*/ 	.short	0x010a
        /*07de*/ 	.byte	0x06
	.zero		1


	//   ....[34]....
        /*07e0*/ 	.word	0x00009780
        /*07e4*/ 	.word	0x000000ff
        /*07e8*/ 	.word	0x00033450
        /*07ec*/ 	.short	0x010a
        /*07ee*/ 	.byte	0x06
	.zero		1


	//   ....[35]....
        /*07f0*/ 	.word	0x000097c0
        /*07f4*/ 	.word	0x000000ff
        /*07f8*/ 	.word	0x00033450
        /*07fc*/ 	.short	0x010a
        /*07fe*/ 	.byte	0x06
	.zero		1


	//   ....[36]....
        /*0800*/ 	.word	0x0000ae70
        /*0804*/ 	.word	0x00000007
        /*0808*/ 	.word	0x00000000
        /*080c*/ 	.short	0x0101
        /*080e*/ 	.byte	0x3f
	.zero		1


	//   ....[37]....
        /*0810*/ 	.word	0x0000b050
        /*0814*/ 	.word	0x000000ff
        /*0818*/ 	.word	0x00000000
        /*081c*/ 	.short	0x0101
        /*081e*/ 	.byte	0x06
	.zero		1


	//   ....[38]....
        /*0820*/ 	.word	0x0000b8b0
        /*0824*/ 	.word	0x000000ff
        /*0828*/ 	.word	0x00033450
        /*082c*/ 	.short	0x010a
        /*082e*/ 	.byte	0x05
	.zero		1


	//   ....[39]....
        /*0830*/ 	.word	0x0000b8f0
        /*0834*/ 	.word	0x000000ff
        /*0838*/ 	.word	0x00033450
        /*083c*/ 	.short	0x010a
        /*083e*/ 	.byte	0x05
	.zero		1


	//   ....[40]....
        /*0840*/ 	.word	0x0000bf00
        /*0844*/ 	.word	0x000000ff
        /*0848*/ 	.word	0x00000000
        /*084c*/ 	.short	0x0101
        /*084e*/ 	.byte	0x04
	.zero		1


	//   ....[41]....
        /*0850*/ 	.word	0x0000dda0
        /*0854*/ 	.word	0x000000ff
        /*0858*/ 	.word	0x00000000
        /*085c*/ 	.short	0x0101
        /*085e*/ 	.byte	0x04
	.zero		1


	//   ....[42]....
        /*0860*/ 	.word	0x00010530
        /*0864*/ 	.word	0x000000ff
        /*0868*/ 	.word	0x00033480
        /*086c*/ 	.short	0x010a
        /*086e*/ 	.byte	0x28
	.zero		1


	//   ....[43]....
        /*0870*/ 	.word	0x00010760
        /*0874*/ 	.word	0x000000ff
        /*0878*/ 	.word	0x00033440
        /*087c*/ 	.short	0x010a
        /*087e*/ 	.byte	0x28
	.zero		1


	//   ....[44]....
        /*0880*/ 	.word	0x000112e0
        /*0884*/ 	.word	0x000000ff
        /*0888*/ 	.word	0x00033400
        /*088c*/ 	.short	0x0107
        /*088e*/ 	.byte	0x28
	.zero		1


	//   ....[45]....
        /*0890*/ 	.word	0x00011340
        /*0894*/ 	.word	0x000000ff
        /*0898*/ 	.word	0x00033400
        /*089c*/ 	.short	0x0101
        /*089e*/ 	.byte	0x28
	.zero		1


	//   ....[46]....
        /*08a0*/ 	.word	0x00011370
        /*08a4*/ 	.word	0x000000ff
        /*08a8*/ 	.word	0x00033420
        /*08ac*/ 	.short	0x010a
        /*08ae*/ 	.byte	0x28
	.zero		1


	//   ....[47]....
        /*08b0*/ 	.word	0x00011670
        /*08b4*/ 	.word	0x00000008
        /*08b8*/ 	.word	0x00033480
        /*08bc*/ 	.short	0x010a
        /*08be*/ 	.byte	0x3f
	.zero		1


	//   ....[48]....
        /*08c0*/ 	.word	0x00011a50
        /*08c4*/ 	.word	0x00000008
        /*08c8*/ 	.word	0x00033440
        /*08cc*/ 	.short	0x010a
        /*08ce*/ 	.byte	0x3f
	.zero		1


	//   ....[49]....
        /*08d0*/ 	.word	0x00011e60
        /*08d4*/ 	.word	0x0000000c
        /*08d8*/ 	.word	0x00033470
        /*08dc*/ 	.short	0x010a
        /*08de*/ 	.byte	0x3f
	.zero		1


	//   ....[50]....
        /*08e0*/ 	.word	0x00011ec0
        /*08e4*/ 	.word	0x0000000c
        /*08e8*/ 	.word	0x00033460
        /*08ec*/ 	.short	0x010a
        /*08ee*/ 	.byte	0x3f
	.zero		1


	//   ....[51]....
        /*08f0*/ 	.word	0x00012570
        /*08f4*/ 	.word	0x0000000c
        /*08f8*/ 	.word	0x00033450
        /*08fc*/ 	.short	0x0101
        /*08fe*/ 	.byte	0x3f
	.zero		1


	//   ....[52]....
        /*0900*/ 	.word	0x000125e0
        /*0904*/ 	.word	0x00000000
        /*0908*/ 	.word	0x00000000
        /*090c*/ 	.short	0x0101
        /*090e*/ 	.byte	0x3f
	.zero		1


	//   ....[53]....
        /*0910*/ 	.word	0x000126f0
        /*0914*/ 	.word	0x00000003
        /*0918*/ 	.word	0x00033470
        /*091c*/ 	.short	0x010a
        /*091e*/ 	.byte	0x3f
	.zero		1


	//   ....[54]....
        /*0920*/ 	.word	0x00012760
        /*0924*/ 	.word	0x00000003
        /*0928*/ 	.word	0x00033460
        /*092c*/ 	.short	0x010a
        /*092e*/ 	.byte	0x3f
	.zero		1


	//   ....[55]....
        /*0930*/ 	.word	0x00012e20
        /*0934*/ 	.word	0x00000003
        /*0938*/ 	.word	0x00033450
        /*093c*/ 	.short	0x0101
        /*093e*/ 	.byte	0x3f
	.zero		1


	//   ....[56]....
        /*0940*/ 	.word	0x00012e90
        /*0944*/ 	.word	0x00000000
        /*0948*/ 	.word	0x00000000
        /*094c*/ 	.short	0x0101
        /*094e*/ 	.byte	0x3f
	.zero		1


	//   ....[57]....
        /*0950*/ 	.word	0x00012f30
        /*0954*/ 	.word	0x00000009
        /*0958*/ 	.word	0x00033420
        /*095c*/ 	.short	0x010a
        /*095e*/ 	.byte	0x3f
	.zero		1


	//   ....[58]....
        /*0960*/ 	.word	0x00013070
        /*0964*/ 	.word	0x00000005
        /*0968*/ 	.word	0x00000000
        /*096c*/ 	.short	0x010a
        /*096e*/ 	.byte	0x3f
	.zero		1


	//   ....[59]....
        /*0970*/ 	.word	0x000130e0
        /*0974*/ 	.word	0x00000007
        /*0978*/ 	.word	0x00000000
        /*097c*/ 	.short	0x010a
        /*097e*/ 	.byte	0x3f
	.zero		1


	//   ....[60]....
        /*0980*/ 	.word	0x00013130
        /*0984*/ 	.word	0x00000005
        /*0988*/ 	.word	0x00033460
        /*098c*/ 	.short	0x010a
        /*098e*/ 	.byte	0x3f
	.zero		1


	//   ....[61]....
        /*0990*/ 	.word	0x00013180
        /*0994*/ 	.word	0x00000003
        /*0998*/ 	.word	0x00033460
        /*099c*/ 	.short	0x010a
        /*099e*/ 	.byte	0x3f
	.zero		1


	//   ....[62]....
        /*09a0*/ 	.word	0x000131c0
        /*09a4*/ 	.word	0x00000005
        /*09a8*/ 	.word	0x00033480
        /*09ac*/ 	.short	0x010a
        /*09ae*/ 	.byte	0x3f
	.zero		1


	//   ....[63]....
        /*09b0*/ 	.word	0x000131e0
        /*09b4*/ 	.word	0x00000003
        /*09b8*/ 	.word	0x00033480
        /*09bc*/ 	.short	0x010a
        /*09be*/ 	.byte	0x3f
	.zero		1


	//   ....[64]....
        /*09c0*/ 	.word	0x00013250
        /*09c4*/ 	.word	0x00000000
        /*09c8*/ 	.word	0x00033400
        /*09cc*/ 	.short	0x010a
        /*09ce*/ 	.byte	0x3f
	.zero		1


	//   ....[65]....
        /*09d0*/ 	.word	0x000132b0
        /*09d4*/ 	.word	0x00000000
        /*09d8*/ 	.word	0x00033430
        /*09dc*/ 	.short	0x010a
        /*09de*/ 	.byte	0x3f
	.zero		1


	//   ....[66]....
        /*09e0*/ 	.word	0x00013310
        /*09e4*/ 	.word	0x00000003
        /*09e8*/ 	.word	0x00033430
        /*09ec*/ 	.short	0x010a
        /*09ee*/ 	.byte	0x3f
	.zero		1


	//   ....[67]....
        /*09f0*/ 	.word	0x00013370
        /*09f4*/ 	.word	0x00000003
        /*09f8*/ 	.word	0x00033450
        /*09fc*/ 	.short	0x010a
        /*09fe*/ 	.byte	0x3f
	.zero		1


	//   ....[68]....
        /*0a00*/ 	.word	0x000133d0
        /*0a04*/ 	.word	0x00000003
        /*0a08*/ 	.word	0x00033430
        /*0a0c*/ 	.short	0x010a
        /*0a0e*/ 	.byte	0x3f
	.zero		1


	//   ....[69]....
        /*0a10*/ 	.word	0x00013430
        /*0a14*/ 	.word	0x00000003
        /*0a18*/ 	.word	0x00033450
        /*0a1c*/ 	.short	0x010a
        /*0a1e*/ 	.byte	0x3f
	.zero		1


	//   ....[70]....
        /*0a20*/ 	.word	0x00013490
        /*0a24*/ 	.word	0x00000005
        /*0a28*/ 	.word	0x00033450
        /*0a2c*/ 	.short	0x010a
        /*0a2e*/ 	.byte	0x3f
	.zero		1


	//   ....[71]....
        /*0a30*/ 	.word	0x000135f0
        /*0a34*/ 	.word	0x00000003
        /*0a38*/ 	.word	0x00033480
        /*0a3c*/ 	.short	0x010a
        /*0a3e*/ 	.byte	0x3f
	.zero		1


	//   ....[72]....
        /*0a40*/ 	.word	0x00013650
        /*0a44*/ 	.word	0x00000003
        /*0a48*/ 	.word	0x00033440
        /*0a4c*/ 	.short	0x010a
        /*0a4e*/ 	.byte	0x3f
	.zero		1


	//   ....[73]....
        /*0a50*/ 	.word	0x00013c30
        /*0a54*/ 	.word	0x00000003
        /*0a58*/ 	.word	0x00033420
        /*0a5c*/ 	.short	0x010a
        /*0a5e*/ 	.byte	0x3f
	.zero		1


	//   ....[74]....
        /*0a60*/ 	.word	0x00013c80
        /*0a64*/ 	.word	0x00000008
        /*0a68*/ 	.word	0x00033480
        /*0a6c*/ 	.short	0x010a
        /*0a6e*/ 	.byte	0x3f
	.zero		1


	//   ....[75]....
        /*0a70*/ 	.word	0x00013cd0
        /*0a74*/ 	.word	0x00000008
        /*0a78*/ 	.word	0x00033440
        /*0a7c*/ 	.short	0x010a
        /*0a7e*/ 	.byte	0x3f
	.zero		1


	//   ....[76]....
        /*0a80*/ 	.word	0x00013d20
        /*0a84*/ 	.word	0x0000000c
        /*0a88*/ 	.word	0x00033470
        /*0a8c*/ 	.short	0x010a
        /*0a8e*/ 	.byte	0x3f
	.zero		1


	//   ....[77]....
        /*0a90*/ 	.word	0x00013d70
        /*0a94*/ 	.word	0x0000000c
        /*0a98*/ 	.word	0x00033460
        /*0a9c*/ 	.short	0x010a
        /*0a9e*/ 	.byte	0x3f
	.zero		1


	//   ....[78]....
        /*0aa0*/ 	.word	0x00013dc0
        /*0aa4*/ 	.word	0x00000003
        /*0aa8*/ 	.word	0x00033470
        /*0aac*/ 	.short	0x010a
        /*0aae*/ 	.byte	0x3f
	.zero		1


	//   ....[79]....
        /*0ab0*/ 	.word	0x00013e10
        /*0ab4*/ 	.word	0x00000003
        /*0ab8*/ 	.word	0x00033460
        /*0abc*/ 	.short	0x010a
        /*0abe*/ 	.byte	0x3f
	.zero		1


	//   ....[80]....
        /*0ac0*/ 	.word	0x00013e60
        /*0ac4*/ 	.word	0x00000009
        /*0ac8*/ 	.word	0x00033420
        /*0acc*/ 	.short	0x010a
        /*0ace*/ 	.byte	0x3f
	.zero		1


	//   ....[81]....
        /*0ad0*/ 	.word	0x00013eb0
        /*0ad4*/ 	.word	0x00000005
        /*0ad8*/ 	.word	0x00000000
        /*0adc*/ 	.short	0x010a
        /*0ade*/ 	.byte	0x3f
	.zero		1


	//   ....[82]....
        /*0ae0*/ 	.word	0x00013f00
        /*0ae4*/ 	.word	0x00000007
        /*0ae8*/ 	.word	0x00000000
        /*0aec*/ 	.short	0x010a
        /*0aee*/ 	.byte	0x3f
	.zero		1


	//   ....[83]....
        /*0af0*/ 	.word	0x00013f50
        /*0af4*/ 	.word	0x00000005
        /*0af8*/ 	.word	0x00033460
        /*0afc*/ 	.short	0x010a
        /*0afe*/ 	.byte	0x3f
	.zero		1


	//   ....[84]....
        /*0b00*/ 	.word	0x00013fa0
        /*0b04*/ 	.word	0x00000003
        /*0b08*/ 	.word	0x00033460
        /*0b0c*/ 	.short	0x010a
        /*0b0e*/ 	.byte	0x3f
	.zero		1


	//   ....[85]....
        /*0b10*/ 	.word	0x00013ff0
        /*0b14*/ 	.word	0x00000005
        /*0b18*/ 	.word	0x00033480
        /*0b1c*/ 	.short	0x010a
        /*0b1e*/ 	.byte	0x3f
	.zero		1


	//----- nvinfo : EIATTR_NUM_MBARRIERS
	.align		4
.L_269:
        /*0b20*/ 	.byte	0x03, 0x38
        /*0b22*/ 	.short	0x0016


	//----- nvinfo : EIATTR_EXIT_INSTR_OFFSETS
	.align		4
        /*0b24*/ 	.byte	0x04, 0x1c
        /*0b26*/ 	.short	(.L_271 - .L_270)


	//   ....[0]....
.L_270:
        /*0b28*/ 	.word	0x00013230


	//----- nvinfo : EIATTR_MAX_THREADS
	.align		4
.L_271:
        /*0b2c*/ 	.byte	0x04, 0x05
        /*0b2e*/ 	.short	(.L_273 - .L_272)
.L_272:
        /*0b30*/ 	.word	0x00000180
        /*0b34*/ 	.word	0x00000001
        /*0b38*/ 	.word	0x00000001


	//----- nvinfo : EIATTR_CRS_STACK_SIZE
	.align		4
.L_273:
        /*0b3c*/ 	.byte	0x04, 0x1e
        /*0b3e*/ 	.short	(.L_275 - .L_274)
.L_274:
        /*0b40*/ 	.word	0x00000000


	//----- nvinfo : EIATTR_CBANK_PARAM_SIZE
	.align		4
.L_275:
        /*0b44*/ 	.byte	0x03, 0x19
        /*0b46*/ 	.short	0x0a70


	//----- nvinfo : EIATTR_PARAM_CBANK
	.align		4
        /*0b48*/ 	.byte	0x04, 0x0a
        /*0b4a*/ 	.short	(.L_277 - .L_276)
	.align		4
.L_276:
        /*0b4c*/ 	.word	index@(.nv.constant0._ZN7cutlass13device_kernelIN5flash11enable_sm90INS1_16FlashAttnFwdSm90INS1_25CollectiveMainloopFwdSm90ILi2EN4cute5tupleIJNS5_1CILi1EEES8_S8_EEENS6_IJNS7_ILi128EEENS7_ILi160EEENS7_ILi192EEEEEELi192ENS_12float_e4m3_tEfNS_4arch4Sm90ELb1ELb0ELb0ELb0ELb0ELb0ELb0ELb1ELb1ELb1ELb1ELb0EEENS1_21CollectiveEpilogueFwdINS6_IJSA_SC_SB_EEES9_NS_10bfloat16_tESG_Li256ELb0ELb1ELb1ELb1EEENS1_19SingleTileSchedulerILb0ELb1ELb1ELi128EEEEEEEEEvNT_6ParamsE)
        /*0b50*/ 	.short	0x0210
        /*0b52*/ 	.short	0x0a70


	//----- nvinfo : EIATTR_SW_WAR
	.align		4
.L_277:
        /*0b54*/ 	.byte	0x04, 0x36
        /*0b56*/ 	.short	(.L_279 - .L_278)
.L_278:
        /*0b58*/ 	.word	0x00000008
.L_279:


//--------------------- .nv.info._ZN7cutlass13device_kernelIN5flash11enable_sm90INS1_16FlashAttnFwdSm90INS1_25CollectiveMainloopFwdSm90ILi2EN4cute5tupleIJNS5_1CILi1EEES8_S8_EEENS6_IJNS7_ILi128EEENS7_ILi160EEENS7_ILi192EEEEEELi192ENS_12float_e4m3_tEfNS_4arch4Sm90ELb1ELb0ELb0ELb1ELb0ELb0ELb0ELb1ELb1ELb1ELb1ELb0EEENS1_21CollectiveEpilogueFwdINS6_IJSA_SC_SB_EEES9_NS_10bfloat16_tESG_Li256ELb1ELb1ELb1ELb1EEENS1_36VarlenDynamicPersistentTileSchedulerILi128ELi160ELi256ELi128ELb1ELb1ELb1ELb1ELb1ELb1EEEEEEEEEvNT_6ParamsE --------------------------
	.section	.nv.info._ZN7cutlass13device_kernelIN5flash11enable_sm90INS1_16FlashAttnFwdSm90INS1_25CollectiveMainloopFwdSm90ILi2EN4cute5tupleIJNS5_1CILi1EEES8_S8_EEENS6_IJNS7_ILi128EEENS7_ILi160EEENS7_ILi192EEEEEELi192ENS_12float_e4m3_tEfNS_4arch4Sm90ELb1ELb0ELb0ELb1ELb0ELb0ELb0ELb1ELb1ELb1ELb1ELb0EEENS1_21CollectiveEpilogueFwdINS6_IJSA_SC_SB_EEES9_NS_10bfloat16_tESG_Li256ELb1ELb1ELb1ELb1EEENS1_36VarlenDynamicPersistentTileSchedulerILi128ELi160ELi256ELi128ELb1ELb1ELb1ELb1ELb1ELb1EEEEEEEEEvNT_6ParamsE,"",@"SHT_CUDA_INFO"
	.sectionflags	@""
	.align	4


	//----- nvinfo : EIATTR_CUDA_API_VERSION
	.align		4
        /*0000*/ 	.byte	0x04, 0x37
        /*0002*/ 	.short	(.L_281 - .L_280)
.L_280:
        /*0004*/ 	.word	0x00000082


	//----- nvinfo : EIATTR_KPARAM_INFO
	.align		4
.L_281:
        /*0008*/ 	.byte	0x04, 0x17
        /*000a*/ 	.short	(.L_283 - .L_282)
.L_282:
        /*000c*/ 	.word	0x00000000
        /*0010*/ 	.short	0x0000
        /*0012*/ 	.short	0x0070
        /*0014*/ 	.byte	0x00, 0xf0, 0x01, 0x2a


	//----- nvinfo : EIATTR_SPARSE_MMA_MASK
	.align		4
.L_283:
        /*0018*/ 	.byte	0x03, 0x50
        /*001a*/ 	.short	0x0000


	//----- nvinfo : EIATTR_MAXREG_COUNT
	.align		4
        /*001c*/ 	.byte	0x03, 0x1b
        /*001e*/ 	.short	0x00a8


	//----- nvinfo : EIATTR_NUM_BARRIERS
	.align		4
        /*0020*/ 	.byte	0x02, 0x4c
        /*0022*/ 	.byte	0x10
	.zero		1


	//----- nvinfo : EIATTR_EXTERNS
	.align		4
        /*0024*/ 	.byte	0x04, 0x0f
        /*0026*/ 	.short	(.L_285 - .L_284)


	//   ....[0]....
	.align		4
.L_284:
        /*0028*/ 	.word	index@(__assertfail)


	//----- nvinfo : EIATTR_ANNOTATIONS
	.align		4
.L_285:
        /*002c*/ 	.byte	0x04, 0x55
        /*002e*/ 	.short	(.L_287 - .L_286)


	//   ....[0]....
.L_286:
        /* <DEDUP_REMOVED lines=37> */


	//----- nvinfo : EIATTR_MERCURY_ISA_VERSION
	.align		4
.L_287:
        /*0268*/ 	.byte	0x03, 0x5f
        /*026a*/ 	.short	0x0101


	//----- nvinfo : EIATTR_UNUSED_LOAD_BYTE_OFFSET
	.align		4
        /*026c*/ 	.byte	0x04, 0x44
        /*026e*/ 	.short	(.L_289 - .L_288)


	//   ....[0]....
.L_288:
        /*0270*/ 	.word	0x00000a40
        /*0274*/ 	.word	0x0000fff0


	//   ....[1]....
        /*0278*/ 	.word	0x0000ce90
        /*027c*/ 	.word	0x0000fff0


	//----- nvinfo : EIATTR_INT_WARP_WIDE_INSTR_OFFSETS
	.align		4
.L_289:
        /*0280*/ 	.byte	0x04, 0x31
        /*0282*/ 	.short	(.L_291 - .L_290)


	//   ....[0]....
.L_290:
        /*0284*/ 	.word	0x00000130


	//   ....[1]....
        /*0288*/ 	.word	0x00000170


	//   ....[2]....
        /*028c*/ 	.word	0x000001e0


	//   ....[3]....
        /*0290*/ 	.word	0x00013a30


	//   ....[4]....
        /*0294*/ 	.word	0x00013ac0


	//   ....[5]....
        /*0298*/ 	.word	0x00016750


	//   ....[6]....
        /*029c*/ 	.word	0x000167e0


	//----- nvinfo : EIATTR_COOP_GROUP_MASK_REGIDS
	.align		4
.L_291:
        /*02a0*/ 	.byte	0x04, 0x29
        /*02a2*/ 	.short	(.L_293 - .L_292)


	//   ....[0]....
.L_292:
        /*02a4*/ 	.word	0xffffffff


	//   ....[1]....
        /*02a8*/ 	.word	0xffffffff


	//   ....[2]....
        /*02ac*/ 	.word	0xffffffff


	//   ....[3]....
        /*02b0*/ 	.word	0xffffffff


	//   ....[4]....
        /*02b4*/ 	.word	0xffffffff


	//   ....[5]....
        /*02b8*/ 	.word	0xffffffff


	//   ....[6]....
        /*02bc*/ 	.word	0xffffffff


	//   ....[7]....
        /*02c0*/ 	.word	0xffffffff


	//   ....[8]....
        /*02c4*/ 	.word	0xffffffff


	//   ....[9]....
        /*02c8*/ 	.word	0xffffffff


	//   ....[10]....
        /*02cc*/ 	.word	0xffffffff


	//   ....[11]....
        /*02d0*/ 	.word	0xffffffff


	//   ....[12]....
        /*02d4*/ 	.word	0xffffffff


	//   ....[13]....
        /*02d8*/ 	.word	0xffffffff


	//   ....[14]....
        /*02dc*/ 	.word	0xffffffff


	//   ....[15]....
        /*02e0*/ 	.word	0xffffffff


	//   ....[16]....
        /*02e4*/ 	.word	0xffffffff


	//   ....[17]....
        /*02e8*/ 	.word	0xffffffff


	//   ....[18]....
        /*02ec*/ 	.word	0xffffffff


	//   ....[19]....
        /*02f0*/ 	.word	0xffffffff


	//   ....[20]....
        /*02f4*/ 	.word	0xffffffff


	//   ....[21]....
        /*02f8*/ 	.word	0xffffffff


	//   ....[22]....
        /*02fc*/ 	.word	0xffffffff


	//   ....[23]....
        /*0300*/ 	.word	0xffffffff


	//   ....[24]....
        /*0304*/ 	.word	0xffffffff


	//   ....[25]....
        /*0308*/ 	.word	0xffffffff


	//   ....[26]....
        /*030c*/ 	.word	0xffffffff


	//   ....[27]....
        /*0310*/ 	.word	0xffffffff


	//   ....[28]....
        /*0314*/ 	.word	0xffffffff


	//   ....[29]....
        /*0318*/ 	.word	0xffffffff


	//   ....[30]....
        /*031c*/ 	.word	0xffffffff


	//   ....[31]....
        /*0320*/ 	.word	0xffffffff


	//   ....[32]....
        /*0324*/ 	.word	0xffffffff


	//   ....[33]....
        /*0328*/ 	.word	0xffffffff


	//   ....[34]....
        /*032c*/ 	.word	0xffffffff


	//   ....[35]....
        /*0330*/ 	.word	0xffffffff


	//   ....[36]....
        /*0334*/ 	.word	0xffffffff


	//   ....[37]....
        /*0338*/ 	.word	0xffffffff


	//   ....[38]....
        /*033c*/ 	.word	0xffffffff


	//   ....[39]....
        /*0340*/ 	.word	0xffffffff


	//   ....[40]....
        /*0344*/ 	.word	0xffffffff


	//   ....[41]....
        /*0348*/ 	.word	0xffffffff


	//   ....[42]....
        /*034c*/ 	.word	0xffffffff


	//   ....[43]....
        /*0350*/ 	.word	0xffffffff


	//   ....[44]....
        /*0354*/ 	.word	0xffffffff


	//   ....[45]....
        /*0358*/ 	.word	0xffffffff


	//   ....[46]....
        /*035c*/ 	.word	0xffffffff


	//   ....[47]....
        /*0360*/ 	.word	0xffffffff


	//   ....[48]....
        /*0364*/ 	.word	0xffffffff


	//   ....[49]....
        /*0368*/ 	.word	0xffffffff


	//   ....[50]....
        /*036c*/ 	.word	0xffffffff


	//   ....[51]....
        /*0370*/ 	.word	0xffffffff


	//   ....[52]....
        /*0374*/ 	.word	0xffffffff


	//   ....[53]....
        /*0378*/ 	.word	0xffffffff


	//   ....[54]....
        /*037c*/ 	.word	0xffffffff


	//   ....[55]....
        /*0380*/ 	.word	0xffffffff


	//   ....[56]....
        /*0384*/ 	.word	0xffffffff


	//   ....[57]....
        /*0388*/ 	.word	0xffffffff


	//   ....[58]....
        /*038c*/ 	.word	0xffffffff


	//   ....[59]....
        /*0390*/ 	.word	0xffffffff


	//   ....[60]....
        /*0394*/ 	.word	0xffffffff


	//   ....[61]....
        /*0398*/ 	.word	0xffffffff


	//   ....[62]....
        /*039c*/ 	.word	0xffffffff


	//   ....[63]....
        /*03a0*/ 	.word	0xffffffff


	//   ....[64]....
        /*03a4*/ 	.word	0xffffffff


	//   ....[65]....
        /*03a8*/ 	.word	0xffffffff


	//   ....[66]....
        /*03ac*/ 	.word	0xffffffff


	//   ....[67]....
        /*03b0*/ 	.word	0xffffffff


	//   ....[68]....
        /*03b4*/ 	.word	0xffffffff


	//   ....[69]....
        /*03b8*/ 	.word	0xffffffff


	//   ....[70]....
        /*03bc*/ 	.word	0xffffffff


	//   ....[71]....
        /*03c0*/ 	.word	0xffffffff


	//   ....[72]....
        /*03c4*/ 	.word	0xffffffff


	//   ....[73]....
        /*03c8*/ 	.word	0xffffffff


	//   ....[74]....
        /*03cc*/ 	.word	0xffffffff


	//   ....[75]....
        /*03d0*/ 	.word	0xffffffff


	//   ....[76]....
        /*03d4*/ 	.word	0xffffffff


	//   ....[77]....
        /*03d8*/ 	.word	0xffffffff


	//   ....[78]....
        /*03dc*/ 	.word	0xffffffff


	//   ....[79]....
        /*03e0*/ 	.word	0xffffffff


	//   ....[80]....
        /*03e4*/ 	.word	0xffffffff


	//   ....[81]....
        /*03e8*/ 	.word	0xffffffff


	//   ....[82]....
        /*03ec*/ 	.word	0xffffffff


	//   ....[83]....
        /*03f0*/ 	.word	0xffffffff


	//   ....[84]....
        /*03f4*/ 	.word	0xffffffff


	//   ....[85]....
        /*03f8*/ 	.word	0xffffffff


	//   ....[86]....
        /*03fc*/ 	.word	0xffffffff


	//   ....[87]....
        /*0400*/ 	.word	0xffffffff


	//   ....[88]....
        /*0404*/ 	.word	0xffffffff


	//   ....[89]....
        /*0408*/ 	.word	0xffffffff


	//   ....[90]....
        /*040c*/ 	.word	0xffffffff


	//   ....[91]....
        /*0410*/ 	.word	0xffffffff


	//   ....[92]....
        /*0414*/ 	.word	0xffffffff


	//   ....[93]....
        /*0418*/ 	.word	0xffffffff


	//   ....[94]....
        /*041c*/ 	.word	0xffffffff


	//   ....[95]....
        /*0420*/ 	.word	0xffffffff


	//   ....[96]....
        /*0424*/ 	.word	0xffffffff


	//   ....[97]....
        /*0428*/ 	.word	0xffffffff


	//   ....[98]....
        /*042c*/ 	.word	0xffffffff


	//   ....[99]....
        /*0430*/ 	.word	0xffffffff


	//   ....[100]....
        /*0434*/ 	.word	0xffffffff


	//   ....[101]....
        /*0438*/ 	.word	0xffffffff


	//   ....[102]....
        /*043c*/ 	.word	0xffffffff


	//   ....[103]....
        /*0440*/ 	.word	0xffffffff


	//   ....[104]....
        /*0444*/ 	.word	0xffffffff


	//   ....[105]....
        /*0448*/ 	.word	0xffffffff


	//   ....[106]....
        /*044c*/ 	.word	0xffffffff


	//   ....[107]....
        /*0450*/ 	.word	0xffffffff


	//   ....[108]....
        /*0454*/ 	.word	0xffffffff


	//   ....[109]....
        /*0458*/ 	.word	0xffffffff


	//   ....[110]....
        /*045c*/ 	.word	0xffffffff


	//   ....[111]....
        /*0460*/ 	.word	0xffffffff


	//   ....[112]....
        /*0464*/ 	.word	0xffffffff


	//   ....[113]....
        /*0468*/ 	.word	0xffffffff


	//   ....[114]....
        /*046c*/ 	.word	0xffffffff


	//   ....[115]....
        /*0470*/ 	.word	0xffffffff


	//   ....[116]....
        /*0474*/ 	.word	0xffffffff


	//   ....[117]....
        /*0478*/ 	.word	0xffffffff


	//   ....[118]....
        /*047c*/ 	.word	0xffffffff


	//   ....[119]....
        /*0480*/ 	.word	0xffffffff


	//   ....[120]....
        /*0484*/ 	.word	0xffffffff


	//   ....[121]....
        /*0488*/ 	.word	0xffffffff


	//   ....[122]....
        /*048c*/ 	.word	0xffffffff


	//   ....[123]....
        /*0490*/ 	.word	0xffffffff


	//   ....[124]....
        /*0494*/ 	.word	0xffffffff


	//   ....[125]....
        /*0498*/ 	.word	0xffffffff


	//   ....[126]....
        /*049c*/ 	.word	0xffffffff


	//   ....[127]....
        /*04a0*/ 	.word	0xffffffff


	//   ....[128]....
        /*04a4*/ 	.word	0xffffffff


	//   ....[129]....
        /*04a8*/ 	.word	0xffffffff


	//   ....[130]....
        /*04ac*/ 	.word	0xffffffff


	//   ....[131]....
        /*04b0*/ 	.word	0xffffffff


	//   ....[132]....
        /*04b4*/ 	.word	0xffffffff


	//   ....[133]....
        /*04b8*/ 	.word	0xffffffff


	//   ....[134]....
        /*04bc*/ 	.word	0xffffffff


	//   ....[135]....
        /*04c0*/ 	.word	0xffffffff


	//   ....[136]....
        /*04c4*/ 	.word	0xffffffff


	//   ....[137]....
        /*04c8*/ 	.word	0xffffffff


	//   ....[138]....
        /*04cc*/ 	.word	0xffffffff


	//   ....[139]....
        /*04d0*/ 	.word	0xffffffff


	//   ....[140]....
        /*04d4*/ 	.word	0xffffffff


	//   ....[141]....
        /*04d8*/ 	.word	0xffffffff


	//   ....[142]....
        /*04dc*/ 	.word	0xffffffff


	//   ....[143]....
        /*04e0*/ 	.word	0xffffffff


	//   ....[144]....
        /*04e4*/ 	.word	0xffffffff


	//   ....[145]....
        /*04e8*/ 	.word	0xffffffff


	//   ....[146]....
        /*04ec*/ 	.word	0xffffffff


	//   ....[147]....
        /*04f0*/ 	.word	0xffffffff


	//   ....[148]....
        /*04f4*/ 	.word	0xffffffff


	//   ....[149]....
        /*04f8*/ 	.word	0xffffffff


	//   ....[150]....
        /*04fc*/ 	.word	0xffffffff


	//   ....[151]....
        /*0500*/ 	.word	0xffffffff


	//   ....[152]....
        /*0504*/ 	.word	0xffffffff


	//   ....[153]....
        /*0508*/ 	.word	0xffffffff


	//   ....[154]....
        /*050c*/ 	.word	0xffffffff


	//   ....[155]....
        /*0510*/ 	.word	0xffffffff


	//   ....[156]....
        /*0514*/ 	.word	0xffffffff


	//   ....[157]....
        /*0518*/ 	.word	0xffffffff


	//   ....[158]....
        /*051c*/ 	.word	0xffffffff


	//   ....[159]....
        /*0520*/ 	.word	0xffffffff


	//   ....[160]....
        /*0524*/ 	.word	0xffffffff


	//   ....[161]....
        /*0528*/ 	.word	0xffffffff


	//   ....[162]....
        /*052c*/ 	.word	0xffffffff


	//   ....[163]....
        /*0530*/ 	.word	0xffffffff


	//   ....[164]....
        /*0534*/ 	.word	0xffffffff


	//   ....[165]....
        /*0538*/ 	.word	0xffffffff


	//   ....[166]....
        /*053c*/ 	.word	0xffffffff


	//   ....[167]....
        /*0540*/ 	.word	0xffffffff


	//   ....[168]....
        /*0544*/ 	.word	0xffffffff


	//   ....[169]....
        /*0548*/ 	.word	0xffffffff


	//   ....[170]....
        /*054c*/ 	.word	0xffffffff


	//   ....[171]....
        /*0550*/ 	.word	0xffffffff


	//   ....[172]....
        /*0554*/ 	.word	0xffffffff


	//   ....[173]....
        /*0558*/ 	.word	0xffffffff


	//   ....[174]....
        /*055c*/ 	.word	0xffffffff


	//   ....[175]....
        /*0560*/ 	.word	0xffffffff


	//   ....[176]....
        /*0564*/ 	.word	0xffffffff


	//   ....[177]....
        /*0568*/ 	.word	0xffffffff


	//   ....[178]....
        /*056c*/ 	.word	0xffffffff


	//   ....[179]....
        /*0570*/ 	.word	0xffffffff


	//   ....[180]....
        /*0574*/ 	.word	0xffffffff


	//   ....[181]....
        /*0578*/ 	.word	0xffffffff


	//   ....[182]....
        /*057c*/ 	.word	0xffffffff


	//   ....[183]....
        /*0580*/ 	.word	0xffffffff


	//   ....[184]....
        /*0584*/ 	.word	0xffffffff


	//   ....[185]....
        /*0588*/ 	.word	0xffffffff


	//   ....[186]....
        /*058c*/ 	.word	0xffffffff


	//   ....[187]....
        /*0590*/ 	.word	0xffffffff


	//   ....[188]....
        /*0594*/ 	.word	0xffffffff


	//   ....[189]....
        /*0598*/ 	.word	0xffffffff


	//   ....[190]....
        /*059c*/ 	.word	0xffffffff


	//   ....[191]....
        /*05a0*/ 	.word	0xffffffff


	//   ....[192]....
        /*05a4*/ 	.word	0xffffffff


	//   ....[193]....
        /*05a8*/ 	.word	0x0500000f


	//   ....[194]....
        /*05ac*/ 	.word	0x0500000f


	//   ....[195]....
        /*05b0*/ 	.word	0x0500000f


	//   ....[196]....
        /*05b4*/ 	.word	0x0500000f


	//   ....[197]....
        /*05b8*/ 	.word	0x0500000f


	//   ....[198]....
        /*05bc*/ 	.word	0x0500000f


	//   ....[199]....
        /*05c0*/ 	.word	0x0500000f


	//   ....[200]....
        /*05c4*/ 	.word	0x0500000f


	//   ....[201]....
        /*05c8*/ 	.word	0x0500000f


	//   ....[202]....
        /*05cc*/ 	.word	0x0500000f


	//----- nvinfo : EIATTR_COOP_GROUP_INSTR_OFFSETS
	.align		4
.L_293:
        /*05d0*/ 	.byte	0x04, 0x28
        /*05d2*/ 	.short	(.L_295 - .L_294)


	//   ....[0]....
.L_294:
        /*05d4*/ 	.word	0x00000070


	//   ....[1]....
        /*05d8*/ 	.word	0x00000140


	//   ....[2]....
        /*05dc*/ 	.word	0x00000190


	//   ....[3]....
        /*05e0*/ 	.word	0x000003c0


	//   ....[4]....
        /*05e4*/ 	.word	0x00000520


	//   ....[5]....
        /*05e8*/ 	.word	0x00000640


	//   ....[6]....
        /*05ec*/ 	.word	0x000007a0


	//   ....[7]....
        /*05f0*/ 	.word	0x000020a0


	//   ....[8]....
        /*05f4*/ 	.word	0x00002e10


	//   ....[9]....
        /*05f8*/ 	.word	0x00003890


	//   ....[10]....
        /*05fc*/ 	.word	0x000038b0


	//   ....[11]....
        /*0600*/ 	.word	0x00003920


	//   ....[12]....
        /*0604*/ 	.word	0x000044f0


	//   ....[13]....
        /*0608*/ 	.word	0x000045d0


	//   ....[14]....
        /*060c*/ 	.word	0x000068d0


	//   ....[15]....
        /*0610*/ 	.word	0x000070f0


	//   ....[16]....
        /*0614*/ 	.word	0x00007110


	//   ....[17]....
        /*0618*/ 	.word	0x00007120


	//   ....[18]....
        /*061c*/ 	.word	0x00007cd0


	//   ....[19]....
        /*0620*/ 	.word	0x00007d30


	//   ....[20]....
        /*0624*/ 	.word	0x0000a690


	//   ....[21]....
        /*0628*/ 	.word	0x0000a6a0


	//   ....[22]....
        /*062c*/ 	.word	0x0000a6e0


	//   ....[23]....
        /*0630*/ 	.word	0x0000a6f0


	//   ....[24]....
        /*0634*/ 	.word	0x0000c520


	//   ....[25]....
        /*0638*/ 	.word	0x0000c530


	//   ....[26]....
        /*063c*/ 	.word	0x0000c560


	//   ....[27]....
        /*0640*/ 	.word	0x0000c570


	//   ....[28]....
        /*0644*/ 	.word	0x0000d610


	//   ....[29]....
        /*0648*/ 	.word	0x0000d620


	//   ....[30]....
        /*064c*/ 	.word	0x0000d630


	//   ....[31]....
        /*0650*/ 	.word	0x0000d650


	//   ....[32]....
        /*0654*/ 	.word	0x0000d670


	//   ....[33]....
        /*0658*/ 	.word	0x0000d6e0


	//   ....[34]....
        /*065c*/ 	.word	0x0000d720


	//   ....[35]....
        /*0660*/ 	.word	0x0000d770


	//   ....[36]....
        /*0664*/ 	.word	0x0000d7b0


	//   ....[37]....
        /*0668*/ 	.word	0x0000d810


	//   ....[38]....
        /*066c*/ 	.word	0x0000d840


	//   ....[39]....
        /*0670*/ 	.word	0x0000d870


	//   ....[40]....
        /*0674*/ 	.word	0x0000d8a0


	//   ....[41]....
        /*0678*/ 	.word	0x0000d8d0


	//   ....[42]....
        /*067c*/ 	.word	0x0000d900


	//   ....[43]....
        /*0680*/ 	.word	0x0000d950


	//   ....[44]....
        /*0684*/ 	.word	0x0000d990


	//   ....[45]....
        /*0688*/ 	.word	0x0000d9c0


	//   ....[46]....
        /*068c*/ 	.word	0x0000da10


	//   ....[47]....
        /*0690*/ 	.word	0x0000da40


	//   ....[48]....
        /*0694*/ 	.word	0x0000da90


	//   ....[49]....
        /*0698*/ 	.word	0x0000dac0


	//   ....[50]....
        /*069c*/ 	.word	0x0000daf0


	//   ....[51]....
        /*06a0*/ 	.word	0x0000db20


	//   ....[52]....
        /*06a4*/ 	.word	0x0000db50


	//   ....[53]....
        /*06a8*/ 	.word	0x0000db80


	//   ....[54]....
        /*06ac*/ 	.word	0x0000dbb0


	//   ....[55]....
        /*06b0*/ 	.word	0x0000dbe0


	//   ....[56]....
        /*06b4*/ 	.word	0x0000dc10


	//   ....[57]....
        /*06b8*/ 	.word	0x0000dc40


	//   ....[58]....
        /*06bc*/ 	.word	0x0000dc70


	//   ....[59]....
        /*06c0*/ 	.word	0x0000dc80


	//   ....[60]....
        /*06c4*/ 	.word	0x0000dc90


	//   ....[61]....
        /*06c8*/ 	.word	0x0000dcb0


	//   ....[62]....
        /*06cc*/ 	.word	0x0000dcc0


	//   ....[63]....
        /*06d0*/ 	.word	0x0000dcf0


	//   ....[64]....
        /*06d4*/ 	.word	0x0000dd00


	//   ....[65]....
        /*06d8*/ 	.word	0x0000dd30


	//   ....[66]....
        /*06dc*/ 	.word	0x0000dd60


	//   ....[67]....
        /*06e0*/ 	.word	0x0000dd80


	//   ....[68]....
        /*06e4*/ 	.word	0x0000dd90


	//   ....[69]....
        /*06e8*/ 	.word	0x0000dda0


	//   ....[70]....
        /*06ec*/ 	.word	0x0000ddb0


	//   ....[71]....
        /*06f0*/ 	.word	0x0000ddc0


	//   ....[72]....
        /*06f4*/ 	.word	0x0000ddd0


	//   ....[73]....
        /*06f8*/ 	.word	0x0000dde0


	//   ....[74]....
        /*06fc*/ 	.word	0x0000ddf0


	//   ....[75]....
        /*0700*/ 	.word	0x0000de00


	//   ....[76]....
        /*0704*/ 	.word	0x0000de10


	//   ....[77]....
        /*0708*/ 	.word	0x0000de20


	//   ....[78]....
        /*070c*/ 	.word	0x0000de30


	//   ....[79]....
        /*0710*/ 	.word	0x0000de40


	//   ....[80]....
        /*0714*/ 	.word	0x0000de50


	//   ....[81]....
        /*0718*/ 	.word	0x0000de60


	//   ....[82]....
        /*071c*/ 	.word	0x0000de70


	//   ....[83]....
        /*0720*/ 	.word	0x0000de80


	//   ....[84]....
        /*0724*/ 	.word	0x0000de90


	//   ....[85]....
        /*0728*/ 	.word	0x0000dea0


	//   ....[86]....
        /*072c*/ 	.word	0x0000deb0


	//   ....[87]....
        /*0730*/ 	.word	0x0000dec0


	//   ....[88]....
        /*0734*/ 	.word	0x0000ded0


	//   ....[89]....
        /*0738*/ 	.word	0x0000dee0


	//   ....[90]....
        /*073c*/ 	.word	0x0000def0


	//   ....[91]....
        /*0740*/ 	.word	0x0000df10


	//   ....[92]....
        /*0744*/ 	.word	0x0000df20


	//   ....[93]....
        /*0748*/ 	.word	0x0000df30


	//   ....[94]....
        /*074c*/ 	.word	0x0000df40


	//   ....[95]....
        /*0750*/ 	.word	0x0000df70


	//   ....[96]....
        /*0754*/ 	.word	0x0000df90


	//   ....[97]....
        /*0758*/ 	.word	0x0000dfa0


	//   ....[98]....
        /*075c*/ 	.word	0x0000dfb0


	//   ....[99]....
        /*0760*/ 	.word	0x0000dfc0


	//   ....[100]....
        /*0764*/ 	.word	0x0000dfe0


	//   ....[101]....
        /*0768*/ 	.word	0x0000e010


	//   ....[102]....
        /*076c*/ 	.word	0x0000e020


	//   ....[103]....
        /*0770*/ 	.word	0x0000e030


	//   ....[104]....
        /*0774*/ 	.word	0x0000e060


	//   ....[105]....
        /*0778*/ 	.word	0x0000e080


	//   ....[106]....
        /*077c*/ 	.word	0x0000e0a0


	//   ....[107]....
        /*0780*/ 	.word	0x0000e0d0


	//   ....[108]....
        /*0784*/ 	.word	0x0000e100


	//   ....[109]....
        /*0788*/ 	.word	0x0000e130


	//   ....[110]....
        /*078c*/ 	.word	0x0000e160


	//   ....[111]....
        /*0790*/ 	.word	0x0000e190


	//   ....[112]....
        /*0794*/ 	.word	0x0000e1c0


	//   ....[113]....
        /*0798*/ 	.word	0x0000e1f0


	//   ....[114]....
        /*079c*/ 	.word	0x0000e220


	//   ....[115]....
        /*07a0*/ 	.word	0x0000e250


	//   ....[116]....
        /*07a4*/ 	.word	0x0000e280


	//   ....[117]....
        /*07a8*/ 	.word	0x0000e2b0


	//   ....[118]....
        /*07ac*/ 	.word	0x0000e2e0


	//   ....[119]....
        /*07b0*/ 	.word	0x0000e310


	//   ....[120]....
        /*07b4*/ 	.word	0x0000e340


	//   ....[121]....
        /*07b8*/ 	.word	0x0000e370


	//   ....[122]....
        /*07bc*/ 	.word	0x0000e3a0


	//   ....[123]....
        /*07c0*/ 	.word	0x0000e3d0


	//   ....[124]....
        /*07c4*/ 	.word	0x0000ef20


	//   ....[125]....
        /*07c8*/ 	.word	0x0000ef30


	//   ....[126]....
        /*07cc*/ 	.word	0x0000ef40


	//   ....[127]....
        /*07d0*/ 	.word	0x0000ef50


	//   ....[128]....
        /*07d4*/ 	.word	0x0000f820


	//   ....[129]....
        /*07d8*/ 	.word	0x0000f840


	//   ....[130]....
        /*07dc*/ 	.word	0x0000f980


	//   ....[131]....
        /*07e0*/ 	.word	0x0000f9a0


	//   ....[132]....
        /*07e4*/ 	.word	0x0000faa0


	//   ....[133]....
        /*07e8*/ 	.word	0x0000fac0


	//   ....[134]....
        /*07ec*/ 	.word	0x0000fbd0


	//   ....[135]....
        /*07f0*/ 	.word	0x0000fbf0


	//   ....[136]....
        /*07f4*/ 	.word	0x00010100


	//   ....[137]....
        /*07f8*/ 	.word	0x00010110


	//   ....[138]....
        /*07fc*/ 	.word	0x00010800


	//   ....[139]....
        /*0800*/ 	.word	0x00010810


	//   ....[140]....
        /*0804*/ 	.word	0x00011800


	//   ....[141]....
        /*0808*/ 	.word	0x00011830


	//   ....[142]....
        /*080c*/ 	.word	0x00011950


	//   ....[143]....
        /*0810*/ 	.word	0x00011970


	//   ....[144]....
        /*0814*/ 	.word	0x00011a70


	//   ....[145]....
        /*0818*/ 	.word	0x00011a90


	//   ....[146]....
        /*081c*/ 	.word	0x00011ba0


	//   ....[147]....
        /*0820*/ 	.word	0x00011bc0


	//   ....[148]....
        /*0824*/ 	.word	0x00011d50


	//   ....[149]....
        /*0828*/ 	.word	0x00011f80


	//   ....[150]....
        /*082c*/ 	.word	0x00011fc0


	//   ....[151]....
        /*0830*/ 	.word	0x00012000


	//   ....[152]....
        /*0834*/ 	.word	0x00012030


	//   ....[153]....
        /*0838*/ 	.word	0x00012060


	//   ....[154]....
        /*083c*/ 	.word	0x00012090


	//   ....[155]....
        /*0840*/ 	.word	0x00012220


	//   ....[156]....
        /*0844*/ 	.word	0x00012250


	//   ....[157]....
        /*0848*/ 	.word	0x00012290


	//   ....[158]....
        /*084c*/ 	.word	0x000122c0


	//   ....[159]....
        /*0850*/ 	.word	0x000122f0


	//   ....[160]....
        /*0854*/ 	.word	0x00012320


	//   ....[161]....
        /*0858*/ 	.word	0x000123c0


	//   ....[162]....
        /*085c*/ 	.word	0x00012410


	//   ....[163]....
        /*0860*/ 	.word	0x00012420


	//   ....[164]....
        /*0864*/ 	.word	0x00012460


	//   ....[165]....
        /*0868*/ 	.word	0x000141b0


	//   ....[166]....
        /*086c*/ 	.word	0x00014f00


	//   ....[167]....
        /*0870*/ 	.word	0x00014f20


	//   ....[168]....
        /*0874*/ 	.word	0x00014fc0


	//   ....[169]....
        /*0878*/ 	.word	0x00014fd0


	//   ....[170]....
        /*087c*/ 	.word	0x00015060


	//   ....[171]....
        /*0880*/ 	.word	0x00015070


	//   ....[172]....
        /*0884*/ 	.word	0x00015080


	//   ....[173]....
        /*0888*/ 	.word	0x00015090


	//   ....[174]....
        /*088c*/ 	.word	0x000172f0


	//   ....[175]....
        /*0890*/ 	.word	0x00017320


	//   ....[176]....
        /*0894*/ 	.word	0x00017350


	//   ....[177]....
        /*0898*/ 	.word	0x00017390


	//   ....[178]....
        /*089c*/ 	.word	0x000173a0


	//   ....[179]....
        /*08a0*/ 	.word	0x000173d0


	//   ....[180]....
        /*08a4*/ 	.word	0x000173e0


	//   ....[181]....
        /*08a8*/ 	.word	0x00017420


	//   ....[182]....
        /*08ac*/ 	.word	0x00017590


	//   ....[183]....
        /*08b0*/ 	.word	0x000175c0


	//   ....[184]....
        /*08b4*/ 	.word	0x000175f0


	//   ....[185]....
        /*08b8*/ 	.word	0x00017620


	//   ....[186]....
        /*08bc*/ 	.word	0x00017650


	//   ....[187]....
        /*08c0*/ 	.word	0x00017680


	//   ....[188]....
        /*08c4*/ 	.word	0x00017700


	//   ....[189]....
        /*08c8*/ 	.word	0x00017740


	//   ....[190]....
        /*08cc*/ 	.word	0x00017750


	//   ....[191]....
        /*08d0*/ 	.word	0x00017790


	//   ....[192]....
        /*08d4*/ 	.word	0x00018270


	//   ....[193]....
        /*08d8*/ 	.word	0x00018840


	//   ....[194]....
        /*08dc*/ 	.word	0x00018a20


	//   ....[195]....
        /*08e0*/ 	.word	0x00018a80


	//   ....[196]....
        /*08e4*/ 	.word	0x00018af0


	//   ....[197]....
        /*08e8*/ 	.word	0x00018bf0


	//   ....[198]....
        /*08ec*/ 	.word	0x00018c50


	//   ....[199]....
        /*08f0*/ 	.word	0x00018d50


	//   ....[200]....
        /*08f4*/ 	.word	0x00018db0


	//   ....[201]....
        /*08f8*/ 	.word	0x00018e90


	//   ....[202]....
        /*08fc*/ 	.word	0x000191e0


	//----- nvinfo : EIATTR_REG_RECONFIG
	.align		4
.L_295:
        /*0900*/ 	.byte	0x01, 0x54
	.zero		2


	//----- nvinfo : EIATTR_SYSCALL_OFFSETS
	.align		4
        /*0904*/ 	.byte	0x04, 0x46
        /*0906*/ 	.short	(.L_297 - .L_296)


	//   ....[0]....
.L_296:
        /*0908*/ 	.word	0x00002220


	//   ....[1]....
        /*090c*/ 	.word	0x00013c30


	//   ....[2]....
        /*0910*/ 	.word	0x00013d90


	//   ....[3]....
        /*0914*/ 	.word	0x00013ee0


	//   ....[4]....
        /*0918*/ 	.word	0x00014020


	//   ....[5]....
        /*091c*/ 	.word	0x00014b00


	//----- nvinfo : EIATTR_MBARRIER_INSTR_OFFSETS
	.align		4
.L_297:
        /*0920*/ 	.byte	0x04, 0x39
        /*0922*/ 	.short	(.L_299 - .L_298)


	//   ....[0]....
.L_298:
        /*0924*/ 	.word	0x00000270
        /*0928*/ 	.word	0x000000ff
        /*092c*/ 	.word	0x00033400
        /*0930*/ 	.short	0x0100
        /*0932*/ 	.byte	0x08
	.zero		1


	//   ....[1]....
        /*0934*/ 	.word	0x00000280
        /*0938*/ 	.word	0x000000ff
        /*093c*/ 	.word	0x00033420
        /*0940*/ 	.short	0x0100
        /*0942*/ 	.byte	0x08
	.zero		1


	//   ....[2]....
        /*0944*/ 	.word	0x00000370
        /*0948*/ 	.word	0x000000ff
        /*094c*/ 	.word	0x00033430
        /*0950*/ 	.short	0x0100
        /*0952*/ 	.byte	0x08
	.zero		1


	//   ....[3]....
        /*0954*/ 	.word	0x00000380
        /*0958*/ 	.word	0x000000ff
        /*095c*/ 	.word	0x00033440
        /*0960*/ 	.short	0x0100
        /*0962*/ 	.byte	0x08
	.zero		1


	//   ....[4]....
        /*0964*/ 	.word	0x00000390
        /*0968*/ 	.word	0x000000ff
        /*096c*/ 	.word	0x00033438
        /*0970*/ 	.short	0x0100
        /*0972*/ 	.byte	0x08
	.zero		1


	//   ....[5]....
        /*0974*/ 	.word	0x000003a0
        /*0978*/ 	.word	0x000000ff
        /*097c*/ 	.word	0x00033448
        /*0980*/ 	.short	0x0100
        /*0982*/ 	.byte	0x08
	.zero		1


	//   ....[6]....
        /*0984*/ 	.word	0x000004d0
        /*0988*/ 	.word	0x000000ff
        /*098c*/ 	.word	0x00033450
        /*0990*/ 	.short	0x0100
        /*0992*/ 	.byte	0x08
	.zero		1


	//   ....[7]....
        /*0994*/ 	.word	0x000004e0
        /*0998*/ 	.word	0x000000ff
        /*099c*/ 	.word	0x00033460
        /*09a0*/ 	.short	0x0100
        /*09a2*/ 	.byte	0x08
	.zero		1


	//   ....[8]....
        /*09a4*/ 	.word	0x000004f0
        /*09a8*/ 	.word	0x000000ff
        /*09ac*/ 	.word	0x00033458
        /*09b0*/ 	.short	0x0100
        /*09b2*/ 	.byte	0x08
	.zero		1


	//   ....[9]....
        /*09b4*/ 	.word	0x00000500
        /*09b8*/ 	.word	0x000000ff
        /*09bc*/ 	.word	0x00033468
        /*09c0*/ 	.short	0x0100
        /*09c2*/ 	.byte	0x08
	.zero		1


	//   ....[10]....
        /*09c4*/ 	.word	0x000005f0
        /*09c8*/ 	.word	0x000000ff
        /*09cc*/ 	.word	0x00033470
        /*09d0*/ 	.short	0x0100
        /*09d2*/ 	.byte	0x06
	.zero		1


	//   ....[11]....
        /*09d4*/ 	.word	0x00000600
        /*09d8*/ 	.word	0x000000ff
        /*09dc*/ 	.word	0x00033480
        /*09e0*/ 	.short	0x0100
        /*09e2*/ 	.byte	0x06
	.zero		1


	//   ....[12]....
        /*09e4*/ 	.word	0x00000610
        /*09e8*/ 	.word	0x000000ff
        /*09ec*/ 	.word	0x00033478
        /*09f0*/ 	.short	0x0100
        /*09f2*/ 	.byte	0x06
	.zero		1


	//   ....[13]....
        /*09f4*/ 	.word	0x00000620
        /*09f8*/ 	.word	0x000000ff
        /*09fc*/ 	.word	0x00033488
        /*0a00*/ 	.short	0x0100
        /*0a02*/ 	.byte	0x06
	.zero		1


	//   ....[14]....
        /*0a04*/ 	.word	0x00000750
        /*0a08*/ 	.word	0x000000ff
        /*0a0c*/ 	.word	0x00033490
        /*0a10*/ 	.short	0x0100
        /*0a12*/ 	.byte	0x08
	.zero		1


	//   ....[15]....
        /*0a14*/ 	.word	0x00000760
        /*0a18*/ 	.word	0x000000ff
        /*0a1c*/ 	.word	0x000334a0
        /*0a20*/ 	.short	0x0100
        /*0a22*/ 	.byte	0x08
	.zero		1


	//   ....[16]....
        /*0a24*/ 	.word	0x00000770
        /*0a28*/ 	.word	0x000000ff
        /*0a2c*/ 	.word	0x00033498
        /*0a30*/ 	.short	0x0100
        /*0a32*/ 	.byte	0x08
	.zero		1


	//   ....[17]....
        /*0a34*/ 	.word	0x00000780
        /*0a38*/ 	.word	0x000000ff
        /*0a3c*/ 	.word	0x000334a8
        /*0a40*/ 	.short	0x0100
        /*0a42*/ 	.byte	0x08
	.zero		1


	//   ....[18]....
        /*0a44*/ 	.word	0x000008b0
        /*0a48*/ 	.word	0x000000ff
        /*0a4c*/ 	.word	0x000334b0
        /*0a50*/ 	.short	0x0100
        /*0a52*/ 	.byte	0x08
	.zero		1


	//   ....[19]....
        /*0a54*/ 	.word	0x000008c0
        /*0a58*/ 	.word	0x000000ff
        /*0a5c*/ 	.word	0x000334c0
        /*0a60*/ 	.short	0x0100
        /*0a62*/ 	.byte	0x08
	.zero		1


	//   ....[20]....
        /*0a64*/ 	.word	0x000008d0
        /*0a68*/ 	.word	0x000000ff
        /*0a6c*/ 	.word	0x000334b8
        /*0a70*/ 	.short	0x0100
        /*0a72*/ 	.byte	0x08
	.zero		1


	//   ....[21]....
        /*0a74*/ 	.word	0x000008e0
        /*0a78*/ 	.word	0x000000ff
        /*0a7c*/ 	.word	0x000334c8
        /*0a80*/ 	.short	0x0100
        /*0a82*/ 	.byte	0x08
	.zero		1


	//   ....[22]....
        /*0a84*/ 	.word	0x000022a0
        /*0a88*/ 	.word	0x000000ff
        /*0a8c*/ 	.word	0x00033400
        /*0a90*/ 	.short	0x010a
        /*0a92*/ 	.byte	0x29
	.zero		1


	//   ....[23]....
        /*0a94*/ 	.word	0x00002320
        /*0a98*/ 	.word	0x00000002
        /*0a9c*/ 	.word	0x00033430
        /*0aa0*/ 	.short	0x010a
        /*0aa2*/ 	.byte	0x3f
	.zero		1


	//   ....[24]....
        /*0aa4*/ 	.word	0x00002380
        /*0aa8*/ 	.word	0x00000002
        /*0aac*/ 	.word	0x00033430
        /*0ab0*/ 	.short	0x010a
        /*0ab2*/ 	.byte	0x3f
	.zero		1


	//   ....[25]....
        /*0ab4*/ 	.word	0x00004a60
        /*0ab8*/ 	.word	0x0000003b
        /*0abc*/ 	.word	0x00000000
        /*0ac0*/ 	.short	0x0101
        /*0ac2*/ 	.byte	0x3f
	.zero		1


	//   ....[26]....
        /*0ac4*/ 	.word	0x000059d0
        /*0ac8*/ 	.word	0x000000ff
        /*0acc*/ 	.word	0x00033430
        /*0ad0*/ 	.short	0x010a
        /*0ad2*/ 	.byte	0x06
	.zero		1


	//   ....[27]....
        /*0ad4*/ 	.word	0x00005a10
        /*0ad8*/ 	.word	0x000000ff
        /*0adc*/ 	.word	0x00033430
        /*0ae0*/ 	.short	0x010a
        /*0ae2*/ 	.byte	0x06
	.zero		1


	//   ....[28]....
        /*0ae4*/ 	.word	0x00006660
        /*0ae8*/ 	.word	0x000000ff
        /*0aec*/ 	.word	0x00033450
        /*0af0*/ 	.short	0x010a
        /*0af2*/ 	.byte	0x06
	.zero		1


	//   ....[29]....
        /*0af4*/ 	.word	0x000066a0
        /*0af8*/ 	.word	0x000000ff
        /*0afc*/ 	.word	0x00033450
        /*0b00*/ 	.short	0x010a
        /*0b02*/ 	.byte	0x06
	.zero		1


	//   ....[30]....
        /*0b04*/ 	.word	0x00007f30
        /*0b08*/ 	.word	0x0000009e
        /*0b0c*/ 	.word	0x00000000
        /*0b10*/ 	.short	0x0101
        /*0b12*/ 	.byte	0x3f
	.zero		1


	//   ....[31]....
        /*0b14*/ 	.word	0x00008af0
        /*0b18*/ 	.word	0x000000ff
        /*0b1c*/ 	.word	0x00000000
        /*0b20*/ 	.short	0x0101
        /*0b22*/ 	.byte	0x06
	.zero		1


	//   ....[32]....
        /*0b24*/ 	.word	0x00009420
        /*0b28*/ 	.word	0x000000ff
        /*0b2c*/ 	.word	0x00033430
        /*0b30*/ 	.short	0x010a
        /*0b32*/ 	.byte	0x06
	.zero		1


	//   ....[33]....
        /*0b34*/ 	.word	0x00009460
        /*0b38*/ 	.word	0x000000ff
        /*0b3c*/ 	.word	0x00033430
        /*0b40*/ 	.short	0x010a
        /*0b42*/ 	.byte	0x06
	.zero		1


	//   ....[34]....
        /*0b44*/ 	.word	0x0000a080
        /*0b48*/ 	.word	0x000000ff
        /*0b4c*/ 	.word	0x00033450
        /*0b50*/ 	.short	0x010a
        /*0b52*/ 	.byte	0x06
	.zero		1


	//   ....[35]....
        /*0b54*/ 	.word	0x0000a0c0
        /*0b58*/ 	.word	0x000000ff
        /*0b5c*/ 	.word	0x00033450
        /*0b60*/ 	.short	0x010a
        /*0b62*/ 	.byte	0x06
	.zero		1


	//   ....[36]....
        /*0b64*/ 	.word	0x0000b330
        /*0b68*/ 	.word	0x000000be
        /*0b6c*/ 	.word	0x00000000
        /*0b70*/ 	.short	0x0101
        /*0b72*/ 	.byte	0x3f
	.zero		1


	//   ....[37]....
        /*0b74*/ 	.word	0x0000b9d0
        /*0b78*/ 	.word	0x000000ff
        /*0b7c*/ 	.word	0x00000000
        /*0b80*/ 	.short	0x0101
        /*0b82*/ 	.byte	0x06
	.zero		1


	//   ....[38]....
        /*0b84*/ 	.word	0x0000c230
        /*0b88*/ 	.word	0x000000ff
        /*0b8c*/ 	.word	0x00033450
        /*0b90*/ 	.short	0x010a
        /*0b92*/ 	.byte	0x05
	.zero		1


	//   ....[39]....
        /*0b94*/ 	.word	0x0000c270
        /*0b98*/ 	.word	0x000000ff
        /*0b9c*/ 	.word	0x00033450
        /*0ba0*/ 	.short	0x010a
        /*0ba2*/ 	.byte	0x05
	.zero		1


	//   ....[40]....
        /*0ba4*/ 	.word	0x0000c8c0
        /*0ba8*/ 	.word	0x000000ff
        /*0bac*/ 	.word	0x00000000
        /*0bb0*/ 	.short	0x0101
        /*0bb2*/ 	.byte	0x04
	.zero		1


	//   ....[41]....
        /*0bb4*/ 	.word	0x0000f800
        /*0bb8*/ 	.word	0x000000ff
        /*0bbc*/ 	.word	0x00000000
        /*0bc0*/ 	.short	0x0101
        /*0bc2*/ 	.byte	0x08
	.zero		1


	//   ....[42]....
        /*0bc4*/ 	.word	0x0000fe90
        /*0bc8*/ 	.word	0x000000ff
        /*0bcc*/ 	.word	0x00000000
        /*0bd0*/ 	.short	0x0101
        /*0bd2*/ 	.byte	0x08
	.zero		1


	//   ....[43]....
        /*0bd4*/ 	.word	0x000143e0
        /*0bd8*/ 	.word	0x00000004
        /*0bdc*/ 	.word	0x00033480
        /*0be0*/ 	.short	0x010a
        /*0be2*/ 	.byte	0x3f
	.zero		1


	//   ....[44]....
        /*0be4*/ 	.word	0x00014670
        /*0be8*/ 	.word	0x00000004
        /*0bec*/ 	.word	0x00033440
        /*0bf0*/ 	.short	0x010a
        /*0bf2*/ 	.byte	0x3f
	.zero		1


	//   ....[45]....
        /*0bf4*/ 	.word	0x000151d0
        /*0bf8*/ 	.word	0x00000011
        /*0bfc*/ 	.word	0x00033400
        /*0c00*/ 	.short	0x0107
        /*0c02*/ 	.byte	0x3f
	.zero		1


	//   ....[46]....
        /*0c04*/ 	.word	0x000152d0
        /*0c08*/ 	.word	0x00000011
        /*0c0c*/ 	.word	0x00033400
        /*0c10*/ 	.short	0x0101
        /*0c12*/ 	.byte	0x3f
	.zero		1


	//   ....[47]....
        /*0c14*/ 	.word	0x000152f0
        /*0c18*/ 	.word	0x00000011
        /*0c1c*/ 	.word	0x00033420
        /*0c20*/ 	.short	0x010a
        /*0c22*/ 	.byte	0x3f
	.zero		1


	//   ....[48]....
        /*0c24*/ 	.word	0x000155f0
        /*0c28*/ 	.word	0x00000006
        /*0c2c*/ 	.word	0x00033480
        /*0c30*/ 	.short	0x010a
        /*0c32*/ 	.byte	0x3f
	.zero		1


	//   ....[49]....
        /*0c34*/ 	.word	0x00015a40
        /*0c38*/ 	.word	0x00000006
        /*0c3c*/ 	.word	0x00033440
        /*0c40*/ 	.short	0x010a
        /*0c42*/ 	.byte	0x3f
	.zero		1


	//   ....[50]....
        /*0c44*/ 	.word	0x00015ef0
        /*0c48*/ 	.word	0x00000003
        /*0c4c*/ 	.word	0x00033470
        /*0c50*/ 	.short	0x010a
        /*0c52*/ 	.byte	0x3f
	.zero		1


	//   ....[51]....
        /*0c54*/ 	.word	0x00015f60
        /*0c58*/ 	.word	0x00000003
        /*0c5c*/ 	.word	0x00033460
        /*0c60*/ 	.short	0x010a
        /*0c62*/ 	.byte	0x3f
	.zero		1


	//   ....[52]....
        /*0c64*/ 	.word	0x00016620
        /*0c68*/ 	.word	0x00000003
        /*0c6c*/ 	.word	0x00033450
        /*0c70*/ 	.short	0x0101
        /*0c72*/ 	.byte	0x3f
	.zero		1


	//   ....[53]....
        /*0c74*/ 	.word	0x000166a0
        /*0c78*/ 	.word	0x00000003
        /*0c7c*/ 	.word	0x00000000
        /*0c80*/ 	.short	0x0101
        /*0c82*/ 	.byte	0x3f
	.zero		1


	//   ....[54]....
        /*0c84*/ 	.word	0x000168c0
        /*0c88*/ 	.word	0x00000003
        /*0c8c*/ 	.word	0x00033470
        /*0c90*/ 	.short	0x010a
        /*0c92*/ 	.byte	0x3f
	.zero		1


	//   ....[55]....
        /*0c94*/ 	.word	0x00016920
        /*0c98*/ 	.word	0x00000003
        /*0c9c*/ 	.word	0x00033460
        /*0ca0*/ 	.short	0x010a
        /*0ca2*/ 	.byte	0x3f
	.zero		1


	//   ....[56]....
        /*0ca4*/ 	.word	0x00016fe0
        /*0ca8*/ 	.word	0x00000003
        /*0cac*/ 	.word	0x00033450
        /*0cb0*/ 	.short	0x0101
        /*0cb2*/ 	.byte	0x3f
	.zero		1


	//   ....[57]....
        /*0cb4*/ 	.word	0x00017030
        /*0cb8*/ 	.word	0x00000000
        /*0cbc*/ 	.word	0x00000000
        /*0cc0*/ 	.short	0x0101
        /*0cc2*/ 	.byte	0x3f
	.zero		1


	//   ....[58]....
        /*0cc4*/ 	.word	0x000181f0
        /*0cc8*/ 	.word	0x00000003
        /*0ccc*/ 	.word	0x00033420
        /*0cd0*/ 	.short	0x010a
        /*0cd2*/ 	.byte	0x3f
	.zero		1


	//   ....[59]....
        /*0cd4*/ 	.word	0x00018390
        /*0cd8*/ 	.word	0x00000007
        /*0cdc*/ 	.word	0x00000000
        /*0ce0*/ 	.short	0x010a
        /*0ce2*/ 	.byte	0x3f
	.zero		1


	//   ....[60]....
        /*0ce4*/ 	.word	0x00018400
        /*0ce8*/ 	.word	0x00000005
        /*0cec*/ 	.word	0x00000000
        /*0cf0*/ 	.short	0x010a
        /*0cf2*/ 	.byte	0x3f
	.zero		1


	//   ....[61]....
        /*0cf4*/ 	.word	0x00018450
        /*0cf8*/ 	.word	0x00000005
        /*0cfc*/ 	.word	0x00033460
        /*0d00*/ 	.short	0x010a
        /*0d02*/ 	.byte	0x3f
	.zero		1


	//   ....[62]....
        /*0d04*/ 	.word	0x000184a0
        /*0d08*/ 	.word	0x00000003
        /*0d0c*/ 	.word	0x00033460
        /*0d10*/ 	.short	0x010a
        /*0d12*/ 	.byte	0x3f
	.zero		1


	//   ....[63]....
        /*0d14*/ 	.word	0x000184e0
        /*0d18*/ 	.word	0x00000005
        /*0d1c*/ 	.word	0x00033480
        /*0d20*/ 	.short	0x010a
        /*0d22*/ 	.byte	0x3f
	.zero		1


	//   ....[64]....
        /*0d24*/ 	.word	0x00018500
        /*0d28*/ 	.word	0x00000003
        /*0d2c*/ 	.word	0x00033480
        /*0d30*/ 	.short	0x010a
        /*0d32*/ 	.byte	0x3f
	.zero		1


	//   ....[65]....
        /*0d34*/ 	.word	0x00018570
        /*0d38*/ 	.word	0x00000003
        /*0d3c*/ 	.word	0x00033400
        /*0d40*/ 	.short	0x010a
        /*0d42*/ 	.byte	0x3f
	.zero		1


	//   ....[66]....
        /*0d44*/ 	.word	0x000185c0
        /*0d48*/ 	.word	0x00000002
        /*0d4c*/ 	.word	0x00033430
        /*0d50*/ 	.short	0x010a
        /*0d52*/ 	.byte	0x3f
	.zero		1


	//   ....[67]....
        /*0d54*/ 	.word	0x00018620
        /*0d58*/ 	.word	0x00000007
        /*0d5c*/ 	.word	0x00033430
        /*0d60*/ 	.short	0x010a
        /*0d62*/ 	.byte	0x3f
	.zero		1


	//   ....[68]....
        /*0d64*/ 	.word	0x00018680
        /*0d68*/ 	.word	0x00000004
        /*0d6c*/ 	.word	0x00033450
        /*0d70*/ 	.short	0x010a
        /*0d72*/ 	.byte	0x3f
	.zero		1


	//   ....[69]....
        /*0d74*/ 	.word	0x000186e0
        /*0d78*/ 	.word	0x00000007
        /*0d7c*/ 	.word	0x00033430
        /*0d80*/ 	.short	0x010a
        /*0d82*/ 	.byte	0x3f
	.zero		1


	//   ....[70]....
        /*0d84*/ 	.word	0x00018740
        /*0d88*/ 	.word	0x00000004
        /*0d8c*/ 	.word	0x00033450
        /*0d90*/ 	.short	0x010a
        /*0d92*/ 	.byte	0x3f
	.zero		1


	//   ....[71]....
        /*0d94*/ 	.word	0x000187a0
        /*0d98*/ 	.word	0x00000006
        /*0d9c*/ 	.word	0x00033450
        /*0da0*/ 	.short	0x010a
        /*0da2*/ 	.byte	0x3f
	.zero		1


	//   ....[72]....
        /*0da4*/ 	.word	0x000188f0
        /*0da8*/ 	.word	0x00000004
        /*0dac*/ 	.word	0x00033480
        /*0db0*/ 	.short	0x010a
        /*0db2*/ 	.byte	0x3f
	.zero		1


	//   ....[73]....
        /*0db4*/ 	.word	0x00018940
        /*0db8*/ 	.word	0x00000004
        /*0dbc*/ 	.word	0x00033440
        /*0dc0*/ 	.short	0x010a
        /*0dc2*/ 	.byte	0x3f
	.zero		1


	//   ....[74]....
        /*0dc4*/ 	.word	0x00018ed0
        /*0dc8*/ 	.word	0x00000011
        /*0dcc*/ 	.word	0x00033420
        /*0dd0*/ 	.short	0x010a
        /*0dd2*/ 	.byte	0x3f
	.zero		1


	//   ....[75]....
        /*0dd4*/ 	.word	0x00018f20
        /*0dd8*/ 	.word	0x00000006
        /*0ddc*/ 	.word	0x00033480
        /*0de0*/ 	.short	0x010a
        /*0de2*/ 	.byte	0x3f
	.zero		1


	//   ....[76]....
        /*0de4*/ 	.word	0x00018f70
        /*0de8*/ 	.word	0x00000006
        /*0dec*/ 	.word	0x00033440
        /*0df0*/ 	.short	0x010a
        /*0df2*/ 	.byte	0x3f
	.zero		1


	//   ....[77]....
        /*0df4*/ 	.word	0x00018fc0
        /*0df8*/ 	.word	0x00000003
        /*0dfc*/ 	.word	0x00033470
        /*0e00*/ 	.short	0x010a
        /*0e02*/ 	.byte	0x3f
	.zero		1


	//   ....[78]....
        /*0e04*/ 	.word	0x00019010
        /*0e08*/ 	.word	0x00000003
        /*0e0c*/ 	.word	0x00033460
        /*0e10*/ 	.short	0x010a
        /*0e12*/ 	.byte	0x3f
	.zero		1


	//   ....[79]....
        /*0e14*/ 	.word	0x00019060
        /*0e18*/ 	.word	0x00000003
        /*0e1c*/ 	.word	0x00033470
        /*0e20*/ 	.short	0x010a
        /*0e22*/ 	.byte	0x3f
	.zero		1


	//   ....[80]....
        /*0e24*/ 	.word	0x000190b0
        /*0e28*/ 	.word	0x00000003
        /*0e2c*/ 	.word	0x00033460
        /*0e30*/ 	.short	0x010a
        /*0e32*/ 	.byte	0x3f
	.zero		1


	//   ....[81]....
        /*0e34*/ 	.word	0x00019100
        /*0e38*/ 	.word	0x00000003
        /*0e3c*/ 	.word	0x00033420
        /*0e40*/ 	.short	0x010a
        /*0e42*/ 	.byte	0x3f
	.zero		1


	//   ....[82]....
        /*0e44*/ 	.word	0x000192a0
        /*0e48*/ 	.word	0x00000007
        /*0e4c*/ 	.word	0x00000000
        /*0e50*/ 	.short	0x010a
        /*0e52*/ 	.byte	0x3f
	.zero		1


	//   ....[83]....
        /*0e54*/ 	.word	0x000192f0
        /*0e58*/ 	.word	0x00000005
        /*0e5c*/ 	.word	0x00000000
        /*0e60*/ 	.short	0x010a
        /*0e62*/ 	.byte	0x3f
	.zero		1


	//   ....[84]....
        /*0e64*/ 	.word	0x00019340
        /*0e68*/ 	.word	0x00000005
        /*0e6c*/ 	.word	0x00033460
        /*0e70*/ 	.short	0x010a
        /*0e72*/ 	.byte	0x3f
	.zero		1


	//   ....[85]....
        /*0e74*/ 	.word	0x00019390
        /*0e78*/ 	.word	0x00000003
        /*0e7c*/ 	.word	0x00033460
        /*0e80*/ 	.short	0x010a
        /*0e82*/ 	.byte	0x3f
	.zero		1


	//   ....[86]....
        /*0e84*/ 	.word	0x000193e0
        /*0e88*/ 	.word	0x00000005
        /*0e8c*/ 	.word	0x00033480
        /*0e90*/ 	.short	0x010a
        /*0e92*/ 	.byte	0x3f
	.zero		1


	//----- nvinfo : EIATTR_NUM_MBARRIERS
	.align		4
.L_299:
        /*0e94*/ 	.byte	0x03, 0x38
        /*0e96*/ 	.short	0x0016


	//----- nvinfo : EIATTR_EXIT_INSTR_OFFSETS
	.align		4
        /*0e98*/ 	.byte	0x04, 0x1c
        /*0e9a*/ 	.short	(.L_301 - .L_300)


	//   ....[0]....
.L_300:
        /*0e9c*/ 	.word	0x00000a80


	//   ....[1]....
        /*0ea0*/ 	.word	0x00011d00


	//   ....[2]....
        /*0ea4*/ 	.word	0x00018550


	//----- nvinfo : EIATTR_MAX_THREADS
	.align		4
.L_301:
        /*0ea8*/ 	.byte	0x04, 0x05
        /*0eaa*/ 	.short	(.L_303 - .L_302)
.L_302:
        /*0eac*/ 	.word	0x00000180
        /*0eb0*/ 	.word	0x00000001
        /*0eb4*/ 	.word	0x00000001


	//----- nvinfo : EIATTR_CRS_STACK_SIZE
	.align		4
.L_303:
        /*0eb8*/ 	.byte	0x04, 0x1e
        /*0eba*/ 	.short	(.L_305 - .L_304)
.L_304:
        /*0ebc*/ 	.word	0x00000000


	//----- nvinfo : EIATTR_CBANK_PARAM_SIZE
	.align		4
.L_305:
        /*0ec0*/ 	.byte	0x03, 0x19
        /*0ec2*/ 	.short	0x0af0


	//----- nvinfo : EIATTR_PARAM_CBANK
	.align		4
        /*0ec4*/ 	.byte	0x04, 0x0a
        /*0ec6*/ 	.short	(.L_307 - .L_306)
	.align		4
.L_306:
        /*0ec8*/ 	.word	index@(.nv.constant0._ZN7cutlass13device_kernelIN5flash11enable_sm90INS1_16FlashAttnFwdSm90INS1_25CollectiveMainloopFwdSm90ILi2EN4cute5tupleIJNS5_1CILi1EEES8_S8_EEENS6_IJNS7_ILi128EEENS7_ILi160EEENS7_ILi192EEEEEELi192ENS_12float_e4m3_tEfNS_4arch4Sm90ELb1ELb0ELb0ELb1ELb0ELb0ELb0ELb1ELb1ELb1ELb1ELb0EEENS1_21CollectiveEpilogueFwdINS6_IJSA_SC_SB_EEES9_NS_10bfloat16_tESG_Li256ELb1ELb1ELb1ELb1EEENS1_36VarlenDynamicPersistentTileSchedulerILi128ELi160ELi256ELi128ELb1ELb1ELb1ELb1ELb1ELb1EEEEEEEEEvNT_6ParamsE)
        /*0ecc*/ 	.short	0x0210
        /*0ece*/ 	.short	0x0af0


	//----- nvinfo : EIATTR_SW_WAR
	.align		4
.L_307:
        /*0ed0*/ 	.byte	0x04, 0x36
        /*0ed2*/ 	.short	(.L_309 - .L_308)
.L_308:
        /*0ed4*/ 	.word	0x00000008
.L_309:


//--------------------- .nv.info._ZN7cutlass13device_kernelIN5flash11enable_sm90INS1_16FlashAttnFwdSm90INS1_25CollectiveMainloopFwdSm90ILi2EN4cute5tupleIJNS5_1CILi1EEES8_S8_EEENS6_IJNS7_ILi128EEENS7_ILi160EEENS7_ILi192EEEEEELi192ENS_12float_e4m3_tEfNS_4arch4Sm90ELb1ELb0ELb0ELb1ELb0ELb1ELb0ELb1ELb1ELb1ELb1ELb0EEENS1_21CollectiveEpilogueFwdINS6_IJSA_SC_SB_EEES9_NS_10bfloat16_tESG_Li256ELb1ELb1ELb1ELb1EEENS1_36VarlenDynamicPersistentTileSchedulerILi128ELi160ELi256ELi128ELb1ELb1ELb1ELb1ELb1ELb1EEEEEEEEEvNT_6ParamsE --------------------------
	.section	.nv.info._ZN7cutlass13device_kernelIN5flash11enable_sm90INS1_16FlashAttnFwdSm90INS1_25CollectiveMainloopFwdSm90ILi2EN4cute5tupleIJNS5_1CILi1EEES8_S8_EEENS6_IJNS7_ILi128EEENS7_ILi160EEENS7_ILi192EEEEEELi192ENS_12float_e4m3_tEfNS_4arch4Sm90ELb1ELb0ELb0ELb1ELb0ELb1ELb0ELb1ELb1ELb1ELb1ELb0EEENS1_21CollectiveEpilogueFwdINS6_IJSA_SC_SB_EEES9_NS_10bfloat16_tESG_Li256ELb1ELb1ELb1ELb1EEENS1_36VarlenDynamicPersistentTileSchedulerILi128ELi160ELi256ELi128ELb1ELb1ELb1ELb1ELb1ELb1EEEEEEEEEvNT_6ParamsE,"",@"SHT_CUDA_INFO"
	.sectionflags	@""
	.align	4


	//----- nvinfo : EIATTR_CUDA_API_VERSION
	.align		4
        /*0000*/ 	.byte	0x04, 0x37
        /*0002*/ 	.short	(.L_311 - .L_310)
.L_310:
        /*0004*/ 	.word	0x00000082


	//----- nvinfo : EIATTR_KPARAM_INFO
	.align		4
.L_311:
        /*0008*/ 	.byte	0x04, 0x17
        /*000a*/ 	.short	(.L_313 - .L_312)
.L_312:
        /*000c*/ 	.word	0x00000000
        /*0010*/ 	.short	0x0000
        /*0012*/ 	.short	0x0070
        /*0014*/ 	.byte	0x00, 0xf0, 0x01, 0x2a


	//----- nvinfo : EIATTR_SPARSE_MMA_MASK
	.align		4
.L_313:
        /*0018*/ 	.byte	0x03, 0x50
        /*001a*/ 	.short	0x0000


	//----- nvinfo : EIATTR_MAXREG_COUNT
	.align		4
        /*001c*/ 	.byte	0x03, 0x1b
        /*001e*/ 	.short	0x00a8


	//----- nvinfo : EIATTR_NUM_BARRIERS
	.align		4
        /*0020*/ 	.byte	0x02, 0x4c
        /*0022*/ 	.byte	0x10
	.zero		1


	//----- nvinfo : EIATTR_EXTERNS
	.align		4
        /*0024*/ 	.byte	0x04, 0x0f
        /*0026*/ 	.short	(.L_315 - .L_314)


	//   ....[0]....
	.align		4
.L_314:
        /*0028*/ 	.word	index@(__assertfail)


	//----- nvinfo : EIATTR_ANNOTATIONS
	.align		4
.L_315:
        /*002c*/ 	.byte	0x04, 0x55
        /*002e*/ 	.short	(.L_317 - .L_316)


	//   ....[0]....
.L_316:
        /* <DEDUP_REMOVED lines=105> */


	//----- nvinfo : EIATTR_MERCURY_ISA_VERSION
	.align		4
.L_317:
        /*06b0*/ 	.byte	0x03, 0x5f
        /*06b2*/ 	.short	0x0101


	//----- nvinfo : EIATTR_UNUSED_LOAD_BYTE_OFFSET
	.align		4
        /*06b4*/ 	.byte	0x04, 0x44
        /*06b6*/ 	.short	(.L_319 - .L_318)


	//   ....[0]....
.L_318:
        /*06b8*/ 	.word	0x00000ae0
        /*06bc*/ 	.word	0x0000fff0


	//   ....[1]....
        /*06c0*/ 	.word	0x00023b90
        /*06c4*/ 	.word	0x0000fff0


	//----- nvinfo : EIATTR_INT_WARP_WIDE_INSTR_OFFSETS
	.align		4
.L_319:
        /*06c8*/ 	.byte	0x04, 0x31
        /*06ca*/ 	.short	(.L_321 - .L_320)


	//   ....[0]....
.L_320:
        /*06cc*/ 	.word	0x00000190


	//   ....[1]....
        /*06d0*/ 	.word	0x000001d0


	//   ....[2]....
        /*06d4*/ 	.word	0x00000240


	//   ....[3]....
        /*06d8*/ 	.word	0x0002cce0


	//   ....[4]....
        /*06dc*/ 	.word	0x0002cd70


	//   ....[5]....
        /*06e0*/ 	.word	0x0002fae0


	//   ....[6]....
        /*06e4*/ 	.word	0x0002fb70


	//----- nvinfo : EIATTR_COOP_GROUP_MASK_REGIDS
	.align		4
.L_321:
        /*06e8*/ 	.byte	0x04, 0x29
        /*06ea*/ 	.short	(.L_323 - .L_322)


	//   ....[0]....
.L_322:
        /*06ec*/ 	.word	0xffffffff


	//   ....[1]....
        /*06f0*/ 	.word	0xffffffff


	//   ....[2]....
        /*06f4*/ 	.word	0xffffffff


	//   ....[3]....
        /*06f8*/ 	.word	0xffffffff


	//   ....[4]....
        /*06fc*/ 	.word	0xffffffff


	//   ....[5]....
        /*0700*/ 	.word	0xffffffff


	//   ....[6]....
        /*0704*/ 	.word	0xffffffff


	//   ....[7]....
        /*0708*/ 	.word	0xffffffff


	//   ....[8]....
        /*070c*/ 	.word	0xffffffff


	//   ....[9]....
        /*0710*/ 	.word	0xffffffff


	//   ....[10]....
        /*0714*/ 	.word	0xffffffff


	//   ....[11]....
        /*0718*/ 	.word	0xffffffff


	//   ....[12]....
        /*071c*/ 	.word	0xffffffff


	//   ....[13]....
        /*0720*/ 	.word	0xffffffff


	//   ....[14]....
        /*0724*/ 	.word	0xffffffff


	//   ....[15]....
        /*0728*/ 	.word	0xffffffff


	//   ....[16]....
        /*072c*/ 	.word	0xffffffff


	//   ....[17]....
        /*0730*/ 	.word	0xffffffff


	//   ....[18]....
        /*0734*/ 	.word	0xffffffff


	//   ....[19]....
        /*0738*/ 	.word	0xffffffff


	//   ....[20]....
        /*073c*/ 	.word	0xffffffff


	//   ....[21]....
        /*0740*/ 	.word	0xffffffff


	//   ....[22]....
        /*0744*/ 	.word	0xffffffff


	//   ....[23]....
        /*0748*/ 	.word	0xffffffff


	//   ....[24]....
        /*074c*/ 	.word	0xffffffff


	//   ....[25]....
        /*0750*/ 	.word	0xffffffff


	//   ....[26]....
        /*0754*/ 	.word	0xffffffff


	//   ....[27]....
        /*0758*/ 	.word	0xffffffff


	//   ....[28]....
        /*075c*/ 	.word	0xffffffff


	//   ....[29]....
        /*0760*/ 	.word	0xffffffff


	//   ....[30]....
        /*0764*/ 	.word	0xffffffff


	//   ....[31]....
        /*0768*/ 	.word	0xffffffff


	//   ....[32]....
        /*076c*/ 	.word	0xffffffff


	//   ....[33]....
        /*0770*/ 	.word	0xffffffff


	//   ....[34]....
        /*0774*/ 	.word	0xffffffff


	//   ....[35]....
        /*0778*/ 	.word	0xffffffff


	//   ....[36]....
        /*077c*/ 	.word	0xffffffff


	//   ....[37]....
        /*0780*/ 	.word	0xffffffff


	//   ....[38]....
        /*0784*/ 	.word	0xffffffff


	//   ....[39]....
        /*0788*/ 	.word	0xffffffff


	//   ....[40]....
        /*078c*/ 	.word	0xffffffff


	//   ....[41]....
        /*0790*/ 	.word	0xffffffff


	//   ....[42]....
        /*0794*/ 	.word	0xffffffff


	//   ....[43]....
        /*0798*/ 	.word	0xffffffff


	//   ....[44]....
        /*079c*/ 	.word	0xffffffff


	//   ....[45]....
        /*07a0*/ 	.word	0xffffffff


	//   ....[46]....
        /*07a4*/ 	.word	0xffffffff


	//   ....[47]....
        /*07a8*/ 	.word	0xffffffff


	//   ....[48]....
        /*07ac*/ 	.word	0xffffffff


	//   ....[49]....
        /*07b0*/ 	.word	0xffffffff


	//   ....[50]....
        /*07b4*/ 	.word	0xffffffff


	//   ....[51]....
        /*07b8*/ 	.word	0xffffffff


	//   ....[52]....
        /*07bc*/ 	.word	0xffffffff


	//   ....[53]....
        /*07c0*/ 	.word	0xffffffff


	//   ....[54]....
        /*07c4*/ 	.word	0xffffffff


	//   ....[55]....
        /*07c8*/ 	.word	0xffffffff


	//   ....[56]....
        /*07cc*/ 	.word	0xffffffff


	//   ....[57]....
        /*07d0*/ 	.word	0xffffffff


	//   ....[58]....
        /*07d4*/ 	.word	0xffffffff


	//   ....[59]....
        /*07d8*/ 	.word	0xffffffff


	//   ....[60]....
        /*07dc*/ 	.word	0xffffffff


	//   ....[61]....
        /*07e0*/ 	.word	0xffffffff


	//   ....[62]....
        /*07e4*/ 	.word	0xffffffff


	//   ....[63]....
        /*07e8*/ 	.word	0xffffffff


	//   ....[64]....
        /*07ec*/ 	.word	0xffffffff


	//   ....[65]....
        /*07f0*/ 	.word	0xffffffff


	//   ....[66]....
        /*07f4*/ 	.word	0xffffffff


	//   ....[67]....
        /*07f8*/ 	.word	0xffffffff


	//   ....[68]....
        /*07fc*/ 	.word	0xffffffff


	//   ....[69]....
        /*0800*/ 	.word	0xffffffff


	//   ....[70]....
        /*0804*/ 	.word	0xffffffff


	//   ....[71]....
        /*0808*/ 	.word	0xffffffff


	//   ....[72]....
        /*080c*/ 	.word	0xffffffff


	//   ....[73]....
        /*0810*/ 	.word	0xffffffff


	//   ....[74]....
        /*0814*/ 	.word	0xffffffff


	//   ....[75]....
        /*0818*/ 	.word	0xffffffff


	//   ....[76]....
        /*081c*/ 	.word	0xffffffff


	//   ....[77]....
        /*0820*/ 	.word	0xffffffff


	//   ....[78]....
        /*0824*/ 	.word	0xffffffff


	//   ....[79]....
        /*0828*/ 	.word	0xffffffff


	//   ....[80]....
        /*082c*/ 	.word	0xffffffff


	//   ....[81]....
        /*0830*/ 	.word	0xffffffff


	//   ....[82]....
        /*0834*/ 	.word	0xffffffff


	//   ....[83]....
        /*0838*/ 	.word	0xffffffff


	//   ....[84]....
        /*083c*/ 	.word	0xffffffff


	//   ....[85]....
        /*0840*/ 	.word	0xffffffff


	//   ....[86]....
        /*0844*/ 	.word	0xffffffff


	//   ....[87]....
        /*0848*/ 	.word	0xffffffff


	//   ....[88]....
        /*084c*/ 	.word	0xffffffff


	//   ....[89]....
        /*0850*/ 	.word	0xffffffff


	//   ....[90]....
        /*0854*/ 	.word	0xffffffff


	//   ....[91]....
        /*0858*/ 	.word	0xffffffff


	//   ....[92]....
        /*085c*/ 	.word	0xffffffff


	//   ....[93]....
        /*0860*/ 	.word	0xffffffff


	//   ....[94]....
        /*0864*/ 	.word	0xffffffff


	//   ....[95]....
        /*0868*/ 	.word	0xffffffff


	//   ....[96]....
        /*086c*/ 	.word	0xffffffff


	//   ....[97]....
        /*0870*/ 	.word	0xffffffff


	//   ....[98]....
        /*0874*/ 	.word	0xffffffff


	//   ....[99]....
        /*0878*/ 	.word	0xffffffff


	//   ....[100]....
        /*087c*/ 	.word	0xffffffff


	//   ....[101]....
        /*0880*/ 	.word	0xffffffff


	//   ....[102]....
        /*0884*/ 	.word	0xffffffff


	//   ....[103]....
        /*0888*/ 	.word	0xffffffff


	//   ....[104]....
        /*088c*/ 	.word	0xffffffff


	//   ....[105]....
        /*0890*/ 	.word	0xffffffff


	//   ....[106]....
        /*0894*/ 	.word	0xffffffff


	//   ....[107]....
        /*0898*/ 	.word	0xffffffff


	//   ....[108]....
        /*089c*/ 	.word	0xffffffff


	//   ....[109]....
        /*08a0*/ 	.word	0xffffffff


	//   ....[110]....
        /*08a4*/ 	.word	0xffffffff


	//   ....[111]....
        /*08a8*/ 	.word	0xffffffff


	//   ....[112]....
        /*08ac*/ 	.word	0xffffffff


	//   ....[113]....
        /*08b0*/ 	.word	0xffffffff


	//   ....[114]....
        /*08b4*/ 	.word	0xffffffff


	//   ....[115]....
        /*08b8*/ 	.word	0xffffffff


	//   ....[116]....
        /*08bc*/ 	.word	0xffffffff


	//   ....[117]....
        /*08c0*/ 	.word	0xffffffff


	//   ....[118]....
        /*08c4*/ 	.word	0xffffffff


	//   ....[119]....
        /*08c8*/ 	.word	0xffffffff


	//   ....[120]....
        /*08cc*/ 	.word	0xffffffff


	//   ....[121]....
        /*08d0*/ 	.word	0xffffffff


	//   ....[122]....
        /*08d4*/ 	.word	0xffffffff


	//   ....[123]....
        /*08d8*/ 	.word	0xffffffff


	//   ....[124]....
        /*08dc*/ 	.word	0xffffffff


	//   ....[125]....
        /*08e0*/ 	.word	0xffffffff


	//   ....[126]....
        /*08e4*/ 	.word	0xffffffff


	//   ....[127]....
        /*08e8*/ 	.word	0xffffffff


	//   ....[128]....
        /*08ec*/ 	.word	0xffffffff


	//   ....[129]....
        /*08f0*/ 	.word	0xffffffff


	//   ....[130]....
        /*08f4*/ 	.word	0xffffffff


	//   ....[131]....
        /*08f8*/ 	.word	0xffffffff


	//   ....[132]....
        /*08fc*/ 	.word	0xffffffff


	//   ....[133]....
        /*0900*/ 	.word	0xffffffff


	//   ....[134]....
        /*0904*/ 	.word	0xffffffff


	//   ....[135]....
        /*0908*/ 	.word	0xffffffff


	//   ....[136]....
        /*090c*/ 	.word	0xffffffff


	//   ....[137]....
        /*0910*/ 	.word	0xffffffff


	//   ....[138]....
        /*0914*/ 	.word	0xffffffff


	//   ....[139]....
        /*0918*/ 	.word	0xffffffff


	//   ....[140]....
        /*091c*/ 	.word	0xffffffff


	//   ....[141]....
        /*0920*/ 	.word	0xffffffff


	//   ....[142]....
        /*0924*/ 	.word	0xffffffff


	//   ....[143]....
        /*0928*/ 	.word	0xffffffff


	//   ....[144]....
        /*092c*/ 	.word	0xffffffff


	//   ....[145]....
        /*0930*/ 	.word	0xffffffff


	//   ....[146]....
        /*0934*/ 	.word	0xffffffff


	//   ....[147]....
        /*0938*/ 	.word	0xffffffff


	//   ....[148]....
        /*093c*/ 	.word	0xffffffff


	//   ....[149]....
        /*0940*/ 	.word	0xffffffff


	//   ....[150]....
        /*0944*/ 	.word	0xffffffff


	//   ....[151]....
        /*0948*/ 	.word	0xffffffff


	//   ....[152]....
        /*094c*/ 	.word	0xffffffff


	//   ....[153]....
        /*0950*/ 	.word	0xffffffff


	//   ....[154]....
        /*0954*/ 	.word	0xffffffff


	//   ....[155]....
        /*0958*/ 	.word	0xffffffff


	//   ....[156]....
        /*095c*/ 	.word	0xffffffff


	//   ....[157]....
        /*0960*/ 	.word	0xffffffff


	//   ....[158]....
        /*0964*/ 	.word	0xffffffff


	//   ....[159]....
        /*0968*/ 	.word	0xffffffff


	//   ....[160]....
        /*096c*/ 	.word	0xffffffff


	//   ....[161]....
        /*0970*/ 	.word	0xffffffff


	//   ....[162]....
        /*0974*/ 	.word	0xffffffff


	//   ....[163]....
        /*0978*/ 	.word	0xffffffff


	//   ....[164]....
        /*097c*/ 	.word	0xffffffff


	//   ....[165]....
        /*0980*/ 	.word	0xffffffff


	//   ....[166]....
        /*0984*/ 	.word	0xffffffff


	//   ....[167]....
        /*0988*/ 	.word	0xffffffff


	//   ....[168]....
        /*098c*/ 	.word	0xffffffff


	//   ....[169]....
        /*0990*/ 	.word	0xffffffff


	//   ....[170]....
        /*0994*/ 	.word	0xffffffff


	//   ....[171]....
        /*0998*/ 	.word	0xffffffff


	//   ....[172]....
        /*099c*/ 	.word	0xffffffff


	//   ....[173]....
        /*09a0*/ 	.word	0xffffffff


	//   ....[174]....
        /*09a4*/ 	.word	0xffffffff


	//   ....[175]....
        /*09a8*/ 	.word	0xffffffff


	//   ....[176]....
        /*09ac*/ 	.word	0xffffffff


	//   ....[177]....
        /*09b0*/ 	.word	0xffffffff


	//   ....[178]....
        /*09b4*/ 	.word	0xffffffff


	//   ....[179]....
        /*09b8*/ 	.word	0xffffffff


	//   ....[180]....
        /*09bc*/ 	.word	0xffffffff


	//   ....[181]....
        /*09c0*/ 	.word	0xffffffff


	//   ....[182]....
        /*09c4*/ 	.word	0xffffffff


	//   ....[183]....
        /*09c8*/ 	.word	0xffffffff


	//   ....[184]....
        /*09cc*/ 	.word	0xffffffff


	//   ....[185]....
        /*09d0*/ 	.word	0xffffffff


	//   ....[186]....
        /*09d4*/ 	.word	0xffffffff


	//   ....[187]....
        /*09d8*/ 	.word	0xffffffff


	//   ....[188]....
        /*09dc*/ 	.word	0xffffffff


	//   ....[189]....
        /*09e0*/ 	.word	0xffffffff


	//   ....[190]....
        /*09e4*/ 	.word	0xffffffff


	//   ....[191]....
        /*09e8*/ 	.word	0xffffffff


	//   ....[192]....
        /*09ec*/ 	.word	0xffffffff


	//   ....[193]....
        /*09f0*/ 	.word	0xffffffff


	//   ....[194]....
        /*09f4*/ 	.word	0xffffffff


	//   ....[195]....
        /*09f8*/ 	.word	0xffffffff


	//   ....[196]....
        /*09fc*/ 	.word	0xffffffff


	//   ....[197]....
        /*0a00*/ 	.word	0xffffffff


	//   ....[198]....
        /*0a04*/ 	.word	0xffffffff


	//   ....[199]....
        /*0a08*/ 	.word	0xffffffff


	//   ....[200]....
        /*0a0c*/ 	.word	0xffffffff


	//   ....[201]....
        /*0a10*/ 	.word	0xffffffff


	//   ....[202]....
        /*0a14*/ 	.word	0x0500000f


	//   ....[203]....
        /*0a18*/ 	.word	0x0500000f


	//   ....[204]....
        /*0a1c*/ 	.word	0x0500000f


	//   ....[205]....
        /*0a20*/ 	.word	0x0500000f


	//   ....[206]....
        /*0a24*/ 	.word	0x0500000f


	//   ....[207]....
        /*0a28*/ 	.word	0x0500000f


	//   ....[208]....
        /*0a2c*/ 	.word	0x0500000f


	//   ....[209]....
        /*0a30*/ 	.word	0x0500000f


	//   ....[210]....
        /*0a34*/ 	.word	0x0500000f


	//   ....[211]....
        /*0a38*/ 	.word	0x0500000f


	//   ....[212]....
        /*0a3c*/ 	.word	0x0500000f


	//   ....[213]....
        /*0a40*/ 	.word	0x0500000f


	//   ....[214]....
        /*0a44*/ 	.word	0x0500000f


	//   ....[215]....
        /*0a48*/ 	.word	0x0500000f


	//   ....[216]....
        /*0a4c*/ 	.word	0x0500000f


	//   ....[217]....
        /*0a50*/ 	.word	0x0500000f


	//   ....[218]....
        /*0a54*/ 	.word	0x0500000f


	//   ....[219]....
        /*0a58*/ 	.word	0x0500000f


	//   ....[220]....
        /*0a5c*/ 	.word	0x0500000f


	//   ....[221]....
        /*0a60*/ 	.word	0x0500000f


	//   ....[222]....
        /*0a64*/ 	.word	0x0500000f


	//   ....[223]....
        /*0a68*/ 	.word	0x0500000f


	//   ....[224]....
        /*0a6c*/ 	.word	0x0500000f


	//   ....[225]....
        /*0a70*/ 	.word	0x0500000f


	//   ....[226]....
        /*0a74*/ 	.word	0x0500000f


	//   ....[227]....
        /*0a78*/ 	.word	0x0500000f


	//   ....[228]....
        /*0a7c*/ 	.word	0x0500000f


	//   ....[229]....
        /*0a80*/ 	.word	0x0500000f


	//   ....[230]....
        /*0a84*/ 	.word	0x0500000f


	//   ....[231]....
        /*0a88*/ 	.word	0x0500000f


	//   ....[232]....
        /*0a8c*/ 	.word	0x0500000f


	//   ....[233]....
        /*0a90*/ 	.word	0x0500000f


	//   ....[234]....
        /*0a94*/ 	.word	0x0500000f


	//   ....[235]....
        /*0a98*/ 	.word	0x0500000f


	//   ....[236]....
        /*0a9c*/ 	.word	0x0500000f


	//   ....[237]....
        /*0aa0*/ 	.word	0x0500000f


	//   ....[238]....
        /*0aa4*/ 	.word	0x0500000f


	//   ....[239]....
        /*0aa8*/ 	.word	0x0500000f


	//   ....[240]....
        /*0aac*/ 	.word	0x0500000f


	//   ....[241]....
        /*0ab0*/ 	.word	0x0500000f


	//   ....[242]....
        /*0ab4*/ 	.word	0x0500000f


	//   ....[243]....
        /*0ab8*/ 	.word	0x0500000f


	//   ....[244]....
        /*0abc*/ 	.word	0x0500000f


	//   ....[245]....
        /*0ac0*/ 	.word	0x0500000f


	//   ....[246]....
        /*0ac4*/ 	.word	0x0500000f


	//   ....[247]....
        /*0ac8*/ 	.word	0x0500000f


	//   ....[248]....
        /*0acc*/ 	.word	0x0500000f


	//   ....[249]....
        /*0ad0*/ 	.word	0x0500000f


	//   ....[250]....
        /*0ad4*/ 	.word	0x0500000f


	//   ....[251]....
        /*0ad8*/ 	.word	0x0500000f


	//   ....[252]....
        /*0adc*/ 	.word	0x0500000f


	//   ....[253]....
        /*0ae0*/ 	.word	0x0500000f


	//   ....[254]....
        /*0ae4*/ 	.word	0x0500000f


	//   ....[255]....
        /*0ae8*/ 	.word	0x0500000f


	//   ....[0]....
        /*0aec*/ 	.word	0x0500000f


	//   ....[1]....
        /*0af0*/ 	.word	0x0500000f


	//   ....[2]....
        /*0af4*/ 	.word	0x0500000f


	//   ....[3]....
        /*0af8*/ 	.word	0x0500000f


	//   ....[4]....
        /*0afc*/ 	.word	0x0500000f


	//   ....[5]....
        /*0b00*/ 	.word	0x0500000f


	//   ....[6]....
        /*0b04*/ 	.word	0x0500000f


	//   ....[7]....
        /*0b08*/ 	.word	0x0500000f


	//   ....[8]....
        /*0b0c*/ 	.word	0x0500000f


	//   ....[9]....
        /*0b10*/ 	.word	0x0500000f


	//   ....[10]....
        /*0b14*/ 	.word	0x0500000f


	//   ....[11]....
        /*0b18*/ 	.word	0x0500000f


	//   ....[12]....
        /*0b1c*/ 	.word	0x0500000f


	//   ....[13]....
        /*0b20*/ 	.word	0x0500000f


	//   ....[14]....
        /*0b24*/ 	.word	0x0500000f


	//   ....[15]....
        /*0b28*/ 	.word	0x0500000f


	//   ....[16]....
        /*0b2c*/ 	.word	0x0500000f


	//   ....[17]....
        /*0b30*/ 	.word	0x0500000f


	//   ....[18]....
        /*0b34*/ 	.word	0x0500000f


	//   ....[19]....
        /*0b38*/ 	.word	0x0500000f


	//   ....[20]....
        /*0b3c*/ 	.word	0x0500000f


	//   ....[21]....
        /*0b40*/ 	.word	0x0500000f


	//   ....[22]....
        /*0b44*/ 	.word	0x0500000f


	//   ....[23]....
        /*0b48*/ 	.word	0x0500000f


	//   ....[24]....
        /*0b4c*/ 	.word	0x0500000f


	//   ....[25]....
        /*0b50*/ 	.word	0x0500000f


	//   ....[26]....
        /*0b54*/ 	.word	0x0500000f


	//   ....[27]....
        /*0b58*/ 	.word	0x0500000f


	//   ....[28]....
        /*0b5c*/ 	.word	0x0500000f


	//   ....[29]....
        /*0b60*/ 	.word	0x0500000f


	//   ....[30]....
        /*0b64*/ 	.word	0x0500000f


	//   ....[31]....
        /*0b68*/ 	.word	0x0500000f


	//   ....[32]....
        /*0b6c*/ 	.word	0x0500000f


	//   ....[33]....
        /*0b70*/ 	.word	0x0500000f


	//   ....[34]....
        /*0b74*/ 	.word	0x0500000f


	//   ....[35]....
        /*0b78*/ 	.word	0x0500000f


	//   ....[36]....
        /*0b7c*/ 	.word	0x0500000f


	//   ....[37]....
        /*0b80*/ 	.word	0x0500000f


	//   ....[38]....
        /*0b84*/ 	.word	0x0500000f


	//   ....[39]....
        /*0b88*/ 	.word	0x0500000f


	//   ....[40]....
        /*0b8c*/ 	.word	0x0500000f


	//   ....[41]....
        /*0b90*/ 	.word	0x0500000f


	//   ....[42]....
        /*0b94*/ 	.word	0x0500000f


	//   ....[43]....
        /*0b98*/ 	.word	0x0500000f


	//   ....[44]....
        /*0b9c*/ 	.word	0x0500000f


	//   ....[45]....
        /*0ba0*/ 	.word	0x0500000f


	//   ....[46]....
        /*0ba4*/ 	.word	0x0500000f


	//   ....[47]....
        /*0ba8*/ 	.word	0x0500000f


	//   ....[48]....
        /*0bac*/ 	.word	0x0500000f


	//   ....[49]....
        /*0bb0*/ 	.word	0x0500000f


	//   ....[50]....
        /*0bb4*/ 	.word	0x0500000f


	//   ....[51]....
        /*0bb8*/ 	.word	0x0500000f


	//   ....[52]....
        /*0bbc*/ 	.word	0x0500000f


	//   ....[53]....
        /*0bc0*/ 	.word	0x0500000f


	//   ....[54]....
        /*0bc4*/ 	.word	0x0500000f


	//   ....[55]....
        /*0bc8*/ 	.word	0x0500000f


	//   ....[56]....
        /*0bcc*/ 	.word	0x0500000f


	//   ....[57]....
        /*0bd0*/ 	.word	0x0500000f


	//   ....[58]....
        /*0bd4*/ 	.word	0x0500000f


	//   ....[59]....
        /*0bd8*/ 	.word	0x0500000f


	//   ....[60]....
        /*0bdc*/ 	.word	0x0500000f


	//   ....[61]....
        /*0be0*/ 	.word	0x0500000f


	//   ....[62]....
        /*0be4*/ 	.word	0x0500000f


	//   ....[63]....
        /*0be8*/ 	.word	0x0500000f


	//   ....[64]....
        /*0bec*/ 	.word	0x0500000f


	//   ....[65]....
        /*0bf0*/ 	.word	0x0500000f


	//   ....[66]....
        /*0bf4*/ 	.word	0x0500000f


	//   ....[67]....
        /*0bf8*/ 	.word	0x0500000f


	//   ....[68]....
        /*0bfc*/ 	.word	0x0500000f


	//   ....[69]....
        /*0c00*/ 	.word	0x0500000f


	//   ....[70]....
        /*0c04*/ 	.word	0x0500000f


	//   ....[71]....
        /*0c08*/ 	.word	0x0500000f


	//   ....[72]....
        /*0c0c*/ 	.word	0x0500000f


	//   ....[73]....
        /*0c10*/ 	.word	0x0500000f


	//   ....[74]....
        /*0c14*/ 	.word	0x0500000f


	//   ....[75]....
        /*0c18*/ 	.word	0x0500000f


	//   ....[76]....
        /*0c1c*/ 	.word	0x0500000f


	//   ....[77]....
        /*0c20*/ 	.word	0x0500000f


	//   ....[78]....
        /*0c24*/ 	.word	0x0500000f


	//   ....[79]....
        /*0c28*/ 	.word	0x0500000f


	//   ....[80]....
        /*0c2c*/ 	.word	0x0500000f


	//   ....[81]....
        /*0c30*/ 	.word	0x0500000f


	//   ....[82]....
        /*0c34*/ 	.word	0x0500000f


	//   ....[83]....
        /*0c38*/ 	.word	0x0500000f


	//   ....[84]....
        /*0c3c*/ 	.word	0x0500000f


	//   ....[85]....
        /*0c40*/ 	.word	0x0500000f


	//   ....[86]....
        /*0c44*/ 	.word	0x0500000f


	//   ....[87]....
        /*0c48*/ 	.word	0x0500000f


	//   ....[88]....
        /*0c4c*/ 	.word	0x0500000f


	//   ....[89]....
        /*0c50*/ 	.word	0x0500000f


	//   ....[90]....
        /*0c54*/ 	.word	0x0500000f


	//   ....[91]....
        /*0c58*/ 	.word	0x0500000f


	//   ....[92]....
        /*0c5c*/ 	.word	0x0500000f


	//   ....[93]....
        /*0c60*/ 	.word	0x0500000f


	//   ....[94]....
        /*0c64*/ 	.word	0x0500000f


	//   ....[95]....
        /*0c68*/ 	.word	0x0500000f


	//   ....[96]....
        /*0c6c*/ 	.word	0x0500000f


	//   ....[97]....
        /*0c70*/ 	.word	0x0500000f


	//   ....[98]....
        /*0c74*/ 	.word	0x0500000f


	//   ....[99]....
        /*0c78*/ 	.word	0x0500000f


	//----- nvinfo : EIATTR_COOP_GROUP_INSTR_OFFSETS
	.align		4
.L_323:
        /*0c7c*/ 	.byte	0x04, 0x28
        /*0c7e*/ 	.short	(.L_325 - .L_324)


	//   ....[0]....
.L_324:
        /*0c80*/ 	.word	0x00000070


	//   ....[1]....
        /*0c84*/ 	.word	0x000001a0


	//   ....[2]....
        /*0c88*/ 	.word	0x000001f0


	//   ....[3]....
        /*0c8c*/ 	.word	0x00000420


	//   ....[4]....
        /*0c90*/ 	.word	0x00000580


	//   ....[5]....
        /*0c94*/ 	.word	0x000006a0


	//   ....[6]....
        /*0c98*/ 	.word	0x00000800


	//   ....[7]....
        /*0c9c*/ 	.word	0x00010a90


	//   ....[8]....
        /*0ca0*/ 	.word	0x00011150


	//   ....[9]....
        /*0ca4*/ 	.word	0x00011160


	//   ....[10]....
        /*0ca8*/ 	.word	0x00011170


	//   ....[11]....
        /*0cac*/ 	.word	0x00011180


	//   ....[12]....
        /*0cb0*/ 	.word	0x00014830


	//   ....[13]....
        /*0cb4*/ 	.word	0x00014840


	//   ....[14]....
        /*0cb8*/ 	.word	0x00014850


	//   ....[15]....
        /*0cbc*/ 	.word	0x00014860


	//   ....[16]....
        /*0cc0*/ 	.word	0x00018ea0


	//   ....[17]....
        /*0cc4*/ 	.word	0x00019770


	//   ....[18]....
        /*0cc8*/ 	.word	0x00019780


	//   ....[19]....
        /*0ccc*/ 	.word	0x000197a0


	//   ....[20]....
        /*0cd0*/ 	.word	0x00019fd0


	//   ....[21]....
        /*0cd4*/ 	.word	0x0001a000


	//   ....[22]....
        /*0cd8*/ 	.word	0x0001cd70


	//   ....[23]....
        /*0cdc*/ 	.word	0x0001d570


	//   ....[24]....
        /*0ce0*/ 	.word	0x0001d590


	//   ....[25]....
        /*0ce4*/ 	.word	0x0001d5a0


	//   ....[26]....
        /*0ce8*/ 	.word	0x0001e090


	//   ....[27]....
        /*0cec*/ 	.word	0x0001e130


	//   ....[28]....
        /*0cf0*/ 	.word	0x000211a0


	//   ....[29]....
        /*0cf4*/ 	.word	0x000212f0


	//   ....[30]....
        /*0cf8*/ 	.word	0x00021310


	//   ....[31]....
        /*0cfc*/ 	.word	0x000213a0


	//   ....[32]....
        /*0d00*/ 	.word	0x000231d0


	//   ....[33]....
        /*0d04*/ 	.word	0x00023230


	//   ....[34]....
        /*0d08*/ 	.word	0x00023250


	//   ....[35]....
        /*0d0c*/ 	.word	0x00023270


	//   ....[36]....
        /*0d10*/ 	.word	0x000241a0


	//   ....[37]....
        /*0d14*/ 	.word	0x00024290


	//   ....[38]....
        /*0d18*/ 	.word	0x00024320


	//   ....[39]....
        /*0d1c*/ 	.word	0x00024350


	//   ....[40]....
        /*0d20*/ 	.word	0x00024380


	//   ....[41]....
        /*0d24*/ 	.word	0x000243b0


	//   ....[42]....
        /*0d28*/ 	.word	0x000243e0


	//   ....[43]....
        /*0d2c*/ 	.word	0x00024410


	//   ....[44]....
        /*0d30*/ 	.word	0x00024440


	//   ....[45]....
        /*0d34*/ 	.word	0x00024470


	//   ....[46]....
        /*0d38*/ 	.word	0x000244a0


	//   ....[47]....
        /*0d3c*/ 	.word	0x000244d0


	//   ....[48]....
        /*0d40*/ 	.word	0x00024500


	//   ....[49]....
        /*0d44*/ 	.word	0x00024530


	//   ....[50]....
        /*0d48*/ 	.word	0x00024560


	//   ....[51]....
        /*0d4c*/ 	.word	0x00024590


	//   ....[52]....
        /*0d50*/ 	.word	0x000245c0


	//   ....[53]....
        /*0d54*/ 	.word	0x000245f0


	//   ....[54]....
        /*0d58*/ 	.word	0x00024620


	//   ....[55]....
        /*0d5c*/ 	.word	0x00024650


	//   ....[56]....
        /*0d60*/ 	.word	0x00024680


	//   ....[57]....
        /*0d64*/ 	.word	0x000246b0


	//   ....[58]....
        /*0d68*/ 	.word	0x000246e0


	//   ....[59]....
        /*0d6c*/ 	.word	0x00024710


	//   ....[60]....
        /*0d70*/ 	.word	0x00024740


	//   ....[61]....
        /*0d74*/ 	.word	0x00024770


	//   ....[62]....
        /*0d78*/ 	.word	0x000247a0


	//   ....[63]....
        /*0d7c*/ 	.word	0x000247d0


	//   ....[64]....
        /*0d80*/ 	.word	0x00024800


	//   ....[65]....
        /*0d84*/ 	.word	0x00024830


	//   ....[66]....
        /*0d88*/ 	.word	0x00024860


	//   ....[67]....
        /*0d8c*/ 	.word	0x00024890


	//   ....[68]....
        /*0d90*/ 	.word	0x000248c0


	//   ....[69]....
        /*0d94*/ 	.word	0x000248f0


	//   ....[70]....
        /*0d98*/ 	.word	0x00024920


	//   ....[71]....
        /*0d9c*/ 	.word	0x00024950


	//   ....[72]....
        /*0da0*/ 	.word	0x00024980


	//   ....[73]....
        /*0da4*/ 	.word	0x000249b0


	//   ....[74]....
        /*0da8*/ 	.word	0x000249e0


	//   ....[75]....
        /*0dac*/ 	.word	0x00024a10


	//   ....[76]....
        /*0db0*/ 	.word	0x00024a40


	//   ....[77]....
        /*0db4*/ 	.word	0x00024a70


	//   ....[78]....
        /*0db8*/ 	.word	0x00024aa0


	//   ....[79]....
        /*0dbc*/ 	.word	0x00024ab0


	//   ....[80]....
        /*0dc0*/ 	.word	0x00024ac0


	//   ....[81]....
        /*0dc4*/ 	.word	0x00024ae0


	//   ....[82]....
        /*0dc8*/ 	.word	0x00024af0


	//   ....[83]....
        /*0dcc*/ 	.word	0x00024b10


	//   ....[84]....
        /*0dd0*/ 	.word	0x00024b30


	//   ....[85]....
        /*0dd4*/ 	.word	0x00024b50


	//   ....[86]....
        /*0dd8*/ 	.word	0x00024b80


	//   ....[87]....
        /*0ddc*/ 	.word	0x00024b90


	//   ....[88]....
        /*0de0*/ 	.word	0x00024bc0


	//   ....[89]....
        /*0de4*/ 	.word	0x00024be0


	//   ....[90]....
        /*0de8*/ 	.word	0x00024c00


	//   ....[91]....
        /*0dec*/ 	.word	0x00024c10


	//   ....[92]....
        /*0df0*/ 	.word	0x00024c20


	//   ....[93]....
        /*0df4*/ 	.word	0x00024c50


	//   ....[94]....
        /*0df8*/ 	.word	0x00024c80


	//   ....[95]....
        /*0dfc*/ 	.word	0x00024ca0


	//   ....[96]....
        /*0e00*/ 	.word	0x00024cb0


	//   ....[97]....
        /*0e04*/ 	.word	0x00024ce0


	//   ....[98]....
        /*0e08*/ 	.word	0x00024d10


	//   ....[99]....
        /*0e0c*/ 	.word	0x00024d40


	//   ....[100]....
        /*0e10*/ 	.word	0x00024d70


	//   ....[101]....
        /*0e14*/ 	.word	0x00024da0


	//   ....[102]....
        /*0e18*/ 	.word	0x00024dd0


	//   ....[103]....
        /*0e1c*/ 	.word	0x00024e00


	//   ....[104]....
        /*0e20*/ 	.word	0x00024e30


	//   ....[105]....
        /*0e24*/ 	.word	0x00024e60


	//   ....[106]....
        /*0e28*/ 	.word	0x00024e90


	//   ....[107]....
        /*0e2c*/ 	.word	0x00024ea0


	//   ....[108]....
        /*0e30*/ 	.word	0x00024ec0


	//   ....[109]....
        /*0e34*/ 	.word	0x00024ef0


	//   ....[110]....
        /*0e38*/ 	.word	0x00024f30


	//   ....[111]....
        /*0e3c*/ 	.word	0x00024f60


	//   ....[112]....
        /*0e40*/ 	.word	0x00024f90


	//   ....[113]....
        /*0e44*/ 	.word	0x00024fc0


	//   ....[114]....
        /*0e48*/ 	.word	0x00024ff0


	//   ....[115]....
        /*0e4c*/ 	.word	0x00025020


	//   ....[116]....
        /*0e50*/ 	.word	0x00025030


	//   ....[117]....
        /*0e54*/ 	.word	0x00025060


	//   ....[118]....
        /*0e58*/ 	.word	0x00025090


	//   ....[119]....
        /*0e5c*/ 	.word	0x000250c0


	//   ....[120]....
        /*0e60*/ 	.word	0x000250f0


	//   ....[121]....
        /*0e64*/ 	.word	0x00025120


	//   ....[122]....
        /*0e68*/ 	.word	0x00025150


	//   ....[123]....
        /*0e6c*/ 	.word	0x00025160


	//   ....[124]....
        /*0e70*/ 	.word	0x00025180


	//   ....[125]....
        /*0e74*/ 	.word	0x000251b0


	//   ....[126]....
        /*0e78*/ 	.word	0x000251e0


	//   ....[127]....
        /*0e7c*/ 	.word	0x00025200


	//   ....[128]....
        /*0e80*/ 	.word	0x00025230


	//   ....[129]....
        /*0e84*/ 	.word	0x00025260


	//   ....[130]....
        /*0e88*/ 	.word	0x00025290


	//   ....[131]....
        /*0e8c*/ 	.word	0x000252c0


	//   ....[132]....
        /*0e90*/ 	.word	0x00025c20


	//   ....[133]....
        /*0e94*/ 	.word	0x00025c40


	//   ....[134]....
        /*0e98*/ 	.word	0x00025c50


	//   ....[135]....
        /*0e9c*/ 	.word	0x00025c60


	//   ....[136]....
        /*0ea0*/ 	.word	0x00026540


	//   ....[137]....
        /*0ea4*/ 	.word	0x00026550


	//   ....[138]....
        /*0ea8*/ 	.word	0x000266a0


	//   ....[139]....
        /*0eac*/ 	.word	0x000266b0


	//   ....[140]....
        /*0eb0*/ 	.word	0x00026800


	//   ....[141]....
        /*0eb4*/ 	.word	0x00026810


	//   ....[142]....
        /*0eb8*/ 	.word	0x00026960


	//   ....[143]....
        /*0ebc*/ 	.word	0x00026970


	//   ....[144]....
        /*0ec0*/ 	.word	0x00026d60


	//   ....[145]....
        /*0ec4*/ 	.word	0x00026d70


	//   ....[146]....
        /*0ec8*/ 	.word	0x00027af0


	//   ....[147]....
        /*0ecc*/ 	.word	0x00027b00


	//   ....[148]....
        /*0ed0*/ 	.word	0x00029060


	//   ....[149]....
        /*0ed4*/ 	.word	0x00029070


	//   ....[150]....
        /*0ed8*/ 	.word	0x000291d0


	//   ....[151]....
        /*0edc*/ 	.word	0x000291e0


	//   ....[152]....
        /*0ee0*/ 	.word	0x00029330


	//   ....[153]....
        /*0ee4*/ 	.word	0x00029340


	//   ....[154]....
        /*0ee8*/ 	.word	0x00029490


	//   ....[155]....
        /*0eec*/ 	.word	0x000294a0


	//   ....[156]....
        /*0ef0*/ 	.word	0x00029650


	//   ....[157]....
        /*0ef4*/ 	.word	0x00029890


	//   ....[158]....
        /*0ef8*/ 	.word	0x000298c0


	//   ....[159]....
        /*0efc*/ 	.word	0x000298f0


	//   ....[160]....
        /*0f00*/ 	.word	0x00029920


	//   ....[161]....
        /*0f04*/ 	.word	0x00029950


	//   ....[162]....
        /*0f08*/ 	.word	0x00029980


	//   ....[163]....
        /*0f0c*/ 	.word	0x00029b20


	//   ....[164]....
        /*0f10*/ 	.word	0x00029b50


	//   ....[165]....
        /*0f14*/ 	.word	0x00029b80


	//   ....[166]....
        /*0f18*/ 	.word	0x00029bb0


	//   ....[167]....
        /*0f1c*/ 	.word	0x00029be0


	//   ....[168]....
        /*0f20*/ 	.word	0x00029c10


	//   ....[169]....
        /*0f24*/ 	.word	0x00029cb0


	//   ....[170]....
        /*0f28*/ 	.word	0x00029ce0


	//   ....[171]....
        /*0f2c*/ 	.word	0x00029cf0


	//   ....[172]....
        /*0f30*/ 	.word	0x00029d20


	//   ....[173]....
        /*0f34*/ 	.word	0x0002b480


	//   ....[174]....
        /*0f38*/ 	.word	0x0002d480


	//   ....[175]....
        /*0f3c*/ 	.word	0x0002e260


	//   ....[176]....
        /*0f40*/ 	.word	0x0002e280


	//   ....[177]....
        /*0f44*/ 	.word	0x0002e2c0


	//   ....[178]....
        /*0f48*/ 	.word	0x0002e340


	//   ....[179]....
        /*0f4c*/ 	.word	0x0002e3d0


	//   ....[180]....
        /*0f50*/ 	.word	0x0002e3e0


	//   ....[181]....
        /*0f54*/ 	.word	0x0002e430


	//   ....[182]....
        /*0f58*/ 	.word	0x0002e470


	//   ....[183]....
        /*0f5c*/ 	.word	0x00030680


	//   ....[184]....
        /*0f60*/ 	.word	0x000306b0


	//   ....[185]....
        /*0f64*/ 	.word	0x00030710


	//   ....[186]....
        /*0f68*/ 	.word	0x00030740


	//   ....[187]....
        /*0f6c*/ 	.word	0x00030770


	//   ....[188]....
        /*0f70*/ 	.word	0x000307a0


	//   ....[189]....
        /*0f74*/ 	.word	0x000307d0


	//   ....[190]....
        /*0f78*/ 	.word	0x00030800


	//   ....[191]....
        /*0f7c*/ 	.word	0x000309c0


	//   ....[192]....
        /*0f80*/ 	.word	0x000309f0


	//   ....[193]....
        /*0f84*/ 	.word	0x00030a20


	//   ....[194]....
        /*0f88*/ 	.word	0x00030a50


	//   ....[195]....
        /*0f8c*/ 	.word	0x00030a80


	//   ....[196]....
        /*0f90*/ 	.word	0x00030ab0


	//   ....[197]....
        /*0f94*/ 	.word	0x00030b80


	//   ....[198]....
        /*0f98*/ 	.word	0x00030ba0


	//   ....[199]....
        /*0f9c*/ 	.word	0x00030bb0


	//   ....[200]....
        /*0fa0*/ 	.word	0x00030c30


	//   ....[201]....
        /*0fa4*/ 	.word	0x00031780


	//   ....[202]....
        /*0fa8*/ 	.word	0x00031c00


	//   ....[203]....
        /*0fac*/ 	.word	0x00031ca0


	//   ....[204]....
        /*0fb0*/ 	.word	0x00031d30


	//   ....[205]....
        /*0fb4*/ 	.word	0x00031d80


	//   ....[206]....
        /*0fb8*/ 	.word	0x00031dd0


	//   ....[207]....
        /*0fbc*/ 	.word	0x00031ea0


	//   ....[208]....
        /*0fc0*/ 	.word	0x00031f30


	//   ....[209]....
        /*0fc4*/ 	.word	0x00031f80


	//   ....[210]....
        /*0fc8*/ 	.word	0x00031fd0


	//   ....[211]....
        /*0fcc*/ 	.word	0x00032440


	//   ....[212]....
        /*0fd0*/ 	.word	0x00032560


	//   ....[213]....
        /*0fd4*/ 	.word	0x00032690


	//   ....[214]....
        /*0fd8*/ 	.word	0x000327b0


	//   ....[215]....
        /*0fdc*/ 	.word	0x000328d0


	//   ....[216]....
        /*0fe0*/ 	.word	0x000329f0


	//   ....[217]....
        /*0fe4*/ 	.word	0x00032a80


	//   ....[218]....
        /*0fe8*/ 	.word	0x00032ad0


	//   ....[219]....
        /*0fec*/ 	.word	0x00032b40


	//   ....[220]....
        /*0ff0*/ 	.word	0x00032ba0


	//   ....[221]....
        /*0ff4*/ 	.word	0x00032c00


	//   ....[222]....
        /*0ff8*/ 	.word	0x00032c60


	//   ....[223]....
        /*0ffc*/ 	.word	0x00032d10


	//   ....[224]....
        /*1000*/ 	.word	0x00032d80


	//   ....[225]....
        /*1004*/ 	.word	0x00032de0


	//   ....[226]....
        /*1008*/ 	.word	0x00032e30


	//   ....[227]....
        /*100c*/ 	.word	0x00032eb0


	//   ....[228]....
        /*1010*/ 	.word	0x00032f20


	//   ....[229]....
        /*1014*/ 	.word	0x00032f80


	//   ....[230]....
        /*1018*/ 	.word	0x00032fd0


	//   ....[231]....
        /*101c*/ 	.word	0x00033050


	//   ....[232]....
        /*1020*/ 	.word	0x000330c0


	//   ....[233]....
        /*1024*/ 	.word	0x00033120


	//   ....[234]....
        /*1028*/ 	.word	0x00033170


	//   ....[235]....
        /*102c*/ 	.word	0x00033220


	//   ....[236]....
        /*1030*/ 	.word	0x00033270


	//   ....[237]....
        /*1034*/ 	.word	0x000332d0


	//   ....[238]....
        /*1038*/ 	.word	0x00033320


	//   ....[239]....
        /*103c*/ 	.word	0x000333a0


	//   ....[240]....
        /*1040*/ 	.word	0x000333f0


	//   ....[241]....
        /*1044*/ 	.word	0x00033450


	//   ....[242]....
        /*1048*/ 	.word	0x000334c0


	//   ....[243]....
        /*104c*/ 	.word	0x00033530


	//   ....[244]....
        /*1050*/ 	.word	0x00033590


	//   ....[245]....
        /*1054*/ 	.word	0x00033600


	//   ....[246]....
        /*1058*/ 	.word	0x00033660


	//   ....[247]....
        /*105c*/ 	.word	0x000336e0


	//   ....[248]....
        /*1060*/ 	.word	0x00033750


	//   ....[249]....
        /*1064*/ 	.word	0x000337b0


	//   ....[250]....
        /*1068*/ 	.word	0x00033800


	//   ....[251]....
        /*106c*/ 	.word	0x00033880


	//   ....[252]....
        /*1070*/ 	.word	0x000338f0


	//   ....[253]....
        /*1074*/ 	.word	0x00033950


	//   ....[254]....
        /*1078*/ 	.word	0x000339a0


	//   ....[255]....
        /*107c*/ 	.word	0x00033a00


	//   ....[0]....
        /*1080*/ 	.word	0x00033a90


	//   ....[1]....
        /*1084*/ 	.word	0x00033af0


	//   ....[2]....
        /*1088*/ 	.word	0x00033b40


	//   ....[3]....
        /*108c*/ 	.word	0x00033be0


	//   ....[4]....
        /*1090*/ 	.word	0x00033c30


	//   ....[5]....
        /*1094*/ 	.word	0x00033c90


	//   ....[6]....
        /*1098*/ 	.word	0x00033ce0


	//   ....[7]....
        /*109c*/ 	.word	0x00033d60


	//   ....[8]....
        /*10a0*/ 	.word	0x00033db0


	//   ....[9]....
        /*10a4*/ 	.word	0x00033e10


	//   ....[10]....
        /*10a8*/ 	.word	0x00033e80


	//   ....[11]....
        /*10ac*/ 	.word	0x00033ef0


	//   ....[12]....
        /*10b0*/ 	.word	0x00033f50


	//   ....[13]....
        /*10b4*/ 	.word	0x00033fc0


	//   ....[14]....
        /*10b8*/ 	.word	0x00034020


	//   ....[15]....
        /*10bc*/ 	.word	0x00034090


	//   ....[16]....
        /*10c0*/ 	.word	0x000340e0


	//   ....[17]....
        /*10c4*/ 	.word	0x00034150


	//   ....[18]....
        /*10c8*/ 	.word	0x000341b0


	//   ....[19]....
        /*10cc*/ 	.word	0x00034220


	//   ....[20]....
        /*10d0*/ 	.word	0x00034280


	//   ....[21]....
        /*10d4*/ 	.word	0x000342f0


	//   ....[22]....
        /*10d8*/ 	.word	0x00034340


	//   ....[23]....
        /*10dc*/ 	.word	0x000343c0


	//   ....[24]....
        /*10e0*/ 	.word	0x00034440


	//   ....[25]....
        /*10e4*/ 	.word	0x000344a0


	//   ....[26]....
        /*10e8*/ 	.word	0x00034500


	//   ....[27]....
        /*10ec*/ 	.word	0x00034580


	//   ....[28]....
        /*10f0*/ 	.word	0x000345f0


	//   ....[29]....
        /*10f4*/ 	.word	0x00034650


	//   ....[30]....
        /*10f8*/ 	.word	0x000346a0


	//   ....[31]....
        /*10fc*/ 	.word	0x00034700


	//   ....[32]....
        /*1100*/ 	.word	0x00034760


	//   ....[33]....
        /*1104*/ 	.word	0x000347c0


	//   ....[34]....
        /*1108*/ 	.word	0x00034810


	//   ....[35]....
        /*110c*/ 	.word	0x00034870


	//   ....[36]....
        /*1110*/ 	.word	0x000348d0


	//   ....[37]....
        /*1114*/ 	.word	0x00034930


	//   ....[38]....
        /*1118*/ 	.word	0x00034980


	//   ....[39]....
        /*111c*/ 	.word	0x00034a00


	//   ....[40]....
        /*1120*/ 	.word	0x00034a70


	//   ....[41]....
        /*1124*/ 	.word	0x00034ad0


	//   ....[42]....
        /*1128*/ 	.word	0x00034b20


	//   ....[43]....
        /*112c*/ 	.word	0x00034bc0


	//   ....[44]....
        /*1130*/ 	.word	0x00034c30


	//   ....[45]....
        /*1134*/ 	.word	0x00034ca0


	//   ....[46]....
        /*1138*/ 	.word	0x00034cf0


	//   ....[47]....
        /*113c*/ 	.word	0x00034d80


	//   ....[48]....
        /*1140*/ 	.word	0x00034df0


	//   ....[49]....
        /*1144*/ 	.word	0x00034e70


	//   ....[50]....
        /*1148*/ 	.word	0x00034ec0


	//   ....[51]....
        /*114c*/ 	.word	0x00034f50


	//   ....[52]....
        /*1150*/ 	.word	0x00034fa0


	//   ....[53]....
        /*1154*/ 	.word	0x00035030


	//   ....[54]....
        /*1158*/ 	.word	0x000350c0


	//   ....[55]....
        /*115c*/ 	.word	0x00035150


	//   ....[56]....
        /*1160*/ 	.word	0x000351e0


	//   ....[57]....
        /*1164*/ 	.word	0x00035270


	//   ....[58]....
        /*1168*/ 	.word	0x00035300


	//   ....[59]....
        /*116c*/ 	.word	0x00035380


	//   ....[60]....
        /*1170*/ 	.word	0x000353d0


	//   ....[61]....
        /*1174*/ 	.word	0x00035470


	//   ....[62]....
        /*1178*/ 	.word	0x00035500


	//   ....[63]....
        /*117c*/ 	.word	0x00035580


	//   ....[64]....
        /*1180*/ 	.word	0x000355d0


	//   ....[65]....
        /*1184*/ 	.word	0x00035660


	//   ....[66]....
        /*1188*/ 	.word	0x000356f0


	//   ....[67]....
        /*118c*/ 	.word	0x00035780


	//   ....[68]....
        /*1190*/ 	.word	0x00035810


	//   ....[69]....
        /*1194*/ 	.word	0x000358a0


	//   ....[70]....
        /*1198*/ 	.word	0x00035930


	//   ....[71]....
        /*119c*/ 	.word	0x000359f0


	//   ....[72]....
        /*11a0*/ 	.word	0x00035cd0


	//   ....[73]....
        /*11a4*/ 	.word	0x00035ef0


	//   ....[74]....
        /*11a8*/ 	.word	0x00035f40


	//   ....[75]....
        /*11ac*/ 	.word	0x00035fa0


	//   ....[76]....
        /*11b0*/ 	.word	0x000360b0


	//   ....[77]....
        /*11b4*/ 	.word	0x00036110


	//   ....[78]....
        /*11b8*/ 	.word	0x00036220


	//   ....[79]....
        /*11bc*/ 	.word	0x00036280


	//   ....[80]....
        /*11c0*/ 	.word	0x00036360


	//   ....[81]....
        /*11c4*/ 	.word	0x00036680


	//   ....[82]....
        /*11c8*/ 	.word	0x00036720


	//   ....[83]....
        /*11cc*/ 	.word	0x000368c0


	//   ....[84]....
        /*11d0*/ 	.word	0x00036940


	//   ....[85]....
        /*11d4*/ 	.word	0x000369c0


	//   ....[86]....
        /*11d8*/ 	.word	0x00036a40


	//   ....[87]....
        /*11dc*/ 	.word	0x00036ac0


	//   ....[88]....
        /*11e0*/ 	.word	0x00036b50


	//   ....[89]....
        /*11e4*/ 	.word	0x00036bf0


	//   ....[90]....
        /*11e8*/ 	.word	0x00036ca0


	//   ....[91]....
        /*11ec*/ 	.word	0x00036d20


	//   ....[92]....
        /*11f0*/ 	.word	0x00036da0


	//   ....[93]....
        /*11f4*/ 	.word	0x00036e20


	//   ....[94]....
        /*11f8*/ 	.word	0x00036eb0


	//   ....[95]....
        /*11fc*/ 	.word	0x00036f30


	//   ....[96]....
        /*1200*/ 	.word	0x00036fe0


	//   ....[97]....
        /*1204*/ 	.word	0x00037030


	//   ....[98]....
        /*1208*/ 	.word	0x000370f0


	//   ....[99]....
        /*120c*/ 	.word	0x00037220


	//----- nvinfo : EIATTR_REG_RECONFIG
	.align		4
.L_325:
        /*1210*/ 	.byte	0x01, 0x54
	.zero		2


	//----- nvinfo : EIATTR_SYSCALL_OFFSETS
	.align		4
        /*1214*/ 	.byte	0x04, 0x46
        /*1216*/ 	.short	(.L_327 - .L_326)


	//   ....[0]....
.L_326:
        /*1218*/ 	.word	0x000020d0


	//   ....[1]....
        /*121c*/ 	.word	0x00002220


	//   ....[2]....
        /*1220*/ 	.word	0x00010c20


	//   ....[3]....
        /*1224*/ 	.word	0x00010f30


	//   ....[4]....
        /*1228*/ 	.word	0x0002cee0


	//   ....[5]....
        /*122c*/ 	.word	0x0002d070


	//   ....[6]....
        /*1230*/ 	.word	0x0002d1c0


	//   ....[7]....
        /*1234*/ 	.word	0x0002d300


	//   ....[8]....
        /*1238*/ 	.word	0x0002de20


	//----- nvinfo : EIATTR_MBARRIER_INSTR_OFFSETS
	.align		4
.L_327:
        /*123c*/ 	.byte	0x04, 0x39
        /*123e*/ 	.short	(.L_329 - .L_328)


	//   ....[0]....
.L_328:
        /*1240*/ 	.word	0x000002d0
        /*1244*/ 	.word	0x000000ff
        /*1248*/ 	.word	0x00033400
        /*124c*/ 	.short	0x0100
        /*124e*/ 	.byte	0x08
	.zero		1


	//   ....[1]....
        /*1250*/ 	.word	0x000002e0
        /*1254*/ 	.word	0x000000ff
        /*1258*/ 	.word	0x00033420
        /*125c*/ 	.short	0x0100
        /*125e*/ 	.byte	0x08
	.zero		1


	//   ....[2]....
        /*1260*/ 	.word	0x000003d0
        /*1264*/ 	.word	0x000000ff
        /*1268*/ 	.word	0x00033430
        /*126c*/ 	.short	0x0100
        /*126e*/ 	.byte	0x08
	.zero		1


	//   ....[3]....
        /*1270*/ 	.word	0x000003e0
        /*1274*/ 	.word	0x000000ff
        /*1278*/ 	.word	0x00033440
        /*127c*/ 	.short	0x0100
        /*127e*/ 	.byte	0x08
	.zero		1


	//   ....[4]....
        /*1280*/ 	.word	0x000003f0
        /*1284*/ 	.word	0x000000ff
        /*1288*/ 	.word	0x00033438
        /*128c*/ 	.short	0x0100
        /*128e*/ 	.byte	0x08
	.zero		1


	//   ....[5]....
        /*1290*/ 	.word	0x00000400
        /*1294*/ 	.word	0x000000ff
        /*1298*/ 	.word	0x00033448
        /*129c*/ 	.short	0x0100
        /*129e*/ 	.byte	0x08
	.zero		1


	//   ....[6]....
        /*12a0*/ 	.word	0x00000530
        /*12a4*/ 	.word	0x000000ff
        /*12a8*/ 	.word	0x00033450
        /*12ac*/ 	.short	0x0100
        /*12ae*/ 	.byte	0x08
	.zero		1


	//   ....[7]....
        /*12b0*/ 	.word	0x00000540
        /*12b4*/ 	.word	0x000000ff
        /*12b8*/ 	.word	0x00033460
        /*12bc*/ 	.short	0x0100
        /*12be*/ 	.byte	0x08
	.zero		1


	//   ....[8]....
        /*12c0*/ 	.word	0x00000550
        /*12c4*/ 	.word	0x000000ff
        /*12c8*/ 	.word	0x00033458
        /*12cc*/ 	.short	0x0100
        /*12ce*/ 	.byte	0x08
	.zero		1


	//   ....[9]....
        /*12d0*/ 	.word	0x00000560
        /*12d4*/ 	.word	0x000000ff
        /*12d8*/ 	.word	0x00033468
        /*12dc*/ 	.short	0x0100
        /*12de*/ 	.byte	0x08
	.zero		1


	//   ....[10]....
        /*12e0*/ 	.word	0x00000650
        /*12e4*/ 	.word	0x000000ff
        /*12e8*/ 	.word	0x00033470
        /*12ec*/ 	.short	0x0100
        /*12ee*/ 	.byte	0x06
	.zero		1


	//   ....[11]....
        /*12f0*/ 	.word	0x00000660
        /*12f4*/ 	.word	0x000000ff
        /*12f8*/ 	.word	0x00033480
        /*12fc*/ 	.short	0x0100
        /*12fe*/ 	.byte	0x06
	.zero		1


	//   ....[12]....
        /*1300*/ 	.word	0x00000670
        /*1304*/ 	.word	0x000000ff
        /*1308*/ 	.word	0x00033478
        /*130c*/ 	.short	0x0100
        /*130e*/ 	.byte	0x06
	.zero		1


	//   ....[13]....
        /*1310*/ 	.word	0x00000680
        /*1314*/ 	.word	0x000000ff
        /*1318*/ 	.word	0x00033488
        /*131c*/ 	.short	0x0100
        /*131e*/ 	.byte	0x06
	.zero		1


	//   ....[14]....
        /*1320*/ 	.word	0x000007b0
        /*1324*/ 	.word	0x000000ff
        /*1328*/ 	.word	0x00033490
        /*132c*/ 	.short	0x0100
        /*132e*/ 	.byte	0x08
	.zero		1


	//   ....[15]....
        /*1330*/ 	.word	0x000007c0
        /*1334*/ 	.word	0x000000ff
        /*1338*/ 	.word	0x000334a0
        /*133c*/ 	.short	0x0100
        /*133e*/ 	.byte	0x08
	.zero		1


	//   ....[16]....
        /*1340*/ 	.word	0x000007d0
        /*1344*/ 	.word	0x000000ff
        /*1348*/ 	.word	0x00033498
        /*134c*/ 	.short	0x0100
        /*134e*/ 	.byte	0x08
	.zero		1


	//   ....[17]....
        /*1350*/ 	.word	0x000007e0
        /*1354*/ 	.word	0x000000ff
        /*1358*/ 	.word	0x000334a8
        /*135c*/ 	.short	0x0100
        /*135e*/ 	.byte	0x08
	.zero		1


	//   ....[18]....
        /*1360*/ 	.word	0x00000910
        /*1364*/ 	.word	0x000000ff
        /*1368*/ 	.word	0x000334b0
        /*136c*/ 	.short	0x0100
        /*136e*/ 	.byte	0x08
	.zero		1


	//   ....[19]....
        /*1370*/ 	.word	0x00000920
        /*1374*/ 	.word	0x000000ff
        /*1378*/ 	.word	0x000334c0
        /*137c*/ 	.short	0x0100
        /*137e*/ 	.byte	0x08
	.zero		1


	//   ....[20]....
        /*1380*/ 	.word	0x00000930
        /*1384*/ 	.word	0x000000ff
        /*1388*/ 	.word	0x000334b8
        /*138c*/ 	.short	0x0100
        /*138e*/ 	.byte	0x08
	.zero		1


	//   ....[21]....
        /*1390*/ 	.word	0x00000940
        /*1394*/ 	.word	0x000000ff
        /*1398*/ 	.word	0x000334c8
        /*139c*/ 	.short	0x0100
        /*139e*/ 	.byte	0x08
	.zero		1


	//   ....[22]....
        /*13a0*/ 	.word	0x00003a10
        /*13a4*/ 	.word	0x00000064
        /*13a8*/ 	.word	0x00033490
        /*13ac*/ 	.short	0x010a
        /*13ae*/ 	.byte	0x3f
	.zero		1


	//   ....[23]....
        /*13b0*/ 	.word	0x000097b0
        /*13b4*/ 	.word	0x00000064
        /*13b8*/ 	.word	0x00033490
        /*13bc*/ 	.short	0x010a
        /*13be*/ 	.byte	0x3f
	.zero		1


	//   ....[24]....
        /*13c0*/ 	.word	0x0000f700
        /*13c4*/ 	.word	0x00000064
        /*13c8*/ 	.word	0x00033490
        /*13cc*/ 	.short	0x010a
        /*13ce*/ 	.byte	0x3f
	.zero		1


	//   ....[25]....
        /*13d0*/ 	.word	0x0000fae0
        /*13d4*/ 	.word	0x0000002c
        /*13d8*/ 	.word	0x00000000
        /*13dc*/ 	.short	0x0101
        /*13de*/ 	.byte	0x3f
	.zero		1


	//   ....[26]....
        /*13e0*/ 	.word	0x0000fb20
        /*13e4*/ 	.word	0x00000064
        /*13e8*/ 	.word	0x000334b0
        /*13ec*/ 	.short	0x010a
        /*13ee*/ 	.byte	0x3f
	.zero		1


	//   ....[27]....
        /*13f0*/ 	.word	0x00010060
        /*13f4*/ 	.word	0x00000064
        /*13f8*/ 	.word	0x00000000
        /*13fc*/ 	.short	0x0101
        /*13fe*/ 	.byte	0x3f
	.zero		1


	//   ....[28]....
        /*1400*/ 	.word	0x00010cb0
        /*1404*/ 	.word	0x00000010
        /*1408*/ 	.word	0x00033400
        /*140c*/ 	.short	0x010a
        /*140e*/ 	.byte	0x3f
	.zero		1


	//   ....[29]....
        /*1410*/ 	.word	0x00010d00
        /*1414*/ 	.word	0x00000010
        /*1418*/ 	.word	0x00033400
        /*141c*/ 	.short	0x010a
        /*141e*/ 	.byte	0x3f
	.zero		1


	//   ....[30]....
        /*1420*/ 	.word	0x00011700
        /*1424*/ 	.word	0x00000010
        /*1428*/ 	.word	0x00033400
        /*142c*/ 	.short	0x010a
        /*142e*/ 	.byte	0x3f
	.zero		1


	//   ....[31]....
        /*1430*/ 	.word	0x00014d20
        /*1434*/ 	.word	0x00000010
        /*1438*/ 	.word	0x00033400
        /*143c*/ 	.short	0x010a
        /*143e*/ 	.byte	0x3f
	.zero		1


	//   ....[32]....
        /*1440*/ 	.word	0x00017ea0
        /*1444*/ 	.word	0x00000003
        /*1448*/ 	.word	0x00033430
        /*144c*/ 	.short	0x010a
        /*144e*/ 	.byte	0x3f
	.zero		1


	//   ....[33]....
        /*1450*/ 	.word	0x00017f10
        /*1454*/ 	.word	0x00000003
        /*1458*/ 	.word	0x00033430
        /*145c*/ 	.short	0x010a
        /*145e*/ 	.byte	0x3f
	.zero		1


	//   ....[34]....
        /*1460*/ 	.word	0x0001a630
        /*1464*/ 	.word	0x00000003
        /*1468*/ 	.word	0x00000000
        /*146c*/ 	.short	0x0101
        /*146e*/ 	.byte	0x3f
	.zero		1


	//   ....[35]....
        /*1470*/ 	.word	0x0001b940
        /*1474*/ 	.word	0x00000009
        /*1478*/ 	.word	0x00033430
        /*147c*/ 	.short	0x010a
        /*147e*/ 	.byte	0x3f
	.zero		1


	//   ....[36]....
        /*1480*/ 	.word	0x0001b990
        /*1484*/ 	.word	0x00000009
        /*1488*/ 	.word	0x00033430
        /*148c*/ 	.short	0x010a
        /*148e*/ 	.byte	0x3f
	.zero		1


	//   ....[37]....
        /*1490*/ 	.word	0x0001ca90
        /*1494*/ 	.word	0x00000008
        /*1498*/ 	.word	0x00033450
        /*149c*/ 	.short	0x010a
        /*149e*/ 	.byte	0x3f
	.zero		1


	//   ....[38]....
        /*14a0*/ 	.word	0x0001cad0
        /*14a4*/ 	.word	0x00000008
        /*14a8*/ 	.word	0x00033450
        /*14ac*/ 	.short	0x010a
        /*14ae*/ 	.byte	0x3f
	.zero		1


	//   ....[39]....
        /*14b0*/ 	.word	0x0001e990
        /*14b4*/ 	.word	0x0000009f
        /*14b8*/ 	.word	0x00000000
        /*14bc*/ 	.short	0x0101
        /*14be*/ 	.byte	0x3f
	.zero		1


	//   ....[40]....
        /*14c0*/ 	.word	0x0001f150
        /*14c4*/ 	.word	0x00000005
        /*14c8*/ 	.word	0x00000000
        /*14cc*/ 	.short	0x0101
        /*14ce*/ 	.byte	0x3f
	.zero		1


	//   ....[41]....
        /*14d0*/ 	.word	0x0001fa10
        /*14d4*/ 	.word	0x00000000
        /*14d8*/ 	.word	0x00033430
        /*14dc*/ 	.short	0x010a
        /*14de*/ 	.byte	0x3f
	.zero		1


	//   ....[42]....
        /*14e0*/ 	.word	0x0001fa60
        /*14e4*/ 	.word	0x00000000
        /*14e8*/ 	.word	0x00033430
        /*14ec*/ 	.short	0x010a
        /*14ee*/ 	.byte	0x3f
	.zero		1


	//   ....[43]....
        /*14f0*/ 	.word	0x00020b30
        /*14f4*/ 	.word	0x00000008
        /*14f8*/ 	.word	0x00033450
        /*14fc*/ 	.short	0x010a
        /*14fe*/ 	.byte	0x3f
	.zero		1


	//   ....[44]....
        /*1500*/ 	.word	0x00020b70
        /*1504*/ 	.word	0x00000008
        /*1508*/ 	.word	0x00033450
        /*150c*/ 	.short	0x010a
        /*150e*/ 	.byte	0x3f
	.zero		1


	//   ....[45]....
        /*1510*/ 	.word	0x00021f70
        /*1514*/ 	.word	0x000000c2
        /*1518*/ 	.word	0x00000000
        /*151c*/ 	.short	0x0101
        /*151e*/ 	.byte	0x3f
	.zero		1


	//   ....[46]....
        /*1520*/ 	.word	0x00022640
        /*1524*/ 	.word	0x00000009
        /*1528*/ 	.word	0x00000000
        /*152c*/ 	.short	0x0101
        /*152e*/ 	.byte	0x3f
	.zero		1


	//   ....[47]....
        /*1530*/ 	.word	0x00022e60
        /*1534*/ 	.word	0x00000005
        /*1538*/ 	.word	0x00033450
        /*153c*/ 	.short	0x010a
        /*153e*/ 	.byte	0x3f
	.zero		1


	//   ....[48]....
        /*1540*/ 	.word	0x00022ee0
        /*1544*/ 	.word	0x00000005
        /*1548*/ 	.word	0x00033450
        /*154c*/ 	.short	0x010a
        /*154e*/ 	.byte	0x3f
	.zero		1


	//   ....[49]....
        /*1550*/ 	.word	0x00023510
        /*1554*/ 	.word	0x00000003
        /*1558*/ 	.word	0x00000000
        /*155c*/ 	.short	0x0101
        /*155e*/ 	.byte	0x3f
	.zero		1


	//   ....[50]....
        /*1560*/ 	.word	0x000264e0
        /*1564*/ 	.word	0x00000000
        /*1568*/ 	.word	0x00000000
        /*156c*/ 	.short	0x0101
        /*156e*/ 	.byte	0x3f
	.zero		1


	//   ....[51]....
        /*1570*/ 	.word	0x00026c60
        /*1574*/ 	.word	0x0000002c
        /*1578*/ 	.word	0x00000000
        /*157c*/ 	.short	0x0101
        /*157e*/ 	.byte	0x3f
	.zero		1


	//   ....[52]....
        /*1580*/ 	.word	0x0002b560
        /*1584*/ 	.word	0x00000012
        /*1588*/ 	.word	0x00033420
        /*158c*/ 	.short	0x010a
        /*158e*/ 	.byte	0x3f
	.zero		1


	//   ....[53]....
        /*1590*/ 	.word	0x0002b630
        /*1594*/ 	.word	0x00000007
        /*1598*/ 	.word	0x000334a0
        /*159c*/ 	.short	0x010a
        /*159e*/ 	.byte	0x3f
	.zero		1


	//   ....[54]....
        /*15a0*/ 	.word	0x0002ba70
        /*15a4*/ 	.word	0x00000007
        /*15a8*/ 	.word	0x000334c0
        /*15ac*/ 	.short	0x010a
        /*15ae*/ 	.byte	0x3f
	.zero		1


	//   ....[55]....
        /*15b0*/ 	.word	0x0002c000
        /*15b4*/ 	.word	0x00000008
        /*15b8*/ 	.word	0x000334a0
        /*15bc*/ 	.short	0x010a
        /*15be*/ 	.byte	0x3f
	.zero		1


	//   ....[56]....
        /*15c0*/ 	.word	0x0002c430
        /*15c4*/ 	.word	0x00000008
        /*15c8*/ 	.word	0x000334c0
        /*15cc*/ 	.short	0x010a
        /*15ce*/ 	.byte	0x3f
	.zero		1


	//   ....[57]....
        /*15d0*/ 	.word	0x0002d700
        /*15d4*/ 	.word	0x00000002
        /*15d8*/ 	.word	0x00033480
        /*15dc*/ 	.short	0x010a
        /*15de*/ 	.byte	0x3f
	.zero		1


	//   ....[58]....
        /*15e0*/ 	.word	0x0002d940
        /*15e4*/ 	.word	0x00000002
        /*15e8*/ 	.word	0x00033440
        /*15ec*/ 	.short	0x010a
        /*15ee*/ 	.byte	0x3f
	.zero		1


	//   ....[59]....
        /*15f0*/ 	.word	0x0002e550
        /*15f4*/ 	.word	0x00000012
        /*15f8*/ 	.word	0x00033400
        /*15fc*/ 	.short	0x0107
        /*15fe*/ 	.byte	0x3f
	.zero		1


	//   ....[60]....
        /*1600*/ 	.word	0x0002e650
        /*1604*/ 	.word	0x00000012
        /*1608*/ 	.word	0x00033400
        /*160c*/ 	.short	0x0101
        /*160e*/ 	.byte	0x3f
	.zero		1


	//   ....[61]....
        /*1610*/ 	.word	0x0002e670
        /*1614*/ 	.word	0x00000012
        /*1618*/ 	.word	0x00033420
        /*161c*/ 	.short	0x010a
        /*161e*/ 	.byte	0x3f
	.zero		1


	//   ....[62]....
        /*1620*/ 	.word	0x0002e980
        /*1624*/ 	.word	0x00000006
        /*1628*/ 	.word	0x00033480
        /*162c*/ 	.short	0x010a
        /*162e*/ 	.byte	0x3f
	.zero		1


	//   ....[63]....
        /*1630*/ 	.word	0x0002edd0
        /*1634*/ 	.word	0x00000006
        /*1638*/ 	.word	0x00033440
        /*163c*/ 	.short	0x010a
        /*163e*/ 	.byte	0x3f
	.zero		1


	//   ....[64]....
        /*1640*/ 	.word	0x0002f280
        /*1644*/ 	.word	0x00000003
        /*1648*/ 	.word	0x00033470
        /*164c*/ 	.short	0x010a
        /*164e*/ 	.byte	0x3f
	.zero		1


	//   ....[65]....
        /*1650*/ 	.word	0x0002f2f0
        /*1654*/ 	.word	0x00000003
        /*1658*/ 	.word	0x00033460
        /*165c*/ 	.short	0x010a
        /*165e*/ 	.byte	0x3f
	.zero		1


	//   ....[66]....
        /*1660*/ 	.word	0x0002f9b0
        /*1664*/ 	.word	0x00000003
        /*1668*/ 	.word	0x00033450
        /*166c*/ 	.short	0x0101
        /*166e*/ 	.byte	0x3f
	.zero		1


	//   ....[67]....
        /*1670*/ 	.word	0x0002fa30
        /*1674*/ 	.word	0x00000003
        /*1678*/ 	.word	0x00000000
        /*167c*/ 	.short	0x0101
        /*167e*/ 	.byte	0x3f
	.zero		1


	//   ....[68]....
        /*1680*/ 	.word	0x0002fc60
        /*1684*/ 	.word	0x00000003
        /*1688*/ 	.word	0x00033470
        /*168c*/ 	.short	0x010a
        /*168e*/ 	.byte	0x3f
	.zero		1


	//   ....[69]....
        /*1690*/ 	.word	0x0002fcd0
        /*1694*/ 	.word	0x00000003
        /*1698*/ 	.word	0x00033460
        /*169c*/ 	.short	0x010a
        /*169e*/ 	.byte	0x3f
	.zero		1


	//   ....[70]....
        /*16a0*/ 	.word	0x000303a0
        /*16a4*/ 	.word	0x00000003
        /*16a8*/ 	.word	0x00033450
        /*16ac*/ 	.short	0x0101
        /*16ae*/ 	.byte	0x3f
	.zero		1


	//   ....[71]....
        /*16b0*/ 	.word	0x000303f0
        /*16b4*/ 	.word	0x00000003
        /*16b8*/ 	.word	0x00000000
        /*16bc*/ 	.short	0x0101
        /*16be*/ 	.byte	0x3f
	.zero		1


	//   ....[72]....
        /*16c0*/ 	.word	0x00031700
        /*16c4*/ 	.word	0x00000000
        /*16c8*/ 	.word	0x00033420
        /*16cc*/ 	.short	0x010a
        /*16ce*/ 	.byte	0x3f
	.zero		1


	//   ....[73]....
        /*16d0*/ 	.word	0x000318e0
        /*16d4*/ 	.word	0x00000006
        /*16d8*/ 	.word	0x00000000
        /*16dc*/ 	.short	0x010a
        /*16de*/ 	.byte	0x3f
	.zero		1


	//   ....[74]....
        /*16e0*/ 	.word	0x00031910
        /*16e4*/ 	.word	0x00000007
        /*16e8*/ 	.word	0x00000000
        /*16ec*/ 	.short	0x010a
        /*16ee*/ 	.byte	0x3f
	.zero		1


	//   ....[75]....
        /*16f0*/ 	.word	0x00031960
        /*16f4*/ 	.word	0x00000004
        /*16f8*/ 	.word	0x00033460
        /*16fc*/ 	.short	0x010a
        /*16fe*/ 	.byte	0x3f
	.zero		1


	//   ....[76]....
        /*1700*/ 	.word	0x000319b0
        /*1704*/ 	.word	0x00000003
        /*1708*/ 	.word	0x00033460
        /*170c*/ 	.short	0x010a
        /*170e*/ 	.byte	0x3f
	.zero		1


	//   ....[77]....
        /*1710*/ 	.word	0x000319f0
        /*1714*/ 	.word	0x00000004
        /*1718*/ 	.word	0x00033480
        /*171c*/ 	.short	0x010a
        /*171e*/ 	.byte	0x3f
	.zero		1


	//   ....[78]....
        /*1720*/ 	.word	0x00031a10
        /*1724*/ 	.word	0x00000003
        /*1728*/ 	.word	0x00033480
        /*172c*/ 	.short	0x010a
        /*172e*/ 	.byte	0x3f
	.zero		1


	//   ....[79]....
        /*1730*/ 	.word	0x00031a70
        /*1734*/ 	.word	0x00000064
        /*1738*/ 	.word	0x00033490
        /*173c*/ 	.short	0x010a
        /*173e*/ 	.byte	0x3f
	.zero		1


	//   ....[80]....
        /*1740*/ 	.word	0x00031ac0
        /*1744*/ 	.word	0x00000064
        /*1748*/ 	.word	0x00033490
        /*174c*/ 	.short	0x010a
        /*174e*/ 	.byte	0x3f
	.zero		1


	//   ....[81]....
        /*1750*/ 	.word	0x00031b10
        /*1754*/ 	.word	0x00000064
        /*1758*/ 	.word	0x00033490
        /*175c*/ 	.short	0x010a
        /*175e*/ 	.byte	0x3f
	.zero		1


	//   ....[82]....
        /*1760*/ 	.word	0x00031b60
        /*1764*/ 	.word	0x00000064
        /*1768*/ 	.word	0x000334b0
        /*176c*/ 	.short	0x010a
        /*176e*/ 	.byte	0x3f
	.zero		1


	//   ....[83]....
        /*1770*/ 	.word	0x00031e00
        /*1774*/ 	.word	0x00000010
        /*1778*/ 	.word	0x00033400
        /*177c*/ 	.short	0x010a
        /*177e*/ 	.byte	0x3f
	.zero		1


	//   ....[84]....
        /*1780*/ 	.word	0x00032010
        /*1784*/ 	.word	0x00000010
        /*1788*/ 	.word	0x00033400
        /*178c*/ 	.short	0x010a
        /*178e*/ 	.byte	0x3f
	.zero		1


	//   ....[85]....
        /*1790*/ 	.word	0x00032060
        /*1794*/ 	.word	0x00000003
        /*1798*/ 	.word	0x00033430
        /*179c*/ 	.short	0x010a
        /*179e*/ 	.byte	0x3f
	.zero		1


	//   ....[86]....
        /*17a0*/ 	.word	0x000320b0
        /*17a4*/ 	.word	0x00000009
        /*17a8*/ 	.word	0x00033430
        /*17ac*/ 	.short	0x010a
        /*17ae*/ 	.byte	0x3f
	.zero		1


	//   ....[87]....
        /*17b0*/ 	.word	0x00032100
        /*17b4*/ 	.word	0x00000008
        /*17b8*/ 	.word	0x00033450
        /*17bc*/ 	.short	0x010a
        /*17be*/ 	.byte	0x3f
	.zero		1


	//   ....[88]....
        /*17c0*/ 	.word	0x00032150
        /*17c4*/ 	.word	0x00000000
        /*17c8*/ 	.word	0x00033430
        /*17cc*/ 	.short	0x010a
        /*17ce*/ 	.byte	0x3f
	.zero		1


	//   ....[89]....
        /*17d0*/ 	.word	0x000321a0
        /*17d4*/ 	.word	0x00000008
        /*17d8*/ 	.word	0x00033450
        /*17dc*/ 	.short	0x010a
        /*17de*/ 	.byte	0x3f
	.zero		1


	//   ....[90]....
        /*17e0*/ 	.word	0x000321f0
        /*17e4*/ 	.word	0x00000005
        /*17e8*/ 	.word	0x00033450
        /*17ec*/ 	.short	0x010a
        /*17ee*/ 	.byte	0x3f
	.zero		1


	//   ....[91]....
        /*17f0*/ 	.word	0x00035ab0
        /*17f4*/ 	.word	0x00000012
        /*17f8*/ 	.word	0x00033420
        /*17fc*/ 	.short	0x010a
        /*17fe*/ 	.byte	0x3f
	.zero		1


	//   ....[92]....
        /*1800*/ 	.word	0x00035b00
        /*1804*/ 	.word	0x00000007
        /*1808*/ 	.word	0x000334a0
        /*180c*/ 	.short	0x010a
        /*180e*/ 	.byte	0x3f
	.zero		1


	//   ....[93]....
        /*1810*/ 	.word	0x00035b50
        /*1814*/ 	.word	0x00000007
        /*1818*/ 	.word	0x000334c0
        /*181c*/ 	.short	0x010a
        /*181e*/ 	.byte	0x3f
	.zero		1


	//   ....[94]....
        /*1820*/ 	.word	0x00035ba0
        /*1824*/ 	.word	0x00000008
        /*1828*/ 	.word	0x000334a0
        /*182c*/ 	.short	0x010a
        /*182e*/ 	.byte	0x3f
	.zero		1


	//   ....[95]....
        /*1830*/ 	.word	0x00035bf0
        /*1834*/ 	.word	0x00000008
        /*1838*/ 	.word	0x000334c0
        /*183c*/ 	.short	0x010a
        /*183e*/ 	.byte	0x3f
	.zero		1


	//   ....[96]....
        /*1840*/ 	.word	0x00035d90
        /*1844*/ 	.word	0x00000002
        /*1848*/ 	.word	0x00033480
        /*184c*/ 	.short	0x010a
        /*184e*/ 	.byte	0x3f
	.zero		1


	//   ....[97]....
        /*1850*/ 	.word	0x00035de0
        /*1854*/ 	.word	0x00000002
        /*1858*/ 	.word	0x00033440
        /*185c*/ 	.short	0x010a
        /*185e*/ 	.byte	0x3f
	.zero		1


	//   ....[98]....
        /*1860*/ 	.word	0x000363e0
        /*1864*/ 	.word	0x00000012
        /*1868*/ 	.word	0x00033420
        /*186c*/ 	.short	0x010a
        /*186e*/ 	.byte	0x3f
	.zero		1


	//   ....[99]....
        /*1870*/ 	.word	0x00036430
        /*1874*/ 	.word	0x00000006
        /*1878*/ 	.word	0x00033480
        /*187c*/ 	.short	0x010a
        /*187e*/ 	.byte	0x3f
	.zero		1


	//   ....[100]....
        /*1880*/ 	.word	0x00036480
        /*1884*/ 	.word	0x00000006
        /*1888*/ 	.word	0x00033440
        /*188c*/ 	.short	0x010a
        /*188e*/ 	.byte	0x3f
	.zero		1


	//   ....[101]....
        /*1890*/ 	.word	0x000364d0
        /*1894*/ 	.word	0x00000003
        /*1898*/ 	.word	0x00033470
        /*189c*/ 	.short	0x010a
        /*189e*/ 	.byte	0x3f
	.zero		1


	//   ....[102]....
        /*18a0*/ 	.word	0x00036520
        /*18a4*/ 	.word	0x00000003
        /*18a8*/ 	.word	0x00033460
        /*18ac*/ 	.short	0x010a
        /*18ae*/ 	.byte	0x3f
	.zero		1


	//   ....[103]....
        /*18b0*/ 	.word	0x00036570
        /*18b4*/ 	.word	0x00000003
        /*18b8*/ 	.word	0x00033470
        /*18bc*/ 	.short	0x010a
        /*18be*/ 	.byte	0x3f
	.zero		1


	//   ....[104]....
        /*18c0*/ 	.word	0x000365c0
        /*18c4*/ 	.word	0x00000003
        /*18c8*/ 	.word	0x00033460
        /*18cc*/ 	.short	0x010a
        /*18ce*/ 	.byte	0x3f
	.zero		1


	//   ....[105]....
        /*18d0*/ 	.word	0x00037140
        /*18d4*/ 	.word	0x00000000
        /*18d8*/ 	.word	0x00033420
        /*18dc*/ 	.short	0x010a
        /*18de*/ 	.byte	0x3f
	.zero		1


	//   ....[106]....
        /*18e0*/ 	.word	0x000372e0
        /*18e4*/ 	.word	0x00000006
        /*18e8*/ 	.word	0x00000000
        /*18ec*/ 	.short	0x010a
        /*18ee*/ 	.byte	0x3f
	.zero		1


	//   ....[107]....
        /*18f0*/ 	.word	0x00037330
        /*18f4*/ 	.word	0x00000007
        /*18f8*/ 	.word	0x00000000
        /*18fc*/ 	.short	0x010a
        /*18fe*/ 	.byte	0x3f
	.zero		1


	//   ....[108]....
        /*1900*/ 	.word	0x00037380
        /*1904*/ 	.word	0x00000004
        /*1908*/ 	.word	0x00033460
        /*190c*/ 	.short	0x010a
        /*190e*/ 	.byte	0x3f
	.zero		1


	//   ....[109]....
        /*1910*/ 	.word	0x000373d0
        /*1914*/ 	.word	0x00000003
        /*1918*/ 	.word	0x00033460
        /*191c*/ 	.short	0x010a
        /*191e*/ 	.byte	0x3f
	.zero		1


	//   ....[110]....
        /*1920*/ 	.word	0x00037420
        /*1924*/ 	.word	0x00000004
        /*1928*/ 	.word	0x00033480
        /*192c*/ 	.short	0x010a
        /*192e*/ 	.byte	0x3f
	.zero		1


	//----- nvinfo : EIATTR_NUM_MBARRIERS
	.align		4
.L_329:
        /*1930*/ 	.byte	0x03, 0x38
        /*1932*/ 	.short	0x0016


	//----- nvinfo : EIATTR_EXIT_INSTR_OFFSETS
	.align		4
        /*1934*/ 	.byte	0x04, 0x1c
        /*1936*/ 	.short	(.L_331 - .L_330)


	//   ....[0]....
.L_330:
        /*1938*/ 	.word	0x00031a60


	//----- nvinfo : EIATTR_MAX_THREADS
	.align		4
.L_331:
        /*193c*/ 	.byte	0x04, 0x05
        /*193e*/ 	.short	(.L_333 - .L_332)
.L_332:
        /*1940*/ 	.word	0x00000180
        /*1944*/ 	.word	0x00000001
        /*1948*/ 	.word	0x00000001


	//----- nvinfo : EIATTR_CRS_STACK_SIZE
	.align		4
.L_333:
        /*194c*/ 	.byte	0x04, 0x1e
        /*194e*/ 	.short	(.L_335 - .L_334)
.L_334:
        /*1950*/ 	.word	0x00000000


	//----- nvinfo : EIATTR_CBANK_PARAM_SIZE
	.align		4
.L_335:
        /*1954*/ 	.byte	0x03, 0x19
        /*1956*/ 	.short	0x0af0


	//----- nvinfo : EIATTR_PARAM_CBANK
	.align		4
        /*1958*/ 	.byte	0x04, 0x0a
        /*195a*/ 	.short	(.L_337 - .L_336)
	.align		4
.L_336:
        /*195c*/ 	.word	index@(.nv.constant0._ZN7cutlass13device_kernelIN5flash11enable_sm90INS1_16FlashAttnFwdSm90INS1_25CollectiveMainloopFwdSm90ILi2EN4cute5tupleIJNS5_1CILi1EEES8_S8_EEENS6_IJNS7_ILi128EEENS7_ILi160EEENS7_ILi192EEEEEELi192ENS_12float_e4m3_tEfNS_4arch4Sm90ELb1ELb0ELb0ELb1ELb0ELb1ELb0ELb1ELb1ELb1ELb1ELb0EEENS1_21CollectiveEpilogueFwdINS6_IJSA_SC_SB_EEES9_NS_10bfloat16_tESG_Li256ELb1ELb1ELb1ELb1EEENS1_36VarlenDynamicPersistentTileSchedulerILi128ELi160ELi256ELi128ELb1ELb1ELb1ELb1ELb1ELb1EEEEEEEEEvNT_6ParamsE)
        /*1960*/ 	.short	0x0210
        /*1962*/ 	.short	0x0af0


	//----- nvinfo : EIATTR_SW_WAR
	.align		4
.L_337:
        /*1964*/ 	.byte	0x04, 0x36
        /*1966*/ 	.short	(.L_339 - .L_338)
.L_338:
        /*1968*/ 	.word	0x00000008
.L_339:


//--------------------- .nv.callgraph             --------------------------
	.section	.nv.callgraph,"",@"SHT_CUDA_CALLGRAPH"
	.align	4
	.sectionentsize	8
	.align		4
        /*0000*/ 	.word	0x00000000
	.align		4
        /*0004*/ 	.word	0xffffffff
	.align		4
        /*0008*/ 	.word	index@(_ZN7cutlass13device_kernelIN5flash11enable_sm90INS1_16FlashAttnFwdSm90INS1_25CollectiveMainloopFwdSm90ILi2EN4cute5tupleIJNS5_1CILi1EEES8_S8_EEENS6_IJNS7_ILi128EEENS7_ILi160EEENS7_ILi192EEEEEELi192ENS_12float_e4m3_tEfNS_4arch4Sm90ELb0ELb0ELb0ELb0ELb0ELb0ELb0ELb1ELb1ELb1ELb1ELb0EEENS1_21CollectiveEpilogueFwdINS6_IJSA_SC_SB_EEES9_NS_10bfloat16_tESG_Li256ELb0ELb1ELb1ELb1EEENS1_19SingleTileSchedulerILb0ELb1ELb1ELi128EEEEEEEEEvNT_6ParamsE)
	.align		4
        /*000c*/ 	.word	index@(__assertfail)
	.align		4
        /*0010*/ 	.word	index@(_ZN7cutlass13device_kernelIN5flash11enable_sm90INS1_16FlashAttnFwdSm90INS1_25CollectiveMainloopFwdSm90ILi2EN4cute5tupleIJNS5_1CILi1EEES8_S8_EEENS6_IJNS7_ILi128EEENS7_ILi160EEENS7_ILi192EEEEEELi192ENS_12float_e4m3_tEfNS_4arch4Sm90ELb0ELb0ELb0ELb1ELb0ELb0ELb0ELb1ELb1ELb1ELb1ELb0EEENS1_21CollectiveEpilogueFwdINS6_IJSA_SC_SB_EEES9_NS_10bfloat16_tESG_Li256ELb1ELb1ELb1ELb1EEENS1_36VarlenDynamicPersistentTileSchedulerILi128ELi160ELi256ELi128ELb1ELb1ELb1ELb0ELb1ELb1EEEEEEEEEvNT_6ParamsE)
	.align		4
        /*0014*/ 	.word	index@(__assertfail)
	.align		4
        /*0018*/ 	.word	index@(_ZN7cutlass13device_kernelIN5flash11enable_sm90INS1_16FlashAttnFwdSm90INS1_25CollectiveMainloopFwdSm90ILi2EN4cute5tupleIJNS5_1CILi1EEES8_S8_EEENS6_IJNS7_ILi128EEENS7_ILi160EEENS7_ILi192EEEEEELi192ENS_12float_e4m3_tEfNS_4arch4Sm90ELb0ELb0ELb0ELb1ELb0ELb1ELb0ELb1ELb1ELb1ELb1ELb0EEENS1_21CollectiveEpilogueFwdINS6_IJSA_SC_SB_EEES9_NS_10bfloat16_tESG_Li256ELb1ELb1ELb1ELb1EEENS1_36VarlenDynamicPersistentTileSchedulerILi128ELi160ELi256ELi128ELb1ELb1ELb1ELb0ELb1ELb1EEEEEEEEEvNT_6ParamsE)
	.align		4
        /*001c*/ 	.word	index@(__assertfail)
	.align		4
        /*0020*/ 	.word	index@(_ZN7cutlass13device_kernelIN5flash11enable_sm90INS1_16FlashAttnFwdSm90INS1_25CollectiveMainloopFwdSm90ILi2EN4cute5tupleIJNS5_1CILi1EEES8_S8_EEENS6_IJNS7_ILi128EEENS7_ILi160EEENS7_ILi192EEEEEELi192ENS_12float_e4m3_tEfNS_4arch4Sm90ELb0ELb1ELb0ELb0ELb0ELb0ELb0ELb1ELb1ELb1ELb1ELb0EEENS1_21CollectiveEpilogueFwdINS6_IJSA_SC_SB_EEES9_NS_10bfloat16_tESG_Li256ELb0ELb1ELb1ELb1EEENS1_19SingleTileSchedulerILb0ELb1ELb1ELi128EEEEEEEEEvNT_6ParamsE)
	.align		4
        /*0024*/ 	.word	index@(__assertfail)
	.align		4
        /*0028*/ 	.word	index@(_ZN7cutlass13device_kernelIN5flash11enable_sm90INS1_16FlashAttnFwdSm90INS1_25CollectiveMainloopFwdSm90ILi2EN4cute5tupleIJNS5_1CILi1EEES8_S8_EEENS6_IJNS7_ILi128EEENS7_ILi160EEENS7_ILi192EEEEEELi192ENS_12float_e4m3_tEfNS_4arch4Sm90ELb0ELb1ELb0ELb1ELb0ELb0ELb0ELb1ELb1ELb1ELb1ELb0EEENS1_21CollectiveEpilogueFwdINS6_IJSA_SC_SB_EEES9_NS_10bfloat16_tESG_Li256ELb1ELb1ELb1ELb1EEENS1_36VarlenDynamicPersistentTileSchedulerILi128ELi160ELi256ELi128ELb1ELb1ELb1ELb1ELb0ELb1EEEEEEEEEvNT_6ParamsE)
	.align		4
        /*002c*/ 	.word	index@(__assertfail)
	.align		4
        /*0030*/ 	.word	index@(_ZN7cutlass13device_kernelIN5flash11enable_sm90INS1_16FlashAttnFwdSm90INS1_25CollectiveMainloopFwdSm90ILi2EN4cute5tupleIJNS5_1CILi1EEES8_S8_EEENS6_IJNS7_ILi128EEENS7_ILi160EEENS7_ILi192EEEEEELi192ENS_12float_e4m3_tEfNS_4arch4Sm90ELb0ELb1ELb0ELb1ELb0ELb1ELb0ELb1ELb1ELb1ELb1ELb0EEENS1_21CollectiveEpilogueFwdINS6_IJSA_SC_SB_EEES9_NS_10bfloat16_tESG_Li256ELb1ELb1ELb1ELb1EEENS1_36VarlenDynamicPersistentTileSchedulerILi128ELi160ELi256ELi128ELb1ELb1ELb1ELb1ELb0ELb1EEEEEEEEEvNT_6ParamsE)
	.align		4
        /*0034*/ 	.word	index@(__assertfail)
	.align		4
        /*0038*/ 	.word	index@(_ZN7cutlass13device_kernelIN5flash11enable_sm90INS1_16FlashAttnFwdSm90INS1_25CollectiveMainloopFwdSm90ILi2EN4cute5tupleIJNS5_1CILi1EEES8_S8_EEENS6_IJNS7_ILi128EEENS7_ILi160EEENS7_ILi192EEEEEELi192ENS_12float_e4m3_tEfNS_4arch4Sm90ELb1ELb0ELb0ELb0ELb0ELb0ELb0ELb1ELb1ELb1ELb1ELb0EEENS1_21CollectiveEpilogueFwdINS6_IJSA_SC_SB_EEES9_NS_10bfloat16_tESG_Li256ELb0ELb1ELb1ELb1EEENS1_19SingleTileSchedulerILb0ELb1ELb1ELi128EEEEEEEEEvNT_6ParamsE)
	.align		4
        /*003c*/ 	.word	index@(__assertfail)
	.align		4
        /*0040*/ 	.word	index@(_ZN7cutlass13device_kernelIN5flash11enable_sm90INS1_16FlashAttnFwdSm90INS1_25CollectiveMainloopFwdSm90ILi2EN4cute5tupleIJNS5_1CILi1EEES8_S8_EEENS6_IJNS7_ILi128EEENS7_ILi160EEENS7_ILi192EEEEEELi192ENS_12float_e4m3_tEfNS_4arch4Sm90ELb1ELb0ELb0ELb1ELb0ELb0ELb0ELb1ELb1ELb1ELb1ELb0EEENS1_21CollectiveEpilogueFwdINS6_IJSA_SC_SB_EEES9_NS_10bfloat16_tESG_Li256ELb1ELb1ELb1ELb1EEENS1_36VarlenDynamicPersistentTileSchedulerILi128ELi160ELi256ELi128ELb1ELb1ELb1ELb1ELb1ELb1EEEEEEEEEvNT_6ParamsE)
	.align		4
        /*0044*/ 	.word	index@(__assertfail)
	.align		4
        /*0048*/ 	.word	index@(_ZN7cutlass13device_kernelIN5flash11enable_sm90INS1_16FlashAttnFwdSm90INS1_25CollectiveMainloopFwdSm90ILi2EN4cute5tupleIJNS5_1CILi1EEES8_S8_EEENS6_IJNS7_ILi128EEENS7_ILi160EEENS7_ILi192EEEEEELi192ENS_12float_e4m3_tEfNS_4arch4Sm90ELb1ELb0ELb0ELb1ELb0ELb1ELb0ELb1ELb1ELb1ELb1ELb0EEENS1_21CollectiveEpilogueFwdINS6_IJSA_SC_SB_EEES9_NS_10bfloat16_tESG_Li256ELb1ELb1ELb1ELb1EEENS1_36VarlenDynamicPersistentTileSchedulerILi128ELi160ELi256ELi128ELb1ELb1ELb1ELb1ELb1ELb1EEEEEEEEEvNT_6ParamsE)
	.align		4
        /*004c*/ 	.word	index@(__assertfail)
	.align		4
        /*0050*/ 	.word	0x00000000
	.align		4
        /*0054*/ 	.word	0xfffffffe
	.align		4
        /*0058*/ 	.word	0x00000000
	.align		4
        /*005c*/ 	.word	0xfffffffd
	.align		4
        /*0060*/ 	.word	0x00000000
	.align		4
        /*0064*/ 	.word	0xfffffffc


//--------------------- .nv.constant4             --------------------------
	.section	.nv.constant4,"a",@progbits
	.align	8
	.align		8
.nv.constant4:
        /*0000*/ 	.dword	__assertfail
	.align		8
        /*0008*/ 	.dword	__unnamed_1
	.align		8
        /*0010*/ 	.dword	__unnamed_2
	.align		8
        /*0018*/ 	.dword	__unnamed_3
	.align		8
        /*0020*/ 	.dword	__unnamed_4
	.align		8
        /*0028*/ 	.dword	__unnamed_5
	.align		8
        /*0030*/ 	.dword	__unnamed_6
	.align		8
        /*0038*/ 	.dword	_ZZN5flash28permute_output_fp8_VcolmajorIN4cute6TensorINS1_11ArrayEngineIfLm96EEENS1_6LayoutINS1_5tupleIJNS6_IJNS1_1CILi2EEES8_NS7_ILi24EEEEEENS7_ILi1EEESB_EEENS6_IJNS6_IJSB_S8_NS7_ILi4EEEEEENS7_ILi0EEESF_EEEEEEEEEvRT_E9upper_map
	.align		8
        /*0040*/ 	.dword	_ZN72_INTERNAL_1b4dfefd_36_flash_fwd_hdim192_e4m3_split_sm90_cu_c04999b1_32394cuda3std3__45__cpo5beginE
	.align		8
        /*0048*/ 	.dword	_ZN72_INTERNAL_1b4dfefd_36_flash_fwd_hdim192_e4m3_split_sm90_cu_c04999b1_32394cuda3std3__45__cpo3endE
	.align		8
        /*0050*/ 	.dword	_ZN72_INTERNAL_1b4dfefd_36_flash_fwd_hdim192_e4m3_split_sm90_cu_c04999b1_32394cuda3std3__45__cpo6cbeginE
	.align		8
        /*0058*/ 	.dword	_ZN72_INTERNAL_1b4dfefd_36_flash_fwd_hdim192_e4m3_split_sm90_cu_c04999b1_32394cuda3std3__45__cpo4cendE
	.align		8
        /*0060*/ 	.dword	_ZN72_INTERNAL_1b4dfefd_36_flash_fwd_hdim192_e4m3_split_sm90_cu_c04999b1_32394cuda3std3__474_GLOBAL__N__1b4dfefd_36_flash_fwd_hdim192_e4m3_split_sm90_cu_c04999b1_32396ignoreE
	.align		8
        /*0068*/ 	.dword	_ZN72_INTERNAL_1b4dfefd_36_flash_fwd_hdim192_e4m3_split_sm90_cu_c04999b1_32394cuda3std3__419piecewise_constructE
	.align		8
        /*0070*/ 	.dword	_ZN72_INTERNAL_1b4dfefd_36_flash_fwd_hdim192_e4m3_split_sm90_cu_c04999b1_32394cuda3std3__48in_placeE
	.align		8
        /*0078*/ 	.dword	_ZN72_INTERNAL_1b4dfefd_36_flash_fwd_hdim192_e4m3_split_sm90_cu_c04999b1_32394cuda3std6ranges3__45__cpo4swapE
	.align		8
        /*0080*/ 	.dword	_ZN72_INTERNAL_1b4dfefd_36_flash_fwd_hdim192_e4m3_split_sm90_cu_c04999b1_32394cuda3std6ranges3__45__cpo9iter_moveE
	.align		8
        /*0088*/ 	.dword	_ZN72_INTERNAL_1b4dfefd_36_flash_fwd_hdim192_e4m3_split_sm90_cu_c04999b1_32394cute7productE
	.align		8
        /*0090*/ 	.dword	_ZN72_INTERNAL_1b4dfefd_36_flash_fwd_hdim192_e4m3_split_sm90_cu_c04999b1_32394cute1_E
	.align		8
        /*0098*/ 	.dword	$str$23
	.align		8
        /*00a0*/ 	.dword	$str$24


//--------------------- .text._ZN7cutlass13device_kernelIN5flash11enable_sm90INS1_16FlashAttnFwdSm90INS1_25CollectiveMainloopFwdSm90ILi2EN4cute5tupleIJNS5_1CILi1EEES8_S8_EEENS6_IJNS7_ILi128EEENS7_ILi160EEENS7_ILi192EEEEEELi192ENS_12float_e4m3_tEfNS_4arch4Sm90ELb0ELb0ELb0ELb0ELb0ELb0ELb0ELb1ELb1ELb1ELb1ELb0EEENS1_21CollectiveEpilogueFwdINS6_IJSA_SC_SB_EEES9_NS_10bfloat16_tESG_Li256ELb0ELb1ELb1ELb1EEENS1_19SingleTileSchedulerILb0ELb1ELb1ELi128EEEEEEEEEvNT_6ParamsE --------------------------
	.section	.text._ZN7cutlass13device_kernelIN5flash11enable_sm90INS1_16FlashAttnFwdSm90INS1_25CollectiveMainloopFwdSm90ILi2EN4cute5tupleIJNS5_1CILi1EEES8_S8_EEENS6_IJNS7_ILi128EEENS7_ILi160EEENS7_ILi192EEEEEELi192ENS_12float_e4m3_tEfNS_4arch4Sm90ELb0ELb0ELb0ELb0ELb0ELb0ELb0ELb1ELb1ELb1ELb1ELb0EEENS1_21CollectiveEpilogueFwdINS6_IJSA_SC_SB_EEES9_NS_10bfloat16_tESG_Li256ELb0ELb1ELb1ELb1EEENS1_19SingleTileSchedulerILb0ELb1ELb1ELi128EEEEEEEEEvNT_6ParamsE,"ax",@progbits
	.align	128
.text._ZN7cutlass13device_kernelIN5flash11enable_sm90INS1_16FlashAttnFwdSm90INS1_25CollectiveMainloopFwdSm90ILi2EN4cute5tupleIJNS5_1CILi1EEES8_S8_EEENS6_IJNS7_ILi128EEENS7_ILi160EEENS7_ILi192EEEEEELi192ENS_12float_e4m3_tEfNS_4arch4Sm90ELb0ELb0ELb0ELb0ELb0ELb0ELb0ELb1ELb1ELb1ELb1ELb0EEENS1_21CollectiveEpilogueFwdINS6_IJSA_SC_SB_EEES9_NS_10bfloat16_tESG_Li256ELb0ELb1ELb1ELb1EEENS1_19SingleTileSchedulerILb0ELb1ELb1ELi128EEEEEEEEEvNT_6ParamsE:
        .type           _ZN7cutlass13device_kernelIN5flash11enable_sm90INS1_16FlashAttnFwdSm90INS1_25CollectiveMainloopFwdSm90ILi2EN4cute5tupleIJNS5_1CILi1EEES8_S8_EEENS6_IJNS7_ILi128EEENS7_ILi160EEENS7_ILi192EEEEEELi192ENS_12float_e4m3_tEfNS_4arch4Sm90ELb0ELb0ELb0ELb0ELb0ELb0ELb0ELb1ELb1ELb1ELb1ELb0EEENS1_21CollectiveEpilogueFwdINS6_IJSA_SC_SB_EEES9_NS_10bfloat16_tESG_Li256ELb0ELb1ELb1ELb1EEENS1_19SingleTileSchedulerILb0ELb1ELb1ELi128EEEEEEEEEvNT_6ParamsE,@function
        .size           _ZN7cutlass13device_kernelIN5flash11enable_sm90INS1_16FlashAttnFwdSm90INS1_25CollectiveMainloopFwdSm90ILi2EN4cute5tupleIJNS5_1CILi1EEES8_S8_EEENS6_IJNS7_ILi128EEENS7_ILi160EEENS7_ILi192EEEEEELi192ENS_12float_e4m3_tEfNS_4arch4Sm90ELb0ELb0ELb0ELb0ELb0ELb0ELb0ELb1ELb1ELb1ELb1ELb0EEENS1_21CollectiveEpilogueFwdINS6_IJSA_SC_SB_EEES9_NS_10bfloat16_tESG_Li256ELb0ELb1ELb1ELb1EEENS1_19SingleTileSchedulerILb0ELb1ELb1ELi128EEEEEEEEEvNT_6ParamsE,(.L_x_2826 - _ZN7cutlass13device_kernelIN5flash11enable_sm90INS1_16FlashAttnFwdSm90INS1_25CollectiveMainloopFwdSm90ILi2EN4cute5tupleIJNS5_1CILi1EEES8_S8_EEENS6_IJNS7_ILi128EEENS7_ILi160EEENS7_ILi192EEEEEELi192ENS_12float_e4m3_tEfNS_4arch4Sm90ELb0ELb0ELb0ELb0ELb0ELb0ELb0ELb1ELb1ELb1ELb1ELb0EEENS1_21CollectiveEpilogueFwdINS6_IJSA_SC_SB_EEES9_NS_10bfloat16_tESG_Li256ELb0ELb1ELb1ELb1EEENS1_19SingleTileSchedulerILb0ELb1ELb1ELi128EEEEEEEEEvNT_6ParamsE)
        .other          _ZN7cutlass13device_kernelIN5flash11enable_sm90INS1_16FlashAttnFwdSm90INS1_25CollectiveMainloopFwdSm90ILi2EN4cute5tupleIJNS5_1CILi1EEES8_S8_EEENS6_IJNS7_ILi128EEENS7_ILi160EEENS7_ILi192EEEEEELi192ENS_12float_e4m3_tEfNS_4arch4Sm90ELb0ELb0ELb0ELb0ELb0ELb0ELb0ELb1ELb1ELb1ELb1ELb0EEENS1_21CollectiveEpilogueFwdINS6_IJSA_SC_SB_EEES9_NS_10bfloat16_tESG_Li256ELb0ELb1ELb1ELb1EEENS1_19SingleTileSchedulerILb0ELb1ELb1ELi128EEEEEEEEEvNT_6ParamsE,@"STO_CUDA_ENTRY STV_DEFAULT"
_ZN7cutlass13device_kernelIN5flash11enable_sm90INS1_16FlashAttnFwdSm90INS1_25CollectiveMainloopFwdSm90ILi2EN4cute5tupleIJNS5_1CILi1EEES8_S8_EEENS6_IJNS7_ILi128EEENS7_ILi160EEENS7_ILi192EEEEEELi192ENS_12float_e4m3_tEfNS_4arch4Sm90ELb0ELb0ELb0ELb0ELb0ELb0ELb0ELb1ELb1ELb1ELb1ELb0EEENS1_21CollectiveEpilogueFwdINS6_IJSA_SC_SB_EEES9_NS_10bfloat16_tESG_Li256ELb0ELb1ELb1ELb1EEENS1_19SingleTileSchedulerILb0ELb1ELb1ELi128EEEEEEEEEvNT_6ParamsE:
[----:B------:R-:W0:Y:S02]  /*0000*/  LDC R1, c[0x0][0x28] ;  /* 0x00000a00ff017b82 */ /* 0x000e240000000800 */
[----:B0-----:R-:W-:Y:S01]  /*0010*/  VIADD R1, R1, 0xffffffe8 ;  /* 0xffffffe801017836 */ /* 0x001fe20000000000 */
[----:B------:R-:W0:Y:S01]  /*0020*/  S2R R3, SR_TID.X ;  /* 0x0000000000037919 */ /* 0x000e220000002100 */
[----:B------:R-:W-:Y:S01]  /*0030*/  ELECT P0, URZ, PT ;  /* 0x00000000003f782f */ /* 0x000fe20003800000 */
[----:B------:R-:W-:Y:S01]  /*0040*/  BSSY B0, `(.L_x_0) ;  /* 0x000000d000007945 */ /* 0x000fe20003800000 */
[----:B0-----:R-:W-:-:S05]  /*0050*/  SHF.R.U32.HI R0, RZ, 0x5, R3 ;  /* 0x00000005ff007819 */ /* 0x001fca0000011603 */
[----:B------:R-:W0:Y:S02]  /*0060*/  SHFL.IDX PT, R2, R0, RZ, 0x1f ;  /* 0x00001fff00027589 */ /* 0x000e2400000e0000 */
[----:B0-----:R-:W-:-:S13]  /*0070*/  ISETP.EQ.AND P0, PT, R2, RZ, P0 ;  /* 0x000000ff0200720c */ /* 0x001fda0000702270 */
[----:B------:R-:W-:Y:S05]  /*0080*/  @!P0 BRA `(.L_x_1) ;  /* 0x0000000000208947 */ /* 0x000fea0003800000 */
[----:B------:R-:W-:Y:S02]  /*0090*/  ULDC.64 UR4, c[0x0][0x198] ;  /* 0x0000660000047ab9 */ /* 0x000fe40000000a00 */
[----:B------:R-:W-:Y:S02]  /*00a0*/  UIADD3 UR6, UP0, UR4, 0x370, URZ ;  /* 0x0000037004067890 */ /* 0x000fe4000ff1e03f */
[----:B------:R-:W-:Y:S02]  /*00b0*/  UIADD3 UR4, UP1, UR4, 0x470, URZ ;  /* 0x0000047004047890 */ /* 0x000fe4000ff3e03f */
[----:B------:R-:W-:Y:S02]  /*00c0*/  UIADD3.X UR7, URZ, UR5, URZ, UP0, !UPT ;  /* 0x000000053f077290 */ /* 0x000fe400087fe43f */
[----:B------:R-:W-:-:S07]  /*00d0*/  UIADD3.X UR5, URZ, UR5, URZ, UP1, !UPT ;  /* 0x000000053f057290 */ /* 0x000fce0008ffe43f */
[----:B------:R0:W-:Y:S02]  /*00e0*/  UTMACCTL.PF [UR6] ;  /* 0x00000000060079b9 */ /* 0x0001e40008040000 */
[----:B------:R0:W-:Y:S02]  /*00f0*/  UTMACCTL.PF [UR4] ;  /* 0x00000000040079b9 */ /* 0x0001e40008040000 */
[----:B0-----:R-:W-:Y:S01]  /*0100*/  NOP ;  /* 0x0000000000007918 */ /* 0x001fe20000000000 */
.L_x_1:
[----:B------:R-:W-:Y:S05]  /*0110*/  BSYNC B0 ;  /* 0x0000000000007941 */ /* 0x000fea0003800000 */
.L_x_0:
[----:B------:R-:W-:Y:S01]  /*0120*/  VOTEU.ANY UP0, P0 ;  /* 0x00000000003f7886 */ /* 0x000fe20000000100 */
[----:B------:R-:W0:Y:S01]  /*0130*/  SHFL.IDX PT, R2, R0, RZ, 0x1f ;  /* 0x00001fff00027589 */ /* 0x000e2200000e0000 */
[----:B------:R-:W-:Y:S01]  /*0140*/  UMOV UR4, 0x80 ;  /* 0x0000008000047882 */ /* 0x000fe20000000000 */
[----:B------:R-:W-:Y:S01]  /*0150*/  UMOV UR7, 0x100 ;  /* 0x0000010000077882 */ /* 0x000fe20000000000 */
[----:B------:R-:W-:Y:S01]  /*0160*/  SHF.R.U32.HI R18, RZ, 0x7, R3 ;  /* 0x00000007ff127819 */ /* 0x000fe20000011603 */
[----:B------:R-:W1:Y:S01]  /*0170*/  @UP0 S2UR UR8, SR_CgaCtaId ;  /* 0x00000000000809c3 */ /* 0x000e620000008800 */
[----:B------:R-:W-:Y:S01]  /*0180*/  @UP0 UMOV UR6, 0x400 ;  /* 0x0000040000060882 */ /* 0x000fe20000000000 */
[----:B------:R-:W-:-:S04]  /*0190*/  @UP0 UIADD3 UR4, -UR4, 0x100000, URZ ;  /* 0x0010000004040890 */ /* 0x000fc8000fffe13f */
[----:B------:R-:W-:Y:S02]  /*01a0*/  @UP0 USHF.L.U32 UR5, UR4, 0xb, URZ ;  /* 0x0000000b04050899 */ /* 0x000fe4000800063f */
[----:B------:R-:W-:Y:S01]  /*01b0*/  @UP0 USHF.L.U32 UR4, UR4, 0x1, URZ ;  /* 0x0000000104040899 */ /* 0x000fe2000800063f */
[----:B------:R-:W-:Y:S01]  /*01c0*/  VOTEU.ANY UP1, P0 ;  /* 0x00000000003f7886 */ /* 0x000fe20000020100 */
[----:B0-----:R-:W-:Y:S02]  /*01d0*/  ISETP.NE.AND P1, PT, R2, RZ, PT ;  /* 0x000000ff0200720c */ /* 0x001fe40003f25270 */
[----:B------:R0:W2:Y:S01]  /*01e0*/  SHFL.IDX PT, R2, R18, RZ, 0x1f ;  /* 0x00001fff12027589 */ /* 0x0000a200000e0000 */
[----:B-1----:R-:W-:Y:S02]  /*01f0*/  @UP0 ULEA UR8, UR8, UR6, 0x18 ;  /* 0x0000000608080291 */ /* 0x002fe4000f8ec03f */
[----:B------:R-:W-:-:S04]  /*0200*/  @UP0 UIADD3 UR6, -UR7, 0x100000, URZ ;  /* 0x0010000007060890 */ /* 0x000fc8000fffe13f */
[----:B------:R-:W-:Y:S02]  /*0210*/  @UP0 USHF.L.U32 UR7, UR6, 0xb, URZ ;  /* 0x0000000b06070899 */ /* 0x000fe4000800063f */
[----:B------:R-:W-:Y:S01]  /*0220*/  @UP0 USHF.L.U32 UR6, UR6, 0x1, URZ ;  /* 0x0000000106060899 */ /* 0x000fe2000800063f */
[----:B------:R-:W-:Y:S01]  /*0230*/  VOTEU.ANY UP0, P0 ;  /* 0x00000000003f7886 */ /* 0x000fe20000000100 */
[----:B------:R-:W1:Y:S04]  /*0240*/  FENCE.VIEW.ASYNC.S ;  /* 0x00000000000073c6 */ /* 0x000e680000000000 */
[----:B-1----:R0:W1:Y:S06]  /*0250*/  @UP0 SYNCS.EXCH.64 URZ, [UR8+0x33400], UR4 ;  /* 0x03340004083f05b2 */ /* 0x00206c0008000100 */
[----:B------:R0:W3:Y:S02]  /*0260*/  @UP1 SYNCS.EXCH.64 URZ, [UR8+0x33420], UR6 ;  /* 0x03342006083f15b2 */ /* 0x0000e40008000100 */
[----:B0-----:R-:W-:Y:S05]  /*0270*/  @P1 BRA `(.L_x_2) ;  /* 0x0000000000481947 */ /* 0x001fea0003800000 */
[----:B------:R-:W0:Y:S01]  /*0280*/  S2UR UR5, SR_CgaCtaId ;  /* 0x00000000000579c3 */ /* 0x000e220000008800 */
[----:B------:R-:W-:Y:S01]  /*0290*/  UMOV UR4, 0x400 ;  /* 0x0000040000047882 */ /* 0x000fe20000000000 */
[----:B------:R-:W-:Y:S01]  /*02a0*/  UMOV UR6, 0x1 ;  /* 0x0000000100067882 */ /* 0x000fe20000000000 */
[----:B------:R-:W-:Y:S01]  /*02b0*/  UMOV UR7, 0x2 ;  /* 0x0000000200077882 */ /* 0x000fe20000000000 */
[----:B------:R-:W-:Y:S01]  /*02c0*/  ELECT P0, URZ, PT ;  /* 0x00000000003f782f */ /* 0x000fe20003800000 */
[----:B0-----:R-:W-:Y:S02]  /*02d0*/  ULEA UR8, UR5, UR4, 0x18 ;  /* 0x0000000405087291 */ /* 0x001fe4000f8ec03f */
[----:B------:R-:W-:-:S04]  /*02e0*/  UIADD3 UR4, -UR6, 0x100000, URZ ;  /* 0x0010000006047890 */ /* 0x000fc8000fffe13f */
[----:B------:R-:W-:Y:S02]  /*02f0*/  USHF.L.U32 UR5, UR4, 0xb, URZ ;  /* 0x0000000b04057899 */ /* 0x000fe4000800063f */
[----:B------:R-:W-:Y:S02]  /*0300*/  USHF.L.U32 UR4, UR4, 0x1, URZ ;  /* 0x0000000104047899 */ /* 0x000fe4000800063f */
[----:B------:R-:W-:-:S04]  /*0310*/  UIADD3 UR6, -UR7, 0x100000, URZ ;  /* 0x0010000007067890 */ /* 0x000fc8000fffe13f */
[----:B------:R-:W-:Y:S02]  /*0320*/  USHF.L.U32 UR7, UR6, 0xb, URZ ;  /* 0x0000000b06077899 */ /* 0x000fe4000800063f */
[----:B------:R-:W-:Y:S01]  /*0330*/  USHF.L.U32 UR6, UR6, 0x1, URZ ;  /* 0x0000000106067899 */ /* 0x000fe2000800063f */
[----:B------:R-:W0:Y:S03]  /*0340*/  FENCE.VIEW.ASYNC.S ;  /* 0x00000000000073c6 */ /* 0x000e260000000000 */
[----:B0-----:R0:W4:Y:S08]  /*0350*/  SYNCS.EXCH.64 URZ, [UR8+0x33430], UR4 ;  /* 0x03343004083f75b2 */ /* 0x0011300008000100 */
[----:B------:R0:W0:Y:S01]  /*0360*/  SYNCS.EXCH.64 URZ, [UR8+0x33440], UR6 ;  /* 0x03344006083f75b2 */ /* 0x0000220008000100 */
[----:B------:R0:W0:Y:S01]  /*0370*/  SYNCS.EXCH.64 URZ, [UR8+0x33438], UR4 ;  /* 0x03343804083f75b2 */ /* 0x0000220008000100 */
[----:B------:R0:W0:Y:S01]  /*0380*/  SYNCS.EXCH.64 URZ, [UR8+0x33448], UR6 ;  /* 0x03344806083f75b2 */ /* 0x0000220008000100 */
[----:B------:R-:W-:Y:S01]  /*0390*/  NOP ;  /* 0x0000000000007918 */ /* 0x000fe20000000000 */
.L_x_2:
[----:B------:R-:W5:Y:S01]  /*03a0*/  SHFL.IDX PT, R3, R0, RZ, 0x1f ;  /* 0x00001fff00037589 */ /* 0x000f6200000e0000 */
[----:B------:R-:W-:Y:S01]  /*03b0*/  NOP ;  /* 0x0000000000007918 */ /* 0x000fe20000000000 */
[----:B-----5:R-:W-:-:S13]  /*03c0*/  ISETP.NE.AND P0, PT, R3, RZ, PT ;  /* 0x000000ff0300720c */ /* 0x020fda0003f05270 */
[----:B------:R-:W-:Y:S05]  /*03d0*/  @P0 BRA `(.L_x_3) ;  /* 0x0000000000480947 */ /* 0x000fea0003800000 */
[----:B0-----:R-:W0:Y:S01]  /*03e0*/  S2UR UR5, SR_CgaCtaId ;  /* 0x00000000000579c3 */ /* 0x001e220000008800 */
        /* <DEDUP_REMOVED lines=12> */
[----:B0-----:R0:W0:Y:S08]  /*04b0*/  SYNCS.EXCH.64 URZ, [UR8+0x33450], UR4 ;  /* 0x03345004083f75b2 */ /* 0x0010300008000100 */
[----:B------:R0:W0:Y:S01]  /*04c0*/  SYNCS.EXCH.64 URZ, [UR8+0x33460], UR6 ;  /* 0x03346006083f75b2 */ /* 0x0000220008000100 */
[----:B------:R0:W0:Y:S01]  /*04d0*/  SYNCS.EXCH.64 URZ, [UR8+0x33458], UR4 ;  /* 0x03345804083f75b2 */ /* 0x0000220008000100 */
[----:B------:R0:W0:Y:S01]  /*04e0*/  SYNCS.EXCH.64 URZ, [UR8+0x33468], UR6 ;  /* 0x03346806083f75b2 */ /* 0x0000220008000100 */
[----:B------:R-:W-:Y:S01]  /*04f0*/  NOP ;  /* 0x0000000000007918 */ /* 0x000fe20000000000 */
.L_x_3:
[----:B------:R-:W5:Y:S01]  /*0500*/  SHFL.IDX PT, R3, R0, RZ, 0x1f ;  /* 0x00001fff00037589 */ /* 0x000f6200000e0000 */
[----:B------:R-:W-:Y:S01]  /*0510*/  NOP ;  /* 0x0000000000007918 */ /* 0x000fe20000000000 */
[----:B-----5:R-:W-:-:S13]  /*0520*/  ISETP.NE.AND P0, PT, R3, RZ, PT ;  /* 0x000000ff0300720c */ /* 0x020fda0003f05270 */
[----:B------:R-:W-:Y:S05]  /*0530*/  @P0 BRA `(.L_x_4) ;  /* 0x0000000000380947 */ /* 0x000fea0003800000 */
[----:B0-----:R-:W0:Y:S01]  /*0540*/  S2UR UR5, SR_CgaCtaId ;  /* 0x00000000000579c3 */ /* 0x001e220000008800 */
[----:B------:R-:W-:Y:S01]  /*0550*/  UMOV UR4, 0x400 ;  /* 0x0000040000047882 */ /* 0x000fe20000000000 */
[----:B------:R-:W-:Y:S01]  /*0560*/  UMOV UR7, 0x1 ;  /* 0x0000000100077882 */ /* 0x000fe20000000000 */
[----:B------:R-:W-:Y:S01]  /*0570*/  ELECT P0, URZ, PT ;  /* 0x00000000003f782f */ /* 0x000fe20003800000 */
[----:B0-----:R-:W-:Y:S02]  /*0580*/  ULEA UR6, UR5, UR4, 0x18 ;  /* 0x0000000405067291 */ /* 0x001fe4000f8ec03f */
[----:B------:R-:W-:-:S04]  /*0590*/  UIADD3 UR4, -UR7, 0x100000, URZ ;  /* 0x0010000007047890 */ /* 0x000fc8000fffe13f */
[----:B------:R-:W-:Y:S02]  /*05a0*/  USHF.L.U32 UR5, UR4, 0xb, URZ ;  /* 0x0000000b04057899 */ /* 0x000fe4000800063f */
[----:B------:R-:W-:Y:S01]  /*05b0*/  USHF.L.U32 UR4, UR4, 0x1, URZ ;  /* 0x0000000104047899 */ /* 0x000fe2000800063f */
[----:B------:R-:W0:Y:S11]  /*05c0*/  FENCE.VIEW.ASYNC.S ;  /* 0x00000000000073c6 */ /* 0x000e360000000000 */
[----:B0-----:R0:W0:Y:S01]  /*05d0*/  SYNCS.EXCH.64 URZ, [UR6+0x33470], UR4 ;  /* 0x03347004063f75b2 */ /* 0x0010220008000100 */
[----:B------:R0:W0:Y:S01]  /*05e0*/  SYNCS.EXCH.64 URZ, [UR6+0x33480], UR4 ;  /* 0x03348004063f75b2 */ /* 0x0000220008000100 */
[----:B------:R0:W0:Y:S01]  /*05f0*/  SYNCS.EXCH.64 URZ, [UR6+0x33478], UR4 ;  /* 0x03347804063f75b2 */ /* 0x0000220008000100 */
[----:B------:R0:W0:Y:S01]  /*0600*/  SYNCS.EXCH.64 URZ, [UR6+0x33488], UR4 ;  /* 0x03348804063f75b2 */ /* 0x0000220008000100 */
[----:B------:R-:W-:Y:S01]  /*0610*/  NOP ;  /* 0x0000000000007918 */ /* 0x000fe20000000000 */
.L_x_4:
        /* <DEDUP_REMOVED lines=22> */
.L_x_5:
        /* <DEDUP_REMOVED lines=22> */
.L_x_6:
[----:B--2---:R-:W-:Y:S01]  /*08e0*/  ISETP.NE.AND P0, PT, R2, RZ, PT ;  /* 0x000000ff0200720c */ /* 0x004fe20003f05270 */
[----:B------:R-:W-:Y:S01]  /*08f0*/  IMAD.MOV.U32 R2, RZ, RZ, 0x1 ;  /* 0x00000001ff027424 */ /* 0x000fe200078e00ff */
[----:B------:R-:W-:Y:S01]  /*0900*/  NOP ;  /* 0x0000000000007918 */ /* 0x000fe20000000000 */
[----:B------:R-:W-:Y:S01]  /*0910*/  ULDC.64 UR38, c[0x0][0x208] ;  /* 0x0000820000267ab9 */ /* 0x000fe20000000a00 */
[----:B------:R-:W-:Y:S02]  /*0920*/  BSSY B6, `(.L_x_7) ;  /* 0x0000eb9000067945 */ /* 0x000fe40003800000 */
[----:B------:R-:W-:-:S05]  /*0930*/  SEL R2, R2, 0x2, !P0 ;  /* 0x0000000202027807 */ /* 0x000fca0004000000 */
[----:B------:R2:W-:Y:S01]  /*0940*/  STL [R1+0x10], R2 ;  /* 0x0000100201007387 */ /* 0x0005e20000100800 */
[----:B01-34-:R-:W-:Y:S06]  /*0950*/  BAR.SYNC.DEFER_BLOCKING 0x0 ;  /* 0x0000000000007b1d */ /* 0x01bfec0000010000 */
[----:B------:R-:W-:Y:S05]  /*0960*/  @!P0 BRA `(.L_x_8) ;  /* 0x000000ac00e88947 */ /* 0x000fea0003800000 */
.L_x_9:
[----:B------:R-:W-:-:S08]  /*0970*/  NOP ;  /* 0x0000000000007918 */ /* 0x000fd00000000000 */
[----:B------:R-:W0:Y:S02]  /*0980*/  USETMAXREG.TRY_ALLOC.CTAPOOL UP0, 0xf0 ;  /* 0x000000f0000079c8 */ /* 0x000e240008000600 */
[----:B0-----:R-:W-:-:S13]  /*0990*/  PLOP3.LUT P0, PT, PT, PT, UP0, 0x80, 0x0 ;  /* 0x000000000000781c */ /* 0x001fda0003f0f008 */
[----:B------:R-:W-:Y:S05]  /*09a0*/  @!P0 BRA `(.L_x_9) ;  /* 0xfffffffc00f08947 */ /* 0x000fea000383ffff */
[----:B--2---:R-:W0:Y:S01]  /*09b0*/  LDC R2, c[0x0][0xc50] ;  /* 0x00031400ff027b82 */ /* 0x004e220000000800 */
[----:B------:R-:W1:Y:S07]  /*09c0*/  S2R R25, SR_TID.X ;  /* 0x0000000000197919 */ /* 0x000e6e0000002100 */
[----:B------:R-:W2:Y:S08]  /*09d0*/  S2UR UR4, SR_CTAID.Y ;  /* 0x00000000000479c3 */ /* 0x000eb00000002600 */
[----:B------:R-:W3:Y:S08]  /*09e0*/  S2UR UR36, SR_CTAID.Z ;  /* 0x00000000002479c3 */ /* 0x000ef00000002700 */
[----:B------:R-:W-:Y:S06]  /*09f0*/  BAR.ARV 0x8, 0x180 ;  /* 0x0206000000007b1d */ /* 0x000fec0000002000 */
[----:B0-----:R-:W-:Y:S01]  /*0a00*/  ISETP.NE.AND P1, PT, R2, 0x1, PT ;  /* 0x000000010200780c */ /* 0x001fe20003f25270 */
[----:B--2---:R-:W-:Y:S01]  /*0a10*/  IMAD.U32 R16, RZ, RZ, UR4 ;  /* 0x00000004ff107e24 */ /* 0x004fe2000f8e00ff */
[----:B-1----:R-:W-:-:S11]  /*0a20*/  LOP3.LUT R4, R25, 0xffffff80, RZ, 0xc0, !PT ;  /* 0xffffff8019047812 */ /* 0x002fd600078ec0ff */
[----:B------:R-:W0:Y:S01]  /*0a30*/  @P1 LDC R0, c[0x0][0xc54] ;  /* 0x00031500ff001b82 */ /* 0x000e220000000800 */
[----:B------:R-:W-:-:S07]  /*0a40*/  ISETP.NE.AND P0, PT, R4, 0x80, PT ;  /* 0x000000800400780c */ /* 0x000fce0003f05270 */
[----:B------:R-:W1:Y:S08]  /*0a50*/  @P1 LDC R3, c[0x0][0xc58] ;  /* 0x00031600ff031b82 */ /* 0x000e700000000800 */
[----:B------:R-:W-:Y:S06]  /*0a60*/  @!P0 BAR.ARV 0x9, 0x100 ;  /* 0x0244000000008b1d */ /* 0x000fec0000002000 */
[----:B---3--:R-:W-:Y:S01]  /*0a70*/  ISETP.LE.AND P0, PT, RZ, UR36, PT ;  /* 0x00000024ff007c0c */ /* 0x008fe2000bf03270 */
[----:B0-----:R-:W-:-:S05]  /*0a80*/  @P1 IMAD.HI.U32 R0, R0, UR4, RZ ;  /* 0x0000000400001c27 */ /* 0x001fca000f8e00ff */
[----:B-1----:R-:W-:-:S05]  /*0a90*/  @P1 SHF.R.U32.HI R16, RZ, R3, R0 ;  /* 0x00000003ff101219 */ /* 0x002fca0000011600 */
[----:B------:R-:W-:-:S04]  /*0aa0*/  IMAD.MOV R3, RZ, RZ, -R16 ;  /* 0x000000ffff037224 */ /* 0x000fc800078e0a10 */
[----:B------:R-:W-:Y:S01]  /*0ab0*/  IMAD R24, R2, R3, UR4 ;  /* 0x0000000402187e24 */ /* 0x000fe2000f8e0203 */
[----:B------:R-:W-:Y:S06]  /*0ac0*/  @!P0 BRA `(.L_x_10) ;  /* 0x000000e800788947 */ /* 0x000fec0003800000 */
[----:B------:R-:W0:Y:S01]  /*0ad0*/  LDC.64 R12, c[0x0][0x990] ;  /* 0x00026400ff0c7b82 */ /* 0x000e220000000a00 */
[----:B------:R-:W-:-:S07]  /*0ae0*/  USHF.R.S32.HI UR37, URZ, 0x1f, UR36 ;  /* 0x0000001f3f257899 */ /* 0x000fce0008011424 */
[----:B------:R-:W1:Y:S08]  /*0af0*/  LDC.64 R20, c[0x0][0x998] ;  /* 0x00026600ff147b82 */ /* 0x000e700000000a00 */
[----:B------:R-:W2:Y:S01]  /*0b00*/  LDC R19, c[0x0][0x424] ;  /* 0x00010900ff137b82 */ /* 0x000ea20000000800 */
[----:B0-----:R-:W-:-:S04]  /*0b10*/  ISETP.NE.U32.AND P0, PT, R12, RZ, PT ;  /* 0x000000ff0c00720c */ /* 0x001fc80003f05070 */
[----:B------:R-:W-:Y:S02]  /*0b20*/  ISETP.NE.AND.EX P0, PT, R13, RZ, PT, P0 ;  /* 0x000000ff0d00720c */ /* 0x000fe40003f05300 */
[----:B-1----:R-:W-:-:S04]  /*0b30*/  ISETP.NE.U32.AND P1, PT, R20, RZ, PT ;  /* 0x000000ff1400720c */ /* 0x002fc80003f25070 */
[----:B------:R-:W-:-:S07]  /*0b40*/  ISETP.NE.AND.EX P1, PT, R21, RZ, PT, P1 ;  /* 0x000000ff1500720c */ /* 0x000fce0003f25310 */
[----:B------:R-:W0:Y:S01]  /*0b50*/  @P0 LDC.64 R8, c[0x0][0x9a8] ;  /* 0x00026a00ff080b82 */ /* 0x000e220000000a00 */
[----:B------:R-:W-:-:S07]  /*0b60*/  @P0 SHF.R.S32.HI R7, RZ, 0x1f, R16 ;  /* 0x0000001fff070819 */ /* 0x000fce0000011410 */
[----:B------:R-:W1:Y:S08]  /*0b70*/  @P1 LDC.64 R10, c[0x0][0x9b8] ;  /* 0x00026e00ff0a1b82 */ /* 0x000e700000000a00 */
[----:B------:R-:W3:Y:S08]  /*0b80*/  @P0 LDC.64 R14, c[0x0][0x9b0] ;  /* 0x00026c00ff0e0b82 */ /* 0x000ef00000000a00 */
[----:B------:R-:W4:Y:S01]  /*0b90*/  @P1 LDC.64 R22, c[0x0][0x9c0] ;  /* 0x00027000ff161b82 */ /* 0x000f220000000a00 */
[----:B0-----:R-:W-:-:S02]  /*0ba0*/  @P0 IMAD R0, R8, UR37, RZ ;  /* 0x0000002508000c24 */ /* 0x001fc4000f8e02ff */
[----:B------:R-:W-:-:S04]  /*0bb0*/  @P0 IMAD.WIDE.U32 R2, R8, UR36, RZ ;  /* 0x0000002408020c25 */ /* 0x000fc8000f8e00ff */
[----:B------:R-:W-:Y:S02]  /*0bc0*/  @P0 IMAD R9, R9, UR36, R0 ;  /* 0x0000002409090c24 */ /* 0x000fe4000f8e0200 */
[C---:B-1----:R-:W-:Y:S02]  /*0bd0*/  @P1 IMAD R4, R10.reuse, UR37, RZ ;  /* 0x000000250a041c24 */ /* 0x042fe4000f8e02ff */
[----:B------:R-:W-:Y:S01]  /*0be0*/  @P0 IMAD.IADD R3, R3, 0x1, R9 ;  /* 0x0000000103030824 */ /* 0x000fe200078e0209 */
[----:B------:R-:W-:Y:S01]  /*0bf0*/  @P1 SHF.R.S32.HI R9, RZ, 0x1f, R16 ;  /* 0x0000001fff091819 */ /* 0x000fe20000011410 */
[----:B------:R-:W-:Y:S02]  /*0c00*/  @P1 IMAD R11, R11, UR36, R4 ;  /* 0x000000240b0b1c24 */ /* 0x000fe4000f8e0204 */
[----:B------:R-:W-:-:S04]  /*0c10*/  @P1 IMAD.WIDE.U32 R4, R10, UR36, RZ ;  /* 0x000000240a041c25 */ /* 0x000fc8000f8e00ff */
[-C--:B---3--:R-:W-:Y:S02]  /*0c20*/  @P0 IMAD R7, R7, R14.reuse, RZ ;  /* 0x0000000e07070224 */ /* 0x088fe400078e02ff */
[----:B------:R-:W-:Y:S02]  /*0c30*/  @P1 IMAD.IADD R5, R5, 0x1, R11 ;  /* 0x0000000105051824 */ /* 0x000fe400078e020b */
[----:B------:R-:W-:-:S04]  /*0c40*/  @P0 IMAD.WIDE.U32 R2, R16, R14, R2 ;  /* 0x0000000e10020225 */ /* 0x000fc800078e0002 */
[-C--:B----4-:R-:W-:Y:S02]  /*0c50*/  @P1 IMAD R0, R9, R22.reuse, RZ ;  /* 0x0000001609001224 */ /* 0x090fe400078e02ff */
[C---:B------:R-:W-:Y:S02]  /*0c60*/  @P0 IMAD R9, R16.reuse, R15, R7 ;  /* 0x0000000f10090224 */ /* 0x040fe400078e0207 */
[C---:B------:R-:W-:Y:S02]  /*0c70*/  @P1 IMAD R11, R16.reuse, R23, R0 ;  /* 0x00000017100b1224 */ /* 0x040fe400078e0200 */
[----:B------:R-:W-:Y:S01]  /*0c80*/  @P1 IMAD.WIDE.U32 R6, R16, R22, R4 ;  /* 0x0000001610061225 */ /* 0x000fe200078e0004 */
[----:B------:R-:W-:-:S03]  /*0c90*/  @P0 LEA R4, P2, R2, R12, 0x2 ;  /* 0x0000000c02040211 */ /* 0x000fc600078410ff */
[----:B------:R-:W-:Y:S01]  /*0ca0*/  @P1 IMAD.IADD R0, R7, 0x1, R11 ;  /* 0x0000000107001824 */ /* 0x000fe200078e020b */
[C---:B------:R-:W-:Y:S01]  /*0cb0*/  @P1 LEA R8, P3, R6.reuse, R20, 0x2 ;  /* 0x0000001406081211 */ /* 0x040fe200078610ff */
[----:B------:R-:W-:Y:S02]  /*0cc0*/  @P0 IMAD.IADD R3, R3, 0x1, R9 ;  /* 0x0000000103030824 */ /* 0x000fe400078e0209 */
[----:B------:R-:W-:Y:S01]  /*0cd0*/  IMAD.MOV.U32 R7, RZ, RZ, 0x3f800000 ;  /* 0x3f800000ff077424 */ /* 0x000fe200078e00ff */
[----:B------:R-:W-:Y:S01]  /*0ce0*/  @P1 LEA.HI.X R9, R6, R21, R0, 0x2, P3 ;  /* 0x0000001506091211 */ /* 0x000fe200018f1400 */
[----:B------:R-:W-:Y:S01]  /*0cf0*/  IMAD.MOV.U32 R0, RZ, RZ, 0x3f800000 ;  /* 0x3f800000ff007424 */ /* 0x000fe200078e00ff */
[----:B------:R-:W-:Y:S01]  /*0d00*/  @P0 LEA.HI.X R5, R2, R13, R3, 0x2, P2 ;  /* 0x0000000d02050211 */ /* 0x000fe200010f1403 */
[----:B------:R-:W0:Y:S04]  /*0d10*/  LDC R6, c[0x0][0x2f0] ;  /* 0x0000bc00ff067b82 */ /* 0x000e280000000800 */
[----:B------:R1:W5:Y:S04]  /*0d20*/  @P1 LDG.E R0, desc[UR38][R8.64] ;  /* 0x0000002608001981 */ /* 0x000368000c1e1900 */
[----:B------:R-:W3:Y:S01]  /*0d30*/  LDC.64 R2, c[0x0][0x418] ;  /* 0x00010600ff027b82 */ /* 0x000ee20000000a00 */
[----:B------:R1:W5:Y:S01]  /*0d40*/  @P0 LDG.E R7, desc[UR38][R4.64] ;  /* 0x0000002604070981 */ /* 0x000362000c1e1900 */
[----:B---3--:R-:W-:-:S04]  /*0d50*/  ISETP.NE.U32.AND P0, PT, R2, RZ, PT ;  /* 0x000000ff0200720c */ /* 0x008fc80003f05070 */
[----:B------:R-:W-:-:S04]  /*0d60*/  ISETP.NE.AND.EX P0, PT, R3, RZ, PT, P0 ;  /* 0x000000ff0300720c */ /* 0x000fc80003f05300 */
[----:B--2---:R-:W-:-:S05]  /*0d70*/  SEL R19, R19, 0x1, P0 ;  /* 0x0000000113137807 */ /* 0x004fca0000000000 */
[----:B0-----:R-:W-:-:S04]  /*0d80*/  IMAD R19, R19, R6, RZ ;  /* 0x0000000613137224 */ /* 0x001fc800078e02ff */
[C---:B------:R-:W-:Y:S01]  /*0d90*/  VIADD R2, R19.reuse, 0x9f ;  /* 0x0000009f13027836 */ /* 0x040fe20000000000 */
[----:B------:R-:W-:-:S03]  /*0da0*/  ISETP.GE.AND P0, PT, R19, 0x1, PT ;  /* 0x000000011300780c */ /* 0x000fc60003f06270 */
[----:B------:R-:W-:-:S05]  /*0db0*/  IMAD.HI R2, R2, 0x66666667, RZ ;  /* 0x6666666702027827 */ /* 0x000fca00078e02ff */
[----:B------:R-:W-:Y:S02]  /*0dc0*/  SHF.R.U32.HI R3, RZ, 0x1f, R2 ;  /* 0x0000001fff037819 */ /* 0x000fe40000011602 */
[----:B------:R-:W-:Y:S02]  /*0dd0*/  LOP3.LUT R17, R24, 0xffff, RZ, 0xc0, !PT ;  /* 0x0000ffff18117812 */ /* 0x000fe400078ec0ff */
[----:B------:R-:W-:Y:S01]  /*0de0*/  LEA.HI.SX32 R22, R2, R3, 0x1a ;  /* 0x0000000302167211 */ /* 0x000fe200078fd2ff */
[----:B------:R-:W-:Y:S01]  /*0df0*/  IMAD.MOV.U32 R2, RZ, RZ, RZ ;  /* 0x000000ffff027224 */ /* 0x000fe200078e00ff */
[----:B-1----:R-:W-:Y:S06]  /*0e00*/  @!P0 BRA `(.L_x_11) ;  /* 0x0000000000788947 */ /* 0x002fec0003800000 */
[----:B------:R-:W-:-:S04]  /*0e10*/  SHF.R.U32.HI R5, RZ, 0x10, R24 ;  /* 0x00000010ff057819 */ /* 0x000fc80000011618 */
[----:B------:R-:W-:-:S13]  /*0e20*/  ISETP.NE.AND P0, PT, R5, RZ, PT ;  /* 0x000000ff0500720c */ /* 0x000fda0003f05270 */
[----:B------:R-:W0:Y:S02]  /*0e30*/  @!P0 LDC R5, c[0x0][0x9f0] ;  /* 0x00027c00ff058b82 */ /* 0x000e240000000800 */
[-C--:B0-----:R-:W-:Y:S02]  /*0e40*/  IABS R9, R5.reuse ;  /* 0x0000000500097213 */ /* 0x081fe40000000000 */
[----:B------:R-:W-:Y:S02]  /*0e50*/  IADD3 R4, R22, -0x1, R5 ;  /* 0xffffffff16047810 */ /* 0x000fe40007ffe005 */
[----:B------:R-:W0:Y:S01]  /*0e60*/  I2F.RP R6, R9 ;  /* 0x0000000900067306 */ /* 0x000e220000209400 */
[----:B------:R-:W-:-:S05]  /*0e70*/  IABS R10, R5 ;  /* 0x00000005000a7213 */ /* 0x000fca0000000000 */
[----:B------:R-:W-:Y:S02]  /*0e80*/  IMAD.MOV R10, RZ, RZ, -R10 ;  /* 0x000000ffff0a7224 */ /* 0x000fe400078e0a0a */
[----:B0-----:R-:W0:Y:S02]  /*0e90*/  MUFU.RCP R6, R6 ;  /* 0x0000000600067308 */ /* 0x001e240000001000 */
[----:B0-----:R-:W-:Y:S01]  /*0ea0*/  VIADD R2, R6, 0xffffffe ;  /* 0x0ffffffe06027836 */ /* 0x001fe20000000000 */
[----:B------:R-:W-:Y:S02]  /*0eb0*/  IABS R6, R4 ;  /* 0x0000000400067213 */ /* 0x000fe40000000000 */
[----:B------:R-:W-:-:S03]  /*0ec0*/  LOP3.LUT R4, R4, R5, RZ, 0x3c, !PT ;  /* 0x0000000504047212 */ /* 0x000fc600078e3cff */
[----:B------:R0:W1:Y:S01]  /*0ed0*/  F2I.FTZ.U32.TRUNC.NTZ R3, R2 ;  /* 0x0000000200037305 */ /* 0x000062000021f000 */
[----:B------:R-:W-:Y:S01]  /*0ee0*/  ISETP.GE.AND P2, PT, R4, RZ, PT ;  /* 0x000000ff0400720c */ /* 0x000fe20003f46270 */
[----:B0-----:R-:W-:Y:S02]  /*0ef0*/  IMAD.MOV.U32 R2, RZ, RZ, RZ ;  /* 0x000000ffff027224 */ /* 0x001fe400078e00ff */
[----:B-1----:R-:W-:-:S04]  /*0f00*/  IMAD.MOV R8, RZ, RZ, -R3 ;  /* 0x000000ffff087224 */ /* 0x002fc800078e0a03 */
[----:B------:R-:W-:-:S04]  /*0f10*/  IMAD R11, R8, R9, RZ ;  /* 0x00000009080b7224 */ /* 0x000fc800078e02ff */
[----:B------:R-:W-:-:S04]  /*0f20*/  IMAD.HI.U32 R3, R3, R11, R2 ;  /* 0x0000000b03037227 */ /* 0x000fc800078e0002 */
[----:B------:R-:W-:Y:S02]  /*0f30*/  IMAD.MOV.U32 R2, RZ, RZ, R10 ;  /* 0x000000ffff027224 */ /* 0x000fe400078e000a */
[----:B------:R-:W-:-:S04]  /*0f40*/  IMAD.HI.U32 R3, R3, R6, RZ ;  /* 0x0000000603037227 */ /* 0x000fc800078e00ff */
[----:B------:R-:W-:-:S05]  /*0f50*/  IMAD R2, R3, R2, R6 ;  /* 0x0000000203027224 */ /* 0x000fca00078e0206 */
[----:B------:R-:W-:-:S13]  /*0f60*/  ISETP.GT.U32.AND P1, PT, R9, R2, PT ;  /* 0x000000020900720c */ /* 0x000fda0003f24070 */
[----:B------:R-:W-:Y:S02]  /*0f70*/  @!P1 IMAD.IADD R2, R2, 0x1, -R9 ;  /* 0x0000000102029824 */ /* 0x000fe400078e0a09 */
[----:B------:R-:W-:Y:S01]  /*0f80*/  @!P1 VIADD R3, R3, 0x1 ;  /* 0x0000000103039836 */ /* 0x000fe20000000000 */
[----:B------:R-:W-:Y:S02]  /*0f90*/  ISETP.NE.AND P1, PT, R5, RZ, PT ;  /* 0x000000ff0500720c */ /* 0x000fe40003f25270 */
[----:B------:R-:W-:-:S13]  /*0fa0*/  ISETP.GE.U32.AND P0, PT, R2, R9, PT ;  /* 0x000000090200720c */ /* 0x000fda0003f06070 */
[----:B------:R-:W-:-:S04]  /*0fb0*/  @P0 VIADD R3, R3, 0x1 ;  /* 0x0000000103030836 */ /* 0x000fc80000000000 */
[----:B------:R-:W-:-:S04]  /*0fc0*/  IMAD.MOV.U32 R2, RZ, RZ, R3 ;  /* 0x000000ffff027224 */ /* 0x000fc800078e0003 */
[----:B------:R-:W-:Y:S01]  /*0fd0*/  @!P2 IMAD.MOV R2, RZ, RZ, -R2 ;  /* 0x000000ffff02a224 */ /* 0x000fe200078e0a02 */
[----:B------:R-:W-:-:S07]  /*0fe0*/  @!P1 LOP3.LUT R2, RZ, R5, RZ, 0x33, !PT ;  /* 0x00000005ff029212 */ /* 0x000fce00078e33ff */
.L_x_11:
[-C--:B------:R-:W-:Y:S01]  /*0ff0*/  IMAD R17, R17, R2.reuse, RZ ;  /* 0x0000000211117224 */ /* 0x080fe200078e02ff */
[----:B------:R-:W-:Y:S01]  /*1000*/  ULDC UR4, c[0x0][0x988] ;  /* 0x0002620000047ab9 */ /* 0x000fe20000000800 */
[----:B------:R-:W-:Y:S01]  /*1010*/  VIADD R23, R25, 0xffffff80 ;  /* 0xffffff8019177836 */ /* 0x000fe20000000000 */
[----:B------:R-:W-:Y:S02]  /*1020*/  PLOP3.LUT P0, PT, PT, PT, PT, 0x80, 0x0 ;  /* 0x000000000000781c */ /* 0x000fe40003f0f070 */
[----:B------:R-:W-:Y:S02]  /*1030*/  CS2R R10, SRZ ;  /* 0x00000000000a7805 */ /* 0x000fe4000001ff00 */
[----:B------:R-:W-:Y:S01]  /*1040*/  VIADDMNMX R22, R17, R2, R22, PT ;  /* 0x0000000211167246 */ /* 0x000fe20003800116 */
[----:B-----5:R-:W-:Y:S01]  /*1050*/  FMUL.FTZ R2, R7, R0 ;  /* 0x0000000007027220 */ /* 0x020fe20000410000 */
[----:B------:R-:W-:Y:S01]  /*1060*/  IMAD.MOV.U32 R0, RZ, RZ, RZ ;  /* 0x000000ffff007224 */ /* 0x000fe200078e00ff */
[----:B------:R-:W-:-:S02]  /*1070*/  CS2R R44, SRZ ;  /* 0x00000000002c7805 */ /* 0x000fc4000001ff00 */
[----:B------:R-:W-:Y:S01]  /*1080*/  ISETP.GT.AND P1, PT, R22, R17, PT ;  /* 0x000000111600720c */ /* 0x000fe20003f24270 */
[----:B------:R-:W-:Y:S01]  /*1090*/  FMUL.FTZ R2, R2, UR4 ;  /* 0x0000000402027c20 */ /* 0x000fe20008410000 */
[----:B------:R-:W-:Y:S01]  /*10a0*/  IMAD.MOV.U32 R4, RZ, RZ, RZ ;  /* 0x000000ffff047224 */ /* 0x000fe200078e00ff */
[----:B------:R-:W-:Y:S01]  /*10b0*/  CS2R R6, SRZ ;  /* 0x0000000000067805 */ /* 0x000fe2000001ff00 */
[----:B------:R-:W-:Y:S01]  /*10c0*/  IMAD.MOV.U32 R9, RZ, RZ, RZ ;  /* 0x000000ffff097224 */ /* 0x000fe200078e00ff */
[----:B------:R-:W-:Y:S01]  /*10d0*/  CS2R R48, SRZ ;  /* 0x0000000000307805 */ /* 0x000fe2000001ff00 */
[----:B------:R-:W-:Y:S01]  /*10e0*/  IMAD.MOV.U32 R47, RZ, RZ, RZ ;  /* 0x000000ffff2f7224 */ /* 0x000fe200078e00ff */
[----:B------:R-:W-:Y:S02]  /*10f0*/  CS2R R12, SRZ ;  /* 0x00000000000c7805 */ /* 0x000fe4000001ff00 */
[----:B------:R-:W-:Y:S02]  /*1100*/  CS2R R20, SRZ ;  /* 0x0000000000147805 */ /* 0x000fe4000001ff00 */
[----:B------:R-:W-:-:S02]  /*1110*/  CS2R R14, SRZ ;  /* 0x00000000000e7805 */ /* 0x000fc4000001ff00 */
[----:B------:R-:W-:Y:S02]  /*1120*/  CS2R R32, SRZ ;  /* 0x0000000000207805 */ /* 0x000fe4000001ff00 */
[----:B------:R-:W-:Y:S01]  /*1130*/  CS2R R52, SRZ ;  /* 0x0000000000347805 */ /* 0x000fe2000001ff00 */
[----:B------:R-:W-:Y:S01]  /*1140*/  IMAD.MOV.U32 R42, RZ, RZ, RZ ;  /* 0x000000ffff2a7224 */ /* 0x000fe200078e00ff */
        /* <DEDUP_REMOVED lines=10> */
[----:B------:R-:W-:-:S02]  /*11f0*/  CS2R R120, SRZ ;  /* 0x0000000000787805 */ /* 0x000fc4000001ff00 */
[----:B------:R-:W-:Y:S02]  /*1200*/  CS2R R64, SRZ ;  /* 0x0000000000407805 */ /* 0x000fe4000001ff00 */
[----:B------:R-:W-:Y:S01]  /*1210*/  CS2R R72, SRZ ;  /* 0x0000000000487805 */ /* 0x000fe2000001ff00 */
[----:B------:R-:W-:Y:S01]  /*1220*/  IMAD.MOV.U32 R62, RZ, RZ, RZ ;  /* 0x000000ffff3e7224 */ /* 0x000fe200078e00ff */
[----:B------:R-:W-:Y:S02]  /*1230*/  CS2R R68, SRZ ;  /* 0x0000000000447805 */ /* 0x000fe4000001ff00 */
[----:B------:R-:W-:Y:S02]  /*1240*/  CS2R R70, SRZ ;  /* 0x0000000000467805 */ /* 0x000fe4000001ff00 */
[----:B------:R-:W-:Y:S02]  /*1250*/  CS2R R66, SRZ ;  /* 0x0000000000427805 */ /* 0x000fe4000001ff00 */
[----:B------:R-:W-:-:S02]  /*1260*/  CS2R R122, SRZ ;  /* 0x00000000007a7805 */ /* 0x000fc4000001ff00 */
[----:B------:R-:W-:Y:S02]  /*1270*/  CS2R R76, SRZ ;  /* 0x00000000004c7805 */ /* 0x000fe4000001ff00 */
[----:B------:R-:W-:Y:S02]  /*1280*/  CS2R R78, SRZ ;  /* 0x00000000004e7805 */ /* 0x000fe4000001ff00 */
[----:B------:R-:W-:Y:S02]  /*1290*/  CS2R R74, SRZ ;  /* 0x00000000004a7805 */ /* 0x000fe4000001ff00 */
[----:B------:R-:W-:Y:S02]  /*12a0*/  CS2R R124, SRZ ;  /* 0x00000000007c7805 */ /* 0x000fe4000001ff00 */
[----:B------:R-:W-:Y:S02]  /*12b0*/  CS2R R80, SRZ ;  /* 0x0000000000507805 */ /* 0x000fe4000001ff00 */
[----:B------:R-:W-:-:S02]  /*12c0*/  CS2R R84, SRZ ;  /* 0x0000000000547805 */ /* 0x000fc4000001ff00 */
[----:B------:R-:W-:Y:S01]  /*12d0*/  CS2R R86, SRZ ;  /* 0x0000000000567805 */ /* 0x000fe2000001ff00 */
[----:B------:R-:W-:Y:S01]  /*12e0*/  IMAD.MOV.U32 R82, RZ, RZ, RZ ;  /* 0x000000ffff527224 */ /* 0x000fe200078e00ff */
[----:B------:R-:W-:Y:S02]  /*12f0*/  CS2R R92, SRZ ;  /* 0x00000000005c7805 */ /* 0x000fe4000001ff00 */
        /* <DEDUP_REMOVED lines=8> */
[----:B------:R-:W-:Y:S01]  /*1380*/  CS2R R104, SRZ ;  /* 0x0000000000687805 */ /* 0x000fe2000001ff00 */
[----:B------:R-:W-:Y:S01]  /*1390*/  IMAD.MOV.U32 R110, RZ, RZ, RZ ;  /* 0x000000ffff6e7224 */ /* 0x000fe200078e00ff */
[----:B------:R-:W-:-:S02]  /*13a0*/  CS2R R106, SRZ ;  /* 0x00000000006a7805 */ /* 0x000fc4000001ff00 */
[----:B------:R-:W-:Y:S02]  /*13b0*/  CS2R R116, SRZ ;  /* 0x0000000000747805 */ /* 0x000fe4000001ff00 */
[----:B------:R-:W-:Y:S02]  /*13c0*/  CS2R R112, SRZ ;  /* 0x0000000000707805 */ /* 0x000fe4000001ff00 */
[----:B------:R-:W-:Y:S01]  /*13d0*/  CS2R R118, SRZ ;  /* 0x0000000000767805 */ /* 0x000fe2000001ff00 */
[----:B------:R-:W-:Y:S01]  /*13e0*/  IMAD.MOV.U32 R115, RZ, RZ, RZ ;  /* 0x000000ffff737224 */ /* 0x000fe200078e00ff */
[----:B------:R-:W-:Y:S06]  /*13f0*/  @!P1 BRA `(.L_x_12) ;  /* 0x0000007400109947 */ /* 0x000fec0003800000 */
[----:B------:R-:W-:Y:S01]  /*1400*/  SHF.R.S32.HI R0, RZ, 0x1f, R23 ;  /* 0x0000001fff007819 */ /* 0x000fe20000011417 */
[----:B------:R-:W0:Y:S01]  /*1410*/  S2UR UR5, SR_CgaCtaId ;  /* 0x00000000000579c3 */ /* 0x000e220000008800 */
[----:B------:R-:W-:Y:S02]  /*1420*/  UMOV UR40, 0x400 ;  /* 0x0000040000287882 */ /* 0x000fe40000000000 */
[----:B------:R-:W-:-:S04]  /*1430*/  LEA.HI R24, R0, R23, RZ, 0x7 ;  /* 0x0000001700187211 */ /* 0x000fc800078f38ff */
[----:B------:R-:W-:-:S06]  /*1440*/  SHF.R.S32.HI R0, RZ, 0x7, R24 ;  /* 0x00000007ff007819 */ /* 0x000fcc0000011418 */
[----:B------:R-:W1:Y:S01]  /*1450*/  SHFL.IDX PT, R0, R0, RZ, 0x1f ;  /* 0x00001fff00007589 */ /* 0x000e6200000e0000 */
[----:B0-----:R-:W-:-:S04]  /*1460*/  ULEA UR40, UR5, UR40, 0x18 ;  /* 0x0000002805287291 */ /* 0x001fc8000f8ec03f */
[----:B------:R-:W-:-:S04]  /*1470*/  UIADD3 UR5, UR40, 0x1e200, URZ ;  /* 0x0001e20028057890 */ /* 0x000fc8000fffe03f */
[----:B------:R-:W-:Y:S01]  /*1480*/  ULOP3.LUT UP0, URZ, UR5, 0x9f, URZ, 0xc0, !UPT ;  /* 0x0000009f053f7892 */ /* 0x000fe2000f80c03f */
[----:B-1----:R-:W-:-:S05]  /*1490*/  R2UR UR41, R0 ;  /* 0x00000000002972ca */ /* 0x002fca00000e0000 */
[----:B------:R-:W-:-:S08]  /*14a0*/  PLOP3.LUT P0, PT, PT, PT, UP0, 0x80, 0x0 ;  /* 0x000000000000781c */ /* 0x000fd00003f0f008 */
[----:B------:R-:W-:-:S04]  /*14b0*/  ULEA.HI UR4, UR41, UR41, URZ, 0x1 ;  /* 0x0000002929047291 */ /* 0x000fc8000f8f083f */
[----:B------:R-:W-:-:S04]  /*14c0*/  ULOP3.LUT UR4, UR4, 0x3e, URZ, 0xc0, !UPT ;  /* 0x0000003e04047892 */ /* 0x000fc8000f8ec03f */
[----:B------:R-:W-:-:S04]  /*14d0*/  UIADD3 UR4, UR41, -UR4, URZ ;  /* 0x8000000429047290 */ /* 0x000fc8000fffe03f */
[----:B------:R-:W-:-:S04]  /*14e0*/  ULEA UR4, UR4, UR5, 0xc ;  /* 0x0000000504047291 */ /* 0x000fc8000f8e603f */
[----:B------:R-:W-:-:S04]  /*14f0*/  USHF.R.U32.HI UR4, URZ, 0x4, UR4 ;  /* 0x000000043f047899 */ /* 0x000fc80008011604 */
[----:B------:R-:W-:Y:S01]  /*1500*/  ULOP3.LUT UR42, UR4, 0x3fff, URZ, 0xc0, !UPT ;  /* 0x00003fff042a7892 */ /* 0x000fe2000f8ec03f */
[----:B------:R-:W-:Y:S11]  /*1510*/  @!P0 BRA `(.L_x_13) ;  /* 0x0000000000408947 */ /* 0x000ff60003800000 */
[----:B------:R-:W-:Y:S01]  /*1520*/  MOV R0, 0x0 ;  /* 0x0000000000007802 */ /* 0x000fe20000000f00 */
[----:B------:R-:W-:Y:S01]  /*1530*/  ULDC.64 UR4, c[0x4][0x98] ;  /* 0x0100260000047ab9 */ /* 0x000fe20000000a00 */
[----:B------:R-:W-:Y:S01]  /*1540*/  ULDC.64 UR6, c[0x4][0x30] ;  /* 0x01000c0000067ab9 */ /* 0x000fe20000000a00 */
[----:B------:R-:W-:Y:S01]  /*1550*/  IMAD.U32 R4, RZ, RZ, UR4 ;  /* 0x00000004ff047e24 */ /* 0x000fe2000f8e00ff */
[----:B------:R0:W1:Y:S01]  /*1560*/  LDC.64 R14, c[0x4][R0] ;  /* 0x01000000000e7b82 */ /* 0x0000620000000a00 */
[----:B------:R-:W-:Y:S01]  /*1570*/  IMAD.U32 R5, RZ, RZ, UR5 ;  /* 0x00000005ff057e24 */ /* 0x000fe2000f8e00ff */
[----:B------:R-:W-:Y:S01]  /*1580*/  ULDC.64 UR4, c[0x4][0xa0] ;  /* 0x0100280000047ab9 */ /* 0x000fe20000000a00 */
[----:B------:R-:W-:Y:S02]  /*1590*/  IMAD.U32 R10, RZ, RZ, UR6 ;  /* 0x00000006ff0a7e24 */ /* 0x000fe4000f8e00ff */
[----:B------:R-:W-:Y:S02]  /*15a0*/  IMAD.U32 R6, RZ, RZ, UR4 ;  /* 0x00000004ff067e24 */ /* 0x000fe4000f8e00ff */
[----:B------:R-:W-:-:S02]  /*15b0*/  IMAD.U32 R7, RZ, RZ, UR5 ;  /* 0x00000005ff077e24 */ /* 0x000fc4000f8e00ff */
[----:B------:R-:W-:Y:S02]  /*15c0*/  IMAD.U32 R11, RZ, RZ, UR7 ;  /* 0x00000007ff0b7e24 */ /* 0x000fe4000f8e00ff */
[----:B------:R-:W-:Y:S02]  /*15d0*/  IMAD.MOV.U32 R8, RZ, RZ, 0x70 ;  /* 0x00000070ff087424 */ /* 0x000fe400078e00ff */
[----:B------:R-:W-:Y:S02]  /*15e0*/  IMAD.MOV.U32 R12, RZ, RZ, 0x1 ;  /* 0x00000001ff0c7424 */ /* 0x000fe400078e00ff */
[----:B0-----:R-:W-:-:S07]  /*15f0*/  IMAD.MOV.U32 R13, RZ, RZ, RZ ;  /* 0x000000ffff0d7224 */ /* 0x001fce00078e00ff */
[----:B------:R-:W-:-:S07]  /*1600*/  LEPC R20, `(.L_x_13) ;  /* 0x000000001014794e */ /* 0x000fce0000000000 */
[----:B-1----:R-:W-:Y:S05]  /*1610*/  CALL.ABS.NOINC R14 ;  /* 0x000000000e007343 */ /* 0x002fea0003c00000 */
.L_x_13:
[----:B------:R-:W2:Y:S01]  /*1620*/  LDL.LU R20, [R1+0x10] ;  /* 0x0000100001147983 */ /* 0x000ea20000300800 */
[----:B------:R-:W-:-:S04]  /*1630*/  SHF.L.U32 R3, RZ, 0x1f, RZ ;  /* 0x0000001fff037819 */ /* 0x000fc800000006ff */
[----:B------:R-:W0:Y:S01]  /*1640*/  SYNCS.PHASECHK.TRANS64.TRYWAIT P1, [UR40+0x33400], R3 ;  /* 0x03340003ff0075a7 */ /* 0x000e220008020168 */
[----:B--2---:R-:W-:-:S04]  /*1650*/  LOP3.LUT R0, R20, 0x1, RZ, 0xfc, !PT ;  /* 0x0000000114007812 */ /* 0x004fc800078efcff */
[----:B------:R-:W-:Y:S01]  /*1660*/  ISETP.NE.AND P0, PT, R0, 0x3, PT ;  /* 0x000000030000780c */ /* 0x000fe20003f05270 */
[----:B0-----:R-:W-:-:S12]  /*1670*/  @!P1 BRA `(.L_x_14) ;  /* 0x000000dc00949947 */ /* 0x001fd80003800000 */
.L_x_99:
[----:B------:R-:W-:Y:S05]  /*1680*/  @!P0 BRA `(.L_x_15) ;  /* 0x0000000000048947 */ /* 0x000fea0003800000 */
[----:B------:R-:W-:Y:S01]  /*1690*/  BPT.TRAP 0x1 ;  /* 0x000000040000795c */ /* 0x000fe20000300000 */
.L_x_15:
[----:B------:R1:W2:Y:S01]  /*16a0*/  SYNCS.PHASECHK.TRANS64.TRYWAIT P2, [UR40+0x33430], R3 ;  /* 0x03343003ff0075a7 */ /* 0x0002a20008040168 */
[----:B------:R-:W-:Y:S05]  /*16b0*/  @!P0 BRA `(.L_x_16) ;  /* 0x0000000000048947 */ /* 0x000fea0003800000 */
[----:B------:R-:W-:Y:S01]  /*16c0*/  BPT.TRAP 0x1 ;  /* 0x000000040000795c */ /* 0x000fe20000300000 */
.L_x_16:
[----:B0-----:R-:W0:Y:S01]  /*16d0*/  S2R R0, SR_TID.X ;  /* 0x0000000000007919 */ /* 0x001e220000002100 */
[----:B------:R-:W-:Y:S01]  /*16e0*/  IMAD.U32 R4, RZ, RZ, UR42 ;  /* 0x0000002aff047e24 */ /* 0x000fe2000f8e00ff */
[----:B0-----:R-:W-:-:S04]  /*16f0*/  LOP3.LUT R0, R0, 0x7f, RZ, 0xc0, !PT ;  /* 0x0000007f00007812 */ /* 0x001fc800078ec0ff */
[----:B------:R-:W-:Y:S01]  /*1700*/  ISETP.NE.AND P1, PT, R0, RZ, PT ;  /* 0x000000ff0000720c */ /* 0x000fe20003f25270 */
[----:B--2---:R-:W-:-:S12]  /*1710*/  @P2 BRA `(.L_x_17) ;  /* 0x0000000000082947 */ /* 0x004fd80003800000 */
[----:B------:R-:W0:Y:S02]  /*1720*/  SYNCS.PHASECHK.TRANS64.TRYWAIT P2, [UR40+0x33430], R3 ;  /* 0x03343003ff0075a7 */ /* 0x000e240008040168 */
[----:B0-----:R-:W-:Y:S05]  /*1730*/  @!P2 BRA `(.L_x_18) ;  /* 0x000000dc007ca947 */ /* 0x001fea0003800000 */
.L_x_17:
[----:B------:R-:W-:Y:S05]  /*1740*/  WARPSYNC.ALL ;  /* 0x0000000000007948 */ /* 0x000fea0003800000 */
[----:B0-----:R-:W-:Y:S01]  /*1750*/  IMAD.MOV.U32 R0, RZ, RZ, RZ ;  /* 0x000000ffff007224 */ /* 0x001fe200078e00ff */
[----:B------:R-:W-:Y:S01]  /*1760*/  LOP3.LUT R4, R4, 0x10000, RZ, 0xfc, !PT ;  /* 0x0001000004047812 */ /* 0x000fe200078efcff */
[----:B------:R-:W-:Y:S02]  /*1770*/  IMAD.MOV.U32 R25, RZ, RZ, RZ ;  /* 0x000000ffff197224 */ /* 0x000fe400078e00ff */
[----:B------:R-:W-:Y:S01]  /*1780*/  IMAD.MOV.U32 R5, RZ, RZ, -0x7fffffe0 ;  /* 0x80000020ff057424 */ /* 0x000fe200078e00ff */
[----:B------:R-:W-:Y:S01]  /*1790*/  UIADD3 UR4, UR40, 0x24200, URZ ;  /* 0x0002420028047890 */ /* 0x000fe2000fffe03f */
[----:B------:R-:W-:Y:S01]  /*17a0*/  R2UR UR8, R4 ;  /* 0x00000000040872ca */ /* 0x000fe200000e0000 */
[----:B------:R-:W-:-:S02]  /*17b0*/  WARPGROUP.ARRIVE ;  /* 0x00000000000079c5 */ /* 0x000fc40000000000 */
[C---:B------:R-:W-:Y:S01]  /*17c0*/  R2UR UR9, R5.reuse ;  /* 0x00000000050972ca */ /* 0x040fe200000e0000 */
[----:B------:R-:W-:Y:S01]  /*17d0*/  USHF.R.U32.HI UR4, URZ, 0x4, UR4 ;  /* 0x000000043f047899 */ /* 0x000fe20008011604 */
[C---:B------:R-:W-:Y:S01]  /*17e0*/  R2UR UR16, R4.reuse ;  /* 0x00000000041072ca */ /* 0x040fe200000e0000 */
[----:B------:R-:W-:Y:S01]  /*17f0*/  UMOV UR11, 0x80000020 ;  /* 0x80000020000b7882 */ /* 0x000fe20000000000 */
[C---:B------:R-:W-:Y:S01]  /*1800*/  R2UR UR17, R5.reuse ;  /* 0x00000000051172ca */ /* 0x040fe200000e0000 */
[----:B------:R-:W-:Y:S01]  /*1810*/  ULOP3.LUT UR4, UR4, 0x3fff, URZ, 0xc0, !UPT ;  /* 0x00003fff04047892 */ /* 0x000fe2000f8ec03f */
[C---:B------:R-:W-:Y:S01]  /*1820*/  R2UR UR20, R4.reuse ;  /* 0x00000000041472ca */ /* 0x040fe200000e0000 */
[----:B------:R-:W-:Y:S01]  /*1830*/  UMOV UR19, 0x80000020 ;  /* 0x8000002000137882 */ /* 0x000fe20000000000 */
[C---:B------:R-:W-:Y:S01]  /*1840*/  R2UR UR21, R5.reuse ;  /* 0x00000000051572ca */ /* 0x040fe200000e0000 */
[----:B------:R-:W-:Y:S01]  /*1850*/  ULOP3.LUT UR42, UR4, 0x10000, URZ, 0xfc, !UPT ;  /* 0x00010000042a7892 */ /* 0x000fe2000f8efc3f */
[----:B------:R-:W-:Y:S01]  /*1860*/  R2UR UR12, R4 ;  /* 0x00000000040c72ca */ /* 0x000fe200000e0000 */
[----:B------:R-:W-:Y:S01]  /*1870*/  UMOV UR23, 0x80000020 ;  /* 0x8000002000177882 */ /* 0x000fe20000000000 */
[C---:B------:R-:W-:Y:S01]  /*1880*/  R2UR UR13, R5.reuse ;  /* 0x00000000050d72ca */ /* 0x040fe200000e0000 */
[----:B------:R-:W-:Y:S01]  /*1890*/  UIADD3 UR4, UR42, 0x80, URZ ;  /* 0x000000802a047890 */ /* 0x000fe2000fffe03f */
[----:B------:R-:W-:Y:S01]  /*18a0*/  LOP3.LUT R24, R24, 0xffffff80, RZ, 0xc0, !PT ;  /* 0xffffff8018187812 */ /* 0x000fe200078ec0ff */
[----:B------:R-:W-:Y:S01]  /*18b0*/  UIADD3 UR6, UR42, 0x100, URZ ;  /* 0x000001002a067890 */ /* 0x000fe2000fffe03f */
[----:B------:R-:W-:Y:S01]  /*18c0*/  IMAD.MOV.U32 R6, RZ, RZ, -0x2 ;  /* 0xfffffffeff067424 */ /* 0x000fe200078e00ff */
[----:B------:R-:W-:Y:S01]  /*18d0*/  UMOV UR10, UR42 ;  /* 0x0000002a000a7c82 */ /* 0x000fe20008000000 */
[----:B------:R-:W-:Y:S01]  /*18e0*/  UMOV UR15, 0x80000020 ;  /* 0x80000020000f7882 */ /* 0x000fe20000000000 */
[----:B------:R-:W-:Y:S01]  /*18f0*/  QGMMA.64x32x32.F32.E4M3.E4M3 R92, gdesc[UR8], RZ, !UPT, gsb0 ;  /* 0x00600000085c79f3 */ /* 0x000fe2000c0008ff */
[C---:B------:R-:W-:Y:S01]  /*1900*/  R2UR UR8, R4.reuse ;  /* 0x00000000040872ca */ /* 0x040fe200000e0000 */
[----:B------:R-:W-:Y:S01]  /*1910*/  UMOV UR10, UR4 ;  /* 0x00000004000a7c82 */ /* 0x000fe20008000000 */
[----:B------:R-:W-:Y:S01]  /*1920*/  R2UR UR9, R5 ;  /* 0x00000000050972ca */ /* 0x000fe200000e0000 */
[----:B------:R-:W-:Y:S01]  /*1930*/  UMOV UR11, 0x80000020 ;  /* 0x80000020000b7882 */ /* 0x000fe20000000000 */
[----:B------:R-:W-:Y:S01]  /*1940*/  UMOV UR18, UR6 ;  /* 0x0000000600127c82 */ /* 0x000fe20008000000 */
[----:B------:R-:W-:Y:S01]  /*1950*/  R2UR UR4, R4 ;  /* 0x00000000040472ca */ /* 0x000fe200000e0000 */
[----:B------:R-:W-:Y:S01]  /*1960*/  UIADD3 UR26, UR42, 0x2, URZ ;  /* 0x000000022a1a7890 */ /* 0x000fe2000fffe03f */
[----:B------:R-:W-:Y:S01]  /*1970*/  IMAD.IADD R24, R23, 0x1, -R24 ;  /* 0x0000000117187824 */ /* 0x000fe200078e0a18 */
[----:B------:R-:W-:Y:S01]  /*1980*/  UMOV UR25, 0x80000020 ;  /* 0x8000002000197882 */ /* 0x000fe20000000000 */
[----:B------:R-:W-:Y:S01]  /*1990*/  UMOV UR27, 0x80000020 ;  /* 0x80000020001b7882 */ /* 0x000fe20000000000 */
[----:B------:R-:W-:Y:S01]  /*19a0*/  UIADD3 UR5, UR42, 0x182, URZ ;  /* 0x000001822a057890 */ /* 0x000fe2000fffe03f */
[----:B------:R-:W-:Y:S01]  /*19b0*/  P2R R26, PR, RZ, 0x2 ;  /* 0x00000002ff1a7803 */ /* 0x000fe20000000000 */
[----:B------:R-:W-:Y:S01]  /*19c0*/  UIADD3 UR6, UR42, 0x202, URZ ;  /* 0x000002022a067890 */ /* 0x000fe2000fffe03f */
[----:B-1----:R-:W-:Y:S01]  /*19d0*/  SHF.R.S32.HI R3, RZ, 0x1f, R24 ;  /* 0x0000001fff037819 */ /* 0x002fe20000011418 */
[----:B------:R-:W-:Y:S01]  /*19e0*/  UIADD3 UR30, UR42, 0x280, URZ ;  /* 0x000002802a1e7890 */ /* 0x000fe2000fffe03f */
[----:B------:R-:W-:Y:S01]  /*19f0*/  P2R R108, PR, RZ, 0x1 ;  /* 0x00000001ff6c7803 */ /* 0x000fe20000000000 */
[----:B------:R-:W-:Y:S01]  /*1a00*/  UMOV UR29, 0x80000020 ;  /* 0x80000020001d7882 */ /* 0x000fe20000000000 */
[----:B------:R-:W-:Y:S01]  /*1a10*/  UMOV UR31, 0x80000020 ;  /* 0x80000020001f7882 */ /* 0x000fe20000000000 */
[----:B------:R-:W-:Y:S01]  /*1a20*/  UIADD3 UR24, UR4, 0x2, URZ ;  /* 0x0000000204187890 */ /* 0x000fe2000fffe03f */
[----:B------:R-:W-:Y:S01]  /*1a30*/  LEA.HI R3, R3, R24, RZ, 0x2 ;  /* 0x0000001803037211 */ /* 0x000fe200078f10ff */
[----:B------:R-:W-:Y:S01]  /*1a40*/  UIADD3 UR28, UR4, 0x200, URZ ;  /* 0x00000200041c7890 */ /* 0x000fe2000fffe03f */
[----:B------:R-:W0:Y:S01]  /*1a50*/  S2UR UR43, SR_CgaCtaId ;  /* 0x00000000002b79c3 */ /* 0x000e220000008800 */
[----:B------:R-:W-:Y:S01]  /*1a60*/  UIADD3 UR32, UR4, 0x202, URZ ;  /* 0x0000020204207890 */ /* 0x000fe2000fffe03f */
[----:B------:R-:W-:Y:S01]  /*1a70*/  LOP3.LUT R3, R3, 0x7ffffffc, RZ, 0xc0, !PT ;  /* 0x7ffffffc03037812 */ /* 0x000fe200078ec0ff */
[----:B------:R-:W-:Y:S01]  /*1a80*/  UIADD3 UR34, UR42, 0x282, URZ ;  /* 0x000002822a227890 */ /* 0x000fe2000fffe03f */
[----:B------:R-:W-:Y:S01]  /*1a90*/  IMAD.MOV.U32 R110, RZ, RZ, R25 ;  /* 0x000000ffff6e7224 */ /* 0x000fe200078e0019 */
[----:B------:R-:W-:Y:S01]  /*1aa0*/  UMOV UR33, 0x80000020 ;  /* 0x8000002000217882 */ /* 0x000fe20000000000 */
[----:B------:R-:W-:Y:S01]  /*1ab0*/  UMOV UR35, 0x80000020 ;  /* 0x8000002000237882 */ /* 0x000fe20000000000 */
[----:B------:R-:W-:Y:S01]  /*1ac0*/  UIADD3 UR44, UR4, 0x400, URZ ;  /* 0x00000400042c7890 */ /* 0x000fe2000fffe03f */
[----:B------:R-:W-:Y:S01]  /*1ad0*/  IMAD.IADD R3, R24, 0x1, -R3 ;  /* 0x0000000118037824 */ /* 0x000fe200078e0a03 */
[----:B------:R-:W-:Y:S01]  /*1ae0*/  UIADD3 UR46, UR42, 0x500, URZ ;  /* 0x000005002a2e7890 */ /* 0x000fe2000fffe03f */
[--C-:B------:R-:W-:Y:S01]  /*1af0*/  IMAD.MOV.U32 R112, RZ, RZ, R25.reuse ;  /* 0x000000ffff707224 */ /* 0x100fe200078e0019 */
[----:B------:R-:W-:Y:S01]  /*1b00*/  UMOV UR45, 0x80000020 ;  /* 0x80000020002d7882 */ /* 0x000fe20000000000 */
[----:B------:R-:W-:Y:S01]  /*1b10*/  UMOV UR47, 0x80000020 ;  /* 0x80000020002f7882 */ /* 0x000fe20000000000 */
[----:B------:R-:W-:Y:S01]  /*1b20*/  UIADD3 UR48, UR4, 0x402, URZ ;  /* 0x0000040204307890 */ /* 0x000fe2000fffe03f */
[----:B------:R-:W-:Y:S01]  /*1b30*/  IMAD R6, R3, R6, 0xa0 ;  /* 0x000000a003067424 */ /* 0x000fe200078e0206 */
[----:B------:R-:W-:Y:S01]  /*1b40*/  UIADD3 UR4, UR42, 0x680, URZ ;  /* 0x000006802a047890 */ /* 0x000fe2000fffe03f */
[----:B------:R-:W-:Y:S01]  /*1b50*/  IMAD.MOV.U32 R114, RZ, RZ, R25 ;  /* 0x000000ffff727224 */ /* 0x000fe200078e0019 */
[----:B------:R-:W-:Y:S01]  /*1b60*/  UIADD3 UR50, UR42, 0x502, URZ ;  /* 0x000005022a327890 */ /* 0x000fe2000fffe03f */
[----:B------:R-:W-:Y:S01]  /*1b70*/  IMAD.IADD R19, R6, 0x1, R19 ;  /* 0x0000000106137824 */ /* 0x000fe200078e0213 */
[----:B------:R-:W-:Y:S01]  /*1b80*/  UMOV UR49, 0x80000020 ;  /* 0x8000002000317882 */ /* 0x000fe20000000000 */
[----:B------:R-:W-:Y:S01]  /*1b90*/  UMOV UR51, 0x80000020 ;  /* 0x8000002000337882 */ /* 0x000fe20000000000 */
[----:B------:R-:W-:Y:S01]  /*1ba0*/  UMOV UR7, 0x80000020 ;  /* 0x8000002000077882 */ /* 0x000fe20000000000 */
[----:B------:R-:W-:-:S02]  /*1bb0*/  IMAD R6, R22, -0xa0, R19 ;  /* 0xffffff6016067824 */ /* 0x000fc400078e0213 */
[----:B------:R-:W-:Y:S02]  /*1bc0*/  VIADD R22, R22, 0xfffffffe ;  /* 0xfffffffe16167836 */ /* 0x000fe40000000000 */
[--C-:B------:R-:W-:Y:S01]  /*1bd0*/  IMAD.MOV.U32 R116, RZ, RZ, R25.reuse ;  /* 0x000000ffff747224 */ /* 0x100fe200078e0019 */
[C---:B------:R-:W-:Y:S01]  /*1be0*/  ISETP.GT.AND P6, PT, R6.reuse, RZ, PT ;  /* 0x000000ff0600720c */ /* 0x040fe20003fc4270 */
[----:B------:R-:W-:Y:S01]  /*1bf0*/  IMAD.MOV.U32 R118, RZ, RZ, R25 ;  /* 0x000000ffff767224 */ /* 0x000fe200078e0019 */
[C---:B------:R-:W-:Y:S02]  /*1c00*/  ISETP.GT.AND P2, PT, R6.reuse, 0x1, PT ;  /* 0x000000010600780c */ /* 0x040fe40003f44270 */
[C---:B------:R-:W-:Y:S02]  /*1c10*/  ISETP.GT.AND P3, PT, R6.reuse, 0x8, PT ;  /* 0x000000080600780c */ /* 0x040fe40003f64270 */
[C---:B------:R-:W-:Y:S02]  /*1c20*/  ISETP.GT.AND P4, PT, R6.reuse, 0x9, PT ;  /* 0x000000090600780c */ /* 0x040fe40003f84270 */
[----:B------:R-:W-:-:S02]  /*1c30*/  ISETP.GT.AND P5, PT, R6, 0x10, PT ;  /* 0x000000100600780c */ /* 0x000fc40003fa4270 */
[C---:B------:R-:W-:Y:S01]  /*1c40*/  ISETP.GT.AND P1, PT, R6.reuse, 0x79, PT ;  /* 0x000000790600780c */ /* 0x040fe20003f24270 */
[----:B------:R-:W-:Y:S02]  /*1c50*/  WARPGROUP.DEPBAR.LE gsb0, 0x0 ;  /* 0x00008000000079c5 */ /* 0x000fe40000010000 */
[----:B------:R-:W-:Y:S01]  /*1c60*/  WARPGROUP.ARRIVE ;  /* 0x00000000000079c5 */ /* 0x000fe20000000000 */
[----:B------:R-:W-:-:S05]  /*1c70*/  ISETP.GT.AND P0, PT, R6, 0x80, PT ;  /* 0x000000800600780c */ /* 0x000fca0003f04270 */
[----:B------:R-:W-:Y:S01]  /*1c80*/  QGMMA.64x32x32.F32.E4M3.E4M3 R76, gdesc[UR8], RZ, !UPT, gsb0 ;  /* 0x00600000084c79f3 */ /* 0x000fe2000c0008ff */
[----:B------:R-:W-:Y:S02]  /*1c90*/  UIADD3 UR8, UR42, 0x180, URZ ;  /* 0x000001802a087890 */ /* 0x000fe4000fffe03f */
[----:B------:R-:W-:Y:S01]  /*1ca0*/  UIADD3 UR10, UR42, 0x200, URZ ;  /* 0x000002002a0a7890 */ /* 0x000fe2000fffe03f */
[----:B------:R-:W-:Y:S01]  /*1cb0*/  UMOV UR9, UR49 ;  /* 0x0000003100097c82 */ /* 0x000fe20008000000 */
[----:B------:R-:W-:-:S03]  /*1cc0*/  UMOV UR11, 0x80000020 ;  /* 0x80000020000b7882 */ /* 0x000fc60000000000 */
[----:B------:R-:W-:Y:S01]  /*1cd0*/  UMOV UR22, UR8 ;  /* 0x0000000800167c82 */ /* 0x000fe20008000000 */
[----:B------:R-:W-:Y:S01]  /*1ce0*/  UMOV UR8, UR48 ;  /* 0x0000003000087c82 */ /* 0x000fe20008000000 */
[----:B------:R-:W-:Y:S01]  /*1cf0*/  UMOV UR14, UR10 ;  /* 0x0000000a000e7c82 */ /* 0x000fe20008000000 */
[----:B------:R-:W-:Y:S01]  /*1d00*/  UIADD3 UR10, UR42, 0x602, URZ ;  /* 0x000006022a0a7890 */ /* 0x000fe2000fffe03f */
[----:B------:R-:W-:Y:S02]  /*1d10*/  WARPGROUP.DEPBAR.LE gsb0, 0x0 ;  /* 0x00008000000079c5 */ /* 0x000fe40000010000 */
[----:B------:R-:W-:-:S06]  /*1d20*/  WARPGROUP.ARRIVE ;  /* 0x00000000000079c5 */ /* 0x000fcc0000000000 */
[----:B------:R-:W-:Y:S03]  /*1d30*/  QGMMA.64x32x32.F32.E4M3.E4M3 R60, gdesc[UR16], RZ, !UPT, gsb0 ;  /* 0x00600000103c79f3 */ /* 0x000fe6000c0008ff */
        /* <DEDUP_REMOVED lines=8> */
[----:B------:R-:W-:Y:S01]  /*1dc0*/  QGMMA.64x32x32.F32.E4M3.E4M3 R92, gdesc[UR24], R92, gsb0 ;  /* 0x00600000185c79f3 */ /* 0x000fe2000800085c */
[----:B------:R-:W-:Y:S01]  /*1dd0*/  UIADD3 UR26, UR42, 0x82, URZ ;  /* 0x000000822a1a7890 */ /* 0x000fe2000fffe03f */
[----:B------:R-:W-:Y:S01]  /*1de0*/  UMOV UR27, 0x80000020 ;  /* 0x80000020001b7882 */ /* 0x000fe20000000000 */
        /* <DEDUP_REMOVED lines=8> */
[----:B------:R-:W-:Y:S01]  /*1e70*/  UMOV UR26, UR5 ;  /* 0x00000005001a7c82 */ /* 0x000fe20008000000 */
[----:B------:R-:W-:Y:S01]  /*1e80*/  UMOV UR27, 0x80000020 ;  /* 0x80000020001b7882 */ /* 0x000fe20000000000 */
[----:B------:R-:W-:Y:S01]  /*1e90*/  UIADD3 UR5, UR42, 0x400, URZ ;  /* 0x000004002a057890 */ /* 0x000fe2000fffe03f */
        /* <DEDUP_REMOVED lines=8> */
[----:B------:R-:W-:Y:S03]  /*1f20*/  QGMMA.64x32x32.F32.E4M3.E4M3 R28, gdesc[UR24], R28, gsb0 ;  /* 0x00600000181c79f3 */ /* 0x000fe6000800081c */
        /* <DEDUP_REMOVED lines=65> */
[----:B------:R-:W-:Y:S01]  /*2340*/  UMOV UR4, UR48 ;  /* 0x0000003000047c82 */ /* 0x000fe20008000000 */
        /* <DEDUP_REMOVED lines=15> */
[----:B------:R-:W-:Y:S01]  /*2440*/  WARPGROUP.ARRIVE ;  /* 0x00000000000079c5 */ /* 0x000fe20000000000 */
[----:B------:R-:W-:Y:S01]  /*2450*/  FSEL R9, R94, -INF , P6 ;  /* 0xff8000005e097808 */ /* 0x000fe20003000000 */
[--C-:B------:R-:W-:Y:S01]  /*2460*/  IMAD.MOV.U32 R94, RZ, RZ, R25.reuse ;  /* 0x000000ffff5e7224 */ /* 0x100fe200078e0019 */
[----:B------:R-:W-:Y:S02]  /*2470*/  FSEL R95, R95, -INF , P2 ;  /* 0xff8000005f5f7808 */ /* 0x000fe40001000000 */
[----:B------:R-:W-:Y:S01]  /*2480*/  FSEL R109, R98, -INF , P3 ;  /* 0xff800000626d7808 */ /* 0x000fe20001800000 */
[----:B------:R-:W-:Y:S01]  /*2490*/  QGMMA.64x32x32.F32.E4M3.E4M3 R76, gdesc[UR48], R76, gsb0 ;  /* 0x00600000304c79f3 */ /* 0x000fe2000800084c */
[----:B------:R-:W-:Y:S01]  /*24a0*/  FMNMX.FTZ R8, R9, R95, !PT ;  /* 0x0000005f09087209 */ /* 0x000fe20007810000 */
[----:B------:R-:W-:Y:S01]  /*24b0*/  UIADD3 UR50, UR42, 0x702, URZ ;  /* 0x000007022a327890 */ /* 0x000fe2000fffe03f */
[----:B------:R-:W-:Y:S01]  /*24c0*/  FSEL R99, R99, -INF , P4 ;  /* 0xff80000063637808 */ /* 0x000fe20002000000 */
[----:B------:R-:W-:Y:S01]  /*24d0*/  UMOV UR51, 0x80000020 ;  /* 0x8000002000337882 */ /* 0x000fe20000000000 */
[----:B------:R-:W-:Y:S01]  /*24e0*/  FMNMX.FTZ R8, R109, R8, !PT ;  /* 0x000000086d087209 */ /* 0x000fe20007810000 */
[--C-:B------:R-:W-:Y:S01]  /*24f0*/  IMAD.MOV.U32 R98, RZ, RZ, R25.reuse ;  /* 0x000000ffff627224 */ /* 0x100fe200078e0019 */
[----:B------:R-:W-:Y:S01]  /*2500*/  FSEL R7, R92, -INF , P6 ;  /* 0xff8000005c077808 */ /* 0x000fe20003000000 */
[----:B------:R-:W-:Y:S01]  /*2510*/  IMAD.MOV.U32 R92, RZ, RZ, R25 ;  /* 0x000000ffff5c7224 */ /* 0x000fe200078e0019 */
[----:B------:R-:W-:-:S02]  /*2520*/  ISETP.GT.AND P6, PT, R6, 0x11, PT ;  /* 0x000000110600780c */ /* 0x000fc40003fc4270 */
[----:B------:R-:W-:Y:S01]  /*2530*/  FSEL R111, R102, -INF , P5 ;  /* 0xff800000666f7808 */ /* 0x000fe20002800000 */
[----:B------:R-:W-:Y:S01]  /*2540*/  IMAD.MOV.U32 R102, RZ, RZ, R25 ;  /* 0x000000ffff667224 */ /* 0x000fe200078e0019 */
[----:B------:R-:W-:Y:S02]  /*2550*/  FMNMX.FTZ R8, R99, R8, !PT ;  /* 0x0000000863087209 */ /* 0x000fe40007810000 */
[----:B------:R-:W-:Y:S02]  /*2560*/  FSEL R93, R93, -INF , P2 ;  /* 0xff8000005d5d7808 */ /* 0x000fe40001000000 */
[----:B------:R-:W-:Y:S02]  /*2570*/  ISETP.GT.AND P2, PT, R6, 0x18, PT ;  /* 0x000000180600780c */ /* 0x000fe40003f44270 */
[----:B------:R-:W-:Y:S02]  /*2580*/  FSEL R103, R103, -INF , P6 ;  /* 0xff80000067677808 */ /* 0x000fe40003000000 */
[----:B------:R-:W-:-:S02]  /*2590*/  FMNMX.FTZ R8, R111, R8, !PT ;  /* 0x000000086f087209 */ /* 0x000fc40007810000 */
[----:B------:R-:W-:Y:S01]  /*25a0*/  FSEL R11, R96, -INF , P3 ;  /* 0xff800000600b7808 */ /* 0x000fe20001800000 */
[--C-:B------:R-:W-:Y:S01]  /*25b0*/  IMAD.MOV.U32 R96, RZ, RZ, R25.reuse ;  /* 0x000000ffff607224 */ /* 0x100fe200078e0019 */
[----:B------:R-:W-:Y:S02]  /*25c0*/  ISETP.GT.AND P3, PT, R6, 0x19, PT ;  /* 0x000000190600780c */ /* 0x000fe40003f64270 */
[----:B------:R-:W-:Y:S01]  /*25d0*/  FSEL R113, R106, -INF , P2 ;  /* 0xff8000006a717808 */ /* 0x000fe20001000000 */
[----:B------:R-:W-:Y:S01]  /*25e0*/  IMAD.MOV.U32 R106, RZ, RZ, R25 ;  /* 0x000000ffff6a7224 */ /* 0x000fe200078e0019 */
[----:B------:R-:W-:Y:S02]  /*25f0*/  FMNMX.FTZ R8, R103, R8, !PT ;  /* 0x0000000867087209 */ /* 0x000fe40007810000 */
[----:B------:R-:W-:Y:S02]  /*2600*/  FSEL R97, R97, -INF , P4 ;  /* 0xff80000061617808 */ /* 0x000fe40002000000 */
[----:B------:R-:W-:-:S02]  /*2610*/  FSEL R107, R107, -INF , P3 ;  /* 0xff8000006b6b7808 */ /* 0x000fc40001800000 */
[C---:B------:R-:W-:Y:S02]  /*2620*/  ISETP.GT.AND P4, PT, R6.reuse, 0x20, PT ;  /* 0x000000200600780c */ /* 0x040fe40003f84270 */
[----:B------:R-:W-:Y:S02]  /*2630*/  FMNMX.FTZ R8, R113, R8, !PT ;  /* 0x0000000871087209 */ /* 0x000fe40007810000 */
[----:B------:R-:W-:Y:S02]  /*2640*/  FSEL R105, R105, -INF , P3 ;  /* 0xff80000069697808 */ /* 0x000fe40001800000 */
[----:B------:R-:W-:Y:S02]  /*2650*/  ISETP.GT.AND P3, PT, R6, 0x21, PT ;  /* 0x000000210600780c */ /* 0x000fe40003f64270 */
[----:B------:R-:W-:Y:S02]  /*2660*/  FMNMX.FTZ R8, R107, R8, !PT ;  /* 0x000000086b087209 */ /* 0x000fe40007810000 */
[----:B------:R-:W-:Y:S01]  /*2670*/  FSEL R15, R104, -INF , P2 ;  /* 0xff800000680f7808 */ /* 0x000fe20001000000 */
[----:B------:R-:W-:Y:S01]  /*2680*/  IMAD.MOV.U32 R104, RZ, RZ, R25 ;  /* 0x000000ffff687224 */ /* 0x000fe200078e0019 */
[----:B------:R-:W-:-:S02]  /*2690*/  ISETP.GT.AND P2, PT, R6, 0x28, PT ;  /* 0x000000280600780c */ /* 0x000fc40003f44270 */
[----:B------:R-:W-:Y:S02]  /*26a0*/  FSEL R101, R101, -INF , P6 ;  /* 0xff80000065657808 */ /* 0x000fe40003000000 */
[----:B------:R-:W-:Y:S02]  /*26b0*/  ISETP.GT.AND P6, PT, R6, 0x29, PT ;  /* 0x000000290600780c */ /* 0x000fe40003fc4270 */
[----:B------:R-:W-:Y:S01]  /*26c0*/  FSEL R13, R100, -INF , P5 ;  /* 0xff800000640d7808 */ /* 0x000fe20002800000 */
[----:B------:R-:W-:Y:S01]  /*26d0*/  IMAD.MOV.U32 R100, RZ, RZ, R25 ;  /* 0x000000ffff647224 */ /* 0x000fe200078e0019 */
[----:B------:R-:W-:Y:S01]  /*26e0*/  ISETP.GT.AND P5, PT, R6, 0x30, PT ;  /* 0x000000300600780c */ /* 0x000fe20003fa4270 */
[----:B------:R-:W-:Y:S02]  /*26f0*/  WARPGROUP.DEPBAR.LE gsb0, 0x0 ;  /* 0x00008000000079c5 */ /* 0x000fe40000010000 */
[----:B------:R-:W-:Y:S01]  /*2700*/  WARPGROUP.ARRIVE ;  /* 0x00000000000079c5 */ /* 0x000fe20000000000 */
[----:B------:R-:W-:-:S02]  /*2710*/  FSEL R115, R78, -INF , P4 ;  /* 0xff8000004e737808 */ /* 0x000fc40002000000 */
[----:B------:R-:W-:Y:S02]  /*2720*/  FSEL R117, R79, -INF , P3 ;  /* 0xff8000004f757808 */ /* 0x000fe40001800000 */
[----:B------:R-:W-:Y:S01]  /*2730*/  FMNMX.FTZ R8, R115, R8, !PT ;  /* 0x0000000873087209 */ /* 0x000fe20007810000 */
[----:B------:R-:W-:Y:S01]  /*2740*/  QGMMA.64x32x32.F32.E4M3.E4M3 R60, gdesc[UR8], R60, gsb0 ;  /* 0x00600000083c79f3 */ /* 0x000fe2000800083c */
[----:B------:R-:W-:Y:S02]  /*2750*/  FSEL R119, R82, -INF , P2 ;  /* 0xff80000052777808 */ /* 0x000fe40001000000 */
[----:B------:R-:W-:Y:S02]  /*2760*/  FMNMX.FTZ R8, R117, R8, !PT ;  /* 0x0000000875087209 */ /* 0x000fe40007810000 */
[----:B------:R-:W-:Y:S02]  /*2770*/  FSEL R121, R83, -INF , P6 ;  /* 0xff80000053797808 */ /* 0x000fe40003000000 */
[----:B------:R-:W-:-:S02]  /*2780*/  FMNMX.FTZ R8, R119, R8, !PT ;  /* 0x0000000877087209 */ /* 0x000fc40007810000 */
[----:B------:R-:W-:Y:S02]  /*2790*/  FSEL R19, R76, -INF , P4 ;  /* 0xff8000004c137808 */ /* 0x000fe40002000000 */
[----:B------:R-:W-:Y:S02]  /*27a0*/  ISETP.GT.AND P4, PT, R6, 0x31, PT ;  /* 0x000000310600780c */ /* 0x000fe40003f84270 */
[----:B------:R-:W-:Y:S02]  /*27b0*/  FSEL R123, R86, -INF , P5 ;  /* 0xff800000567b7808 */ /* 0x000fe40002800000 */
[----:B------:R-:W-:Y:S02]  /*27c0*/  FMNMX.FTZ R8, R121, R8, !PT ;  /* 0x0000000879087209 */ /* 0x000fe40007810000 */
[----:B------:R-:W-:Y:S02]  /*27d0*/  FSEL R77, R77, -INF , P3 ;  /* 0xff8000004d4d7808 */ /* 0x000fe40001800000 */
[----:B------:R-:W-:-:S02]  /*27e0*/  ISETP.GT.AND P3, PT, R6, 0x38, PT ;  /* 0x000000380600780c */ /* 0x000fc40003f64270 */
[----:B------:R-:W-:Y:S02]  /*27f0*/  FSEL R125, R87, -INF , P4 ;  /* 0xff800000577d7808 */ /* 0x000fe40002000000 */
[----:B------:R-:W-:Y:S02]  /*2800*/  FMNMX.FTZ R8, R123, R8, !PT ;  /* 0x000000087b087209 */ /* 0x000fe40007810000 */
[----:B------:R-:W-:Y:S02]  /*2810*/  FSEL R21, R80, -INF , P2 ;  /* 0xff80000050157808 */ /* 0x000fe40001000000 */
[----:B------:R-:W-:Y:S02]  /*2820*/  ISETP.GT.AND P2, PT, R6, 0x39, PT ;  /* 0x000000390600780c */ /* 0x000fe40003f44270 */
[----:B------:R-:W-:Y:S01]  /*2830*/  FSEL R127, R90, -INF , P3 ;  /* 0xff8000005a7f7808 */ /* 0x000fe20001800000 */
[----:B------:R-:W-:Y:S01]  /*2840*/  IMAD.MOV.U32 R90, RZ, RZ, R25 ;  /* 0x000000ffff5a7224 */ /* 0x000fe200078e0019 */
[----:B------:R-:W-:-:S02]  /*2850*/  FMNMX.FTZ R8, R125, R8, !PT ;  /* 0x000000087d087209 */ /* 0x000fc40007810000 */
[----:B------:R-:W-:Y:S02]  /*2860*/  FSEL R81, R81, -INF , P6 ;  /* 0xff80000051517808 */ /* 0x000fe40003000000 */
[----:B------:R-:W-:Y:S02]  /*2870*/  ISETP.GT.AND P6, PT, R6, 0x40, PT ;  /* 0x000000400600780c */ /* 0x000fe40003fc4270 */
[----:B------:R-:W-:Y:S02]  /*2880*/  FSEL R129, R91, -INF , P2 ;  /* 0xff8000005b817808 */ /* 0x000fe40001000000 */
[----:B------:R-:W-:Y:S02]  /*2890*/  FMNMX.FTZ R8, R127, R8, !PT ;  /* 0x000000087f087209 */ /* 0x000fe40007810000 */
[----:B------:R-:W-:Y:S02]  /*28a0*/  FSEL R23, R84, -INF , P5 ;  /* 0xff80000054177808 */ /* 0x000fe40002800000 */
[----:B------:R-:W-:-:S02]  /*28b0*/  ISETP.GT.AND P5, PT, R6, 0x41, PT ;  /* 0x000000410600780c */ /* 0x000fc40003fa4270 */
[----:B------:R-:W-:Y:S02]  /*28c0*/  FMNMX.FTZ R8, R129, R8, !PT ;  /* 0x0000000881087209 */ /* 0x000fe40007810000 */
[----:B------:R-:W-:Y:S02]  /*28d0*/  FSEL R85, R85, -INF , P4 ;  /* 0xff80000055557808 */ /* 0x000fe40002000000 */
[----:B------:R-:W-:Y:S02]  /*28e0*/  ISETP.GT.AND P4, PT, R6, 0x48, PT ;  /* 0x000000480600780c */ /* 0x000fe40003f84270 */
[----:B------:R-:W-:Y:S01]  /*28f0*/  FSEL R27, R88, -INF , P3 ;  /* 0xff800000581b7808 */ /* 0x000fe20001800000 */
[----:B------:R-:W-:Y:S01]  /*2900*/  IMAD.MOV.U32 R88, RZ, RZ, R25 ;  /* 0x000000ffff587224 */ /* 0x000fe200078e0019 */
[----:B------:R-:W-:Y:S02]  /*2910*/  ISETP.GT.AND P3, PT, R6, 0x49, PT ;  /* 0x000000490600780c */ /* 0x000fe40003f64270 */
[----:B------:R-:W-:-:S02]  /*2920*/  FSEL R89, R89, -INF , P2 ;  /* 0xff80000059597808 */ /* 0x000fc40001000000 */
[----:B------:R-:W-:Y:S01]  /*2930*/  ISETP.GT.AND P2, PT, R6, 0x50, PT ;  /* 0x000000500600780c */ /* 0x000fe20003f44270 */
[----:B------:R-:W-:Y:S02]  /*2940*/  WARPGROUP.DEPBAR.LE gsb0, 0x0 ;  /* 0x00008000000079c5 */ /* 0x000fe40000010000 */
[----:B------:R-:W-:Y:S01]  /*2950*/  WARPGROUP.ARRIVE ;  /* 0x00000000000079c5 */ /* 0x000fe20000000000 */
[----:B------:R-:W-:Y:S02]  /*2960*/  FSEL R131, R62, -INF , P6 ;  /* 0xff8000003e837808 */ /* 0x000fe40003000000 */
[----:B------:R-:W-:Y:S02]  /*2970*/  FSEL R133, R63, -INF , P5 ;  /* 0xff8000003f857808 */ /* 0x000fe40002800000 */
[----:B------:R-:W-:Y:S01]  /*2980*/  FMNMX.FTZ R8, R131, R8, !PT ;  /* 0x0000000883087209 */ /* 0x000fe20007810000 */
[----:B------:R-:W-:Y:S01]  /*2990*/  QGMMA.64x32x32.F32.E4M3.E4M3 R44, gdesc[UR4], R44, gsb0 ;  /* 0x00600000042c79f3 */ /* 0x000fe2000800082c */
[----:B------:R-:W-:-:S02]  /*29a0*/  FSEL R135, R66, -INF , P4 ;  /* 0xff80000042877808 */ /* 0x000fc40002000000 */
[----:B------:R-:W-:Y:S02]  /*29b0*/  FMNMX.FTZ R8, R133, R8, !PT ;  /* 0x0000000885087209 */ /* 0x000fe40007810000 */
[----:B------:R-:W-:Y:S02]  /*29c0*/  FSEL R137, R67, -INF , P3 ;  /* 0xff80000043897808 */ /* 0x000fe40001800000 */
[----:B------:R-:W-:Y:S02]  /*29d0*/  FMNMX.FTZ R8, R135, R8, !PT ;  /* 0x0000000887087209 */ /* 0x000fe40007810000 */
[----:B------:R-:W-:Y:S02]  /*29e0*/  FSEL R63, R60, -INF , P6 ;  /* 0xff8000003c3f7808 */ /* 0x000fe40003000000 */
[----:B------:R-:W-:Y:S02]  /*29f0*/  ISETP.GT.AND P6, PT, R6, 0x51, PT ;  /* 0x000000510600780c */ /* 0x000fe40003fc4270 */
[----:B------:R-:W-:-:S02]  /*2a00*/  FSEL R139, R70, -INF , P2 ;  /* 0xff800000468b7808 */ /* 0x000fc40001000000 */
[----:B------:R-:W-:Y:S02]  /*2a10*/  FMNMX.FTZ R8, R137, R8, !PT ;  /* 0x0000000889087209 */ /* 0x000fe40007810000 */
[----:B------:R-:W-:Y:S02]  /*2a20*/  FSEL R61, R61, -INF , P5 ;  /* 0xff8000003d3d7808 */ /* 0x000fe40002800000 */
[----:B------:R-:W-:Y:S02]  /*2a30*/  ISETP.GT.AND P5, PT, R6, 0x58, PT ;  /* 0x000000580600780c */ /* 0x000fe40003fa4270 */
[----:B------:R-:W-:Y:S02]  /*2a40*/  FSEL R141, R71, -INF , P6 ;  /* 0xff800000478d7808 */ /* 0x000fe40003000000 */
[----:B------:R-:W-:Y:S02]  /*2a50*/  FMNMX.FTZ R8, R139, R8, !PT ;  /* 0x000000088b087209 */ /* 0x000fe40007810000 */
[----:B------:R-:W-:-:S02]  /*2a60*/  FSEL R67, R64, -INF , P4 ;  /* 0xff80000040437808 */ /* 0x000fc40002000000 */
[----:B------:R-:W-:Y:S02]  /*2a70*/  ISETP.GT.AND P4, PT, R6, 0x59, PT ;  /* 0x000000590600780c */ /* 0x000fe40003f84270 */
[----:B------:R-:W-:Y:S02]  /*2a80*/  FSEL R143, R74, -INF , P5 ;  /* 0xff8000004a8f7808 */ /* 0x000fe40002800000 */
[----:B------:R-:W-:Y:S02]  /*2a90*/  FMNMX.FTZ R8, R141, R8, !PT ;  /* 0x000000088d087209 */ /* 0x000fe40007810000 */
[----:B------:R-:W-:Y:S02]  /*2aa0*/  FSEL R65, R65, -INF , P3 ;  /* 0xff80000041417808 */ /* 0x000fe40001800000 */
[----:B------:R-:W-:Y:S02]  /*2ab0*/  ISETP.GT.AND P3, PT, R6, 0x60, PT ;  /* 0x000000600600780c */ /* 0x000fe40003f64270 */
[----:B------:R-:W-:-:S02]  /*2ac0*/  FSEL R145, R75, -INF , P4 ;  /* 0xff8000004b917808 */ /* 0x000fc40002000000 */
[----:B------:R-:W-:Y:S02]  /*2ad0*/  FMNMX.FTZ R8, R143, R8, !PT ;  /* 0x000000088f087209 */ /* 0x000fe40007810000 */
[----:B------:R-:W-:Y:S02]  /*2ae0*/  FSEL R71, R68, -INF , P2 ;  /* 0xff80000044477808 */ /* 0x000fe40001000000 */
[C---:B------:R-:W-:Y:S02]  /*2af0*/  ISETP.GT.AND P2, PT, R6.reuse, 0x61, PT ;  /* 0x000000610600780c */ /* 0x040fe40003f44270 */
[----:B------:R-:W-:Y:S02]  /*2b00*/  FMNMX.FTZ R8, R145, R8, !PT ;  /* 0x0000000891087209 */ /* 0x000fe40007810000 */
[----:B------:R-:W-:Y:S02]  /*2b10*/  FSEL R69, R69, -INF , P6 ;  /* 0xff80000045457808 */ /* 0x000fe40003000000 */
[----:B------:R-:W-:-:S02]  /*2b20*/  ISETP.GT.AND P6, PT, R6, 0x68, PT ;  /* 0x000000680600780c */ /* 0x000fc40003fc4270 */
[----:B------:R-:W-:Y:S02]  /*2b30*/  FSEL R73, R73, -INF , P4 ;  /* 0xff80000049497808 */ /* 0x000fe40002000000 */
        /* <DEDUP_REMOVED lines=8> */
[----:B------:R-:W-:Y:S02]  /*2bc0*/  ISETP.GT.AND P5, PT, R6, 0x69, PT ;  /* 0x000000690600780c */ /* 0x000fe40003fa4270 */
[----:B------:R-:W-:Y:S02]  /*2bd0*/  FSEL R151, R50, -INF , P6 ;  /* 0xff80000032977808 */ /* 0x000fe40003000000 */
[----:B------:R-:W-:Y:S02]  /*2be0*/  FMNMX.FTZ R8, R149, R8, !PT ;  /* 0x0000000895087209 */ /* 0x000fe40007810000 */
        /* <DEDUP_REMOVED lines=11> */
[----:B------:R-:W-:Y:S02]  /*2ca0*/  FMNMX.FTZ R8, R157, R8, !PT ;  /* 0x000000089d087209 */ /* 0x000fe40007810000 */
[----:B------:R-:W-:Y:S02]  /*2cb0*/  FSEL R161, R59, -INF , P1 ;  /* 0xff8000003ba17808 */ /* 0x000fe40000800000 */
[----:B------:R-:W-:Y:S02]  /*2cc0*/  FMNMX.FTZ R8, R159, R8, !PT ;  /* 0x000000089f087209 */ /* 0x000fe40007810000 */
[----:B------:R-:W-:-:S02]  /*2cd0*/  ISETP.GT.AND P1, PT, R6, 0x81, PT ;  /* 0x000000810600780c */ /* 0x000fc40003f24270 */
[----:B------:R-:W-:Y:S02]  /*2ce0*/  FMNMX.FTZ R8, R161, R8, !PT ;  /* 0x00000008a1087209 */ /* 0x000fe40007810000 */
[----:B------:R-:W-:Y:S02]  /*2cf0*/  FSEL R53, R53, -INF , P3 ;  /* 0xff80000035357808 */ /* 0x000fe40001800000 */
[----:B------:R-:W-:Y:S02]  /*2d00*/  ISETP.GT.AND P3, PT, R6, 0x90, PT ;  /* 0x000000900600780c */ /* 0x000fe40003f64270 */
[----:B------:R-:W-:Y:S02]  /*2d10*/  FSEL R59, R52, -INF , P4 ;  /* 0xff800000343b7808 */ /* 0x000fe40002000000 */
[----:B------:R-:W-:Y:S02]  /*2d20*/  ISETP.GT.AND P4, PT, R6, 0x91, PT ;  /* 0x000000910600780c */ /* 0x000fe40003f84270 */
[----:B------:R-:W-:-:S02]  /*2d30*/  FSEL R49, R49, -INF , P5 ;  /* 0xff80000031317808 */ /* 0x000fc40002800000 */
[----:B------:R-:W-:Y:S02]  /*2d40*/  ISETP.GT.AND P5, PT, R6, 0x98, PT ;  /* 0x000000980600780c */ /* 0x000fe40003fa4270 */
[----:B------:R-:W-:Y:S02]  /*2d50*/  FSEL R55, R48, -INF , P6 ;  /* 0xff80000030377808 */ /* 0x000fe40003000000 */
[----:B------:R-:W-:Y:S02]  /*2d60*/  ISETP.GT.AND P6, PT, R6, 0x99, PT ;  /* 0x000000990600780c */ /* 0x000fe40003fc4270 */
[----:B------:R-:W-:Y:S01]  /*2d70*/  P2R R24, PR, RZ, 0x2 ;  /* 0x00000002ff187803 */ /* 0x000fe20000000000 */
[----:B------:R-:W-:Y:S02]  /*2d80*/  WARPGROUP.DEPBAR.LE gsb0, 0x0 ;  /* 0x00008000000079c5 */ /* 0x000fe40000010000 */
[----:B------:R-:W-:Y:S02]  /*2d90*/  FSEL R163, R30, -INF , P0 ;  /* 0xff8000001ea37808 */ /* 0x000fe40000000000 */
[----:B------:R-:W-:-:S02]  /*2da0*/  ISETP.GT.AND P0, PT, R6, 0x88, PT ;  /* 0x000000880600780c */ /* 0x000fc40003f04270 */
[----:B------:R-:W-:Y:S02]  /*2db0*/  FSEL R165, R31, -INF , P1 ;  /* 0xff8000001fa57808 */ /* 0x000fe40000800000 */
[----:B------:R-:W-:Y:S02]  /*2dc0*/  FMNMX.FTZ R8, R163, R8, !PT ;  /* 0x00000008a3087209 */ /* 0x000fe40007810000 */
[----:B------:R-:W-:Y:S02]  /*2dd0*/  FSEL R31, R56, -INF , P2 ;  /* 0xff800000381f7808 */ /* 0x000fe40001000000 */
[----:B------:R-:W-:Y:S02]  /*2de0*/  ISETP.GT.AND P2, PT, R6, 0x89, PT ;  /* 0x000000890600780c */ /* 0x000fe40003f44270 */
[----:B------:R-:W-:Y:S02]  /*2df0*/  FSEL R167, R34, -INF , P0 ;  /* 0xff80000022a77808 */ /* 0x000fe40000000000 */
[----:B------:R-:W-:-:S02]  /*2e00*/  FMNMX.FTZ R8, R165, R8, !PT ;  /* 0x00000008a5087209 */ /* 0x000fc40007810000 */
[----:B------:R-:W-:Y:S02]  /*2e10*/  FSEL R169, R35, -INF , P2 ;  /* 0xff80000023a97808 */ /* 0x000fe40001000000 */
[----:B------:R-:W-:Y:S02]  /*2e20*/  FMNMX.FTZ R8, R167, R8, !PT ;  /* 0x00000008a7087209 */ /* 0x000fe40007810000 */
[----:B------:R-:W-:Y:S02]  /*2e30*/  FSEL R171, R38, -INF , P3 ;  /* 0xff80000026ab7808 */ /* 0x000fe40001800000 */
[----:B------:R-:W-:Y:S02]  /*2e40*/  FMNMX.FTZ R8, R169, R8, !PT ;  /* 0x00000008a9087209 */ /* 0x000fe40007810000 */
[----:B------:R-:W-:Y:S02]  /*2e50*/  FSEL R173, R39, -INF , P4 ;  /* 0xff80000027ad7808 */ /* 0x000fe40002000000 */
[----:B------:R-:W-:-:S02]  /*2e60*/  FMNMX.FTZ R8, R171, R8, !PT ;  /* 0x00000008ab087209 */ /* 0x000fc40007810000 */
[----:B------:R-:W-:Y:S02]  /*2e70*/  FSEL R175, R42, -INF , P5 ;  /* 0xff8000002aaf7808 */ /* 0x000fe40002800000 */
[----:B------:R-:W-:Y:S02]  /*2e80*/  FMNMX.FTZ R8, R173, R8, !PT ;  /* 0x00000008ad087209 */ /* 0x000fe40007810000 */
[----:B------:R-:W-:Y:S02]  /*2e90*/  FSEL R177, R43, -INF , P6 ;  /* 0xff8000002bb17808 */ /* 0x000fe40003000000 */
[----:B------:R-:W-:Y:S02]  /*2ea0*/  FMNMX.FTZ R8, R175, R8, !PT ;  /* 0x00000008af087209 */ /* 0x000fe40007810000 */
[----:B------:R-:W-:Y:S02]  /*2eb0*/  P2R R14, PR, RZ, 0x4 ;  /* 0x00000004ff0e7803 */ /* 0x000fe40000000000 */
[----:B------:R-:W-:-:S02]  /*2ec0*/  FMNMX.FTZ R8, R177, R8, !PT ;  /* 0x00000008b1087209 */ /* 0x000fc40007810000 */
[----:B------:R-:W-:Y:S02]  /*2ed0*/  P2R R20, PR, RZ, 0x1 ;  /* 0x00000001ff147803 */ /* 0x000fe40000000000 */
[C---:B------:R-:W-:Y:S01]  /*2ee0*/  ISETP.GT.AND P0, PT, R6.reuse, 0x79, PT ;  /* 0x000000790600780c */ /* 0x040fe20003f04270 */
[----:B------:R-:W1:Y:S01]  /*2ef0*/  SHFL.BFLY PT, R3, R8, 0x2, 0x1f ;  /* 0x0c401f0008037f89 */ /* 0x000e6200000e0000 */
[----:B------:R-:W-:Y:S02]  /*2f00*/  ISETP.GT.AND P1, PT, R6, 0x80, PT ;  /* 0x000000800600780c */ /* 0x000fe40003f24270 */
[----:B------:R-:W-:Y:S02]  /*2f10*/  FSEL R57, R57, -INF , P0 ;  /* 0xff80000039397808 */ /* 0x000fe40000000000 */
[----:B------:R-:W-:Y:S02]  /*2f20*/  ISETP.NE.AND P0, PT, R20, RZ, PT ;  /* 0x000000ff1400720c */ /* 0x000fe40003f05270 */
[----:B------:R-:W-:-:S02]  /*2f30*/  FSEL R35, R28, -INF , P1 ;  /* 0xff8000001c237808 */ /* 0x000fc40000800000 */
[----:B------:R-:W-:Y:S02]  /*2f40*/  ISETP.NE.AND P1, PT, R24, RZ, PT ;  /* 0x000000ff1800720c */ /* 0x000fe40003f25270 */
[----:B------:R-:W-:Y:S02]  /*2f50*/  FSEL R39, R32, -INF , P0 ;  /* 0xff80000020277808 */ /* 0x000fe40000000000 */
[----:B------:R-:W-:Y:S02]  /*2f60*/  FSEL R29, R29, -INF , P1 ;  /* 0xff8000001d1d7808 */ /* 0x000fe40000800000 */
[----:B------:R-:W-:Y:S02]  /*2f70*/  ISETP.NE.AND P1, PT, R26, RZ, PT ;  /* 0x000000ff1a00720c */ /* 0x000fe40003f25270 */
[----:B------:R-:W-:Y:S01]  /*2f80*/  ISETP.NE.AND P0, PT, R108, RZ, PT ;  /* 0x000000ff6c00720c */ /* 0x000fe20003f05270 */
[----:B------:R-:W-:Y:S01]  /*2f90*/  IMAD.MOV.U32 R108, RZ, RZ, R25 ;  /* 0x000000ffff6c7224 */ /* 0x000fe200078e0019 */
[----:B-1----:R-:W-:-:S05]  /*2fa0*/  FMNMX.FTZ R10, R8, R3, !PT ;  /* 0x00000003080a7209 */ /* 0x002fca0007810000 */
[----:B------:R-:W1:Y:S02]  /*2fb0*/  SHFL.BFLY PT, R3, R10, 0x1, 0x1f ;  /* 0x0c201f000a037f89 */ /* 0x000e6400000e0000 */
[----:B-1----:R-:W-:-:S04]  /*2fc0*/  FMNMX.FTZ R3, R10, R3, !PT ;  /* 0x000000030a037209 */ /* 0x002fc80007810000 */
[----:B------:R-:W-:Y:S01]  /*2fd0*/  FSETP.NEU.FTZ.AND P2, PT, R3, -INF , PT ;  /* 0xff8000000300780b */ /* 0x000fe20003f5d000 */
[----:B------:R-:W-:-:S05]  /*2fe0*/  FFMA.FTZ R12, R2, R3, -8 ;  /* 0xc1000000020c7423 */ /* 0x000fca0000010003 */
[----:B------:R-:W-:Y:S02]  /*2ff0*/  FSEL R54, R12, RZ, P2 ;  /* 0x000000ff0c367208 */ /* 0x000fe40001000000 */
[----:B------:R-:W-:Y:S02]  /*3000*/  ISETP.NE.AND P2, PT, R14, RZ, PT ;  /* 0x000000ff0e00720c */ /* 0x000fe40003f45270 */
[----:B------:R-:W-:Y:S01]  /*3010*/  FMNMX.FTZ R14, R7, R93, !PT ;  /* 0x0000005d070e7209 */ /* 0x000fe20007810000 */
[C-C-:B------:R-:W-:Y:S01]  /*3020*/  FFMA.FTZ R123, R2.reuse, R123, -R54.reuse ;  /* 0x0000007b027b7223 */ /* 0x140fe20000010836 */
[C-C-:B------:R-:W-:Y:S01]  /*3030*/  FFMA.FTZ R43, R2.reuse, R95, -R54.reuse ;  /* 0x0000005f022b7223 */ /* 0x140fe20000010836 */
[C-C-:B------:R-:W-:Y:S01]  /*3040*/  FFMA.FTZ R95, R2.reuse, R125, -R54.reuse ;  /* 0x0000007d025f7223 */ /* 0x140fe20000010836 */
[----:B------:R-:W-:Y:S01]  /*3050*/  FMNMX.FTZ R14, R11, R14, !PT ;  /* 0x0000000e0b0e7209 */ /* 0x000fe20007810000 */
[--C-:B------:R-:W-:Y:S01]  /*3060*/  FFMA.FTZ R127, R2, R127, -R54.reuse ;  /* 0x0000007f027f7223 */ /* 0x100fe20000010836 */
[----:B------:R-:W-:Y:S01]  /*3070*/  FSEL R125, R36, -INF , P3 ;  /* 0xff800000247d7808 */ /* 0x000fe20001800000 */
[C-C-:B------:R-:W-:Y:S01]  /*3080*/  FFMA.FTZ R75, R2.reuse, R99, -R54.reuse ;  /* 0x00000063024b7223 */ /* 0x140fe20000010836 */
[----:B------:R-:W-:Y:S01]  /*3090*/  FMNMX.FTZ R20, R97, R14, !PT ;  /* 0x0000000e61147209 */ /* 0x000fe20007810000 */
[C-C-:B------:R-:W-:Y:S01]  /*30a0*/  FFMA.FTZ R99, R2.reuse, R129, -R54.reuse ;  /* 0x0000008102637223 */ /* 0x140fe20000010836 */
[--C-:B------:R-:W-:Y:S01]  /*30b0*/  FFMA.FTZ R131, R2, R131, -R54.reuse ;  /* 0x0000008302837223 */ /* 0x100fe20000010836 */
[----:B------:R-:W-:Y:S01]  /*30c0*/  FSEL R129, R40, -INF , P5 ;  /* 0xff80000028817808 */ /* 0x000fe20002800000 */
[C-C-:B------:R-:W-:Y:S01]  /*30d0*/  FFMA.FTZ R6, R2.reuse, R9, -R54.reuse ;  /* 0x0000000902067223 */ /* 0x140fe20000010836 */
[----:B------:R-:W-:Y:S01]  /*30e0*/  FMNMX.FTZ R20, R13, R20, !PT ;  /* 0x000000140d147209 */ /* 0x000fe20007810000 */
[C-C-:B------:R-:W-:Y:S01]  /*30f0*/  FFMA.FTZ R8, R2.reuse, R109, -R54.reuse ;  /* 0x0000006d02087223 */ /* 0x140fe20000010836 */
[----:B------:R-:W-:Y:S01]  /*3100*/  MUFU.EX2 R43, R43 ;  /* 0x0000002b002b7308 */ /* 0x000fe20000000800 */
[C-C-:B------:R-:W-:Y:S01]  /*3110*/  FFMA.FTZ R115, R2.reuse, R115, -R54.reuse ;  /* 0x0000007302737223 */ /* 0x140fe20000010836 */
[----:B------:R-:W-:Y:S01]  /*3120*/  FMNMX.FTZ R20, R101, R20, !PT ;  /* 0x0000001465147209 */ /* 0x000fe20007810000 */
[C-C-:B------:R-:W-:Y:S01]  /*3130*/  FFMA.FTZ R119, R2.reuse, R119, -R54.reuse ;  /* 0x0000007702777223 */ /* 0x140fe20000010836 */
[C-C-:B------:R-:W-:Y:S01]  /*3140*/  FFMA.FTZ R10, R2.reuse, R111, -R54.reuse ;  /* 0x0000006f020a7223 */ /* 0x140fe20000010836 */
        /* <DEDUP_REMOVED lines=19> */
[----:B------:R-:W1:Y:S01]  /*3280*/  MUFU.EX2 R75, R75 ;  /* 0x0000004b004b7308 */ /* 0x000e620000000800 */
[C-C-:B------:R-:W-:Y:S01]  /*3290*/  FFMA.FTZ R36, R2.reuse, R147, -R54.reuse ;  /* 0x0000009302247223 */ /* 0x140fe20000010836 */
[----:B------:R-:W-:Y:S01]  /*32a0*/  FMNMX.FTZ R26, R81, R24, !PT ;  /* 0x00000018511a7209 */ /* 0x000fe20007810000 */
[C-C-:B------:R-:W-:Y:S01]  /*32b0*/  FFMA.FTZ R151, R2.reuse, R151, -R54.reuse ;  /* 0x0000009702977223 */ /* 0x140fe20000010836 */
[C-C-:B------:R-:W-:Y:S01]  /*32c0*/  FFMA.FTZ R40, R2.reuse, R155, -R54.reuse ;  /* 0x0000009b02287223 */ /* 0x140fe20000010836 */
[C-C-:B------:R-:W-:Y:S01]  /*32d0*/  FFMA.FTZ R111, R2.reuse, R157, -R54.reuse ;  /* 0x0000009d026f7223 */ /* 0x140fe20000010836 */
[----:B------:R-:W-:Y:S01]  /*32e0*/  FMNMX.FTZ R26, R23, R26, !PT ;  /* 0x0000001a171a7209 */ /* 0x000fe20007810000 */
[C-C-:B------:R-:W-:Y:S01]  /*32f0*/  FFMA.FTZ R42, R2.reuse, R159, -R54.reuse ;  /* 0x0000009f022a7223 */ /* 0x140fe20000010836 */
[----:B------:R2:W-:Y:S01]  /*3300*/  MUFU.EX2 R24, R123 ;  /* 0x0000007b00187308 */ /* 0x0005e20000000800 */
[C-C-:B------:R-:W-:Y:S01]  /*3310*/  FFMA.FTZ R113, R2.reuse, R161, -R54.reuse ;  /* 0x000000a102717223 */ /* 0x140fe20000010836 */
[----:B------:R-:W-:Y:S01]  /*3320*/  FMNMX.FTZ R26, R85, R26, !PT ;  /* 0x0000001a551a7209 */ /* 0x000fe20007810000 */
[C-C-:B------:R-:W-:Y:S01]  /*3330*/  FFMA.FTZ R46, R2.reuse, R167, -R54.reuse ;  /* 0x000000a7022e7223 */ /* 0x140fe20000010836 */
[C-C-:B------:R-:W-:Y:S01]  /*3340*/  FFMA.FTZ R117, R2.reuse, R169, -R54.reuse ;  /* 0x000000a902757223 */ /* 0x140fe20000010836 */
[C-C-:B------:R-:W-:Y:S01]  /*3350*/  FFMA.FTZ R48, R2.reuse, R171, -R54.reuse ;  /* 0x000000ab02307223 */ /* 0x140fe20000010836 */
[----:B------:R-:W-:Y:S01]  /*3360*/  FMNMX.FTZ R26, R27, R26, !PT ;  /* 0x0000001a1b1a7209 */ /* 0x000fe20007810000 */
[----:B------:R-:W-:Y:S01]  /*3370*/  FFMA.FTZ R121, R2, R177, -R54 ;  /* 0x000000b102797223 */ /* 0x000fe20000010836 */
[----:B------:R3:W-:Y:S01]  /*3380*/  MUFU.EX2 R14, R115 ;  /* 0x00000073000e7308 */ /* 0x0007e20000000800 */
[----:B--2---:R-:W-:-:S02]  /*3390*/  FSEL R123, R33, -INF , P2 ;  /* 0xff800000217b7808 */ /* 0x004fc40001000000 */
[----:B------:R-:W-:Y:S02]  /*33a0*/  FMNMX.FTZ R28, R89, R26, !PT ;  /* 0x0000001a591c7209 */ /* 0x000fe40007810000 */
[----:B-1----:R-:W-:Y:S02]  /*33b0*/  F2FP.SATFINITE.E4M3.F32.PACK_AB_MERGE_C R201, R75, R8, RZ ;  /* 0x000000084bc9723e */ /* 0x002fe400048070ff */
[----:B------:R-:W-:Y:S01]  /*33c0*/  FMNMX.FTZ R28, R63, R28, !PT ;  /* 0x0000001c3f1c7209 */ /* 0x000fe20007810000 */
[----:B------:R1:W-:Y:S01]  /*33d0*/  MUFU.EX2 R26, R127 ;  /* 0x0000007f001a7308 */ /* 0x0003e20000000800 */
[----:B---3--:R-:W-:Y:S01]  /*33e0*/  FFMA.FTZ R115, R2, R165, -R54 ;  /* 0x000000a502737223 */ /* 0x008fe20000010836 */
[----:B------:R-:W-:Y:S02]  /*33f0*/  F2FP.SATFINITE.E4M3.F32.PACK_AB_MERGE_C R201, R43, R6, R201 ;  /* 0x000000062bc9723e */ /* 0x000fe400048070c9 */
[----:B------:R-:W-:-:S04]  /*3400*/  FMNMX.FTZ R28, R61, R28, !PT ;  /* 0x0000001c3d1c7209 */ /* 0x000fc80007810000 */
[----:B------:R-:W-:Y:S01]  /*3410*/  FMNMX.FTZ R28, R67, R28, !PT ;  /* 0x0000001c431c7209 */ /* 0x000fe20007810000 */
[----:B------:R2:W-:Y:S01]  /*3420*/  MUFU.EX2 R20, R119 ;  /* 0x0000007700147308 */ /* 0x0005e20000000800 */
[----:B-1----:R-:W-:Y:S01]  /*3430*/  FSEL R127, R37, -INF , P4 ;  /* 0xff800000257f7808 */ /* 0x002fe20002000000 */
[----:B------:R-:W-:Y:S01]  /*3440*/  FFMA.FTZ R37, R2, R149, -R54 ;  /* 0x0000009502257223 */ /* 0x000fe20000010836 */
[----:B------:R-:W-:-:S04]  /*3450*/  FMNMX.FTZ R30, R65, R28, !PT ;  /* 0x0000001c411e7209 */ /* 0x000fc80007810000 */
[----:B------:R-:W-:Y:S01]  /*3460*/  FMNMX.FTZ R30, R71, R30, !PT ;  /* 0x0000001e471e7209 */ /* 0x000fe20007810000 */
[----:B------:R1:W-:Y:S01]  /*3470*/  MUFU.EX2 R28, R131 ;  /* 0x00000083001c7308 */ /* 0x0003e20000000800 */
[----:B--2---:R-:W-:Y:S02]  /*3480*/  FFMA.FTZ R119, R2, R173, -R54 ;  /* 0x000000ad02777223 */ /* 0x004fe40000010836 */
[----:B------:R-:W-:-:S04]  /*3490*/  FMNMX.FTZ R30, R69, R30, !PT ;  /* 0x0000001e451e7209 */ /* 0x000fc80007810000 */
[----:B------:R-:W-:Y:S01]  /*34a0*/  FMNMX.FTZ R30, R47, R30, !PT ;  /* 0x0000001e2f1e7209 */ /* 0x000fe20007810000 */
[----:B------:R-:W2:Y:S01]  /*34b0*/  MUFU.EX2 R10, R10 ;  /* 0x0000000a000a7308 */ /* 0x000ea20000000800 */
[----:B-1----:R-:W-:Y:S01]  /*34c0*/  FSEL R131, R41, -INF , P6 ;  /* 0xff80000029837808 */ /* 0x002fe20003000000 */
[----:B------:R-:W-:Y:S01]  /*34d0*/  FFMA.FTZ R41, R2, R153, -R54 ;  /* 0x0000009902297223 */ /* 0x000fe20000010836 */
[----:B------:R-:W-:-:S04]  /*34e0*/  FMNMX.FTZ R32, R73, R30, !PT ;  /* 0x0000001e49207209 */ /* 0x000fc80007810000 */
[----:B------:R-:W-:Y:S01]  /*34f0*/  FMNMX.FTZ R32, R51, R32, !PT ;  /* 0x0000002033207209 */ /* 0x000fe20007810000 */
[----:B------:R-:W-:Y:S03]  /*3500*/  MUFU.EX2 R79, R79 ;  /* 0x0000004f004f7308 */ /* 0x000fe60000000800 */
        /* <DEDUP_REMOVED lines=21> */
[----:B------:R-:W-:-:S05]  /*3660*/  FMNMX.FTZ R9, R131, R38, !PT ;  /* 0x0000002683097209 */ /* 0x000fca0007810000 */
[----:B------:R-:W1:Y:S01]  /*3670*/  SHFL.BFLY PT, R44, R9, 0x2, 0x1f ;  /* 0x0c401f00092c7f89 */ /* 0x000e6200000e0000 */
[----:B------:R-:W-:Y:S08]  /*3680*/  MUFU.EX2 R30, R135 ;  /* 0x00000087001e7308 */ /* 0x000ff00000000800 */
[----:B------:R-:W-:Y:S08]  /*3690*/  MUFU.EX2 R107, R107 ;  /* 0x0000006b006b7308 */ /* 0x000ff00000000800 */
[----:B------:R-:W-:Y:S01]  /*36a0*/  MUFU.EX2 R32, R139 ;  /* 0x0000008b00207308 */ /* 0x000fe20000000800 */
[----:B-1----:R-:W-:Y:S01]  /*36b0*/  FMNMX.FTZ R50, R9, R44, !PT ;  /* 0x0000002c09327209 */ /* 0x002fe20007810000 */
[----:B------:R-:W-:-:S06]  /*36c0*/  FFMA.FTZ R44, R2, R163, -R54 ;  /* 0x000000a3022c7223 */ /* 0x000fcc0000010836 */
[----:B------:R-:W-:Y:S01]  /*36d0*/  MUFU.EX2 R109, R109 ;  /* 0x0000006d006d7308 */ /* 0x000fe20000000800 */
[----:B------:R-:W1:Y:S07]  /*36e0*/  SHFL.BFLY PT, R9, R50, 0x1, 0x1f ;  /* 0x0c201f0032097f89 */ /* 0x000e6e00000e0000 */
[----:B------:R-:W-:Y:S08]  /*36f0*/  MUFU.EX2 R34, R143 ;  /* 0x0000008f00227308 */ /* 0x000ff00000000800 */
[----:B------:R-:W-:Y:S08]  /*3700*/  MUFU.EX2 R33, R145 ;  /* 0x0000009100217308 */ /* 0x000ff00000000800 */
[----:B------:R-:W-:Y:S01]  /*3710*/  MUFU.EX2 R36, R36 ;  /* 0x0000002400247308 */ /* 0x000fe20000000800 */
[----:B-1----:R-:W-:Y:S01]  /*3720*/  FMNMX.FTZ R9, R50, R9, !PT ;  /* 0x0000000932097209 */ /* 0x002fe20007810000 */
[----:B------:R-:W-:-:S03]  /*3730*/  FFMA.FTZ R50, R2, R175, -R54 ;  /* 0x000000af02327223 */ /* 0x000fc60000010836 */
[----:B------:R-:W-:Y:S01]  /*3740*/  FSETP.NEU.FTZ.AND P2, PT, R9, -INF , PT ;  /* 0xff8000000900780b */ /* 0x000fe20003f5d000 */
[----:B------:R-:W-:Y:S02]  /*3750*/  FFMA.FTZ R52, R2, R9, -8 ;  /* 0xc100000002347423 */ /* 0x000fe40000010009 */
[----:B------:R-:W-:Y:S03]  /*3760*/  MUFU.EX2 R37, R37 ;  /* 0x0000002500257308 */ /* 0x000fe60000000800 */
[----:B------:R-:W-:Y:S02]  /*3770*/  FSEL R60, R52, RZ, P2 ;  /* 0x000000ff343c7208 */ /* 0x000fe40001000000 */
[----:B------:R-:W-:-:S03]  /*3780*/  ISETP.GE.AND P2, PT, R22, R17, PT ;  /* 0x000000111600720c */ /* 0x000fc60003f46270 */
[----:B------:R-:W-:Y:S01]  /*3790*/  MUFU.EX2 R38, R151 ;  /* 0x0000009700267308 */ /* 0x000fe20000000800 */
[C-C-:B------:R-:W-:Y:S01]  /*37a0*/  FFMA.FTZ R7, R2.reuse, R7, -R60.reuse ;  /* 0x0000000702077223 */ /* 0x140fe2000001083c */
[C-C-:B------:R-:W-:Y:S01]  /*37b0*/  FFMA.FTZ R52, R2.reuse, R93, -R60.reuse ;  /* 0x0000005d02347223 */ /* 0x140fe2000001083c */
[C-C-:B------:R-:W-:Y:S01]  /*37c0*/  FFMA.FTZ R56, R2.reuse, R11, -R60.reuse ;  /* 0x0000000b02387223 */ /* 0x140fe2000001083c */
[C-C-:B------:R-:W-:Y:S01]  /*37d0*/  FFMA.FTZ R97, R2.reuse, R97, -R60.reuse ;  /* 0x0000006102617223 */ /* 0x140fe2000001083c */
[C-C-:B------:R-:W-:Y:S01]  /*37e0*/  FFMA.FTZ R11, R2.reuse, R13, -R60.reuse ;  /* 0x0000000d020b7223 */ /* 0x140fe2000001083c */
[C-C-:B------:R-:W-:Y:S01]  /*37f0*/  FFMA.FTZ R54, R2.reuse, R101, -R60.reuse ;  /* 0x0000006502367223 */ /* 0x140fe2000001083c */
[C-C-:B------:R-:W-:Y:S01]  /*3800*/  FFMA.FTZ R15, R2.reuse, R15, -R60.reuse ;  /* 0x0000000f020f7223 */ /* 0x140fe2000001083c */
        /* <DEDUP_REMOVED lines=8> */
[----:B------:R-:W1:Y:S01]  /*3890*/  MUFU.EX2 R52, R52 ;  /* 0x0000003400347308 */ /* 0x000e620000000800 */
[C-C-:B------:R-:W-:Y:S01]  /*38a0*/  FFMA.FTZ R89, R2.reuse, R89, -R60.reuse ;  /* 0x0000005902597223 */ /* 0x140fe2000001083c */
[C-C-:B------:R-:W-:Y:S01]  /*38b0*/  FFMA.FTZ R19, R2.reuse, R63, -R60.reuse ;  /* 0x0000003f02137223 */ /* 0x140fe2000001083c */
[C-C-:B------:R-:W-:Y:S01]  /*38c0*/  FFMA.FTZ R67, R2.reuse, R67, -R60.reuse ;  /* 0x0000004302437223 */ /* 0x140fe2000001083c */
[C-C-:B------:R-:W-:Y:S01]  /*38d0*/  FFMA.FTZ R65, R2.reuse, R65, -R60.reuse ;  /* 0x0000004102417223 */ /* 0x140fe2000001083c */
[C-C-:B------:R-:W-:Y:S01]  /*38e0*/  FFMA.FTZ R71, R2.reuse, R71, -R60.reuse ;  /* 0x0000004702477223 */ /* 0x140fe2000001083c */
[C-C-:B------:R-:W-:Y:S01]  /*38f0*/  FFMA.FTZ R69, R2.reuse, R69, -R60.reuse ;  /* 0x0000004502457223 */ /* 0x140fe2000001083c */
[C-C-:B------:R-:W-:Y:S01]  /*3900*/  FFMA.FTZ R47, R2.reuse, R47, -R60.reuse ;  /* 0x0000002f022f7223 */ /* 0x140fe2000001083c */
[----:B------:R3:W4:Y:S01]  /*3910*/  MUFU.EX2 R62, R56 ;  /* 0x00000038003e7308 */ /* 0x0007220000000800 */
[C-C-:B------:R-:W-:Y:S01]  /*3920*/  FFMA.FTZ R73, R2.reuse, R73, -R60.reuse ;  /* 0x0000004902497223 */ /* 0x140fe2000001083c */
[C-C-:B------:R-:W-:Y:S01]  /*3930*/  FFMA.FTZ R51, R2.reuse, R51, -R60.reuse ;  /* 0x0000003302337223 */ /* 0x140fe2000001083c */
[C-C-:B------:R-:W-:Y:S01]  /*3940*/  FFMA.FTZ R45, R2.reuse, R45, -R60.reuse ;  /* 0x0000002d022d7223 */ /* 0x140fe2000001083c */
[C-C-:B------:R-:W-:Y:S01]  /*3950*/  FFMA.FTZ R55, R2.reuse, R55, -R60.reuse ;  /* 0x0000003702377223 */ /* 0x140fe2000001083c */
[C-C-:B------:R-:W-:Y:S01]  /*3960*/  FFMA.FTZ R49, R2.reuse, R49, -R60.reuse ;  /* 0x0000003102317223 */ /* 0x140fe2000001083c */
[C-C-:B------:R-:W-:Y:S01]  /*3970*/  FFMA.FTZ R59, R2.reuse, R59, -R60.reuse ;  /* 0x0000003b023b7223 */ /* 0x140fe2000001083c */
[C-C-:B------:R-:W-:Y:S01]  /*3980*/  FFMA.FTZ R53, R2.reuse, R53, -R60.reuse ;  /* 0x0000003502357223 */ /* 0x140fe2000001083c */
[----:B------:R-:W5:Y:S01]  /*3990*/  MUFU.EX2 R97, R97 ;  /* 0x0000006100617308 */ /* 0x000f620000000800 */
[C-C-:B---3--:R-:W-:Y:S01]  /*39a0*/  FFMA.FTZ R56, R2.reuse, R77, -R60.reuse ;  /* 0x0000004d02387223 */ /* 0x148fe2000001083c */
[C-C-:B------:R-:W-:Y:S01]  /*39b0*/  FFMA.FTZ R31, R2.reuse, R31, -R60.reuse ;  /* 0x0000001f021f7223 */ /* 0x140fe2000001083c */
[C-C-:B------:R-:W-:Y:S01]  /*39c0*/  FFMA.FTZ R57, R2.reuse, R57, -R60.reuse ;  /* 0x0000003902397223 */ /* 0x140fe2000001083c */
[C-C-:B------:R-:W-:Y:S01]  /*39d0*/  FFMA.FTZ R35, R2.reuse, R35, -R60.reuse ;  /* 0x0000002302237223 */ /* 0x140fe2000001083c */
[C-C-:B------:R-:W-:Y:S01]  /*39e0*/  FFMA.FTZ R29, R2.reuse, R29, -R60.reuse ;  /* 0x0000001d021d7223 */ /* 0x140fe2000001083c */
[C-C-:B------:R-:W-:Y:S01]  /*39f0*/  FFMA.FTZ R39, R2.reuse, R39, -R60.reuse ;  /* 0x0000002702277223 */ /* 0x140fe2000001083c */
[C-C-:B------:R-:W-:Y:S01]  /*3a00*/  FFMA.FTZ R123, R2.reuse, R123, -R60.reuse ;  /* 0x0000007b027b7223 */ /* 0x140fe2000001083c */
[----:B------:R-:W3:Y:S01]  /*3a10*/  MUFU.EX2 R11, R11 ;  /* 0x0000000b000b7308 */ /* 0x000ee20000000800 */
[C-C-:B------:R-:W-:Y:S01]  /*3a20*/  FFMA.FTZ R125, R2.reuse, R125, -R60.reuse ;  /* 0x0000007d027d7223 */ /* 0x140fe2000001083c */
[C-C-:B------:R-:W-:Y:S01]  /*3a30*/  FFMA.FTZ R127, R2.reuse, R127, -R60.reuse ;  /* 0x0000007f027f7223 */ /* 0x140fe2000001083c */
[----:B------:R-:W-:Y:S01]  /*3a40*/  FFMA.FTZ R129, R2, R129, -R60 ;  /* 0x0000008102817223 */ /* 0x000fe2000001083c */
[----:B------:R-:W-:-:S02]  /*3a50*/  IMAD.MOV.U32 R63, RZ, RZ, R25 ;  /* 0x000000ffff3f7224 */ /* 0x000fc400078e0019 */
[--C-:B------:R-:W-:Y:S02]  /*3a60*/  IMAD.MOV.U32 R77, RZ, RZ, R25.reuse ;  /* 0x000000ffff4d7224 */ /* 0x100fe400078e0019 */
[----:B------:R0:W-:Y:S01]  /*3a70*/  MUFU.EX2 R64, R15 ;  /* 0x0000000f00407308 */ /* 0x0001e20000000800 */
[--C-:B------:R-:W-:Y:S02]  /*3a80*/  IMAD.MOV.U32 R85, RZ, RZ, R25.reuse ;  /* 0x000000ffff557224 */ /* 0x100fe400078e0019 */
[--C-:B------:R-:W-:Y:S02]  /*3a90*/  IMAD.MOV.U32 R93, RZ, RZ, R25.reuse ;  /* 0x000000ffff5d7224 */ /* 0x100fe400078e0019 */
[----:B------:R-:W-:-:S03]  /*3aa0*/  IMAD.MOV.U32 R101, RZ, RZ, R25 ;  /* 0x000000ffff657224 */ /* 0x000fc600078e0019 */
[----:B------:R-:W3:Y:S01]  /*3ab0*/  MUFU.EX2 R54, R54 ;  /* 0x0000003600367308 */ /* 0x000ee20000000800 */
[--C-:B0-----:R-:W-:Y:S01]  /*3ac0*/  FFMA.FTZ R15, R2, R23, -R60.reuse ;  /* 0x00000017020f7223 */ /* 0x101fe2000001083c */
[----:B------:R-:W-:Y:S01]  /*3ad0*/  FADD.FTZ R23, R6, R43 ;  /* 0x0000002b06177221 */ /* 0x000fe20000010000 */
[----:B------:R-:W-:Y:S01]  /*3ae0*/  FFMA.FTZ R60, R2, R131, -R60 ;  /* 0x00000083023c7223 */ /* 0x000fe2000001083c */
[----:B------:R-:W-:Y:S02]  /*3af0*/  IMAD.MOV.U32 R43, RZ, RZ, R25 ;  /* 0x000000ffff2b7224 */ /* 0x000fe400078e0019 */
[----:B------:R-:W-:Y:S02]  /*3b00*/  FADD.FTZ R80, R8, R23 ;  /* 0x0000001708507221 */ /* 0x000fe40000010000 */
[----:B------:R1:W-:Y:S02]  /*3b10*/  MUFU.EX2 R66, R21 ;  /* 0x0000001500427308 */ /* 0x0003e40000000800 */
[----:B------:R-:W-:Y:S01]  /*3b20*/  FADD.FTZ R23, R75, R80 ;  /* 0x000000504b177221 */ /* 0x000fe20000010000 */
[----:B------:R-:W-:-:S03]  /*3b30*/  IMAD.MOV.U32 R75, RZ, RZ, R25 ;  /* 0x000000ffff4b7224 */ /* 0x000fc600078e0019 */
[----:B--2---:R-:W-:Y:S02]  /*3b40*/  FADD.FTZ R80, R10, R23 ;  /* 0x000000170a507221 */ /* 0x004fe40000010000 */
[----:B------:R-:W0:Y:S01]  /*3b50*/  MUFU.EX2 R105, R105 ;  /* 0x0000006900697308 */ /* 0x000e220000000800 */
[----:B-1----:R-:W-:-:S04]  /*3b60*/  FADD.FTZ R21, R7, R52 ;  /* 0x0000003407157221 */ /* 0x002fc80000010000 */
[----:B----4-:R-:W-:Y:S01]  /*3b70*/  FADD.FTZ R78, R62, R21 ;  /* 0x000000153e4e7221 */ /* 0x010fe20000010000 */
[C---:B-----5:R-:W-:Y:S02]  /*3b80*/  F2FP.SATFINITE.E4M3.F32.PACK_AB_MERGE_C R62, R97.reuse, R62, RZ ;  /* 0x0000003e613e723e */ /* 0x060fe400048070ff */
[----:B------:R1:W-:Y:S01]  /*3b90*/  MUFU.EX2 R70, R61 ;  /* 0x0000003d00467308 */ /* 0x0003e20000000800 */
[----:B------:R-:W-:Y:S01]  /*3ba0*/  FADD.FTZ R78, R97, R78 ;  /* 0x0000004e614e7221 */ /* 0x000fe20000010000 */
[----:B------:R-:W-:Y:S01]  /*3bb0*/  F2FP.SATFINITE.E4M3.F32.PACK_AB_MERGE_C R200, R52, R7, R62 ;  /* 0x0000000734c8723e */ /* 0x000fe2000480703e */
[--C-:B------:R-:W-:Y:S02]  /*3bc0*/  IMAD.MOV.U32 R52, RZ, RZ, R25.reuse ;  /* 0x000000ffff347224 */ /* 0x100fe400078e0019 */
[----:B---3--:R-:W-:Y:S01]  /*3bd0*/  FADD.FTZ R23, R11, R78 ;  /* 0x0000004e0b177221 */ /* 0x008fe20000010000 */
[----:B------:R-:W-:Y:S02]  /*3be0*/  IMAD.MOV.U32 R62, RZ, RZ, R25 ;  /* 0x000000ffff3e7224 */ /* 0x000fe400078e0019 */
[----:B------:R-:W2:Y:S01]  /*3bf0*/  MUFU.EX2 R13, R13 ;  /* 0x0000000d000d7308 */ /* 0x000ea20000000800 */
[----:B-1----:R-:W-:-:S02]  /*3c00*/  IMAD.U32 R61, RZ, RZ, UR40 ;  /* 0x00000028ff3d7e24 */ /* 0x002fc4000f8e00ff */
[----:B------:R-:W-:Y:S01]  /*3c10*/  FADD.FTZ R23, R54, R23 ;  /* 0x0000001736177221 */ /* 0x000fe20000010000 */
[----:B------:R-:W-:Y:S02]  /*3c20*/  IMAD.MOV.U32 R97, RZ, RZ, R25 ;  /* 0x000000ffff617224 */ /* 0x000fe400078e0019 */
[----:B------:R-:W-:Y:S02]  /*3c30*/  @!P1 VIADD R21, R61, 0x33440 ;  /* 0x000334403d159836 */ /* 0x000fe40000000000 */
[----:B------:R-:W-:Y:S01]  /*3c40*/  FADD.FTZ R61, R79, R80 ;  /* 0x000000504f3d7221 */ /* 0x000fe20000010000 */
[----:B------:R-:W-:Y:S01]  /*3c50*/  FADD.FTZ R80, R64, R23 ;  /* 0x0000001740507221 */ /* 0x000fe20000010000 */
[----:B------:R-:W1:Y:S01]  /*3c60*/  MUFU.EX2 R56, R56 ;  /* 0x0000003800387308 */ /* 0x000e620000000800 */
[C---:B0-----:R-:W-:Y:S01]  /*3c70*/  F2FP.SATFINITE.E4M3.F32.PACK_AB_MERGE_C R64, R105.reuse, R64, RZ ;  /* 0x000000406940723e */ /* 0x041fe200048070ff */
[----:B------:R-:W-:Y:S01]  /*3c80*/  FADD.FTZ R82, R12, R61 ;  /* 0x0000003d0c527221 */ /* 0x000fe20000010000 */
[----:B------:R-:W-:Y:S01]  /*3c90*/  @!P1 PRMT R21, RZ, 0x654, R21 ;  /* 0x00000654ff159816 */ /* 0x000fe20000000015 */
[----:B------:R-:W-:Y:S01]  /*3ca0*/  FADD.FTZ R80, R105, R80 ;  /* 0x0000005069507221 */ /* 0x000fe20000010000 */
[----:B------:R-:W-:Y:S01]  /*3cb0*/  F2FP.SATFINITE.E4M3.F32.PACK_AB_MERGE_C R202, R54, R11, R64 ;  /* 0x0000000b36ca723e */ /* 0x000fe20004807040 */
[--C-:B------:R-:W-:Y:S01]  /*3cc0*/  IMAD.MOV.U32 R54, RZ, RZ, R25.reuse ;  /* 0x000000ffff367224 */ /* 0x100fe200078e0019 */
[----:B------:R0:W-:Y:S01]  /*3cd0*/  @!P1 SYNCS.ARRIVE.TRANS64.RED.A1T0 RZ, [R21+URZ], RZ ;  /* 0x000000ff15ff99a7 */ /* 0x0001e2000810043f */
[----:B------:R-:W3:Y:S01]  /*3ce0*/  MUFU.EX2 R81, R81 ;  /* 0x0000005100517308 */ /* 0x000ee20000000800 */
[----:B------:R-:W-:-:S02]  /*3cf0*/  IMAD.MOV.U32 R61, RZ, RZ, R25 ;  /* 0x000000ffff3d7224 */ /* 0x000fc400078e0019 */
[--C-:B------:R-:W-:Y:S02]  /*3d00*/  IMAD.MOV.U32 R64, RZ, RZ, R25.reuse ;  /* 0x000000ffff407224 */ /* 0x100fe400078e0019 */
[----:B------:R-:W-:Y:S02]  /*3d10*/  IMAD.MOV.U32 R105, RZ, RZ, R25 ;  /* 0x000000ffff697224 */ /* 0x000fe400078e0019 */
[C---:B0-----:R-:W-:Y:S01]  /*3d20*/  FADD.FTZ R21, R83.reuse, R82 ;  /* 0x0000005253157221 */ /* 0x041fe20000010000 */
[----:B------:R-:W0:Y:S01]  /*3d30*/  MUFU.EX2 R15, R15 ;  /* 0x0000000f000f7308 */ /* 0x000e220000000800 */
[----:B------:R-:W-:Y:S02]  /*3d40*/  F2FP.SATFINITE.E4M3.F32.PACK_AB_MERGE_C R83, R83, R12, RZ ;  /* 0x0000000c5353723e */ /* 0x000fe400048070ff */
[----:B------:R-:W-:Y:S01]  /*3d50*/  FADD.FTZ R82, R14, R21 ;  /* 0x000000150e527221 */ /* 0x000fe20000010000 */
[----:B--2---:R-:W-:Y:S01]  /*3d60*/  FADD.FTZ R21, R13, R80 ;  /* 0x000000500d157221 */ /* 0x004fe20000010000 */
[----:B------:R-:W-:Y:S01]  /*3d70*/  F2FP.SATFINITE.E4M3.F32.PACK_AB_MERGE_C R203, R79, R10, R83 ;  /* 0x0000000a4fcb723e */ /* 0x000fe20004807053 */
[----:B------:R-:W-:-:S02]  /*3d80*/  IMAD.MOV.U32 R79, RZ, RZ, R25 ;  /* 0x000000ffff4f7224 */ /* 0x000fc400078e0019 */
[----:B------:R-:W-:Y:S01]  /*3d90*/  FADD.FTZ R23, R87, R82 ;  /* 0x0000005257177221 */ /* 0x000fe20000010000 */
[----:B------:R-:W2:Y:S01]  /*3da0*/  MUFU.EX2 R58, R58 ;  /* 0x0000003a003a7308 */ /* 0x000ea20000000800 */
[----:B-1----:R-:W-:Y:S01]  /*3db0*/  FADD.FTZ R21, R56, R21 ;  /* 0x0000001538157221 */ /* 0x002fe20000010000 */
[----:B------:R-:W-:Y:S02]  /*3dc0*/  IMAD.MOV.U32 R83, RZ, RZ, R25 ;  /* 0x000000ffff537224 */ /* 0x000fe400078e0019 */
[----:B------:R-:W-:Y:S01]  /*3dd0*/  FADD.FTZ R84, R20, R23 ;  /* 0x0000001714547221 */ /* 0x000fe20000010000 */
[----:B------:R-:W-:Y:S01]  /*3de0*/  FADD.FTZ R82, R66, R21 ;  /* 0x0000001542527221 */ /* 0x000fe20000010000 */
[----:B---3--:R-:W-:Y:S02]  /*3df0*/  F2FP.SATFINITE.E4M3.F32.PACK_AB_MERGE_C R66, R81, R66, RZ ;  /* 0x000000425142723e */ /* 0x008fe400048070ff */
[----:B------:R-:W-:Y:S01]  /*3e00*/  FADD.FTZ R21, R91, R84 ;  /* 0x000000545b157221 */ /* 0x000fe20000010000 */
[----:B------:R-:W1:Y:S01]  /*3e10*/  MUFU.EX2 R27, R27 ;  /* 0x0000001b001b7308 */ /* 0x000e620000000800 */
[----:B------:R-:W-:Y:S01]  /*3e20*/  FADD.FTZ R82, R81, R82 ;  /* 0x0000005251527221 */ /* 0x000fe20000010000 */
[----:B------:R-:W-:Y:S01]  /*3e30*/  F2FP.SATFINITE.E4M3.F32.PACK_AB_MERGE_C R91, R91, R20, RZ ;  /* 0x000000145b5b723e */ /* 0x000fe200048070ff */
[----:B------:R-:W-:Y:S01]  /*3e40*/  FADD.FTZ R84, R24, R21 ;  /* 0x0000001518547221 */ /* 0x000fe20000010000 */
[----:B------:R-:W-:Y:S01]  /*3e50*/  F2FP.SATFINITE.E4M3.F32.PACK_AB_MERGE_C R204, R56, R13, R66 ;  /* 0x0000000d38cc723e */ /* 0x000fe20004807042 */
[----:B0-----:R-:W-:Y:S01]  /*3e60*/  FADD.FTZ R21, R15, R82 ;  /* 0x000000520f157221 */ /* 0x001fe20000010000 */
[----:B------:R-:W-:Y:S01]  /*3e70*/  F2FP.SATFINITE.E4M3.F32.PACK_AB_MERGE_C R205, R87, R14, R91 ;  /* 0x0000000e57cd723e */ /* 0x000fe2000480705b */
[----:B------:R-:W-:Y:S01]  /*3e80*/  FADD.FTZ R23, R95, R84 ;  /* 0x000000545f177221 */ /* 0x000fe20000010000 */
[----:B------:R-:W0:Y:S01]  /*3e90*/  MUFU.EX2 R68, R89 ;  /* 0x0000005900447308 */ /* 0x000e220000000800 */
[----:B--2---:R-:W-:Y:S01]  /*3ea0*/  FADD.FTZ R84, R58, R21 ;  /* 0x000000153a547221 */ /* 0x004fe20000010000 */
[----:B------:R-:W-:-:S02]  /*3eb0*/  IMAD.MOV.U32 R56, RZ, RZ, R25 ;  /* 0x000000ffff387224 */ /* 0x000fc400078e0019 */
[----:B------:R-:W-:Y:S01]  /*3ec0*/  FADD.FTZ R86, R26, R23 ;  /* 0x000000171a567221 */ /* 0x000fe20000010000 */
[--C-:B------:R-:W-:Y:S02]  /*3ed0*/  IMAD.MOV.U32 R66, RZ, RZ, R25.reuse ;  /* 0x000000ffff427224 */ /* 0x100fe400078e0019 */
[----:B------:R-:W-:Y:S02]  /*3ee0*/  IMAD.MOV.U32 R81, RZ, RZ, R25 ;  /* 0x000000ffff517224 */ /* 0x000fe400078e0019 */
[----:B------:R-:W-:Y:S01]  /*3ef0*/  FADD.FTZ R23, R99, R86 ;  /* 0x0000005663177221 */ /* 0x000fe20000010000 */
[----:B------:R-:W2:Y:S01]  /*3f00*/  MUFU.EX2 R19, R19 ;  /* 0x0000001300137308 */ /* 0x000ea20000000800 */
[----:B-1----:R-:W-:Y:S01]  /*3f10*/  FADD.FTZ R21, R27, R84 ;  /* 0x000000541b157221 */ /* 0x002fe20000010000 */
[----:B------:R-:W-:Y:S01]  /*3f20*/  F2FP.SATFINITE.E4M3.F32.PACK_AB_MERGE_C R99, R99, R26, RZ ;  /* 0x0000001a6363723e */ /* 0x000fe200048070ff */
[----:B------:R-:W-:Y:S01]  /*3f30*/  FADD.FTZ R84, R28, R23 ;  /* 0x000000171c547221 */ /* 0x000fe20000010000 */
[----:B------:R-:W-:-:S02]  /*3f40*/  IMAD.MOV.U32 R87, RZ, RZ, R25 ;  /* 0x000000ffff577224 */ /* 0x000fc400078e0019 */
[----:B------:R-:W-:Y:S01]  /*3f50*/  F2FP.SATFINITE.E4M3.F32.PACK_AB_MERGE_C R207, R95, R24, R99 ;  /* 0x000000185fcf723e */ /* 0x000fe20004807063 */
[----:B------:R-:W-:Y:S01]  /*3f60*/  FADD.FTZ R23, R103, R84 ;  /* 0x0000005467177221 */ /* 0x000fe20000010000 */
[----:B------:R-:W1:Y:S01]  /*3f70*/  MUFU.EX2 R67, R67 ;  /* 0x0000004300437308 */ /* 0x000e620000000800 */
[C---:B0-----:R-:W-:Y:S01]  /*3f80*/  FADD.FTZ R8, R68.reuse, R21 ;  /* 0x0000001544087221 */ /* 0x041fe20000010000 */
[----:B------:R-:W-:Y:S01]  /*3f90*/  F2FP.SATFINITE.E4M3.F32.PACK_AB_MERGE_C R27, R68, R27, RZ ;  /* 0x0000001b441b723e */ /* 0x000fe200048070ff */
[----:B------:R-:W-:Y:S01]  /*3fa0*/  FADD.FTZ R20, R30, R23 ;  /* 0x000000171e147221 */ /* 0x000fe20000010000 */
[C---:B------:R-:W-:Y:S01]  /*3fb0*/  F2FP.SATFINITE.E4M3.F32.PACK_AB_MERGE_C R30, R107.reuse, R30, RZ ;  /* 0x0000001e6b1e723e */ /* 0x040fe200048070ff */
[----:B------:R-:W-:Y:S01]  /*3fc0*/  IMAD.MOV.U32 R24, RZ, RZ, R25 ;  /* 0x000000ffff187224 */ /* 0x000fe200078e0019 */
[----:B------:R-:W-:Y:S01]  /*3fd0*/  F2FP.SATFINITE.E4M3.F32.PACK_AB_MERGE_C R206, R58, R15, R27 ;  /* 0x0000000f3ace723e */ /* 0x000fe2000480701b */
[----:B------:R-:W-:Y:S01]  /*3fe0*/  FADD.FTZ R107, R107, R20 ;  /* 0x000000146b6b7221 */ /* 0x000fe20000010000 */
[----:B------:R-:W0:Y:S01]  /*3ff0*/  MUFU.EX2 R72, R65 ;  /* 0x0000004100487308 */ /* 0x000e220000000800 */
[----:B--2---:R-:W-:Y:S01]  /*4000*/  FADD.FTZ R21, R19, R8 ;  /* 0x0000000813157221 */ /* 0x004fe20000010000 */
[----:B------:R-:W-:Y:S01]  /*4010*/  F2FP.SATFINITE.E4M3.F32.PACK_AB_MERGE_C R209, R103, R28, R30 ;  /* 0x0000001c67d1723e */ /* 0x000fe2000480701e */
[----:B------:R-:W-:Y:S01]  /*4020*/  FADD.FTZ R20, R32, R107 ;  /* 0x0000006b20147221 */ /* 0x000fe20000010000 */
[----:B------:R-:W-:-:S02]  /*4030*/  IMAD.MOV.U32 R27, RZ, RZ, R25 ;  /* 0x000000ffff1b7224 */ /* 0x000fc400078e0019 */
[----:B------:R-:W-:Y:S01]  /*4040*/  FADD.FTZ R12, R70, R21 ;  /* 0x00000015460c7221 */ /* 0x000fe20000010000 */
[--C-:B------:R-:W-:Y:S02]  /*4050*/  IMAD.MOV.U32 R28, RZ, RZ, R25.reuse ;  /* 0x000000ffff1c7224 */ /* 0x100fe400078e0019 */
[----:B------:R-:W-:Y:S01]  /*4060*/  FADD.FTZ R23, R109, R20 ;  /* 0x000000146d177221 */ /* 0x000fe20000010000 */
[----:B------:R-:W2:Y:S01]  /*4070*/  MUFU.EX2 R71, R71 ;  /* 0x0000004700477308 */ /* 0x000ea20000000800 */
[----:B-1----:R-:W-:Y:S01]  /*4080*/  FADD.FTZ R21, R67, R12 ;  /* 0x0000000c43157221 */ /* 0x002fe20000010000 */
[----:B------:R-:W-:Y:S02]  /*4090*/  IMAD.MOV.U32 R30, RZ, RZ, R25 ;  /* 0x000000ffff1e7224 */ /* 0x000fe400078e0019 */
[----:B------:R-:W-:Y:S01]  /*40a0*/  FADD.FTZ R26, R34, R23 ;  /* 0x00000017221a7221 */ /* 0x000fe20000010000 */
[----:B------:R-:W-:Y:S01]  /*40b0*/  F2FP.SATFINITE.E4M3.F32.PACK_AB_MERGE_C R34, R33, R34, RZ ;  /* 0x000000222122723e */ /* 0x000fe200048070ff */
[----:B------:R-:W-:-:S02]  /*40c0*/  IMAD.MOV.U32 R58, RZ, RZ, R25 ;  /* 0x000000ffff3a7224 */ /* 0x000fc400078e0019 */
[----:B------:R-:W-:Y:S01]  /*40d0*/  FADD.FTZ R33, R33, R26 ;  /* 0x0000001a21217221 */ /* 0x000fe20000010000 */
[----:B------:R-:W1:Y:S01]  /*40e0*/  MUFU.EX2 R74, R69 ;  /* 0x00000045004a7308 */ /* 0x000e620000000800 */
[C---:B0-----:R-:W-:Y:S01]  /*40f0*/  FADD.FTZ R12, R72.reuse, R21 ;  /* 0x00000015480c7221 */ /* 0x041fe20000010000 */
[----:B------:R-:W-:Y:S01]  /*4100*/  F2FP.SATFINITE.E4M3.F32.PACK_AB_MERGE_C R67, R72, R67, RZ ;  /* 0x000000434843723e */ /* 0x000fe200048070ff */
[----:B------:R-:W-:Y:S01]  /*4110*/  FADD.FTZ R6, R36, R33 ;  /* 0x0000002124067221 */ /* 0x000fe20000010000 */
[----:B------:R-:W-:Y:S01]  /*4120*/  F2FP.SATFINITE.E4M3.F32.PACK_AB_MERGE_C R211, R109, R32, R34 ;  /* 0x000000206dd3723e */ /* 0x000fe20004807022 */
[----:B------:R-:W-:Y:S01]  /*4130*/  IMAD.MOV.U32 R26, RZ, RZ, R25 ;  /* 0x000000ffff1a7224 */ /* 0x000fe200078e0019 */
[----:B------:R-:W-:Y:S01]  /*4140*/  F2FP.SATFINITE.E4M3.F32.PACK_AB_MERGE_C R208, R70, R19, R67 ;  /* 0x0000001346d0723e */ /* 0x000fe20004807043 */
[----:B------:R-:W-:Y:S01]  /*4150*/  FADD.FTZ R23, R37, R6 ;  /* 0x0000000625177221 */ /* 0x000fe20000010000 */
[----:B------:R-:W0:Y:S01]  /*4160*/  MUFU.EX2 R47, R47 ;  /* 0x0000002f002f7308 */ /* 0x000e220000000800 */
[----:B--2---:R-:W-:Y:S01]  /*4170*/  FADD.FTZ R21, R71, R12 ;  /* 0x0000000c47157221 */ /* 0x004fe20000010000 */
[----:B------:R-:W-:-:S02]  /*4180*/  IMAD.MOV.U32 R33, RZ, RZ, R25 ;  /* 0x000000ffff217224 */ /* 0x000fc400078e0019 */
[----:B------:R-:W-:Y:S01]  /*4190*/  FADD.FTZ R14, R38, R23 ;  /* 0x00000017260e7221 */ /* 0x000fe20000010000 */
[--C-:B------:R-:W-:Y:S02]  /*41a0*/  IMAD.MOV.U32 R32, RZ, RZ, R25.reuse ;  /* 0x000000ffff207224 */ /* 0x100fe400078e0019 */
[----:B------:R-:W-:Y:S01]  /*41b0*/  IMAD.MOV.U32 R34, RZ, RZ, R25 ;  /* 0x000000ffff227224 */ /* 0x000fe200078e0019 */
[----:B------:R2:W3:Y:S01]  /*41c0*/  MUFU.EX2 R76, R73 ;  /* 0x00000049004c7308 */ /* 0x0004e20000000800 */
[----:B-1----:R-:W-:Y:S01]  /*41d0*/  FADD.FTZ R20, R74, R21 ;  /* 0x000000154a147221 */ /* 0x002fe20000010000 */
[--C-:B------:R-:W-:Y:S02]  /*41e0*/  IMAD.MOV.U32 R65, RZ, RZ, R25.reuse ;  /* 0x000000ffff417224 */ /* 0x100fe400078e0019 */
[--C-:B------:R-:W-:Y:S02]  /*41f0*/  IMAD.MOV.U32 R67, RZ, RZ, R25.reuse ;  /* 0x000000ffff437224 */ /* 0x100fe400078e0019 */
[----:B------:R-:W-:-:S02]  /*4200*/  IMAD.MOV.U32 R69, RZ, RZ, R25 ;  /* 0x000000ffff457224 */ /* 0x000fc400078e0019 */
[----:B------:R-:W1:Y:S01]  /*4210*/  MUFU.EX2 R51, R51 ;  /* 0x0000003300337308 */ /* 0x000e620000000800 */
[----:B0-----:R-:W-:Y:S01]  /*4220*/  FADD.FTZ R21, R47, R20 ;  /* 0x000000142f157221 */ /* 0x001fe20000010000 */
[--C-:B------:R-:W-:Y:S02]  /*4230*/  IMAD.MOV.U32 R68, RZ, RZ, R25.reuse ;  /* 0x000000ffff447224 */ /* 0x100fe400078e0019 */
[--C-:B------:R-:W-:Y:S02]  /*4240*/  IMAD.MOV.U32 R70, RZ, RZ, R25.reuse ;  /* 0x000000ffff467224 */ /* 0x100fe400078e0019 */
[----:B--2---:R-:W-:Y:S02]  /*4250*/  IMAD.MOV.U32 R73, RZ, RZ, R25 ;  /* 0x000000ffff497224 */ /* 0x004fe400078e0019 */
[----:B------:R0:W2:Y:S01]  /*4260*/  MUFU.EX2 R78, R45 ;  /* 0x0000002d004e7308 */ /* 0x0000a20000000800 */
[C---:B---3--:R-:W-:Y:S01]  /*4270*/  F2FP.SATFINITE.E4M3.F32.PACK_AB_MERGE_C R47, R76.reuse, R47, RZ ;  /* 0x0000002f4c2f723e */ /* 0x048fe200048070ff */
[----:B------:R-:W-:Y:S01]  /*4280*/  FADD.FTZ R76, R76, R21 ;  /* 0x000000154c4c7221 */ /* 0x000fe20000010000 */
[----:B------:R-:W-:-:S02]  /*4290*/  IMAD.MOV.U32 R72, RZ, RZ, R25 ;  /* 0x000000ffff487224 */ /* 0x000fc400078e0019 */
[----:B------:R-:W-:Y:S01]  /*42a0*/  F2FP.SATFINITE.E4M3.F32.PACK_AB_MERGE_C R210, R74, R71, R47 ;  /* 0x000000474ad2723e */ /* 0x000fe2000480702f */
[--C-:B------:R-:W-:Y:S02]  /*42b0*/  IMAD.MOV.U32 R47, RZ, RZ, R25.reuse ;  /* 0x000000ffff2f7224 */ /* 0x100fe400078e0019 */
[----:B------:R-:W3:Y:S01]  /*42c0*/  MUFU.EX2 R55, R55 ;  /* 0x0000003700377308 */ /* 0x000ee20000000800 */
[----:B-1----:R-:W-:Y:S01]  /*42d0*/  FADD.FTZ R21, R51, R76 ;  /* 0x0000004c33157221 */ /* 0x002fe20000010000 */
[--C-:B0-----:R-:W-:Y:S02]  /*42e0*/  IMAD.MOV.U32 R45, RZ, RZ, R25.reuse ;  /* 0x000000ffff2d7224 */ /* 0x101fe400078e0019 */
[--C-:B------:R-:W-:Y:S02]  /*42f0*/  IMAD.MOV.U32 R71, RZ, RZ, R25.reuse ;  /* 0x000000ffff477224 */ /* 0x100fe400078e0019 */
[----:B------:R-:W-:Y:S02]  /*4300*/  IMAD.MOV.U32 R74, RZ, RZ, R25 ;  /* 0x000000ffff4a7224 */ /* 0x000fe400078e0019 */
[----:B------:R0:W1:Y:S01]  /*4310*/  MUFU.EX2 R80, R49 ;  /* 0x0000003100507308 */ /* 0x0000620000000800 */
[----:B--2---:R-:W-:Y:S01]  /*4320*/  FADD.FTZ R10, R78, R21 ;  /* 0x000000154e0a7221 */ /* 0x004fe20000010000 */
[----:B------:R-:W-:-:S02]  /*4330*/  IMAD.MOV.U32 R76, RZ, RZ, R25 ;  /* 0x000000ffff4c7224 */ /* 0x000fc400078e0019 */
[--C-:B------:R-:W-:Y:S02]  /*4340*/  IMAD.MOV.U32 R84, RZ, RZ, R25.reuse ;  /* 0x000000ffff547224 */ /* 0x100fe400078e0019 */
[--C-:B------:R-:W-:Y:S02]  /*4350*/  IMAD.MOV.U32 R86, RZ, RZ, R25.reuse ;  /* 0x000000ffff567224 */ /* 0x100fe400078e0019 */
[----:B------:R-:W2:Y:S01]  /*4360*/  MUFU.EX2 R41, R41 ;  /* 0x0000002900297308 */ /* 0x000ea20000000800 */
[----:B---3--:R-:W-:Y:S01]  /*4370*/  FADD.FTZ R21, R55, R10 ;  /* 0x0000000a37157221 */ /* 0x008fe20000010000 */
[--C-:B0-----:R-:W-:Y:S02]  /*4380*/  IMAD.MOV.U32 R49, RZ, RZ, R25.reuse ;  /* 0x000000ffff317224 */ /* 0x101fe400078e0019 */
[--C-:B------:R-:W-:Y:S02]  /*4390*/  IMAD.MOV.U32 R89, RZ, RZ, R25.reuse ;  /* 0x000000ffff597224 */ /* 0x100fe400078e0019 */
[----:B------:R-:W-:-:S02]  /*43a0*/  IMAD.MOV.U32 R91, RZ, RZ, R25 ;  /* 0x000000ffff5b7224 */ /* 0x000fc400078e0019 */
[----:B------:R-:W0:Y:S01]  /*43b0*/  MUFU.EX2 R59, R59 ;  /* 0x0000003b003b7308 */ /* 0x000e220000000800 */
[C---:B-1----:R-:W-:Y:S01]  /*43c0*/  F2FP.SATFINITE.E4M3.F32.PACK_AB_MERGE_C R55, R80.reuse, R55, RZ ;  /* 0x000000375037723e */ /* 0x042fe200048070ff */
[----:B------:R-:W-:Y:S01]  /*43d0*/  FADD.FTZ R80, R80, R21 ;  /* 0x0000001550507221 */ /* 0x000fe20000010000 */
[----:B------:R-:W-:Y:S02]  /*43e0*/  IMAD.MOV.U32 R95, RZ, RZ, R25 ;  /* 0x000000ffff5f7224 */ /* 0x000fe400078e0019 */
[----:B------:R-:W-:Y:S01]  /*43f0*/  F2FP.SATFINITE.E4M3.F32.PACK_AB_MERGE_C R212, R78, R51, R55 ;  /* 0x000000334ed4723e */ /* 0x000fe20004807037 */
[--C-:B------:R-:W-:Y:S02]  /*4400*/  IMAD.MOV.U32 R51, RZ, RZ, R25.reuse ;  /* 0x000000ffff337224 */ /* 0x100fe400078e0019 */
[----:B------:R-:W1:Y:S01]  /*4410*/  MUFU.EX2 R40, R40 ;  /* 0x0000002800287308 */ /* 0x000e620000000800 */
[C---:B--2---:R-:W-:Y:S01]  /*4420*/  F2FP.SATFINITE.E4M3.F32.PACK_AB_MERGE_C R38, R41.reuse, R38, RZ ;  /* 0x000000262926723e */ /* 0x044fe200048070ff */
[----:B------:R-:W-:Y:S01]  /*4430*/  FADD.FTZ R41, R41, R14 ;  /* 0x0000000e29297221 */ /* 0x000fe20000010000 */
[----:B------:R-:W-:-:S02]  /*4440*/  IMAD.MOV.U32 R55, RZ, RZ, R25 ;  /* 0x000000ffff377224 */ /* 0x000fc400078e0019 */
[----:B------:R-:W-:Y:S01]  /*4450*/  F2FP.SATFINITE.E4M3.F32.PACK_AB_MERGE_C R213, R37, R36, R38 ;  /* 0x0000002425d5723e */ /* 0x000fe20004807026 */
[--C-:B------:R-:W-:Y:S02]  /*4460*/  IMAD.MOV.U32 R37, RZ, RZ, R25.reuse ;  /* 0x000000ffff257224 */ /* 0x100fe400078e0019 */
[----:B------:R2:W3:Y:S01]  /*4470*/  MUFU.EX2 R82, R53 ;  /* 0x0000003500527308 */ /* 0x0004e20000000800 */
[----:B0-----:R-:W-:Y:S01]  /*4480*/  FADD.FTZ R21, R59, R80 ;  /* 0x000000503b157221 */ /* 0x001fe20000010000 */
[--C-:B------:R-:W-:Y:S02]  /*4490*/  IMAD.MOV.U32 R36, RZ, RZ, R25.reuse ;  /* 0x000000ffff247224 */ /* 0x100fe400078e0019 */
[--C-:B------:R-:W-:Y:S02]  /*44a0*/  IMAD.MOV.U32 R38, RZ, RZ, R25.reuse ;  /* 0x000000ffff267224 */ /* 0x100fe400078e0019 */
[----:B------:R-:W-:Y:S02]  /*44b0*/  IMAD.MOV.U32 R78, RZ, RZ, R25 ;  /* 0x000000ffff4e7224 */ /* 0x000fe400078e0019 */
[----:B------:R-:W0:Y:S01]  /*44c0*/  MUFU.EX2 R111, R111 ;  /* 0x0000006f006f7308 */ /* 0x000e220000000800 */
[----:B-1----:R-:W-:Y:S01]  /*44d0*/  FADD.FTZ R10, R40, R41 ;  /* 0x00000029280a7221 */ /* 0x002fe20000010000 */
[----:B------:R-:W-:-:S02]  /*44e0*/  IMAD.MOV.U32 R41, RZ, RZ, R25 ;  /* 0x000000ffff297224 */ /* 0x000fc400078e0019 */
[--C-:B--2---:R-:W-:Y:S02]  /*44f0*/  IMAD.MOV.U32 R53, RZ, RZ, R25.reuse ;  /* 0x000000ffff357224 */ /* 0x104fe400078e0019 */
[----:B------:R-:W-:Y:S02]  /*4500*/  IMAD.MOV.U32 R80, RZ, RZ, R25 ;  /* 0x000000ffff507224 */ /* 0x000fe400078e0019 */
[----:B------:R-:W-:Y:S01]  /*4510*/  MUFU.EX2 R42, R42 ;  /* 0x0000002a002a7308 */ /* 0x000fe20000000800 */
[----:B---3--:R-:W-:Y:S01]  /*4520*/  FADD.FTZ R14, R82, R21 ;  /* 0x00000015520e7221 */ /* 0x008fe20000010000 */
[--C-:B------:R-:W-:Y:S02]  /*4530*/  IMAD.MOV.U32 R99, RZ, RZ, R25.reuse ;  /* 0x000000ffff637224 */ /* 0x100fe400078e0019 */
[--C-:B------:R-:W-:Y:S02]  /*4540*/  IMAD.MOV.U32 R103, RZ, RZ, R25.reuse ;  /* 0x000000ffff677224 */ /* 0x100fe400078e0019 */
[----:B------:R-:W-:-:S02]  /*4550*/  IMAD.MOV.U32 R107, RZ, RZ, R25 ;  /* 0x000000ffff6b7224 */ /* 0x000fc400078e0019 */
[----:B------:R-:W1:Y:S01]  /*4560*/  MUFU.EX2 R113, R113 ;  /* 0x0000007100717308 */ /* 0x000e620000000800 */
[----:B0-----:R-:W-:Y:S01]  /*4570*/  FADD.FTZ R23, R111, R10 ;  /* 0x0000000a6f177221 */ /* 0x001fe20000010000 */
[----:B------:R-:W-:-:S06]  /*4580*/  IMAD.MOV.U32 R109, RZ, RZ, R25 ;  /* 0x000000ffff6d7224 */ /* 0x000fcc00078e0019 */
[----:B------:R-:W0:Y:S08]  /*4590*/  MUFU.EX2 R31, R31 ;  /* 0x0000001f001f7308 */ /* 0x000e300000000800 */
[----:B------:R2:W3:Y:S01]  /*45a0*/  MUFU.EX2 R8, R57 ;  /* 0x0000003900087308 */ /* 0x0004e20000000800 */
[----:B-1----:R-:W-:Y:S01]  /*45b0*/  F2FP.SATFINITE.E4M3.F32.PACK_AB_MERGE_C R20, R113, R42, RZ ;  /* 0x0000002a7114723e */ /* 0x002fe200048070ff */
[----:B------:R-:W-:-:S03]  /*45c0*/  FADD.FTZ R42, R42, R23 ;  /* 0x000000172a2a7221 */ /* 0x000fc60000010000 */
[----:B------:R-:W-:Y:S01]  /*45d0*/  F2FP.SATFINITE.E4M3.F32.PACK_AB_MERGE_C R215, R111, R40, R20 ;  /* 0x000000286fd7723e */ /* 0x000fe20004807014 */
[----:B------:R-:W-:Y:S01]  /*45e0*/  FADD.FTZ R113, R113, R42 ;  /* 0x0000002a71717221 */ /* 0x000fe20000010000 */
[--C-:B------:R-:W-:Y:S01]  /*45f0*/  IMAD.MOV.U32 R40, RZ, RZ, R25.reuse ;  /* 0x000000ffff287224 */ /* 0x100fe200078e0019 */
[----:B------:R-:W-:Y:S01]  /*4600*/  MUFU.EX2 R46, R46 ;  /* 0x0000002e002e7308 */ /* 0x000fe20000000800 */
[----:B0-----:R-:W-:Y:S01]  /*4610*/  FADD.FTZ R21, R31, R14 ;  /* 0x0000000e1f157221 */ /* 0x001fe20000010000 */
[--C-:B------:R-:W-:Y:S02]  /*4620*/  IMAD.MOV.U32 R42, RZ, RZ, R25.reuse ;  /* 0x000000ffff2a7224 */ /* 0x100fe400078e0019 */
[--C-:B--2---:R-:W-:Y:S02]  /*4630*/  IMAD.MOV.U32 R57, RZ, RZ, R25.reuse ;  /* 0x000000ffff397224 */ /* 0x104fe400078e0019 */
[----:B------:R-:W-:Y:S02]  /*4640*/  IMAD.MOV.U32 R111, RZ, RZ, R25 ;  /* 0x000000ffff6f7224 */ /* 0x000fe400078e0019 */
[----:B------:R-:W0:Y:S01]  /*4650*/  MUFU.EX2 R117, R117 ;  /* 0x0000007500757308 */ /* 0x000e220000000800 */
[C---:B---3--:R-:W-:Y:S01]  /*4660*/  F2FP.SATFINITE.E4M3.F32.PACK_AB_MERGE_C R31, R8.reuse, R31, RZ ;  /* 0x0000001f081f723e */ /* 0x048fe200048070ff */
[----:B------:R-:W-:-:S03]  /*4670*/  FADD.FTZ R8, R8, R21 ;  /* 0x0000001508087221 */ /* 0x000fc60000010000 */
[----:B------:R-:W-:Y:S01]  /*4680*/  F2FP.SATFINITE.E4M3.F32.PACK_AB_MERGE_C R214, R82, R59, R31 ;  /* 0x0000003b52d6723e */ /* 0x000fe2000480701f */
[--C-:B------:R-:W-:Y:S02]  /*4690*/  IMAD.MOV.U32 R31, RZ, RZ, R25.reuse ;  /* 0x000000ffff1f7224 */ /* 0x100fe400078e0019 */
[----:B------:R-:W1:Y:S01]  /*46a0*/  MUFU.EX2 R35, R35 ;  /* 0x0000002300237308 */ /* 0x000e620000000800 */
[--C-:B------:R-:W-:Y:S02]  /*46b0*/  IMAD.MOV.U32 R59, RZ, RZ, R25.reuse ;  /* 0x000000ffff3b7224 */ /* 0x100fe400078e0019 */
[----:B------:R-:W-:-:S05]  /*46c0*/  IMAD.MOV.U32 R82, RZ, RZ, R25 ;  /* 0x000000ffff527224 */ /* 0x000fca00078e0019 */
[----:B------:R-:W2:Y:S01]  /*46d0*/  MUFU.EX2 R44, R44 ;  /* 0x0000002c002c7308 */ /* 0x000ea20000000800 */
[----:B0-----:R-:W-:-:S07]  /*46e0*/  F2FP.SATFINITE.E4M3.F32.PACK_AB_MERGE_C R20, R117, R46, RZ ;  /* 0x0000002e7514723e */ /* 0x001fce00048070ff */
[----:B------:R-:W0:Y:S01]  /*46f0*/  MUFU.EX2 R115, R115 ;  /* 0x0000007300737308 */ /* 0x000e220000000800 */
[----:B-1----:R-:W-:-:S07]  /*4700*/  FADD.FTZ R7, R35, R8 ;  /* 0x0000000823077221 */ /* 0x002fce0000010000 */
[----:B------:R1:W3:Y:S01]  /*4710*/  MUFU.EX2 R12, R29 ;  /* 0x0000001d000c7308 */ /* 0x0002e20000000800 */
[----:B--2---:R-:W-:Y:S01]  /*4720*/  FADD.FTZ R14, R44, R113 ;  /* 0x000000712c0e7221 */ /* 0x004fe20000010000 */
[----:B------:R-:W-:-:S06]  /*4730*/  IMAD.MOV.U32 R113, RZ, RZ, R25 ;  /* 0x000000ffff717224 */ /* 0x000fcc00078e0019 */
[----:B------:R-:W2:Y:S01]  /*4740*/  MUFU.EX2 R39, R39 ;  /* 0x0000002700277308 */ /* 0x000ea20000000800 */
[C---:B0-----:R-:W-:Y:S01]  /*4750*/  F2FP.SATFINITE.E4M3.F32.PACK_AB_MERGE_C R217, R115.reuse, R44, R20 ;  /* 0x0000002c73d9723e */ /* 0x041fe20004807014 */
[----:B------:R-:W-:Y:S01]  /*4760*/  FADD.FTZ R115, R115, R14 ;  /* 0x0000000e73737221 */ /* 0x000fe20000010000 */
[--C-:B-1----:R-:W-:Y:S02]  /*4770*/  IMAD.MOV.U32 R29, RZ, RZ, R25.reuse ;  /* 0x000000ffff1d7224 */ /* 0x102fe400078e0019 */
[----:B------:R-:W-:Y:S02]  /*4780*/  IMAD.MOV.U32 R44, RZ, RZ, R25 ;  /* 0x000000ffff2c7224 */ /* 0x000fe400078e0019 */
[----:B------:R-:W-:Y:S01]  /*4790*/  FADD.FTZ R46, R46, R115 ;  /* 0x000000732e2e7221 */ /* 0x000fe20000010000 */
[----:B------:R-:W-:Y:S01]  /*47a0*/  IMAD.MOV.U32 R115, RZ, RZ, R25 ;  /* 0x000000ffff737224 */ /* 0x000fe200078e0019 */
[----:B------:R-:W0:Y:S01]  /*47b0*/  MUFU.EX2 R6, R123 ;  /* 0x0000007b00067308 */ /* 0x000e220000000800 */
[----:B---3--:R-:W-:Y:S01]  /*47c0*/  FADD.FTZ R8, R12, R7 ;  /* 0x000000070c087221 */ /* 0x008fe20000010000 */
[----:B------:R-:W-:Y:S01]  /*47d0*/  FADD.FTZ R117, R117, R46 ;  /* 0x0000002e75757221 */ /* 0x000fe20000010000 */
[----:B------:R-:W-:-:S05]  /*47e0*/  IMAD.MOV.U32 R46, RZ, RZ, R25 ;  /* 0x000000ffff2e7224 */ /* 0x000fca00078e0019 */
[----:B------:R-:W-:Y:S01]  /*47f0*/  MUFU.EX2 R50, R50 ;  /* 0x0000003200327308 */ /* 0x000fe20000000800 */
[----:B--2---:R-:W-:-:S07]  /*4800*/  FADD.FTZ R7, R39, R8 ;  /* 0x0000000827077221 */ /* 0x004fce0000010000 */
[----:B------:R-:W1:Y:S01]  /*4810*/  MUFU.EX2 R121, R121 ;  /* 0x0000007900797308 */ /* 0x000e620000000800 */
[C---:B0-----:R-:W-:Y:S01]  /*4820*/  F2FP.SATFINITE.E4M3.F32.PACK_AB_MERGE_C R39, R6.reuse, R39, RZ ;  /* 0x000000270627723e */ /* 0x041fe200048070ff */
[----:B------:R-:W-:-:S03]  /*4830*/  FADD.FTZ R6, R6, R7 ;  /* 0x0000000706067221 */ /* 0x000fc60000010000 */
[----:B------:R-:W-:Y:S01]  /*4840*/  F2FP.SATFINITE.E4M3.F32.PACK_AB_MERGE_C R216, R12, R35, R39 ;  /* 0x000000230cd8723e */ /* 0x000fe20004807027 */
[--C-:B------:R-:W-:Y:S02]  /*4850*/  IMAD.MOV.U32 R35, RZ, RZ, R25.reuse ;  /* 0x000000ffff237224 */ /* 0x100fe400078e0019 */
[----:B------:R-:W0:Y:S01]  /*4860*/  MUFU.EX2 R125, R125 ;  /* 0x0000007d007d7308 */ /* 0x000e220000000800 */
[----:B------:R-:W-:-:S07]  /*4870*/  IMAD.MOV.U32 R39, RZ, RZ, R25 ;  /* 0x000000ffff277224 */ /* 0x000fce00078e0019 */
[----:B------:R-:W2:Y:S01]  /*4880*/  MUFU.EX2 R48, R48 ;  /* 0x0000003000307308 */ /* 0x000ea20000000800 */
[----:B-1----:R-:W-:-:S07]  /*4890*/  F2FP.SATFINITE.E4M3.F32.PACK_AB_MERGE_C R11, R121, R50, RZ ;  /* 0x00000032790b723e */ /* 0x002fce00048070ff */
[----:B------:R-:W1:Y:S01]  /*48a0*/  MUFU.EX2 R119, R119 ;  /* 0x0000007700777308 */ /* 0x000e620000000800 */
[----:B0-----:R-:W-:-:S07]  /*48b0*/  FADD.FTZ R7, R125, R6 ;  /* 0x000000067d077221 */ /* 0x001fce0000010000 */
[----:B------:R-:W0:Y:S01]  /*48c0*/  MUFU.EX2 R10, R127 ;  /* 0x0000007f000a7308 */ /* 0x000e220000000800 */
[----:B--2---:R-:W-:Y:S01]  /*48d0*/  FADD.FTZ R8, R48, R117 ;  /* 0x0000007530087221 */ /* 0x004fe20000010000 */
[----:B------:R-:W-:-:S06]  /*48e0*/  IMAD.MOV.U32 R117, RZ, RZ, R25 ;  /* 0x000000ffff757224 */ /* 0x000fcc00078e0019 */
[----:B------:R-:W2:Y:S01]  /*48f0*/  MUFU.EX2 R129, R129 ;  /* 0x0000008100817308 */ /* 0x000ea20000000800 */
[C---:B-1----:R-:W-:Y:S01]  /*4900*/  F2FP.SATFINITE.E4M3.F32.PACK_AB_MERGE_C R219, R119.reuse, R48, R11 ;  /* 0x0000003077db723e */ /* 0x042fe2000480700b */
[----:B------:R-:W-:Y:S01]  /*4910*/  FADD.FTZ R119, R119, R8 ;  /* 0x0000000877777221 */ /* 0x000fe20000010000 */
[----:B------:R-:W-:-:S03]  /*4920*/  IMAD.MOV.U32 R48, RZ, RZ, R25 ;  /* 0x000000ffff307224 */ /* 0x000fc600078e0019 */
[----:B------:R-:W-:Y:S01]  /*4930*/  FADD.FTZ R8, R50, R119 ;  /* 0x0000007732087221 */ /* 0x000fe20000010000 */
[----:B------:R-:W-:Y:S01]  /*4940*/  IMAD.MOV.U32 R50, RZ, RZ, R25 ;  /* 0x000000ffff327224 */ /* 0x000fe200078e0019 */
[----:B------:R-:W1:Y:S01]  /*4950*/  MUFU.EX2 R60, R60 ;  /* 0x0000003c003c7308 */ /* 0x000e620000000800 */
[----:B0-----:R-:W-:Y:S01]  /*4960*/  FADD.FTZ R6, R10, R7 ;  /* 0x000000070a067221 */ /* 0x001fe20000010000 */
[----:B------:R-:W-:Y:S01]  /*4970*/  FADD.FTZ R8, R121, R8 ;  /* 0x0000000879087221 */ /* 0x000fe20000010000 */
[----:B------:R-:W-:Y:S02]  /*4980*/  IMAD.MOV.U32 R119, RZ, RZ, R25 ;  /* 0x000000ffff777224 */ /* 0x000fe400078e0019 */
[----:B--2---:R-:W-:Y:S01]  /*4990*/  FADD.FTZ R7, R129, R6 ;  /* 0x0000000681077221 */ /* 0x004fe20000010000 */
[----:B------:R-:W-:Y:S01]  /*49a0*/  IMAD.MOV.U32 R6, RZ, RZ, RZ ;  /* 0x000000ffff067224 */ /* 0x000fe200078e00ff */
[C---:B-1----:R-:W-:Y:S02]  /*49b0*/  F2FP.SATFINITE.E4M3.F32.PACK_AB_MERGE_C R11, R60.reuse, R129, RZ ;  /* 0x000000813c0b723e */ /* 0x042fe400048070ff */
[----:B------:R-:W-:Y:S01]  /*49c0*/  FADD.FTZ R7, R60, R7 ;  /* 0x000000073c077221 */ /* 0x000fe20000010000 */
[----:B------:R-:W-:Y:S01]  /*49d0*/  IMAD.MOV.U32 R60, RZ, RZ, R25 ;  /* 0x000000ffff3c7224 */ /* 0x000fe200078e0019 */
[----:B------:R-:W-:Y:S01]  /*49e0*/  F2FP.SATFINITE.E4M3.F32.PACK_AB_MERGE_C R218, R10, R125, R11 ;  /* 0x0000007d0ada723e */ /* 0x000fe2000480700b */
[----:B------:R-:W-:Y:S06]  /*49f0*/  @!P2 BRA `(.L_x_19) ;  /* 0x000000300088a947 */ /* 0x000fec0003800000 */
[----:B------:R-:W-:Y:S01]  /*4a00*/  IMAD.MOV.U32 R0, RZ, RZ, R22 ;  /* 0x000000ffff007224 */ /* 0x000fe200078e0016 */
[----:B------:R-:W-:Y:S01]  /*4a10*/  CS2R R118, SRZ ;  /* 0x0000000000767805 */ /* 0x000fe2000001ff00 */
[----:B------:R-:W-:Y:S01]  /*4a20*/  IMAD.MOV.U32 R11, RZ, RZ, R3 ;  /* 0x000000ffff0b7224 */ /* 0x000fe200078e0003 */
[----:B------:R-:W-:Y:S01]  /*4a30*/  CS2R R116, SRZ ;  /* 0x0000000000747805 */ /* 0x000fe2000001ff00 */
[----:B------:R-:W-:Y:S01]  /*4a40*/  IMAD.MOV.U32 R10, RZ, RZ, R9 ;  /* 0x000000ffff0a7224 */ /* 0x000fe200078e0009 */
[----:B------:R-:W-:Y:S01]  /*4a50*/  CS2R R114, SRZ ;  /* 0x0000000000727805 */ /* 0x000fe2000001ff00 */
[----:B------:R-:W-:Y:S01]  /*4a60*/  IMAD.MOV.U32 R12, RZ, RZ, RZ ;  /* 0x000000ffff0c7224 */ /* 0x000fe200078e00ff */
        /* <DEDUP_REMOVED lines=44> */
[----:B------:R-:W-:Y:S01]  /*4d30*/  CS2R R24, SRZ ;  /* 0x0000000000187805 */ /* 0x000fe2000001ff00 */
[----:B------:R-:W-:-:S06]  /*4d40*/  UMOV UR53, URZ ;  /* 0x0000003f00357c82 */ /* 0x000fcc0008000000 */
.L_x_29:
[----:B------:R-:W-:Y:S01]  /*4d50*/  ISETP.NE.AND P3, PT, RZ, UR41, PT ;  /* 0x00000029ff007c0c */ /* 0x000fe2000bf65270 */
[----:B------:R-:W-:-:S04]  /*4d60*/  UISETP.NE.AND UP0, UPT, UR53, 0x1, UPT ;  /* 0x000000013500788c */ /* 0x000fc8000bf05270 */
[----:B------:R-:W-:-:S06]  /*4d70*/  USEL UR4, URZ, 0x1, UP0 ;  /* 0x000000013f047887 */ /* 0x000fcc0008000000 */
[----:B------:R-:W-:Y:S02]  /*4d80*/  LOP3.LUT R6, R12, UR4, RZ, 0x3c, !PT ;  /* 0x000000040c067c12 */ /* 0x000fe4000f8e3cff */
[----:B------:R-:W-:Y:S05]  /*4d90*/  @P3 BRA `(.L_x_20) ;  /* 0x0000000000343947 */ /* 0x000fea0003800000 */
[----:B------:R-:W-:Y:S05]  /*4da0*/  @!P0 BRA `(.L_x_21) ;  /* 0x0000000000048947 */ /* 0x000fea0003800000 */
[----:B------:R-:W-:Y:S01]  /*4db0*/  BPT.TRAP 0x1 ;  /* 0x000000040000795c */ /* 0x000fe20000300000 */
.L_x_21:
[----:B------:R-:W-:Y:S01]  /*4dc0*/  UIADD3 UR4, UR53, 0x1, URZ ;  /* 0x0000000135047890 */ /* 0x000fe2000fffe03f */
[----:B------:R-:W-:-:S03]  /*4dd0*/  SHF.L.U32 R3, R6, 0x1f, RZ ;  /* 0x0000001f06037819 */ /* 0x000fc600000006ff */
[----:B------:R-:W-:-:S04]  /*4de0*/  UISETP.NE.AND UP0, UPT, UR4, 0x2, UPT ;  /* 0x000000020400788c */ /* 0x000fc8000bf05270 */
[----:B------:R-:W-:-:S04]  /*4df0*/  USEL UR4, UR4, URZ, UP0 ;  /* 0x0000003f04047287 */ /* 0x000fc80008000000 */
[----:B------:R-:W-:-:S09]  /*4e00*/  ULEA UR4, UR4, UR40, 0x3 ;  /* 0x0000002804047291 */ /* 0x000fd2000f8e183f */
[----:B------:R0:W1:Y:S01]  /*4e10*/  SYNCS.PHASECHK.TRANS64.TRYWAIT P2, [UR4+0x33430], R3 ;  /* 0x03343003ff0075a7 */ /* 0x0000620008040144 */
[----:B------:R-:W-:Y:S05]  /*4e20*/  @!P0 BRA `(.L_x_22) ;  /* 0x0000000000048947 */ /* 0x000fea0003800000 */
[----:B------:R-:W-:Y:S01]  /*4e30*/  BPT.TRAP 0x1 ;  /* 0x000000040000795c */ /* 0x000fe20000300000 */
.L_x_22:
[----:B-1----:R-:W-:Y:S05]  /*4e40*/  @P2 BRA `(.L_x_20) ;  /* 0x0000000000082947 */ /* 0x002fea0003800000 */
[----:B------:R-:W1:Y:S02]  /*4e50*/  SYNCS.PHASECHK.TRANS64.TRYWAIT P2, [UR4+0x33430], R3 ;  /* 0x03343003ff0075a7 */ /* 0x000e640008040144 */
[----:B-1----:R-:W-:Y:S05]  /*4e60*/  @!P2 BRA `(.L_x_23) ;  /* 0x000000a400c8a947 */ /* 0x002fea0003800000 */
.L_x_20:
[----:B01----:R-:W-:Y:S01]  /*4e70*/  VIADD R3, R18, 0x8 ;  /* 0x0000000812037836 */ /* 0x003fe20000000000 */
[----:B------:R-:W-:Y:S01]  /*4e80*/  UIADD3 UR52, UR53, 0x1, URZ ;  /* 0x0000000135347890 */ /* 0x000fe2000fffe03f */
[C---:B------:R-:W-:Y:S01]  /*4e90*/  R2UR UR4, R4.reuse ;  /* 0x00000000040472ca */ /* 0x040fe200000e0000 */
[----:B------:R-:W-:Y:S01]  /*4ea0*/  UMOV UR7, 0x80000020 ;  /* 0x8000002000077882 */ /* 0x000fe20000000000 */
[C---:B------:R-:W-:Y:S01]  /*4eb0*/  R2UR UR5, R5.reuse ;  /* 0x00000000050572ca */ /* 0x040fe200000e0000 */
[----:B------:R0:W-:Y:S01]  /*4ec0*/  BAR.SYNC.DEFER_BLOCKING R3, 0x100 ;  /* 0x000400030000751d */ /* 0x0001e20000010000 */
[----:B------:R-:W-:Y:S01]  /*4ed0*/  UISETP.NE.AND UP0, UPT, UR52, 0x2, UPT ;  /* 0x000000023400788c */ /* 0x000fe2000bf05270 */
[C---:B------:R-:W-:Y:S02]  /*4ee0*/  R2UR UR8, R4.reuse ;  /* 0x00000000040872ca */ /* 0x040fe400000e0000 */
[C---:B------:R-:W-:Y:S01]  /*4ef0*/  R2UR UR9, R5.reuse ;  /* 0x00000000050972ca */ /* 0x040fe200000e0000 */
[----:B------:R-:W-:Y:S01]  /*4f00*/  USEL UR52, UR52, URZ, UP0 ;  /* 0x0000003f34347287 */ /* 0x000fe20008000000 */
[C---:B------:R-:W-:Y:S01]  /*4f10*/  R2UR UR12, R4.reuse ;  /* 0x00000000040c72ca */ /* 0x040fe200000e0000 */
[----:B------:R-:W-:Y:S01]  /*4f20*/  UMOV UR11, 0x80000020 ;  /* 0x80000020000b7882 */ /* 0x000fe20000000000 */
[C---:B------:R-:W-:Y:S01]  /*4f30*/  R2UR UR13, R5.reuse ;  /* 0x00000000050d72ca */ /* 0x040fe200000e0000 */
[----:B------:R-:W-:Y:S01]  /*4f40*/  UIMAD UR54, UR52, 0x780, UR42 ;  /* 0x00000780343678a4 */ /* 0x000fe2000f8e022a */
[C---:B------:R-:W-:Y:S01]  /*4f50*/  R2UR UR16, R4.reuse ;  /* 0x00000000041072ca */ /* 0x040fe200000e0000 */
[----:B------:R-:W-:Y:S01]  /*4f60*/  UMOV UR15, 0x80000020 ;  /* 0x80000020000f7882 */ /* 0x000fe20000000000 */
[C---:B------:R-:W-:Y:S01]  /*4f70*/  R2UR UR17, R5.reuse ;  /* 0x00000000051172ca */ /* 0x040fe200000e0000 */
[----:B------:R-:W-:Y:S01]  /*4f80*/  UIADD3 UR10, UR54, 0x80, URZ ;  /* 0x00000080360a7890 */ /* 0x000fe2000fffe03f */
[----:B------:R-:W-:Y:S01]  /*4f90*/  R2UR UR20, R4 ;  /* 0x00000000041472ca */ /* 0x000fe200000e0000 */
[----:B------:R-:W-:Y:S01]  /*4fa0*/  UIADD3 UR14, UR54, 0x100, URZ ;  /* 0x00000100360e7890 */ /* 0x000fe2000fffe03f */
[----:B------:R-:W-:Y:S01]  /*4fb0*/  R2UR UR21, R5 ;  /* 0x00000000051572ca */ /* 0x000fe200000e0000 */
[----:B------:R-:W-:Y:S01]  /*4fc0*/  UMOV UR6, UR54 ;  /* 0x0000003600067c82 */ /* 0x000fe20008000000 */
[----:B------:R-:W-:Y:S01]  /*4fd0*/  UIADD3 UR18, UR54, 0x180, URZ ;  /* 0x0000018036127890 */ /* 0x000fe2000fffe03f */
[----:B------:R-:W-:Y:S01]  /*4fe0*/  UMOV UR19, 0x80000020 ;  /* 0x8000002000137882 */ /* 0x000fe20000000000 */
[----:B------:R-:W-:Y:S01]  /*4ff0*/  UIADD3 UR22, UR54, 0x200, URZ ;  /* 0x0000020036167890 */ /* 0x000fe2000fffe03f */
[----:B------:R-:W-:Y:S01]  /*5000*/  UMOV UR23, 0x80000020 ;  /* 0x8000002000177882 */ /* 0x000fe20000000000 */
[----:B------:R-:W-:Y:S01]  /*5010*/  WARPGROUP.ARRIVE ;  /* 0x00000000000079c5 */ /* 0x000fe20000000000 */
[----:B------:R-:W-:Y:S01]  /*5020*/  UIADD3 UR26, UR54, 0x2, URZ ;  /* 0x00000002361a7890 */ /* 0x000fe2000fffe03f */
[----:B------:R-:W-:Y:S01]  /*5030*/  UMOV UR27, 0x80000020 ;  /* 0x80000020001b7882 */ /* 0x000fe20000000000 */
[----:B------:R-:W-:-:S03]  /*5040*/  UIADD3 UR30, UR54, 0x280, URZ ;  /* 0x00000280361e7890 */ /* 0x000fc6000fffe03f */
[----:B------:R-:W-:Y:S01]  /*5050*/  QGMMA.64x32x32.F32.E4M3.E4M3 R184, gdesc[UR4], RZ, !UPT, gsb0 ;  /* 0x0060000004b879f3 */ /* 0x000fe2000c0008ff */
[----:B------:R-:W-:Y:S01]  /*5060*/  UIADD3 UR6, UR54, 0x82, URZ ;  /* 0x0000008236067890 */ /* 0x000fe2000fffe03f */
[----:B------:R-:W-:Y:S01]  /*5070*/  UMOV UR4, UR24 ;  /* 0x0000001800047c82 */ /* 0x000fe20008000000 */
[----:B------:R-:W-:Y:S01]  /*5080*/  UMOV UR5, UR25 ;  /* 0x0000001900057c82 */ /* 0x000fe20008000000 */
[----:B------:R-:W-:Y:S01]  /*5090*/  UMOV UR7, 0x80000020 ;  /* 0x8000002000077882 */ /* 0x000fe20000000000 */
[----:B------:R-:W-:Y:S01]  /*50a0*/  UMOV UR31, 0x80000020 ;  /* 0x80000020001f7882 */ /* 0x000fe20000000000 */
[----:B------:R-:W-:Y:S01]  /*50b0*/  UIADD3 UR34, UR54, 0x282, URZ ;  /* 0x0000028236227890 */ /* 0x000fe2000fffe03f */
[----:B------:R-:W-:Y:S01]  /*50c0*/  UMOV UR35, 0x80000020 ;  /* 0x8000002000237882 */ /* 0x000fe20000000000 */
[----:B------:R-:W-:Y:S01]  /*50d0*/  UIADD3 UR46, UR54, 0x500, URZ ;  /* 0x00000500362e7890 */ /* 0x000fe2000fffe03f */
[----:B------:R-:W-:Y:S01]  /*50e0*/  UMOV UR47, 0x80000020 ;  /* 0x80000020002f7882 */ /* 0x000fe20000000000 */
[----:B------:R-:W-:Y:S01]  /*50f0*/  UIADD3 UR50, UR54, 0x502, URZ ;  /* 0x0000050236327890 */ /* 0x000fe2000fffe03f */
[----:B------:R-:W-:Y:S01]  /*5100*/  UMOV UR51, 0x80000020 ;  /* 0x8000002000337882 */ /* 0x000fe20000000000 */
[----:B------:R-:W-:-:S02]  /*5110*/  WARPGROUP.DEPBAR.LE gsb0, 0x0 ;  /* 0x00008000000079c5 */ /* 0x000fc40000010000 */
[----:B------:R-:W-:-:S06]  /*5120*/  WARPGROUP.ARRIVE ;  /* 0x00000000000079c5 */ /* 0x000fcc0000000000 */
[----:B------:R-:W-:Y:S01]  /*5130*/  QGMMA.64x32x32.F32.E4M3.E4M3 R168, gdesc[UR8], RZ, !UPT, gsb0 ;  /* 0x0060000008a879f3 */ /* 0x000fe2000c0008ff */
[----:B------:R-:W-:Y:S02]  /*5140*/  UIADD3 UR8, UR54, 0x102, URZ ;  /* 0x0000010236087890 */ /* 0x000fe4000fffe03f */
[----:B------:R-:W-:Y:S02]  /*5150*/  UIADD3 UR9, UR54, 0x182, URZ ;  /* 0x0000018236097890 */ /* 0x000fe4000fffe03f */
        /* <DEDUP_REMOVED lines=13> */
[----:B------:R-:W-:Y:S01]  /*5230*/  UMOV UR26, UR6 ;  /* 0x00000006001a7c82 */ /* 0x000fe20008000000 */
[----:B------:R-:W-:Y:S01]  /*5240*/  UMOV UR27, 0x80000020 ;  /* 0x80000020001b7882 */ /* 0x000fe20000000000 */
[----:B------:R-:W-:Y:S01]  /*5250*/  UMOV UR6, UR8 ;  /* 0x0000000800067c82 */ /* 0x000fe20008000000 */
        /* <DEDUP_REMOVED lines=10> */
[----:B------:R-:W-:Y:S01]  /*5300*/  UIADD3 UR6, UR54, 0x300, URZ ;  /* 0x0000030036067890 */ /* 0x000fe2000fffe03f */
[----:B------:R-:W-:Y:S01]  /*5310*/  UMOV UR4, UR28 ;  /* 0x0000001c00047c82 */ /* 0x000fe20008000000 */
[----:B------:R-:W-:Y:S01]  /*5320*/  UMOV UR5, UR29 ;  /* 0x0000001d00057c82 */ /* 0x000fe20008000000 */
        /* <DEDUP_REMOVED lines=120> */
[----:B0-----:R-:W-:Y:S05]  /*5ab0*/  @P3 BRA `(.L_x_24) ;  /* 0x0000000000283947 */ /* 0x001fea0003800000 */
[----:B------:R-:W-:Y:S05]  /*5ac0*/  @!P0 BRA `(.L_x_25) ;  /* 0x0000000000048947 */ /* 0x000fea0003800000 */
[----:B------:R-:W-:Y:S01]  /*5ad0*/  BPT.TRAP 0x1 ;  /* 0x000000040000795c */ /* 0x000fe20000300000 */
.L_x_25:
[----:B------:R-:W-:Y:S01]  /*5ae0*/  ULEA UR4, UR53, UR40, 0x3 ;  /* 0x0000002835047291 */ /* 0x000fe2000f8e183f */
[----:B------:R-:W-:-:S08]  /*5af0*/  SHF.L.U32 R3, R12, 0x1f, RZ ;  /* 0x0000001f0c037819 */ /* 0x000fd000000006ff */
[----:B------:R0:W1:Y:S01]  /*5b00*/  SYNCS.PHASECHK.TRANS64.TRYWAIT P2, [UR4+0x33450], R3 ;  /* 0x03345003ff0075a7 */ /* 0x0000620008040144 */
[----:B------:R-:W-:Y:S05]  /*5b10*/  @!P0 BRA `(.L_x_26) ;  /* 0x0000000000048947 */ /* 0x000fea0003800000 */
[----:B------:R-:W-:Y:S01]  /*5b20*/  BPT.TRAP 0x1 ;  /* 0x000000040000795c */ /* 0x000fe20000300000 */
.L_x_26:
[----:B-1----:R-:W-:Y:S05]  /*5b30*/  @P2 BRA `(.L_x_24) ;  /* 0x0000000000082947 */ /* 0x002fea0003800000 */
[----:B------:R-:W1:Y:S02]  /*5b40*/  SYNCS.PHASECHK.TRANS64.TRYWAIT P2, [UR4+0x33450], R3 ;  /* 0x03345003ff0075a7 */ /* 0x000e640008040144 */
[----:B-1----:R-:W-:Y:S05]  /*5b50*/  @!P2 BRA `(.L_x_27) ;  /* 0x0000009800a4a947 */ /* 0x002fea0003800000 */
.L_x_24:
[----:B------:R-:W-:Y:S01]  /*5b60*/  UIADD3 UR4, UR40, 0x200, URZ ;  /* 0x0000020028047890 */ /* 0x000fe2000fffe03f */
[----:B------:R-:W-:Y:S01]  /*5b70*/  WARPGROUP.ARRIVE ;  /* 0x00000000000079c5 */ /* 0x000fe20000000000 */
[----:B------:R-:W-:Y:S01]  /*5b80*/  UMOV UR7, 0xc0000010 ;  /* 0xc000001000077882 */ /* 0x000fe20000000000 */
[----:B-1----:R-:W-:Y:S01]  /*5b90*/  FMNMX.FTZ R12, R184, R10, !PT ;  /* 0x0000000ab80c7209 */ /* 0x002fe20007810000 */
[----:B------:R-:W-:Y:S01]  /*5ba0*/  USHF.R.U32.HI UR4, URZ, 0x4, UR4 ;  /* 0x000000043f047899 */ /* 0x000fe20008011604 */
[----:B------:R-:W-:Y:S02]  /*5bb0*/  FMNMX.FTZ R14, R186, R11, !PT ;  /* 0x0000000bba0e7209 */ /* 0x000fe40007810000 */
[----:B0-----:R-:W-:Y:S01]  /*5bc0*/  FMNMX.FTZ R3, R185, R12, !PT ;  /* 0x0000000cb9037209 */ /* 0x001fe20007810000 */
[----:B------:R-:W-:Y:S01]  /*5bd0*/  ULOP3.LUT UR4, UR4, 0x3fff, URZ, 0xc0, !UPT ;  /* 0x00003fff04047892 */ /* 0x000fe2000f8ec03f */
[----:B------:R-:W-:Y:S02]  /*5be0*/  FMNMX.FTZ R9, R187, R14, !PT ;  /* 0x0000000ebb097209 */ /* 0x000fe40007810000 */
[----:B------:R-:W-:Y:S01]  /*5bf0*/  FMNMX.FTZ R12, R188, R3, !PT ;  /* 0x00000003bc0c7209 */ /* 0x000fe20007810000 */
[----:B------:R-:W-:Y:S01]  /*5c00*/  ULOP3.LUT UR4, UR4, 0x10000, URZ, 0xfc, !UPT ;  /* 0x0001000004047892 */ /* 0x000fe2000f8efc3f */
[----:B------:R-:W-:-:S02]  /*5c10*/  FMNMX.FTZ R14, R190, R9, !PT ;  /* 0x00000009be0e7209 */ /* 0x000fc40007810000 */
[----:B------:R-:W-:Y:S01]  /*5c20*/  FMNMX.FTZ R3, R189, R12, !PT ;  /* 0x0000000cbd037209 */ /* 0x000fe20007810000 */
[----:B------:R-:W-:Y:S01]  /*5c30*/  UIMAD UR4, UR53, 0x780, UR4 ;  /* 0x00000780350478a4 */ /* 0x000fe2000f8e0204 */
[----:B------:R-:W-:Y:S02]  /*5c40*/  FMNMX.FTZ R9, R191, R14, !PT ;  /* 0x0000000ebf097209 */ /* 0x000fe40007810000 */
[----:B------:R-:W-:Y:S02]  /*5c50*/  FMNMX.FTZ R12, R192, R3, !PT ;  /* 0x00000003c00c7209 */ /* 0x000fe40007810000 */
[----:B------:R-:W-:Y:S02]  /*5c60*/  FMNMX.FTZ R14, R194, R9, !PT ;  /* 0x00000009c20e7209 */ /* 0x000fe40007810000 */
[----:B------:R-:W-:Y:S01]  /*5c70*/  UMOV UR6, UR4 ;  /* 0x0000000400067c82 */ /* 0x000fe20008000000 */
[----:B------:R-:W-:Y:S01]  /*5c80*/  FMNMX.FTZ R3, R193, R12, !PT ;  /* 0x0000000cc1037209 */ /* 0x000fe20007810000 */
[----:B------:R-:W-:Y:S01]  /*5c90*/  QGMMA.64x192x32.F32.E4M3.E4M3 R24, R200, gdesc[UR4], R24, gsb0 ;  /* 0x02e00004c8187df3 */ /* 0x000fe20008000818 */
[----:B------:R-:W-:Y:S01]  /*5ca0*/  UIADD3 UR6, UR4, 0x180, URZ ;  /* 0x0000018004067890 */ /* 0x000fe2000fffe03f */
[----:B------:R-:W-:Y:S01]  /*5cb0*/  FMNMX.FTZ R9, R195, R14, !PT ;  /* 0x0000000ec3097209 */ /* 0x000fe20007810000 */
[----:B------:R-:W-:Y:S01]  /*5cc0*/  UMOV UR7, 0xc0000010 ;  /* 0xc000001000077882 */ /* 0x000fe20000000000 */
[----:B------:R-:W-:-:S02]  /*5cd0*/  FMNMX.FTZ R12, R196, R3, !PT ;  /* 0x00000003c40c7209 */ /* 0x000fc40007810000 */
[----:B------:R-:W-:Y:S02]  /*5ce0*/  FMNMX.FTZ R14, R198, R9, !PT ;  /* 0x00000009c60e7209 */ /* 0x000fe40007810000 */
[----:B------:R-:W-:Y:S02]  /*5cf0*/  FMNMX.FTZ R3, R197, R12, !PT ;  /* 0x0000000cc5037209 */ /* 0x000fe40007810000 */
[----:B------:R-:W-:Y:S02]  /*5d00*/  FMNMX.FTZ R9, R199, R14, !PT ;  /* 0x0000000ec7097209 */ /* 0x000fe40007810000 */
[----:B------:R-:W-:Y:S02]  /*5d10*/  FMNMX.FTZ R12, R168, R3, !PT ;  /* 0x00000003a80c7209 */ /* 0x000fe40007810000 */
[----:B------:R-:W-:Y:S02]  /*5d20*/  FMNMX.FTZ R14, R170, R9, !PT ;  /* 0x00000009aa0e7209 */ /* 0x000fe40007810000 */
        /* <DEDUP_REMOVED lines=61> */
[----:B------:R-:W-:-:S03]  /*6100*/  FMNMX.FTZ R14, R135, R14, !PT ;  /* 0x0000000e870e7209 */ /* 0x000fc60007810000 */
[----:B------:R-:W0:Y:S04]  /*6110*/  SHFL.BFLY PT, R3, R12, 0x2, 0x1f ;  /* 0x0c401f000c037f89 */ /* 0x000e2800000e0000 */
[----:B------:R-:W1:Y:S01]  /*6120*/  SHFL.BFLY PT, R9, R14, 0x2, 0x1f ;  /* 0x0c401f000e097f89 */ /* 0x000e6200000e0000 */
[----:B0-----:R-:W-:Y:S02]  /*6130*/  FMNMX.FTZ R13, R12, R3, !PT ;  /* 0x000000030c0d7209 */ /* 0x001fe40007810000 */
[----:B-1----:R-:W-:-:S03]  /*6140*/  FMNMX.FTZ R15, R14, R9, !PT ;  /* 0x000000090e0f7209 */ /* 0x002fc60007810000 */
[----:B------:R-:W0:Y:S04]  /*6150*/  SHFL.BFLY PT, R20, R13, 0x1, 0x1f ;  /* 0x0c201f000d147f89 */ /* 0x000e2800000e0000 */
[----:B------:R-:W1:Y:S01]  /*6160*/  SHFL.BFLY PT, R22, R15, 0x1, 0x1f ;  /* 0x0c201f000f167f89 */ /* 0x000e6200000e0000 */
[----:B0-----:R-:W-:Y:S02]  /*6170*/  FMNMX.FTZ R9, R13, R20, !PT ;  /* 0x000000140d097209 */ /* 0x001fe40007810000 */
[----:B-1----:R-:W-:-:S03]  /*6180*/  FMNMX.FTZ R3, R15, R22, !PT ;  /* 0x000000160f037209 */ /* 0x002fc60007810000 */
[----:B------:R-:W-:Y:S01]  /*6190*/  FADD.FTZ R19, -R9, R10 ;  /* 0x0000000a09137221 */ /* 0x000fe20000010100 */
[----:B------:R-:W-:-:S03]  /*61a0*/  FFMA.FTZ R13, R2, R9, -8 ;  /* 0xc1000000020d7423 */ /* 0x000fc60000010009 */
[C---:B------:R-:W-:Y:S01]  /*61b0*/  FMUL.FTZ R10, R2.reuse, R19 ;  /* 0x00000013020a7220 */ /* 0x040fe20000410000 */
[----:B------:R-:W-:-:S01]  /*61c0*/  FFMA.FTZ R15, R2, R184, -R13 ;  /* 0x000000b8020f7223 */ /* 0x000fc2000001080d */
[C-C-:B------:R-:W-:Y:S01]  /*61d0*/  FFMA.FTZ R12, R2.reuse, R185, -R13.reuse ;  /* 0x000000b9020c7223 */ /* 0x140fe2000001080d */
[----:B------:R-:W-:Y:S02]  /*61e0*/  WARPGROUP.DEPBAR.LE gsb0, 0x0 ;  /* 0x00008000000079c5 */ /* 0x000fe40000010000 */
[----:B------:R-:W-:Y:S01]  /*61f0*/  WARPGROUP.ARRIVE ;  /* 0x00000000000079c5 */ /* 0x000fe20000000000 */
[----:B------:R-:W-:-:S01]  /*6200*/  FFMA.FTZ R14, R2, R188, -R13 ;  /* 0x000000bc020e7223 */ /* 0x000fc2000001080d */
[C-C-:B------:R-:W-:Y:S01]  /*6210*/  FFMA.FTZ R19, R2.reuse, R189, -R13.reuse ;  /* 0x000000bd02137223 */ /* 0x140fe2000001080d */
[----:B------:R-:W-:-:S01]  /*6220*/  FFMA.FTZ R20, R2, R192, -R13 ;  /* 0x000000c002147223 */ /* 0x000fc2000001080d */
[C-C-:B------:R-:W-:Y:S01]  /*6230*/  FFMA.FTZ R21, R2.reuse, R193, -R13.reuse ;  /* 0x000000c102157223 */ /* 0x140fe2000001080d */
[----:B------:R-:W-:-:S01]  /*6240*/  FFMA.FTZ R22, R2, R196, -R13 ;  /* 0x000000c402167223 */ /* 0x000fc2000001080d */
[----:B------:R-:W-:Y:S01]  /*6250*/  QGMMA.64x192x32.F32.E4M3.E4M3 R24, R204, gdesc[UR4], R24, gsb0 ;  /* 0x02e00004cc187df3 */ /* 0x000fe20008000818 */
[----:B------:R-:W-:Y:S01]  /*6260*/  UIADD3 UR6, UR4, 0x300, URZ ;  /* 0x0000030004067890 */ /* 0x000fe2000fffe03f */
[C-C-:B------:R-:W-:Y:S01]  /*6270*/  FFMA.FTZ R23, R2.reuse, R197, -R13.reuse ;  /* 0x000000c502177223 */ /* 0x140fe2000001080d */
[----:B------:R-:W-:Y:S01]  /*6280*/  UMOV UR7, 0xc0000010 ;  /* 0xc000001000077882 */ /* 0x000fe20000000000 */
[C-C-:B------:R-:W-:Y:S01]  /*6290*/  FFMA.FTZ R168, R2.reuse, R168, -R13.reuse ;  /* 0x000000a802a87223 */ /* 0x140fe2000001080d */
[----:B------:R-:W-:-:S01]  /*62a0*/  FFMA.FTZ R169, R2, R169, -R13 ;  /* 0x000000a902a97223 */ /* 0x000fc2000001080d */
        /* <DEDUP_REMOVED lines=30> */
[----:B------:R-:W-:Y:S01]  /*6490*/  FADD.FTZ R11, -R3, R11 ;  /* 0x0000000b030b7221 */ /* 0x000fe20000010100 */
[----:B------:R-:W-:-:S01]  /*64a0*/  FFMA.FTZ R13, R2, R3, -8 ;  /* 0xc1000000020d7423 */ /* 0x000fc20000010003 */
[----:B------:R-:W-:Y:S02]  /*64b0*/  MUFU.EX2 R10, R10 ;  /* 0x0000000a000a7308 */ /* 0x000fe40000000800 */
[C---:B------:R-:W-:Y:S01]  /*64c0*/  FMUL.FTZ R11, R2.reuse, R11 ;  /* 0x0000000b020b7220 */ /* 0x040fe20000410000 */
[C-C-:B------:R-:W-:Y:S01]  /*64d0*/  FFMA.FTZ R184, R2.reuse, R186, -R13.reuse ;  /* 0x000000ba02b87223 */ /* 0x140fe2000001080d */
[----:B------:R-:W-:-:S01]  /*64e0*/  FFMA.FTZ R185, R2, R187, -R13 ;  /* 0x000000bb02b97223 */ /* 0x000fc2000001080d */
[C-C-:B------:R-:W-:Y:S01]  /*64f0*/  FFMA.FTZ R186, R2.reuse, R190, -R13.reuse ;  /* 0x000000be02ba7223 */ /* 0x140fe2000001080d */
[----:B------:R-:W-:-:S01]  /*6500*/  FFMA.FTZ R187, R2, R191, -R13 ;  /* 0x000000bf02bb7223 */ /* 0x000fc2000001080d */
[C-C-:B------:R-:W-:Y:S01]  /*6510*/  FFMA.FTZ R188, R2.reuse, R194, -R13.reuse ;  /* 0x000000c202bc7223 */ /* 0x140fe2000001080d */
[----:B------:R-:W0:Y:S01]  /*6520*/  MUFU.EX2 R15, R15 ;  /* 0x0000000f000f7308 */ /* 0x000e220000000800 */
[----:B------:R-:W-:-:S01]  /*6530*/  FFMA.FTZ R189, R2, R195, -R13 ;  /* 0x000000c302bd7223 */ /* 0x000fc2000001080d */
[C-C-:B------:R-:W-:Y:S01]  /*6540*/  FFMA.FTZ R190, R2.reuse, R198, -R13.reuse ;  /* 0x000000c602be7223 */ /* 0x140fe2000001080d */
[----:B------:R-:W-:-:S01]  /*6550*/  FFMA.FTZ R191, R2, R199, -R13 ;  /* 0x000000c702bf7223 */ /* 0x000fc2000001080d */
[C-C-:B------:R-:W-:Y:S01]  /*6560*/  FFMA.FTZ R170, R2.reuse, R170, -R13.reuse ;  /* 0x000000aa02aa7223 */ /* 0x140fe2000001080d */
[----:B------:R-:W-:-:S01]  /*6570*/  FFMA.FTZ R171, R2, R171, -R13 ;  /* 0x000000ab02ab7223 */ /* 0x000fc2000001080d */
[C-C-:B------:R-:W-:Y:S01]  /*6580*/  FFMA.FTZ R174, R2.reuse, R174, -R13.reuse ;  /* 0x000000ae02ae7223 */ /* 0x140fe2000001080d */
[----:B------:R-:W-:-:S01]  /*6590*/  FFMA.FTZ R175, R2, R175, -R13 ;  /* 0x000000af02af7223 */ /* 0x000fc2000001080d */
[----:B------:R-:W-:Y:S01]  /*65a0*/  MUFU.EX2 R11, R11 ;  /* 0x0000000b000b7308 */ /* 0x000fe20000000800 */
[----:B------:R-:W-:-:S01]  /*65b0*/  FFMA.FTZ R178, R2, R178, -R13 ;  /* 0x000000b202b27223 */ /* 0x000fc2000001080d */
[C-C-:B------:R-:W-:Y:S01]  /*65c0*/  FFMA.FTZ R179, R2.reuse, R179, -R13.reuse ;  /* 0x000000b302b37223 */ /* 0x140fe2000001080d */
[----:B------:R-:W-:-:S01]  /*65d0*/  FFMA.FTZ R182, R2, R182, -R13 ;  /* 0x000000b602b67223 */ /* 0x000fc2000001080d */
[C-C-:B------:R-:W-:Y:S01]  /*65e0*/  FFMA.FTZ R183, R2.reuse, R183, -R13.reuse ;  /* 0x000000b702b77223 */ /* 0x140fe2000001080d */
[----:B------:R-:W-:-:S01]  /*65f0*/  FFMA.FTZ R154, R2, R154, -R13 ;  /* 0x0000009a029a7223 */ /* 0x000fc2000001080d */
[C-C-:B------:R-:W-:Y:S01]  /*6600*/  FFMA.FTZ R155, R2.reuse, R155, -R13.reuse ;  /* 0x0000009b029b7223 */ /* 0x140fe2000001080d */
[----:B------:R-:W-:-:S01]  /*6610*/  FFMA.FTZ R158, R2, R158, -R13 ;  /* 0x0000009e029e7223 */ /* 0x000fc2000001080d */
[----:B------:R-:W1:Y:S01]  /*6620*/  MUFU.EX2 R184, R184 ;  /* 0x000000b800b87308 */ /* 0x000e620000000800 */
[----:B0-----:R-:W-:-:S01]  /*6630*/  FFMA.FTZ R7, R10, R7, R15 ;  /* 0x000000070a077223 */ /* 0x001fc2000001000f */
[C-C-:B------:R-:W-:Y:S01]  /*6640*/  FFMA.FTZ R159, R2.reuse, R159, -R13.reuse ;  /* 0x0000009f029f7223 */ /* 0x140fe2000001080d */
[----:B------:R-:W-:-:S01]  /*6650*/  FFMA.FTZ R162, R2, R162, -R13 ;  /* 0x000000a202a27223 */ /* 0x000fc2000001080d */
[C-C-:B------:R-:W-:Y:S01]  /*6660*/  FFMA.FTZ R163, R2.reuse, R163, -R13.reuse ;  /* 0x000000a302a37223 */ /* 0x140fe2000001080d */
[----:B------:R-:W-:-:S01]  /*6670*/  FFMA.FTZ R166, R2, R166, -R13 ;  /* 0x000000a602a67223 */ /* 0x000fc2000001080d */
[C-C-:B------:R-:W-:Y:S01]  /*6680*/  FFMA.FTZ R167, R2.reuse, R167, -R13.reuse ;  /* 0x000000a702a77223 */ /* 0x140fe2000001080d */
[----:B------:R-:W-:-:S01]  /*6690*/  FFMA.FTZ R138, R2, R138, -R13 ;  /* 0x0000008a028a7223 */ /* 0x000fc2000001080d */
        /* <DEDUP_REMOVED lines=8> */
[----:B------:R-:W2:Y:S01]  /*6720*/  MUFU.EX2 R185, R185 ;  /* 0x000000b900b97308 */ /* 0x000ea20000000800 */
[----:B-1----:R-:W-:-:S01]  /*6730*/  FFMA.FTZ R8, R11, R8, R184 ;  /* 0x000000080b087223 */ /* 0x002fc200000100b8 */
[C-C-:B------:R-:W-:Y:S01]  /*6740*/  FFMA.FTZ R122, R2.reuse, R122, -R13.reuse ;  /* 0x0000007a027a7223 */ /* 0x140fe2000001080d */
[----:B------:R-:W-:-:S01]  /*6750*/  FFMA.FTZ R123, R2, R123, -R13 ;  /* 0x0000007b027b7223 */ /* 0x000fc2000001080d */
[----:B------:R-:W-:Y:S01]  /*6760*/  FFMA.FTZ R126, R2, R126, -R13 ;  /* 0x0000007e027e7223 */ /* 0x000fe2000001080d */
[----:B------:R-:W-:-:S02]  /*6770*/  IMAD.U32 R194, RZ, RZ, UR52 ;  /* 0x00000034ffc27e24 */ /* 0x000fc4000f8e00ff */
[----:B------:R-:W-:Y:S01]  /*6780*/  FFMA.FTZ R134, R2, R134, -R13 ;  /* 0x0000008602867223 */ /* 0x000fe2000001080d */
[----:B------:R-:W1:Y:S01]  /*6790*/  MUFU.EX2 R14, R14 ;  /* 0x0000000e000e7308 */ /* 0x000e620000000800 */
[----:B0-----:R-:W-:-:S01]  /*67a0*/  FADD.FTZ R7, R12, R7 ;  /* 0x000000070c077221 */ /* 0x001fc20000010000 */
[----:B------:R-:W-:-:S06]  /*67b0*/  @!P1 LEA R194, R194, UR40, 0x3 ;  /* 0x00000028c2c29c11 */ /* 0x000fcc000f8e18ff */
[----:B------:R-:W0:Y:S01]  /*67c0*/  MUFU.EX2 R186, R186 ;  /* 0x000000ba00ba7308 */ /* 0x000e220000000800 */
[----:B--2---:R-:W-:-:S07]  /*67d0*/  FADD.FTZ R193, R185, R8 ;  /* 0x00000008b9c17221 */ /* 0x004fce0000010000 */
[----:B------:R-:W2:Y:S01]  /*67e0*/  MUFU.EX2 R19, R19 ;  /* 0x0000001300137308 */ /* 0x000ea20000000800 */
[----:B-1----:R-:W-:-:S07]  /*67f0*/  FADD.FTZ R8, R14, R7 ;  /* 0x000000070e087221 */ /* 0x002fce0000010000 */
[----:B------:R-:W1:Y:S01]  /*6800*/  MUFU.EX2 R187, R187 ;  /* 0x000000bb00bb7308 */ /* 0x000e620000000800 */
[----:B0-----:R-:W-:-:S07]  /*6810*/  FADD.FTZ R192, R186, R193 ;  /* 0x000000c1bac07221 */ /* 0x001fce0000010000 */
        /* <DEDUP_REMOVED lines=21> */
[----:B-1----:R-:W-:-:S01]  /*6970*/  FADD.FTZ R8, R168, R7 ;  /* 0x00000007a8087221 */ /* 0x002fc20000010000 */
[----:B------:R-:W-:Y:S02]  /*6980*/  WARPGROUP.DEPBAR.LE gsb0, 0x0 ;  /* 0x00008000000079c5 */ /* 0x000fe40000010000 */
[----:B------:R-:W-:-:S04]  /*6990*/  WARPGROUP.ARRIVE ;  /* 0x00000000000079c5 */ /* 0x000fc80000000000 */
[----:B------:R-:W1:Y:S01]  /*69a0*/  MUFU.EX2 R171, R171 ;  /* 0x000000ab00ab7308 */ /* 0x000e620000000800 */
[----:B0-----:R-:W-:-:S01]  /*69b0*/  FADD.FTZ R192, R170, R193 ;  /* 0x000000c1aac07221 */ /* 0x001fc20000010000 */
[----:B------:R-:W-:Y:S01]  /*69c0*/  QGMMA.64x192x32.F32.E4M3.E4M3 R24, R208, gdesc[UR4], R24, gsb0 ;  /* 0x02e00004d0187df3 */ /* 0x000fe20008000818 */
[----:B------:R-:W-:Y:S01]  /*69d0*/  UIADD3 UR6, UR4, 0x480, URZ ;  /* 0x0000048004067890 */ /* 0x000fe2000fffe03f */
[----:B--2---:R-:W-:Y:S01]  /*69e0*/  FADD.FTZ R7, R169, R8 ;  /* 0x00000008a9077221 */ /* 0x004fe20000010000 */
[----:B------:R-:W-:Y:S01]  /*69f0*/  UMOV UR7, 0xc0000010 ;  /* 0xc000001000077882 */ /* 0x000fe20000000000 */
[----:B------:R-:W-:Y:S02]  /*6a00*/  UIADD3 UR4, UR4, 0x600, URZ ;  /* 0x0000060004047890 */ /* 0x000fe4000fffe03f */
[----:B------:R-:W0:Y:S01]  /*6a10*/  MUFU.EX2 R172, R172 ;  /* 0x000000ac00ac7308 */ /* 0x000e220000000800 */
[----:B-1----:R-:W-:-:S07]  /*6a20*/  FADD.FTZ R193, R171, R192 ;  /* 0x000000c0abc17221 */ /* 0x002fce0000010000 */
[----:B------:R-:W1:Y:S08]  /*6a30*/  MUFU.EX2 R174, R174 ;  /* 0x000000ae00ae7308 */ /* 0x000e700000000800 */
[----:B------:R-:W2:Y:S01]  /*6a40*/  MUFU.EX2 R173, R173 ;  /* 0x000000ad00ad7308 */ /* 0x000ea20000000800 */
[----:B0-----:R-:W-:-:S07]  /*6a50*/  FADD.FTZ R8, R172, R7 ;  /* 0x00000007ac087221 */ /* 0x001fce0000010000 */
[----:B------:R-:W0:Y:S01]  /*6a60*/  MUFU.EX2 R175, R175 ;  /* 0x000000af00af7308 */ /* 0x000e220000000800 */
[----:B-1----:R-:W-:-:S07]  /*6a70*/  FADD.FTZ R192, R174, R193 ;  /* 0x000000c1aec07221 */ /* 0x002fce0000010000 */
[----:B------:R-:W1:Y:S01]  /*6a80*/  MUFU.EX2 R176, R176 ;  /* 0x000000b000b07308 */ /* 0x000e620000000800 */
[----:B--2---:R-:W-:-:S07]  /*6a90*/  FADD.FTZ R7, R173, R8 ;  /* 0x00000008ad077221 */ /* 0x004fce0000010000 */
        /* <DEDUP_REMOVED lines=41> */
[----:B------:R-:W-:Y:S02]  /*6d30*/  WARPGROUP.DEPBAR.LE gsb0, 0x0 ;  /* 0x00008000000079c5 */ /* 0x000fe40000010000 */
[----:B------:R-:W-:Y:S01]  /*6d40*/  WARPGROUP.ARRIVE ;  /* 0x00000000000079c5 */ /* 0x000fe20000000000 */
[----:B--2---:R-:W-:-:S04]  /*6d50*/  FADD.FTZ R193, R163, R192 ;  /* 0x000000c0a3c17221 */ /* 0x004fc80000010000 */
[----:B------:R-:W2:Y:S01]  /*6d60*/  MUFU.EX2 R165, R165 ;  /* 0x000000a500a57308 */ /* 0x000ea20000000800 */
[----:B------:R-:W-:Y:S01]  /*6d70*/  QGMMA.64x192x32.F32.E4M3.E4M3 R24, R212, gdesc[UR4], R24, gsb0 ;  /* 0x02e00004d4187df3 */ /* 0x000fe20008000818 */
[----:B------:R-:W-:Y:S01]  /*6d80*/  UMOV UR6, UR4 ;  /* 0x0000000400067c82 */ /* 0x000fe20008000000 */
[----:B------:R-:W-:Y:S01]  /*6d90*/  UMOV UR7, 0xc0000010 ;  /* 0xc000001000077882 */ /* 0x000fe20000000000 */
[----:B0-----:R-:W-:-:S04]  /*6da0*/  FADD.FTZ R8, R164, R7 ;  /* 0x00000007a4087221 */ /* 0x001fc80000010000 */
        /* <DEDUP_REMOVED lines=9> */
[----:B--2---:R-:W-:-:S01]  /*6e40*/  FADD.FTZ R192, R138, R193 ;  /* 0x000000c18ac07221 */ /* 0x004fc20000010000 */
[C-C-:B------:R-:W-:Y:S01]  /*6e50*/  FFMA.FTZ R193, R2.reuse, R127, -R13.reuse ;  /* 0x0000007f02c17223 */ /* 0x140fe2000001080d */
[----:B------:R-:W-:-:S05]  /*6e60*/  FFMA.FTZ R127, R2, R130, -R13 ;  /* 0x00000082027f7223 */ /* 0x000fca000001080d */
        /* <DEDUP_REMOVED lines=13> */
[----:B0-----:R-:W-:-:S01]  /*6f40*/  FADD.FTZ R8, R144, R7 ;  /* 0x0000000790087221 */ /* 0x001fc20000010000 */
[----:B------:R-:W-:-:S06]  /*6f50*/  IADD3 R7, -R18, 0xb, RZ ;  /* 0x0000000b12077810 */ /* 0x000fcc0007ffe1ff */
[----:B------:R-:W0:Y:S01]  /*6f60*/  MUFU.EX2 R147, R147 ;  /* 0x0000009300937308 */ /* 0x000e220000000800 */
[----:B-1----:R-:W-:-:S07]  /*6f70*/  FADD.FTZ R130, R146, R195 ;  /* 0x000000c392827221 */ /* 0x002fce0000010000 */
[----:B------:R-:W1:Y:S01]  /*6f80*/  MUFU.EX2 R148, R148 ;  /* 0x0000009400947308 */ /* 0x000e620000000800 */
[----:B--2---:R-:W-:-:S07]  /*6f90*/  FADD.FTZ R195, R145, R8 ;  /* 0x0000000891c37221 */ /* 0x004fce0000010000 */
[----:B------:R-:W2:Y:S01]  /*6fa0*/  MUFU.EX2 R150, R150 ;  /* 0x0000009600967308 */ /* 0x000ea20000000800 */
[----:B0-----:R-:W-:-:S01]  /*6fb0*/  FADD.FTZ R197, R147, R130 ;  /* 0x0000008293c57221 */ /* 0x001fc20000010000 */
[C-C-:B------:R-:W-:Y:S01]  /*6fc0*/  FFMA.FTZ R130, R2.reuse, R131, -R13.reuse ;  /* 0x0000008302827223 */ /* 0x140fe2000001080d */
[----:B------:R-:W-:-:S05]  /*6fd0*/  FFMA.FTZ R13, R2, R135, -R13 ;  /* 0x00000087020d7223 */ /* 0x000fca000001080d */
        /* <DEDUP_REMOVED lines=16> */
[----:B------:R-:W-:Y:S01]  /*70e0*/  MUFU.EX2 R125, R125 ;  /* 0x0000007d007d7308 */ /* 0x000fe20000000800 */
[----:B0-----:R-:W-:-:S07]  /*70f0*/  FADD.FTZ R8, R124, R131 ;  /* 0x000000837c087221 */ /* 0x001fce0000010000 */
[----:B------:R-:W0:Y:S01]  /*7100*/  MUFU.EX2 R193, R193 ;  /* 0x000000c100c17308 */ /* 0x000e220000000800 */
[----:B-1----:R-:W-:-:S01]  /*7110*/  FADD.FTZ R192, R126, R195 ;  /* 0x000000c37ec07221 */ /* 0x002fc20000010000 */
[----:B------:R-:W-:Y:S02]  /*7120*/  WARPGROUP.DEPBAR.LE gsb0, 0x0 ;  /* 0x00008000000079c5 */ /* 0x000fe40000010000 */
[----:B------:R-:W-:-:S04]  /*7130*/  WARPGROUP.ARRIVE ;  /* 0x00000000000079c5 */ /* 0x000fc80000000000 */
[----:B------:R-:W1:Y:S02]  /*7140*/  MUFU.EX2 R128, R128 ;  /* 0x0000008000807308 */ /* 0x000e640000000800 */
[----:B------:R-:W-:Y:S01]  /*7150*/  QGMMA.64x192x32.F32.E4M3.E4M3 R24, R216, gdesc[UR4], R24, gsb0 ;  /* 0x02e00004d8187df3 */ /* 0x000fe20008000818 */
[----:B0-----:R-:W-:-:S05]  /*7160*/  FADD.FTZ R192, R193, R192 ;  /* 0x000000c0c1c07221 */ /* 0x001fca0000010000 */
[----:B------:R-:W0:Y:S08]  /*7170*/  MUFU.EX2 R127, R127 ;  /* 0x0000007f007f7308 */ /* 0x000e300000000800 */
[----:B------:R-:W2:Y:S08]  /*7180*/  MUFU.EX2 R129, R129 ;  /* 0x0000008100817308 */ /* 0x000eb00000000800 */
[----:B------:R-:W3:Y:S08]  /*7190*/  MUFU.EX2 R130, R130 ;  /* 0x0000008200827308 */ /* 0x000ef00000000800 */
[----:B------:R-:W4:Y:S08]  /*71a0*/  MUFU.EX2 R132, R132 ;  /* 0x0000008400847308 */ /* 0x000f300000000800 */
[----:B------:R-:W5:Y:S08]  /*71b0*/  MUFU.EX2 R134, R134 ;  /* 0x0000008600867308 */ /* 0x000f700000000800 */
[----:B------:R-:W5:Y:S08]  /*71c0*/  MUFU.EX2 R133, R133 ;  /* 0x0000008500857308 */ /* 0x000f700000000800 */
[----:B------:R-:W5:Y:S01]  /*71d0*/  MUFU.EX2 R13, R13 ;  /* 0x0000000d000d7308 */ /* 0x000f620000000800 */
[----:B------:R-:W-:-:S02]  /*71e0*/  WARPGROUP.DEPBAR.LE gsb0, 0x0 ;  /* 0x00008000000079c5 */ /* 0x000fc40000010000 */
[----:B------:R1:W-:Y:S06]  /*71f0*/  BAR.ARV R7, 0x100 ;  /* 0x000400070000751d */ /* 0x0003ec0000002000 */
[----:B-1----:R-:W-:-:S05]  /*7200*/  @!P1 VIADD R7, R194, 0x33440 ;  /* 0x00033440c2079836 */ /* 0x002fca0000000000 */
[----:B------:R-:W-:-:S04]  /*7210*/  @!P1 PRMT R7, RZ, 0x654, R7 ;  /* 0x00000654ff079816 */ /* 0x000fc80000000007 */
[----:B------:R1:W-:Y:S02]  /*7220*/  @!P1 SYNCS.ARRIVE.TRANS64.RED.A1T0 RZ, [R7+URZ], RZ ;  /* 0x000000ff07ff99a7 */ /* 0x0003e4000810043f */
[----:B-1----:R-:W-:-:S04]  /*7230*/  FADD.FTZ R7, R125, R8 ;  /* 0x000000087d077221 */ /* 0x002fc80000010000 */
[----:B------:R-:W-:Y:S01]  /*7240*/  FADD.FTZ R8, R128, R7 ;  /* 0x0000000780087221 */ /* 0x000fe20000010000 */
[----:B0-----:R-:W-:-:S03]  /*7250*/  FADD.FTZ R7, R127, R192 ;  /* 0x000000c07f077221 */ /* 0x001fc60000010000 */
[----:B--2---:R-:W-:Y:S01]  /*7260*/  FADD.FTZ R131, R129, R8 ;  /* 0x0000000881837221 */ /* 0x004fe20000010000 */
[----:B---3--:R-:W-:-:S03]  /*7270*/  FADD.FTZ R7, R130, R7 ;  /* 0x0000000782077221 */ /* 0x008fc60000010000 */
[----:B----4-:R-:W-:Y:S01]  /*7280*/  FADD.FTZ R8, R132, R131 ;  /* 0x0000008384087221 */ /* 0x010fe20000010000 */
[----:B-----5:R-:W-:-:S03]  /*7290*/  FADD.FTZ R131, R134, R7 ;  /* 0x0000000786837221 */ /* 0x020fc60000010000 */
[----:B------:R-:W-:Y:S01]  /*72a0*/  FADD.FTZ R7, R133, R8 ;  /* 0x0000000885077221 */ /* 0x000fe20000010000 */
[----:B------:R-:W-:-:S01]  /*72b0*/  FADD.FTZ R8, R13, R131 ;  /* 0x000000830d087221 */ /* 0x000fc20000010000 */
[----:B------:R-:W-:Y:S06]  /*72c0*/  @!P0 BRA `(.L_x_28) ;  /* 0x0000000000048947 */ /* 0x000fec0003800000 */
[----:B------:R-:W-:Y:S01]  /*72d0*/  BPT.TRAP 0x1 ;  /* 0x000000040000795c */ /* 0x000fe20000300000 */
.L_x_28:
[----:B------:R-:W-:Y:S01]  /*72e0*/  ULEA UR4, UR53, UR40, 0x3 ;  /* 0x0000002835047291 */ /* 0x000fe2000f8e183f */
[----:B------:R-:W-:Y:S01]  /*72f0*/  ISETP.GT.AND P2, PT, R0, R17, PT ;  /* 0x000000110000720c */ /* 0x000fe20003f44270 */
[----:B------:R-:W-:Y:S01]  /*7300*/  FMUL.FTZ R24, R24, R10 ;  /* 0x0000000a18187220 */ /* 0x000fe20000410000 */
[----:B------:R-:W-:Y:S01]  /*7310*/  F2FP.SATFINITE.E4M3.F32.PACK_AB_MERGE_C R14, R19, R14, RZ ;  /* 0x0000000e130e723e */ /* 0x000fe200048070ff */
[----:B------:R-:W-:Y:S01]  /*7320*/  UIADD3 UR4, UR4, 0x33460, URZ ;  /* 0x0003346004047890 */ /* 0x000fe2000fffe03f */
[----:B------:R-:W-:Y:S01]  /*7330*/  F2FP.SATFINITE.E4M3.F32.PACK_AB_MERGE_C R186, R187, R186, RZ ;  /* 0x000000babbba723e */ /* 0x000fe200048070ff */
[----:B------:R-:W-:Y:S01]  /*7340*/  UMOV UR53, UR52 ;  /* 0x0000003400357c82 */ /* 0x000fe20008000000 */
[----:B------:R-:W-:Y:S01]  /*7350*/  F2FP.SATFINITE.E4M3.F32.PACK_AB_MERGE_C R22, R23, R22, RZ ;  /* 0x000000161716723e */ /* 0x000fe200048070ff */
[----:B------:R-:W-:Y:S01]  /*7360*/  UPRMT UR4, UR43, 0x654, UR4 ;  /* 0x000006542b047896 */ /* 0x000fe20008000004 */
[----:B------:R-:W-:Y:S01]  /*7370*/  F2FP.SATFINITE.E4M3.F32.PACK_AB_MERGE_C R190, R191, R190, RZ ;  /* 0x000000bebfbe723e */ /* 0x000fe200048070ff */
[----:B------:R-:W-:Y:S01]  /*7380*/  FMUL.FTZ R25, R25, R10 ;  /* 0x0000000a19197220 */ /* 0x000fe20000410000 */
[----:B------:R-:W-:Y:S01]  /*7390*/  F2FP.SATFINITE.E4M3.F32.PACK_AB_MERGE_C R172, R173, R172, RZ ;  /* 0x000000acadac723e */ /* 0x000fe200048070ff */
[----:B------:R-:W-:Y:S01]  /*73a0*/  FMUL.FTZ R28, R28, R10 ;  /* 0x0000000a1c1c7220 */ /* 0x000fe20000410000 */
[----:B------:R-:W-:Y:S01]  /*73b0*/  F2FP.SATFINITE.E4M3.F32.PACK_AB_MERGE_C R174, R175, R174, RZ ;  /* 0x000000aeafae723e */ /* 0x000fe200048070ff */
[----:B------:R-:W-:Y:S01]  /*73c0*/  FMUL.FTZ R29, R29, R10 ;  /* 0x0000000a1d1d7220 */ /* 0x000fe20000410000 */
[----:B------:R-:W-:Y:S01]  /*73d0*/  F2FP.SATFINITE.E4M3.F32.PACK_AB_MERGE_C R180, R181, R180, RZ ;  /* 0x000000b4b5b4723e */ /* 0x000fe200048070ff */
[----:B------:R-:W-:Y:S01]  /*73e0*/  FMUL.FTZ R32, R32, R10 ;  /* 0x0000000a20207220 */ /* 0x000fe20000410000 */
[----:B------:R-:W-:Y:S01]  /*73f0*/  F2FP.SATFINITE.E4M3.F32.PACK_AB_MERGE_C R182, R183, R182, RZ ;  /* 0x000000b6b7b6723e */ /* 0x000fe200048070ff */
[----:B------:R-:W-:Y:S01]  /*7400*/  SYNCS.ARRIVE.TRANS64.RED.A1T0 RZ, [UR4], RZ ;  /* 0x000000ffffff79a7 */ /* 0x000fe20008100404 */
        /* <DEDUP_REMOVED lines=23> */
[-C--:B------:R-:W-:Y:S01]  /*7580*/  FMUL.FTZ R56, R56, R10.reuse ;  /* 0x0000000a38387220 */ /* 0x080fe20000410000 */
[----:B------:R-:W-:Y:S01]  /*7590*/  F2FP.SATFINITE.E4M3.F32.PACK_AB_MERGE_C R200, R12, R15, R14 ;  /* 0x0000000f0cc8723e */ /* 0x000fe2000480700e */
[-C--:B------:R-:W-:Y:S01]  /*75a0*/  FMUL.FTZ R57, R57, R10.reuse ;  /* 0x0000000a39397220 */ /* 0x080fe20000410000 */
        /* <DEDUP_REMOVED lines=29> */
[----:B------:R-:W-:Y:S01]  /*7780*/  FMUL.FTZ R117, R117, R10 ;  /* 0x0000000a75757220 */ /* 0x000fe20000410000 */
        /* <DEDUP_REMOVED lines=48> */
[----:B------:R-:W-:Y:S01]  /*7a90*/  F2FP.SATFINITE.E4M3.F32.PACK_AB_MERGE_C R201, R185, R184, R186 ;  /* 0x000000b8b9c9723e */ /* 0x000fe200048070ba */
[----:B------:R-:W-:Y:S01]  /*7aa0*/  VIADD R0, R0, 0xffffffff ;  /* 0xffffffff00007836 */ /* 0x000fe20000000000 */
[----:B------:R-:W-:Y:S01]  /*7ab0*/  F2FP.SATFINITE.E4M3.F32.PACK_AB_MERGE_C R202, R21, R20, R22 ;  /* 0x0000001415ca723e */ /* 0x000fe20004807016 */
[----:B------:R-:W-:Y:S01]  /*7ac0*/  IMAD.MOV.U32 R11, RZ, RZ, R3 ;  /* 0x000000ffff0b7224 */ /* 0x000fe200078e0003 */
[----:B------:R-:W-:Y:S01]  /*7ad0*/  F2FP.SATFINITE.E4M3.F32.PACK_AB_MERGE_C R203, R189, R188, R190 ;  /* 0x000000bcbdcb723e */ /* 0x000fe200048070be */
[----:B------:R-:W-:Y:S01]  /*7ae0*/  IMAD.MOV.U32 R10, RZ, RZ, R9 ;  /* 0x000000ffff0a7224 */ /* 0x000fe200078e0009 */
[----:B------:R-:W-:Y:S01]  /*7af0*/  F2FP.SATFINITE.E4M3.F32.PACK_AB_MERGE_C R204, R169, R168, R172 ;  /* 0x000000a8a9cc723e */ /* 0x000fe200048070ac */
[----:B------:R-:W-:Y:S01]  /*7b00*/  IMAD.MOV.U32 R12, RZ, RZ, R6 ;  /* 0x000000ffff0c7224 */ /* 0x000fe200078e0006 */
[----:B------:R-:W-:-:S02]  /*7b10*/  F2FP.SATFINITE.E4M3.F32.PACK_AB_MERGE_C R205, R171, R170, R174 ;  /* 0x000000aaabcd723e */ /* 0x000fc400048070ae */
[----:B------:R-:W-:Y:S02]  /*7b20*/  F2FP.SATFINITE.E4M3.F32.PACK_AB_MERGE_C R206, R177, R176, R180 ;  /* 0x000000b0b1ce723e */ /* 0x000fe400048070b4 */
[----:B------:R-:W-:Y:S02]  /*7b30*/  F2FP.SATFINITE.E4M3.F32.PACK_AB_MERGE_C R207, R179, R178, R182 ;  /* 0x000000b2b3cf723e */ /* 0x000fe400048070b6 */
[----:B------:R-:W-:Y:S02]  /*7b40*/  F2FP.SATFINITE.E4M3.F32.PACK_AB_MERGE_C R208, R153, R152, R156 ;  /* 0x0000009899d0723e */ /* 0x000fe4000480709c */
[----:B------:R-:W-:Y:S02]  /*7b50*/  F2FP.SATFINITE.E4M3.F32.PACK_AB_MERGE_C R209, R155, R154, R158 ;  /* 0x0000009a9bd1723e */ /* 0x000fe4000480709e */
[----:B------:R-:W-:Y:S02]  /*7b60*/  F2FP.SATFINITE.E4M3.F32.PACK_AB_MERGE_C R210, R161, R160, R164 ;  /* 0x000000a0a1d2723e */ /* 0x000fe400048070a4 */
        /* <DEDUP_REMOVED lines=8> */
[----:B------:R-:W-:Y:S01]  /*7bf0*/  F2FP.SATFINITE.E4M3.F32.PACK_AB_MERGE_C R219, R130, R127, R13 ;  /* 0x0000007f82db723e */ /* 0x000fe2000480700d */
[----:B------:R-:W-:Y:S06]  /*7c00*/  @P2 BRA `(.L_x_29) ;  /* 0xffffffd000502947 */ /* 0x000fec000383ffff */
[----:B------:R-:W-:-:S07]  /*7c10*/  IMAD.U32 R0, RZ, RZ, UR52 ;  /* 0x00000034ff007e24 */ /* 0x000fce000f8e00ff */
.L_x_19:
[----:B------:R-:W-:Y:S06]  /*7c20*/  BAR.ARV 0x8, 0x180 ;  /* 0x0206000000007b1d */ /* 0x000fec0000002000 */
[----:B------:R-:W-:Y:S05]  /*7c30*/  @!P0 BRA `(.L_x_30) ;  /* 0x0000000000048947 */ /* 0x000fea0003800000 */
[----:B------:R-:W-:Y:S01]  /*7c40*/  BPT.TRAP 0x1 ;  /* 0x000000040000795c */ /* 0x000fe20000300000 */
.L_x_30:
[----:B------:R-:W-:Y:S02]  /*7c50*/  R2UR UR5, R0 ;  /* 0x00000000000572ca */ /* 0x000fe400000e0000 */
[----:B------:R-:W-:-:S11]  /*7c60*/  SHF.L.U32 R6, R6, 0x1f, RZ ;  /* 0x0000001f06067819 */ /* 0x000fd600000006ff */
[----:B------:R-:W-:-:S09]  /*7c70*/  ULEA UR5, UR5, UR40, 0x3 ;  /* 0x0000002805057291 */ /* 0x000fd2000f8e183f */
[----:B------:R0:W1:Y:S01]  /*7c80*/  SYNCS.PHASECHK.TRANS64.TRYWAIT P1, [UR5+0x33450], R6 ;  /* 0x03345006ff0075a7 */ /* 0x0000620008020145 */
[----:B------:R-:W-:Y:S05]  /*7c90*/  @!P0 BRA `(.L_x_31) ;  /* 0x0000000000048947 */ /* 0x000fea0003800000 */
[----:B------:R-:W-:Y:S01]  /*7ca0*/  BPT.TRAP 0x1 ;  /* 0x000000040000795c */ /* 0x000fe20000300000 */
.L_x_31:
[----:B-1----:R-:W-:Y:S05]  /*7cb0*/  @P1 BRA `(.L_x_32) ;  /* 0x0000000000081947 */ /* 0x002fea0003800000 */
[----:B------:R-:W1:Y:S02]  /*7cc0*/  SYNCS.PHASECHK.TRANS64.TRYWAIT P1, [UR5+0x33450], R6 ;  /* 0x03345006ff0075a7 */ /* 0x000e640008020145 */
[----:B-1----:R-:W-:Y:S05]  /*7cd0*/  @!P1 BRA `(.L_x_33) ;  /* 0x00000078005c9947 */ /* 0x002fea0003800000 */
.L_x_32:
[----:B------:R-:W-:Y:S01]  /*7ce0*/  UIADD3 UR40, UR40, 0x200, URZ ;  /* 0x0000020028287890 */ /* 0x000fe2000fffe03f */
[----:B------:R-:W-:Y:S01]  /*7cf0*/  R2UR UR6, R0 ;  /* 0x00000000000672ca */ /* 0x000fe200000e0000 */
[----:B------:R-:W-:Y:S01]  /*7d00*/  WARPGROUP.ARRIVE ;  /* 0x00000000000079c5 */ /* 0x000fe20000000000 */
[----:B------:R-:W-:Y:S01]  /*7d10*/  UMOV UR7, 0xc0000010 ;  /* 0xc000001000077882 */ /* 0x000fe20000000000 */
[----:B------:R-:W-:Y:S01]  /*7d20*/  USHF.R.U32.HI UR40, URZ, 0x4, UR40 ;  /* 0x000000043f287899 */ /* 0x000fe20008011628 */
[----:B------:R-:W2:Y:S03]  /*7d30*/  LDC.64 R12, c[0x0][0x9a0] ;  /* 0x00026800ff0c7b82 */ /* 0x000ea60000000a00 */
[----:B------:R-:W-:-:S04]  /*7d40*/  ULOP3.LUT UR40, UR40, 0x3fff, URZ, 0xc0, !UPT ;  /* 0x00003fff28287892 */ /* 0x000fc8000f8ec03f */
[----:B------:R-:W-:-:S04]  /*7d50*/  ULOP3.LUT UR4, UR40, 0x10000, URZ, 0xfc, !UPT ;  /* 0x0001000028047892 */ /* 0x000fc8000f8efc3f */
[----:B------:R-:W-:-:S07]  /*7d60*/  UIMAD UR4, UR6, 0x780, UR4 ;  /* 0x00000780060478a4 */ /* 0x000fce000f8e0204 */
[----:B------:R-:W-:Y:S02]  /*7d70*/  UMOV UR6, UR4 ;  /* 0x0000000400067c82 */ /* 0x000fe40008000000 */
[----:B------:R-:W-:Y:S01]  /*7d80*/  QGMMA.64x192x32.F32.E4M3.E4M3 R24, R200, gdesc[UR4], R24, gsb0 ;  /* 0x02e00004c8187df3 */ /* 0x000fe20008000818 */
[----:B------:R-:W-:Y:S01]  /*7d90*/  UIADD3 UR6, UR4, 0x180, URZ ;  /* 0x0000018004067890 */ /* 0x000fe2000fffe03f */
[----:B------:R-:W-:Y:S01]  /*7da0*/  UMOV UR7, 0xc0000010 ;  /* 0xc000001000077882 */ /* 0x000fe20000000000 */
[----:B--2---:R-:W-:-:S04]  /*7db0*/  ISETP.NE.U32.AND P1, PT, R12, RZ, PT ;  /* 0x000000ff0c00720c */ /* 0x004fc80003f25070 */
[----:B------:R-:W-:-:S13]  /*7dc0*/  ISETP.NE.AND.EX P1, PT, R13, RZ, PT, P1 ;  /* 0x000000ff0d00720c */ /* 0x000fda0003f25310 */
[----:B------:R-:W2:Y:S01]  /*7dd0*/  @P1 LDC.64 R10, c[0x0][0x9c8] ;  /* 0x00027200ff0a1b82 */ /* 0x000ea20000000a00 */
[----:B------:R-:W-:-:S07]  /*7de0*/  @P1 SHF.R.S32.HI R17, RZ, 0x1f, R16 ;  /* 0x0000001fff111819 */ /* 0x000fce0000011410 */
[----:B------:R-:W3:Y:S01]  /*7df0*/  @P1 LDC.64 R14, c[0x0][0x9d0] ;  /* 0x00027400ff0e1b82 */ /* 0x000ee20000000a00 */
[C---:B--2---:R-:W-:Y:S02]  /*7e00*/  @P1 IMAD R0, R10.reuse, UR37, RZ ;  /* 0x000000250a001c24 */ /* 0x044fe4000f8e02ff */
[----:B-1----:R-:W-:-:S04]  /*7e10*/  @P1 IMAD.WIDE.U32 R4, R10, UR36, RZ ;  /* 0x000000240a041c25 */ /* 0x002fc8000f8e00ff */
[----:B------:R-:W-:Y:S02]  /*7e20*/  @P1 IMAD R11, R11, UR36, R0 ;  /* 0x000000240b0b1c24 */ /* 0x000fe4000f8e0200 */
[-C--:B---3--:R-:W-:Y:S02]  /*7e30*/  @P1 IMAD R0, R17, R14.reuse, RZ ;  /* 0x0000000e11001224 */ /* 0x088fe400078e02ff */
[----:B------:R-:W-:Y:S02]  /*7e40*/  @P1 IMAD.IADD R5, R5, 0x1, R11 ;  /* 0x0000000105051824 */ /* 0x000fe400078e020b */
[C---:B------:R-:W-:Y:S02]  /*7e50*/  @P1 IMAD R11, R16.reuse, R15, R0 ;  /* 0x0000000f100b1224 */ /* 0x040fe400078e0200 */
[----:B------:R-:W-:-:S04]  /*7e60*/  @P1 IMAD.WIDE.U32 R4, R16, R14, R4 ;  /* 0x0000000e10041225 */ /* 0x000fc800078e0004 */
[----:B------:R-:W-:Y:S01]  /*7e70*/  @P1 IMAD.IADD R0, R5, 0x1, R11 ;  /* 0x0000000105001824 */ /* 0x000fe200078e020b */
[----:B------:R-:W-:Y:S01]  /*7e80*/  @P1 LEA R10, P2, R4, R12, 0x2 ;  /* 0x0000000c040a1211 */ /* 0x000fe200078410ff */
[----:B------:R-:W-:-:S03]  /*7e90*/  IMAD.MOV.U32 R5, RZ, RZ, 0x3f800000 ;  /* 0x3f800000ff057424 */ /* 0x000fc600078e00ff */
[----:B------:R-:W-:-:S05]  /*7ea0*/  @P1 LEA.HI.X R11, R4, R13, R0, 0x2, P2 ;  /* 0x0000000d040b1211 */ /* 0x000fca00010f1400 */
[----:B------:R1:W2:Y:S01]  /*7eb0*/  @P1 LDG.E R5, desc[UR38][R10.64] ;  /* 0x000000260a051981 */ /* 0x0002a2000c1e1900 */
[----:B------:R-:W-:Y:S02]  /*7ec0*/  WARPGROUP.DEPBAR.LE gsb0, 0x0 ;  /* 0x00008000000079c5 */ /* 0x000fe40000010000 */
[----:B------:R-:W-:-:S06]  /*7ed0*/  WARPGROUP.ARRIVE ;  /* 0x00000000000079c5 */ /* 0x000fcc0000000000 */
[----:B------:R-:W-:Y:S01]  /*7ee0*/  QGMMA.64x192x32.F32.E4M3.E4M3 R24, R204, gdesc[UR4], R24, gsb0 ;  /* 0x02e00004cc187df3 */ /* 0x000fe20008000818 */
[----:B------:R-:W-:Y:S01]  /*7ef0*/  UIADD3 UR6, UR4, 0x300, URZ ;  /* 0x0000030004067890 */ /* 0x000fe2000fffe03f */
[----:B------:R-:W-:Y:S01]  /*7f00*/  UMOV UR7, 0xc0000010 ;  /* 0xc000001000077882 */ /* 0x000fe20000000000 */
[----:B------:R-:W-:Y:S02]  /*7f10*/  WARPGROUP.DEPBAR.LE gsb0, 0x0 ;  /* 0x00008000000079c5 */ /* 0x000fe40000010000 */
[----:B------:R-:W-:-:S15]  /*7f20*/  WARPGROUP.ARRIVE ;  /* 0x00000000000079c5 */ /* 0x000fde0000000000 */
[----:B------:R-:W-:Y:S01]  /*7f30*/  QGMMA.64x192x32.F32.E4M3.E4M3 R24, R208, gdesc[UR4], R24, gsb0 ;  /* 0x02e00004d0187df3 */ /* 0x000fe20008000818 */
[----:B------:R-:W-:Y:S01]  /*7f40*/  UIADD3 UR6, UR4, 0x480, URZ ;  /* 0x0000048004067890 */ /* 0x000fe2000fffe03f */
[----:B------:R-:W-:Y:S01]  /*7f50*/  UMOV UR7, 0xc0000010 ;  /* 0xc000001000077882 */ /* 0x000fe20000000000 */
[----:B------:R-:W-:Y:S01]  /*7f60*/  UIADD3 UR4, UR4, 0x600, URZ ;  /* 0x0000060004047890 */ /* 0x000fe2000fffe03f */
[----:B------:R-:W3:Y:S04]  /*7f70*/  SHFL.BFLY PT, R0, R7, 0x2, 0x1f ;  /* 0x0c401f0007007f89 */ /* 0x000ee800000e0000 */
[----:B------:R-:W4:Y:S01]  /*7f80*/  SHFL.BFLY PT, R15, R8, 0x2, 0x1f ;  /* 0x0c401f00080f7f89 */ /* 0x000f2200000e0000 */
[----:B------:R-:W-:Y:S02]  /*7f90*/  WARPGROUP.DEPBAR.LE gsb0, 0x0 ;  /* 0x00008000000079c5 */ /* 0x000fe40000010000 */
[----:B------:R-:W-:-:S09]  /*7fa0*/  WARPGROUP.ARRIVE ;  /* 0x00000000000079c5 */ /* 0x000fd20000000000 */
[----:B------:R-:W-:Y:S01]  /*7fb0*/  QGMMA.64x192x32.F32.E4M3.E4M3 R24, R212, gdesc[UR4], R24, gsb0 ;  /* 0x02e00004d4187df3 */ /* 0x000fe20008000818 */
[----:B------:R-:W-:Y:S01]  /*7fc0*/  UMOV UR6, UR4 ;  /* 0x0000000400067c82 */ /* 0x000fe20008000000 */
[----:B------:R-:W-:Y:S01]  /*7fd0*/  UMOV UR7, 0xc0000010 ;  /* 0xc000001000077882 */ /* 0x000fe20000000000 */
[----:B---3--:R-:W-:Y:S01]  /*7fe0*/  FADD.FTZ R0, R0, R7 ;  /* 0x0000000700007221 */ /* 0x008fe20000010000 */
[----:B----4-:R-:W-:-:S04]  /*7ff0*/  FADD.FTZ R15, R15, R8 ;  /* 0x000000080f0f7221 */ /* 0x010fc80000010000 */
[----:B------:R-:W3:Y:S04]  /*8000*/  SHFL.BFLY PT, R13, R0, 0x1, 0x1f ;  /* 0x0c201f00000d7f89 */ /* 0x000ee800000e0000 */
[----:B------:R-:W4:Y:S01]  /*8010*/  SHFL.BFLY PT, R4, R15, 0x1, 0x1f ;  /* 0x0c201f000f047f89 */ /* 0x000f2200000e0000 */
[----:B0-----:R-:W-:Y:S02]  /*8020*/  IMAD.MOV.U32 R6, RZ, RZ, RZ ;  /* 0x000000ffff067224 */ /* 0x001fe400078e00ff */
[----:B---3--:R-:W-:Y:S01]  /*8030*/  FADD.FTZ R13, R0, R13 ;  /* 0x0000000d000d7221 */ /* 0x008fe20000010000 */
[----:B----4-:R-:W-:-:S04]  /*8040*/  FADD.FTZ R12, R15, R4 ;  /* 0x000000040f0c7221 */ /* 0x010fc80000010000 */
[C---:B------:R-:W-:Y:S01]  /*8050*/  FSETP.NE.FTZ.AND P1, PT, R13.reuse, RZ, PT ;  /* 0x000000ff0d00720b */ /* 0x040fe20003f35000 */
[----:B------:R-:W-:Y:S01]  /*8060*/  FMUL.FTZ R14, R13, 0.00390625 ;  /* 0x3b8000000d0e7820 */ /* 0x000fe20000410000 */
[----:B-1----:R-:W-:-:S04]  /*8070*/  FMUL.FTZ R11, R12, 0.00390625 ;  /* 0x3b8000000c0b7820 */ /* 0x002fc80000410000 */
[----:B------:R-:W-:Y:S02]  /*8080*/  FSETP.NE.FTZ.AND P2, PT, R14, RZ, PT ;  /* 0x000000ff0e00720b */ /* 0x000fe40003f55000 */
[----:B------:R-:W-:-:S05]  /*8090*/  FSETP.NE.FTZ.AND P3, PT, R11, RZ, PT ;  /* 0x000000ff0b00720b */ /* 0x000fca0003f75000 */
[----:B------:R-:W-:Y:S01]  /*80a0*/  @P1 MUFU.RCP R6, R13 ;  /* 0x0000000d00061308 */ /* 0x000fe20000001000 */
[----:B------:R-:W-:Y:S01]  /*80b0*/  FSETP.NE.FTZ.AND P1, PT, R12, RZ, PT ;  /* 0x000000ff0c00720b */ /* 0x000fe20003f35000 */
[----:B------:R-:W-:-:S06]  /*80c0*/  IMAD.MOV.U32 R10, RZ, RZ, RZ ;  /* 0x000000ffff0a7224 */ /* 0x000fcc00078e00ff */
[----:B------:R-:W0:Y:S08]  /*80d0*/  @P3 MUFU.LG2 R11, R11 ;  /* 0x0000000b000b3308 */ /* 0x000e300000000c00 */
[----:B------:R-:W1:Y:S08]  /*80e0*/  @P2 MUFU.LG2 R7, R14 ;  /* 0x0000000e00072308 */ /* 0x000e700000000c00 */
[----:B------:R-:W3:Y:S01]  /*80f0*/  @P1 MUFU.RCP R10, R12 ;  /* 0x0000000c000a1308 */ /* 0x000ee20000001000 */
[----:B------:R-:W-:-:S02]  /*8100*/  WARPGROUP.DEPBAR.LE gsb0, 0x0 ;  /* 0x00008000000079c5 */ /* 0x000fc40000010000 */
[----:B------:R-:W-:-:S06]  /*8110*/  WARPGROUP.ARRIVE ;  /* 0x00000000000079c5 */ /* 0x000fcc0000000000 */
[----:B------:R-:W-:Y:S01]  /*8120*/  QGMMA.64x192x32.F32.E4M3.E4M3 R24, R216, gdesc[UR4], R24, gsb0 ;  /* 0x02e00004d8187df3 */ /* 0x000fe20008000818 */
[C---:B------:R-:W-:Y:S01]  /*8130*/  @P2 FMUL.FTZ R8, R2.reuse, 0.69314718246459960938 ;  /* 0x3f31721802082820 */ /* 0x040fe20000410000 */
[----:B------:R-:W-:Y:S01]  /*8140*/  @P3 FMUL.FTZ R15, R2, 0.69314718246459960938 ;  /* 0x3f317218020f3820 */ /* 0x000fe20000410000 */
[----:B0-----:R-:W-:Y:S01]  /*8150*/  @P3 FMUL.FTZ R2, R11, 0.69314718246459960938 ;  /* 0x3f3172180b023820 */ /* 0x001fe20000410000 */
[----:B-1----:R-:W-:Y:S01]  /*8160*/  @P2 FMUL.FTZ R7, R7, 0.69314718246459960938 ;  /* 0x3f31721807072820 */ /* 0x002fe20000410000 */
[----:B------:R-:W-:Y:S02]  /*8170*/  IMAD.MOV.U32 R0, RZ, RZ, -0x800000 ;  /* 0xff800000ff007424 */ /* 0x000fe400078e00ff */
[----:B------:R-:W-:Y:S01]  /*8180*/  @P3 FFMA.FTZ R0, R15, R3, R2 ;  /* 0x000000030f003223 */ /* 0x000fe20000010002 */
[----:B------:R-:W-:Y:S02]  /*8190*/  IMAD.MOV.U32 R4, RZ, RZ, -0x800000 ;  /* 0xff800000ff047424 */ /* 0x000fe400078e00ff */
[----:B--2---:R-:W-:Y:S01]  /*81a0*/  FMUL.FTZ R2, R6, R5 ;  /* 0x0000000506027220 */ /* 0x004fe20000410000 */
[----:B------:R-:W-:Y:S01]  /*81b0*/  @P2 FFMA.FTZ R4, R8, R9, R7 ;  /* 0x0000000908042223 */ /* 0x000fe20000010007 */
[----:B---3--:R-:W-:Y:S01]  /*81c0*/  FMUL.FTZ R5, R10, R5 ;  /* 0x000000050a057220 */ /* 0x008fe20000410000 */
[----:B------:R-:W-:-:S02]  /*81d0*/  WARPGROUP.DEPBAR.LE gsb0, 0x0 ;  /* 0x00008000000079c5 */ /* 0x000fc40000010000 */
[----:B------:R-:W-:Y:S05]  /*81e0*/  @!P0 BRA `(.L_x_34) ;  /* 0x0000000000048947 */ /* 0x000fea0003800000 */
[----:B------:R-:W-:Y:S01]  /*81f0*/  BPT.TRAP 0x1 ;  /* 0x000000040000795c */ /* 0x000fe20000300000 */
.L_x_34:
[----:B------:R-:W-:Y:S01]  /*8200*/  UIADD3 UR4, UR5, 0x33460, URZ ;  /* 0x0003346005047890 */ /* 0x000fe2000fffe03f */
[-C--:B------:R-:W-:Y:S01]  /*8210*/  FMUL.FTZ R9, R24, R2.reuse ;  /* 0x0000000218097220 */ /* 0x080fe20000410000 */
[-C--:B------:R-:W-:Y:S01]  /*8220*/  FMUL.FTZ R10, R25, R2.reuse ;  /* 0x00000002190a7220 */ /* 0x080fe20000410000 */
[-C--:B------:R-:W-:Y:S01]  /*8230*/  FMUL.FTZ R12, R32, R2.reuse ;  /* 0x00000002200c7220 */ /* 0x080fe20000410000 */
[----:B------:R-:W-:Y:S01]  /*8240*/  UPRMT UR4, UR43, 0x654, UR4 ;  /* 0x000006542b047896 */ /* 0x000fe20008000004 */
        /* <DEDUP_REMOVED lines=8> */
[----:B------:R-:W-:Y:S01]  /*82d0*/  SYNCS.ARRIVE.TRANS64.RED.A1T0 RZ, [UR4], RZ ;  /* 0x000000ffffff79a7 */ /* 0x000fe20008100404 */
        /* <DEDUP_REMOVED lines=79> */
[----:B------:R-:W-:Y:S01]  /*87d0*/  PLOP3.LUT P0, PT, PT, PT, PT, 0x8, 0x0 ;  /* 0x000000000000781c */ /* 0x000fe20003f0e170 */
[-C--:B------:R-:W-:Y:S01]  /*87e0*/  FMUL.FTZ R102, R102, R5.reuse ;  /* 0x0000000566667220 */ /* 0x080fe20000410000 */
[-C--:B------:R-:W-:Y:S01]  /*87f0*/  FMUL.FTZ R99, R99, R5.reuse ;  /* 0x0000000563637220 */ /* 0x080fe20000410000 */
[-C--:B------:R-:W-:Y:S01]  /*8800*/  FMUL.FTZ R110, R110, R5.reuse ;  /* 0x000000056e6e7220 */ /* 0x080fe20000410000 */
[-C--:B------:R-:W-:Y:S01]  /*8810*/  FMUL.FTZ R107, R107, R5.reuse ;  /* 0x000000056b6b7220 */ /* 0x080fe20000410000 */
[-C--:B------:R-:W-:Y:S01]  /*8820*/  FMUL.FTZ R118, R118, R5.reuse ;  /* 0x0000000576767220 */ /* 0x080fe20000410000 */
[----:B------:R-:W-:-:S07]  /*8830*/  FMUL.FTZ R115, R115, R5 ;  /* 0x0000000573737220 */ /* 0x000fce0000410000 */
.L_x_12:
[----:B------:R-:W-:Y:S05]  /*8840*/  @P0 BRA `(.L_x_35) ;  /* 0x0000002c00540947 */ /* 0x000fea0003800000 */
[----:B------:R-:W0:Y:S01]  /*8850*/  S2R R17, SR_TID.X ;  /* 0x0000000000117919 */ /* 0x000e220000002100 */
[----:B------:R-:W-:Y:S01]  /*8860*/  ULDC.64 UR4, c[0x4][0x38] ;  /* 0x01000e0000047ab9 */ /* 0x000fe20000000a00 */
[----:B------:R-:W1:Y:S01]  /*8870*/  LDC R129, c[0x0][0xbe8] ;  /* 0x0002fa00ff817b82 */ /* 0x000e620000000800 */
[----:B------:R-:W-:Y:S01]  /*8880*/  ULDC.64 UR6, c[0x0][0xb38] ;  /* 0x0002ce0000067ab9 */ /* 0x000fe20000000a00 */
[----:B------:R-:W-:Y:S01]  /*8890*/  ULDC.64 UR8, c[0x0][0xb28] ;  /* 0x0002ca0000087ab9 */ /* 0x000fe20000000a00 */
[----:B0-----:R-:W-:-:S05]  /*88a0*/  IMAD.SHL.U32 R2, R17, 0x4, RZ ;  /* 0x0000000411027824 */ /* 0x001fca00078e00ff */
[----:B------:R-:W-:Y:S01]  /*88b0*/  LOP3.LUT R2, R2, 0xc, RZ, 0xc0, !PT ;  /* 0x0000000c02027812 */ /* 0x000fe200078ec0ff */
[----:B------:R-:W-:Y:S03]  /*88c0*/  BAR.SYNC.DEFER_BLOCKING 0x1, 0x100 ;  /* 0x0044000000007b1d */ /* 0x000fe60000010000 */
[----:B------:R-:W-:-:S05]  /*88d0*/  IADD3 R2, P0, R2, UR4, RZ ;  /* 0x0000000402027c10 */ /* 0x000fca000ff1e0ff */
[----:B------:R-:W-:Y:S01]  /*88e0*/  IMAD.X R3, RZ, RZ, UR5, P0 ;  /* 0x00000005ff037e24 */ /* 0x000fe200080e06ff */
[----:B------:R-:W-:-:S04]  /*88f0*/  ULDC.64 UR4, c[0x0][0xbd0] ;  /* 0x0002f40000047ab9 */ /* 0x000fc80000000a00 */
[----:B------:R0:W2:Y:S01]  /*8900*/  LDG.E.CONSTANT R5, desc[UR38][R2.64] ;  /* 0x0000002602057981 */ /* 0x0000a2000c1e9900 */
[----:B------:R-:W-:Y:S01]  /*8910*/  LOP3.LUT P0, R8, R17, 0x3, RZ, 0xc0, !PT ;  /* 0x0000000311087812 */ /* 0x000fe2000780c0ff */
[----:B------:R-:W-:Y:S01]  /*8920*/  BSSY B0, `(.L_x_36) ;  /* 0x000021d000007945 */ /* 0x000fe20003800000 */
[----:B-1----:R-:W-:Y:S02]  /*8930*/  ISETP.NE.AND P2, PT, R129, 0x1, PT ;  /* 0x000000018100780c */ /* 0x002fe40003f45270 */
[----:B------:R-:W-:-:S04]  /*8940*/  ISETP.EQ.OR P0, PT, R8, 0x3, !P0 ;  /* 0x000000030800780c */ /* 0x000fc80004702670 */
[----:B------:R-:W-:Y:S02]  /*8950*/  SEL R146, R21, R42, P0 ;  /* 0x0000002a15927207 */ /* 0x000fe40000000000 */
[----:B------:R-:W-:Y:S01]  /*8960*/  SEL R46, R42, R21, P0 ;  /* 0x000000152a2e7207 */ /* 0x000fe20000000000 */
[----:B------:R-:W-:Y:S01]  /*8970*/  VIADD R42, R17, 0xffffff80 ;  /* 0xffffff80112a7836 */ /* 0x000fe20000000000 */
[----:B------:R-:W-:Y:S02]  /*8980*/  SEL R150, R44, R7, P0 ;  /* 0x000000072c967207 */ /* 0x000fe40000000000 */
[----:B------:R-:W-:Y:S02]  /*8990*/  SEL R44, R7, R44, P0 ;  /* 0x0000002c072c7207 */ /* 0x000fe40000000000 */
[----:B------:R-:W-:Y:S02]  /*89a0*/  SHF.R.S32.HI R7, RZ, 0x1f, R42 ;  /* 0x0000001fff077819 */ /* 0x000fe4000001142a */
[----:B------:R-:W-:-:S02]  /*89b0*/  SEL R156, R100, R101, P0 ;  /* 0x00000065649c7207 */ /* 0x000fc40000000000 */
[----:B0-----:R-:W-:Y:S02]  /*89c0*/  LEA.HI R2, R7, R42, RZ, 0x7 ;  /* 0x0000002a07027211 */ /* 0x001fe400078f38ff */
[----:B------:R-:W-:Y:S02]  /*89d0*/  SEL R34, R101, R100, P0 ;  /* 0x0000006465227207 */ /* 0x000fe40000000000 */
[----:B------:R-:W-:Y:S02]  /*89e0*/  LOP3.LUT R3, R2, 0xffffff80, RZ, 0xc0, !PT ;  /* 0xffffff8002037812 */ /* 0x000fe400078ec0ff */
[----:B------:R-:W-:Y:S02]  /*89f0*/  SEL R8, R9, R10, P0 ;  /* 0x0000000a09087207 */ /* 0x000fe40000000000 */
[----:B------:R-:W-:Y:S01]  /*8a00*/  SHF.R.S32.HI R17, RZ, 0x7, R2 ;  /* 0x00000007ff117819 */ /* 0x000fe20000011402 */
[----:B------:R-:W-:Y:S01]  /*8a10*/  IMAD.IADD R100, R42, 0x1, -R3 ;  /* 0x000000012a647824 */ /* 0x000fe200078e0a03 */
[----:B------:R-:W-:-:S02]  /*8a20*/  SEL R9, R10, R9, P0 ;  /* 0x000000090a097207 */ /* 0x000fc40000000000 */
[----:B------:R-:W-:Y:S02]  /*8a30*/  SEL R22, R12, R33, P0 ;  /* 0x000000210c167207 */ /* 0x000fe40000000000 */
[----:B------:R-:W-:Y:S02]  /*8a40*/  SHF.R.S32.HI R23, RZ, 0x1f, R100 ;  /* 0x0000001fff177819 */ /* 0x000fe40000011464 */
[----:B------:R-:W-:Y:S02]  /*8a50*/  SEL R10, R33, R12, P0 ;  /* 0x0000000c210a7207 */ /* 0x000fe40000000000 */
[----:B------:R-:W-:Y:S02]  /*8a60*/  SEL R40, R20, R41, P0 ;  /* 0x0000002914287207 */ /* 0x000fe40000000000 */
[----:B------:R-:W-:Y:S02]  /*8a70*/  SEL R12, R41, R20, P0 ;  /* 0x00000014290c7207 */ /* 0x000fe40000000000 */
[----:B------:R-:W-:-:S02]  /*8a80*/  SEL R140, R54, R55, P0 ;  /* 0x00000037368c7207 */ /* 0x000fc40000000000 */
[----:B------:R-:W-:Y:S02]  /*8a90*/  SEL R63, R55, R54, P0 ;  /* 0x00000036373f7207 */ /* 0x000fe40000000000 */
[----:B------:R-:W-:Y:S01]  /*8aa0*/  LEA.HI R41, R23, R100, RZ, 0x2 ;  /* 0x0000006417297211 */ /* 0x000fe200078f10ff */
[----:B------:R-:W0:Y:S01]  /*8ab0*/  S2R R54, SR_CTAID.X ;  /* 0x0000000000367919 */ /* 0x000e220000002500 */
[----:B------:R-:W-:Y:S02]  /*8ac0*/  LEA.HI R2, R2, R17, RZ, 0x1 ;  /* 0x0000001102027211 */ /* 0x000fe400078f08ff */
[----:B------:R-:W-:Y:S02]  /*8ad0*/  SEL R170, R69, R122, P0 ;  /* 0x0000007a45aa7207 */ /* 0x000fe40000000000 */
[----:B------:R-:W-:Y:S02]  /*8ae0*/  SEL R26, R122, R69, P0 ;  /* 0x000000457a1a7207 */ /* 0x000fe40000000000 */
[----:B------:R-:W-:-:S02]  /*8af0*/  SEL R36, R11, R6, P0 ;  /* 0x000000060b247207 */ /* 0x000fc40000000000 */
[----:B------:R-:W-:Y:S02]  /*8b00*/  SEL R122, R104, R105, P0 ;  /* 0x00000069687a7207 */ /* 0x000fe40000000000 */
[----:B------:R-:W-:Y:S02]  /*8b10*/  SEL R33, R105, R104, P0 ;  /* 0x0000006869217207 */ /* 0x000fe40000000000 */
[----:B------:R-:W-:Y:S02]  /*8b20*/  LEA.HI R7, R7, R42, RZ, 0x2 ;  /* 0x0000002a07077211 */ /* 0x000fe400078f10ff */
[----:B------:R-:W-:Y:S02]  /*8b30*/  SEL R11, R6, R11, P0 ;  /* 0x0000000b060b7207 */ /* 0x000fe40000000000 */
[----:B------:R-:W-:Y:S02]  /*8b40*/  SEL R104, R47, R48, P0 ;  /* 0x000000302f687207 */ /* 0x000fe40000000000 */
[----:B------:R-:W-:-:S02]  /*8b50*/  SEL R47, R48, R47, P0 ;  /* 0x0000002f302f7207 */ /* 0x000fc40000000000 */
[--C-:B------:R-:W-:Y:S02]  /*8b60*/  SHF.R.S32.HI R3, RZ, 0x2, R41.reuse ;  /* 0x00000002ff037819 */ /* 0x100fe40000011429 */
[----:B------:R-:W-:Y:S02]  /*8b70*/  SHF.R.S32.HI R6, RZ, 0x1f, R41 ;  /* 0x0000001fff067819 */ /* 0x000fe40000011429 */
[----:B------:R-:W-:Y:S02]  /*8b80*/  LOP3.LUT R2, R2, 0x3fffffe, RZ, 0xc0, !PT ;  /* 0x03fffffe02027812 */ /* 0x000fe400078ec0ff */
[----:B------:R-:W-:Y:S02]  /*8b90*/  SEL R142, R39, R50, P0 ;  /* 0x00000032278e7207 */ /* 0x000fe40000000000 */
[----:B------:R-:W-:Y:S01]  /*8ba0*/  SEL R48, R50, R39, P0 ;  /* 0x0000002732307207 */ /* 0x000fe20000000000 */
[----:B------:R-:W-:Y:S01]  /*8bb0*/  IMAD.IADD R17, R17, 0x1, -R2 ;  /* 0x0000000111117824 */ /* 0x000fe200078e0a02 */
[----:B------:R-:W-:-:S02]  /*8bc0*/  LOP3.LUT R7, R7, 0xfffffffc, RZ, 0xc0, !PT ;  /* 0xfffffffc07077812 */ /* 0x000fc400078ec0ff */
[----:B------:R-:W-:Y:S02]  /*8bd0*/  SHF.R.S32.HI R39, RZ, 0x1f, R16 ;  /* 0x0000001fff277819 */ /* 0x000fe40000011410 */
[----:B------:R-:W-:Y:S01]  /*8be0*/  LEA.HI R6, R6, R3, RZ, 0x3 ;  /* 0x0000000306067211 */ /* 0x000fe200078f18ff */
[----:B------:R-:W-:Y:S01]  /*8bf0*/  IMAD.IADD R21, R42, 0x1, -R7 ;  /* 0x000000012a157824 */ /* 0x000fe200078e0a07 */
[----:B------:R-:W-:Y:S01]  /*8c00*/  LEA.HI R2, R23, R100, RZ, 0x5 ;  /* 0x0000006417027211 */ /* 0x000fe200078f28ff */
[C---:B------:R-:W-:Y:S01]  /*8c10*/  IMAD R23, R39.reuse, UR4, RZ ;  /* 0x0000000427177c24 */ /* 0x040fe2000f8e02ff */
[----:B------:R-:W-:Y:S01]  /*8c20*/  LOP3.LUT R6, R6, 0xfffffff8, RZ, 0xc0, !PT ;  /* 0xfffffff806067812 */ /* 0x000fe200078ec0ff */
[----:B------:R-:W-:Y:S01]  /*8c30*/  IMAD R39, R39, UR6, RZ ;  /* 0x0000000627277c24 */ /* 0x000fe2000f8e02ff */
[----:B------:R-:W-:Y:S02]  /*8c40*/  SEL R144, R37, R56, P0 ;  /* 0x0000003825907207 */ /* 0x000fe40000000000 */
[----:B------:R-:W-:Y:S01]  /*8c50*/  SEL R51, R56, R37, P0 ;  /* 0x0000002538337207 */ /* 0x000fe20000000000 */
[C---:B------:R-:W-:Y:S01]  /*8c60*/  IMAD R37, R16.reuse, UR5, R23 ;  /* 0x0000000510257c24 */ /* 0x040fe2000f8e0217 */
[----:B------:R-:W-:Y:S01]  /*8c70*/  SHF.R.S32.HI R2, RZ, 0x5, R2 ;  /* 0x00000005ff027819 */ /* 0x000fe20000011402 */
[----:B------:R-:W-:Y:S01]  /*8c80*/  IMAD.IADD R3, R3, 0x1, -R6 ;  /* 0x0000000103037824 */ /* 0x000fe200078e0a06 */
[----:B------:R-:W-:Y:S01]  /*8c90*/  LEA.HI R23, R21, R21, RZ, 0x1 ;  /* 0x0000001515177211 */ /* 0x000fe200078f08ff */
[----:B------:R-:W-:Y:S01]  /*8ca0*/  IMAD R39, R16, UR7, R39 ;  /* 0x0000000710277c24 */ /* 0x000fe2000f8e0227 */
[----:B------:R-:W-:Y:S01]  /*8cb0*/  SEL R148, R49, R52, P0 ;  /* 0x0000003431947207 */ /* 0x000fe20000000000 */
[----:B------:R-:W-:Y:S01]  /*8cc0*/  IMAD R42, R2, 0x10, R3 ;  /* 0x00000010022a7824 */ /* 0x000fe200078e0203 */
[----:B------:R-:W-:Y:S01]  /*8cd0*/  SEL R49, R52, R49, P0 ;  /* 0x0000003134317207 */ /* 0x000fe20000000000 */
[----:B------:R-:W-:Y:S01]  /*8ce0*/  IMAD.WIDE.U32 R2, R16, UR6, RZ ;  /* 0x0000000610027c25 */ /* 0x000fe2000f8e00ff */
[----:B------:R-:W-:Y:S01]  /*8cf0*/  LOP3.LUT R52, R23, 0x1ffffffe, RZ, 0xc0, !PT ;  /* 0x1ffffffe17347812 */ /* 0x000fe200078ec0ff */
[----:B------:R-:W-:Y:S01]  /*8d00*/  ULDC.64 UR6, c[0x0][0xb48] ;  /* 0x0002d20000067ab9 */ /* 0x000fe20000000a00 */
[----:B------:R-:W-:Y:S01]  /*8d10*/  SEL R114, R84, R85, P0 ;  /* 0x0000005554727207 */ /* 0x000fe20000000000 */
[----:B------:R-:W-:Y:S01]  /*8d20*/  IMAD R17, R17, 0x40, R42 ;  /* 0x0000004011117824 */ /* 0x000fe200078e022a */
[----:B------:R-:W-:Y:S01]  /*8d30*/  SEL R30, R85, R84, P0 ;  /* 0x00000054551e7207 */ /* 0x000fe20000000000 */
[----:B------:R-:W-:Y:S01]  /*8d40*/  IMAD.IADD R52, R21, 0x1, -R52 ;  /* 0x0000000115347824 */ /* 0x000fe200078e0a34 */
[----:B------:R-:W-:Y:S01]  /*8d50*/  SEL R84, R53, R58, P0 ;  /* 0x0000003a35547207 */ /* 0x000fe20000000000 */
[--C-:B0-----:R-:W-:Y:S01]  /*8d60*/  IMAD R101, R54, 0x80, R17.reuse ;  /* 0x0000008036657824 */ /* 0x101fe200078e0211 */
[----:B------:R-:W-:Y:S01]  /*8d70*/  SEL R38, R13, R14, P0 ;  /* 0x0000000e0d267207 */ /* 0x000fe20000000000 */
[----:B------:R-:W-:Y:S01]  /*8d80*/  IMAD R52, R52, 0x8, R17 ;  /* 0x0000000834347824 */ /* 0x000fe200078e0211 */
[----:B------:R-:W-:Y:S01]  /*8d90*/  SEL R13, R14, R13, P0 ;  /* 0x0000000d0e0d7207 */ /* 0x000fe20000000000 */
[----:B------:R-:W-:Y:S01]  /*8da0*/  IMAD.WIDE.U32 R6, R16, UR4, RZ ;  /* 0x0000000410067c25 */ /* 0x000fe2000f8e00ff */
[----:B------:R-:W-:Y:S01]  /*8db0*/  SEL R176, R29, R28, P0 ;  /* 0x0000001c1db07207 */ /* 0x000fe20000000000 */
[----:B------:R-:W0:Y:S01]  /*8dc0*/  S2UR UR4, SR_CTAID.Y ;  /* 0x00000000000479c3 */ /* 0x000e220000002600 */
[----:B------:R-:W-:Y:S01]  /*8dd0*/  SEL R14, R28, R29, P0 ;  /* 0x0000001d1c0e7207 */ /* 0x000fe20000000000 */
[----:B------:R-:W-:Y:S01]  /*8de0*/  IMAD R54, R54, 0x80, R52 ;  /* 0x0000008036367824 */ /* 0x000fe200078e0234 */
[----:B------:R-:W-:Y:S01]  /*8df0*/  SEL R158, R88, R89, P0 ;  /* 0x00000059589e7207 */ /* 0x000fe20000000000 */
[----:B------:R-:W-:Y:S01]  /*8e00*/  IMAD.IADD R3, R3, 0x1, R39 ;  /* 0x0000000103037824 */ /* 0x000fe200078e0227 */
[----:B------:R-:W-:Y:S01]  /*8e10*/  SEL R29, R89, R88, P0 ;  /* 0x00000058591d7207 */ /* 0x000fe20000000000 */
[----:B------:R-:W-:Y:S01]  /*8e20*/  IMAD.IADD R7, R7, 0x1, R37 ;  /* 0x0000000107077824 */ /* 0x000fe200078e0225 */
[----:B------:R-:W-:-:S02]  /*8e30*/  SEL R180, R15, R24, P0 ;  /* 0x000000180fb47207 */ /* 0x000fc40000000000 */
[----:B------:R-:W-:Y:S02]  /*8e40*/  SEL R166, R76, R125, P0 ;  /* 0x0000007d4ca67207 */ /* 0x000fe40000000000 */
[----:B------:R-:W-:Y:S02]  /*8e50*/  SEL R28, R125, R76, P0 ;  /* 0x0000004c7d1c7207 */ /* 0x000fe40000000000 */
[----:B------:R-:W-:Y:S02]  /*8e60*/  SEL R88, R98, R99, P0 ;  /* 0x0000006362587207 */ /* 0x000fe40000000000 */
[----:B------:R-:W-:Y:S02]  /*8e70*/  SEL R15, R24, R15, P0 ;  /* 0x0000000f180f7207 */ /* 0x000fe40000000000 */
[----:B------:R-:W-:Y:S02]  /*8e80*/  SEL R178, R25, R32, P0 ;  /* 0x0000002019b27207 */ /* 0x000fe40000000000 */
        /* <DEDUP_REMOVED lines=45> */
[----:B------:R-:W-:Y:S02]  /*9160*/  LOP3.LUT R41, R41, 0x7ffffffc, RZ, 0xc0, !PT ;  /* 0x7ffffffc29297812 */ /* 0x000fe400078ec0ff */
[----:B------:R-:W-:Y:S02]  /*9170*/  SEL R120, R96, R97, P0 ;  /* 0x0000006160787207 */ /* 0x000fe40000000000 */
[----:B------:R-:W-:Y:S02]  /*9180*/  SEL R31, R97, R96, P0 ;  /* 0x00000060611f7207 */ /* 0x000fe40000000000 */
[----:B------:R-:W-:-:S02]  /*9190*/  SEL R65, R65, R110, P0 ;  /* 0x0000006e41417207 */ /* 0x000fc40000000000 */
[C---:B------:R-:W-:Y:S01]  /*91a0*/  LOP3.LUT P1, RZ, R100.reuse, 0x3, RZ, 0xc0, !PT ;  /* 0x0000000364ff7812 */ /* 0x040fe2000782c0ff */
[----:B------:R-:W-:Y:S01]  /*91b0*/  IMAD.IADD R100, R100, 0x1, -R41 ;  /* 0x0000000164647824 */ /* 0x000fe200078e0a29 */
[----:B------:R-:W-:Y:S02]  /*91c0*/  SEL R71, R91, R90, P0 ;  /* 0x0000005a5b477207 */ /* 0x000fe40000000000 */
[----:B------:R-:W-:Y:S02]  /*91d0*/  SEL R50, R58, R53, P0 ;  /* 0x000000353a327207 */ /* 0x000fe40000000000 */
[----:B------:R-:W-:Y:S02]  /*91e0*/  SEL R58, R61, R62, P0 ;  /* 0x0000003e3d3a7207 */ /* 0x000fe40000000000 */
[----:B------:R-:W-:Y:S02]  /*91f0*/  SEL R66, R103, R102, P0 ;  /* 0x0000006667427207 */ /* 0x000fe40000000000 */
[----:B------:R-:W-:Y:S01]  /*9200*/  SEL R62, R62, R61, P0 ;  /* 0x0000003d3e3e7207 */ /* 0x000fe20000000000 */
[----:B--2---:R1:W-:Y:S04]  /*9210*/  SHFL.IDX PT, R52, R84, R5, 0x1c1f ;  /* 0x001c1f0554347589 */ /* 0x0043e800000e0000 */
[----:B------:R-:W-:Y:S04]  /*9220*/  SHFL.IDX PT, R106, R166, R5, 0x1c1f ;  /* 0x001c1f05a66a7589 */ /* 0x000fe800000e0000 */
[----:B------:R-:W-:Y:S01]  /*9230*/  SHFL.IDX PT, R42, R88, R5, 0x1c1f ;  /* 0x001c1f05582a7589 */ /* 0x000fe200000e0000 */
[----:B-1----:R-:W-:-:S03]  /*9240*/  LOP3.LUT R84, R5, 0x2, RZ, 0x3c, !PT ;  /* 0x0000000205547812 */ /* 0x002fc600078e3cff */
[----:B------:R-:W-:Y:S04]  /*9250*/  SHFL.IDX PT, R117, R158, R5, 0x1c1f ;  /* 0x001c1f059e757589 */ /* 0x000fe800000e0000 */
        /* <DEDUP_REMOVED lines=13> */
[----:B------:R-:W1:Y:S04]  /*9330*/  SHFL.IDX PT, R34, R34, R84, 0x1c1f ;  /* 0x001c1f5422227589 */ /* 0x000e6800000e0000 */
[----:B------:R-:W-:Y:S04]  /*9340*/  SHFL.IDX PT, R78, R36, R5, 0x1c1f ;  /* 0x001c1f05244e7589 */ /* 0x000fe800000e0000 */
[----:B------:R-:W2:Y:S04]  /*9350*/  SHFL.IDX PT, R11, R11, R84, 0x1c1f ;  /* 0x001c1f540b0b7589 */ /* 0x000ea800000e0000 */
[----:B------:R-:W-:Y:S04]  /*9360*/  SHFL.IDX PT, R82, R22, R5, 0x1c1f ;  /* 0x001c1f0516527589 */ /* 0x000fe800000e0000 */
[----:B------:R-:W-:Y:S04]  /*9370*/  SHFL.IDX PT, R87, R40, R5, 0x1c1f ;  /* 0x001c1f0528577589 */ /* 0x000fe800000e0000 */
[----:B------:R-:W-:Y:S04]  /*9380*/  SHFL.IDX PT, R40, R86, R5, 0x1c1f ;  /* 0x001c1f0556287589 */ /* 0x000fe800000e0000 */
[----:B------:R-:W-:Y:S01]  /*9390*/  SHFL.IDX PT, R83, R38, R5, 0x1c1f ;  /* 0x001c1f0526537589 */ /* 0x000fe200000e0000 */
[----:B-1----:R-:W-:-:S03]  /*93a0*/  SEL R27, R34, R119, P0 ;  /* 0x00000077221b7207 */ /* 0x002fc60000000000 */
[----:B------:R-:W-:Y:S04]  /*93b0*/  SHFL.IDX PT, R8, R112, R5, 0x1c1f ;  /* 0x001c1f0570087589 */ /* 0x000fe800000e0000 */
[----:B------:R-:W-:Y:S01]  /*93c0*/  SHFL.IDX PT, R86, R13, R84, 0x1c1f ;  /* 0x001c1f540d567589 */ /* 0x000fe200000e0000 */
[----:B--2---:R-:W-:-:S03]  /*93d0*/  SEL R75, R78, R11, P0 ;  /* 0x0000000b4e4b7207 */ /* 0x004fc60000000000 */
[----:B------:R-:W-:Y:S04]  /*93e0*/  SHFL.IDX PT, R111, R164, R5, 0x1c1f ;  /* 0x001c1f05a46f7589 */ /* 0x000fe800000e0000 */
[----:B------:R1:W-:Y:S04]  /*93f0*/  SHFL.IDX PT, R112, R25, R84, 0x1c1f ;  /* 0x001c1f5419707589 */ /* 0x0003e800000e0000 */
[----:B------:R-:W-:Y:S04]  /*9400*/  SHFL.IDX PT, R122, R122, R5, 0x1c1f ;  /* 0x001c1f057a7a7589 */ /* 0x000fe800000e0000 */
[----:B------:R-:W-:Y:S01]  /*9410*/  SHFL.IDX PT, R124, R124, R5, 0x1c1f ;  /* 0x001c1f057c7c7589 */ /* 0x000fe200000e0000 */
[----:B-1----:R-:W-:-:S03]  /*9420*/  SEL R25, R119, R34, P0 ;  /* 0x0000002277197207 */ /* 0x002fc60000000000 */
[----:B------:R-:W-:Y:S01]  /*9430*/  SHFL.IDX PT, R12, R12, R84, 0x1c1f ;  /* 0x001c1f540c0c7589 */ /* 0x000fe200000e0000 */
[----:B------:R-:W1:Y:S03]  /*9440*/  @P2 LDC R119, c[0x0][0xbec] ;  /* 0x0002fb00ff772b82 */ /* 0x000e660000000800 */
[----:B------:R-:W-:Y:S04]  /*9450*/  SHFL.IDX PT, R99, R20, R84, 0x1c1f ;  /* 0x001c1f5414637589 */ /* 0x000fe800000e0000 */
[----:B------:R-:W2:Y:S04]  /*9460*/  SHFL.IDX PT, R33, R33, R84, 0x1c1f ;  /* 0x001c1f5421217589 */ /* 0x000ea800000e0000 */
[----:B------:R-:W3:Y:S04]  /*9470*/  SHFL.IDX PT, R35, R35, R84, 0x1c1f ;  /* 0x001c1f5423237589 */ /* 0x000ee800000e0000 */
[----:B------:R-:W-:Y:S04]  /*9480*/  SHFL.IDX PT, R85, R180, R5, 0x1c1f ;  /* 0x001c1f05b4557589 */ /* 0x000fe800000e0000 */
[----:B------:R-:W-:Y:S04]  /*9490*/  SHFL.IDX PT, R123, R152, R5, 0x1c1f ;  /* 0x001c1f05987b7589 */ /* 0x000fe800000e0000 */
[----:B------:R4:W-:Y:S01]  /*94a0*/  SHFL.IDX PT, R36, R134, R5, 0x1c1f ;  /* 0x001c1f0586247589 */ /* 0x0009e200000e0000 */
[----:B-1----:R-:W-:-:S03]  /*94b0*/  @P2 IMAD.HI.U32 R119, R54, R119, RZ ;  /* 0x0000007736772227 */ /* 0x002fc600078e00ff */
[----:B------:R1:W5:Y:S04]  /*94c0*/  SHFL.IDX PT, R20, R45, R84, 0x1c1f ;  /* 0x001c1f542d147589 */ /* 0x00036800000e0000 */
[----:B------:R-:W-:Y:S01]  /*94d0*/  SHFL.IDX PT, R92, R176, R5, 0x1c1f ;  /* 0x001c1f05b05c7589 */ /* 0x000fe200000e0000 */
[----:B--2---:R-:W-:Y:S01]  /*94e0*/  SEL R28, R122, R33, P0 ;  /* 0x000000217a1c7207 */ /* 0x004fe20000000000 */
[----:B----4-:R-:W2:Y:S02]  /*94f0*/  LDC.64 R134, c[0x0][0xbd8] ;  /* 0x0002f600ff867b82 */ /* 0x010ea40000000a00 */
[----:B------:R-:W-:Y:S01]  /*9500*/  SHFL.IDX PT, R93, R14, R84, 0x1c1f ;  /* 0x001c1f540e5d7589 */ /* 0x000fe200000e0000 */
[----:B---3--:R-:W-:Y:S02]  /*9510*/  SEL R32, R124, R35, P0 ;  /* 0x000000237c207207 */ /* 0x008fe40000000000 */
[----:B-1----:R-:W-:Y:S01]  /*9520*/  SEL R45, R116, R15, P0 ;  /* 0x0000000f742d7207 */ /* 0x002fe20000000000 */
[----:B------:R-:W-:Y:S01]  /*9530*/  SHFL.IDX PT, R114, R114, R5, 0x1c1f ;  /* 0x001c1f0572727589 */ /* 0x000fe200000e0000 */
[----:B------:R-:W-:-:S03]  /*9540*/  SEL R34, R35, R124, P0 ;  /* 0x0000007c23227207 */ /* 0x000fc60000000000 */
[----:B------:R-:W-:Y:S04]  /*9550*/  SHFL.IDX PT, R23, R126, R5, 0x1c1f ;  /* 0x001c1f057e177589 */ /* 0x000fe800000e0000 */
[----:B------:R1:W-:Y:S04]  /*9560*/  SHFL.IDX PT, R13, R30, R84, 0x1c1f ;  /* 0x001c1f541e0d7589 */ /* 0x0003e800000e0000 */
[----:B------:R-:W-:Y:S01]  /*9570*/  SHFL.IDX PT, R90, R178, R5, 0x1c1f ;  /* 0x001c1f05b25a7589 */ /* 0x000fe200000e0000 */
[----:B-----5:R-:W-:-:S03]  /*9580*/  SEL R35, R20, R123, P0 ;  /* 0x0000007b14237207 */ /* 0x020fc60000000000 */
[----:B------:R-:W-:Y:S01]  /*9590*/  SHFL.IDX PT, R96, R168, R5, 0x1c1f ;  /* 0x001c1f05a8607589 */ /* 0x000fe200000e0000 */
[----:B-1----:R-:W-:-:S03]  /*95a0*/  SEL R30, R33, R122, P0 ;  /* 0x0000007a211e7207 */ /* 0x002fc60000000000 */
[----:B------:R-:W-:Y:S01]  /*95b0*/  SHFL.IDX PT, R105, R150, R5, 0x1c1f ;  /* 0x001c1f0596697589 */ /* 0x000fe200000e0000 */
[----:B------:R-:W-:Y:S01]  /*95c0*/  SEL R33, R123, R20, P0 ;  /* 0x000000147b217207 */ /* 0x000fe20000000000 */
[----:B--2---:R-:W-:Y:S02]  /*95d0*/  IMAD R20, R134, UR37, RZ ;  /* 0x0000002586147c24 */ /* 0x004fe4000f8e02ff */
[----:B------:R-:W-:Y:S04]  /*95e0*/  SHFL.IDX PT, R104, R104, R5, 0x1c1f ;  /* 0x001c1f0568687589 */ /* 0x000fe800000e0000 */
[----:B------:R-:W-:Y:S04]  /*95f0*/  SHFL.IDX PT, R41, R128, R5, 0x1c1f ;  /* 0x001c1f0580297589 */ /* 0x000fe800000e0000 */
[----:B------:R-:W1:Y:S04]  /*9600*/  SHFL.IDX PT, R19, R19, R84, 0x1c1f ;  /* 0x001c1f5413137589 */ /* 0x000e6800000e0000 */
[----:B------:R2:W-:Y:S04]  /*9610*/  SHFL.IDX PT, R125, R47, R84, 0x1c1f ;  /* 0x001c1f542f7d7589 */ /* 0x0005e800000e0000 */
[----:B------:R3:W-:Y:S04]  /*9620*/  SHFL.IDX PT, R126, R44, R84, 0x1c1f ;  /* 0x001c1f542c7e7589 */ /* 0x0007e800000e0000 */
[----:B------:R-:W-:Y:S01]  /*9630*/  SHFL.IDX PT, R95, R172, R5, 0x1c1f ;  /* 0x001c1f05ac5f7589 */ /* 0x000fe200000e0000 */
[----:B--2---:R-:W-:-:S03]  /*9640*/  SEL R47, R15, R116, P0 ;  /* 0x000000740f2f7207 */ /* 0x004fc60000000000 */
[----:B------:R-:W-:Y:S01]  /*9650*/  SHFL.IDX PT, R59, R148, R5, 0x1c1f ;  /* 0x001c1f05943b7589 */ /* 0x000fe200000e0000 */
[----:B---3--:R-:W-:-:S03]  /*9660*/  SEL R44, R117, R118, P0 ;  /* 0x00000076752c7207 */ /* 0x008fc60000000000 */
[----:B------:R-:W-:Y:S04]  /*9670*/  SHFL.IDX PT, R18, R18, R84, 0x1c1f ;  /* 0x001c1f5412127589 */ /* 0x000fe800000e0000 */
[----:B------:R2:W3:Y:S01]  /*9680*/  SHFL.IDX PT, R128, R49, R84, 0x1c1f ;  /* 0x001c1f5431807589 */ /* 0x0004e200000e0000 */
[----:B-1----:R-:W-:-:S03]  /*9690*/  SEL R89, R90, R19, P0 ;  /* 0x000000135a597207 */ /* 0x002fc60000000000 */
[----:B------:R-:W-:Y:S04]  /*96a0*/  SHFL.IDX PT, R91, R174, R5, 0x1c1f ;  /* 0x001c1f05ae5b7589 */ /* 0x000fe800000e0000 */
[----:B------:R-:W-:Y:S01]  /*96b0*/  SHFL.IDX PT, R97, R170, R5, 0x1c1f ;  /* 0x001c1f05aa617589 */ /* 0x000fe200000e0000 */
[----:B--2---:R-:W-:-:S03]  /*96c0*/  SEL R49, R13, R114, P0 ;  /* 0x000000720d317207 */ /* 0x004fc60000000000 */
[----:B------:R-:W-:Y:S04]  /*96d0*/  SHFL.IDX PT, R24, R24, R84, 0x1c1f ;  /* 0x001c1f5418187589 */ /* 0x000fe800000e0000 */
[----:B------:R-:W-:Y:S04]  /*96e0*/  SHFL.IDX PT, R26, R26, R84, 0x1c1f ;  /* 0x001c1f541a1a7589 */ /* 0x000fe800000e0000 */
[----:B------:R-:W-:Y:S04]  /*96f0*/  SHFL.IDX PT, R14, R43, R84, 0x1c1f ;  /* 0x001c1f542b0e7589 */ /* 0x000fe800000e0000 */
[----:B------:R1:W-:Y:S01]  /*9700*/  SHFL.IDX PT, R110, R63, R84, 0x1c1f ;  /* 0x001c1f543f6e7589 */ /* 0x0003e200000e0000 */
[----:B---3--:R-:W-:-:S03]  /*9710*/  SEL R15, R59, R128, P0 ;  /* 0x000000803b0f7207 */ /* 0x008fc60000000000 */
[----:B------:R2:W-:Y:S04]  /*9720*/  SHFL.IDX PT, R43, R65, R84, 0x1c1f ;  /* 0x001c1f54412b7589 */ /* 0x0005e800000e0000 */
[----:B------:R-:W-:Y:S01]  /*9730*/  SHFL.IDX PT, R120, R120, R5, 0x1c1f ;  /* 0x001c1f0578787589 */ /* 0x000fe200000e0000 */
[----:B-1----:R-:W-:-:S03]  /*9740*/  SEL R63, R106, R113, P0 ;  /* 0x000000716a3f7207 */ /* 0x002fc60000000000 */
[----:B------:R-:W-:Y:S01]  /*9750*/  SHFL.IDX PT, R31, R31, R84, 0x1c1f ;  /* 0x001c1f541f1f7589 */ /* 0x000fe200000e0000 */
[----:B--2---:R-:W-:-:S03]  /*9760*/  SEL R65, R113, R106, P0 ;  /* 0x0000006a71417207 */ /* 0x004fc60000000000 */
[----:B------:R-:W1:Y:S01]  /*9770*/  SHFL.IDX PT, R121, R154, R5, 0x1c1f ;  /* 0x001c1f059a797589 */ /* 0x000e6200000e0000 */
[----:B------:R-:W2:Y:S03]  /*9780*/  @P2 LDC R113, c[0x0][0xbec] ;  /* 0x0002fb00ff712b82 */ /* 0x000ea60000000800 */
[----:B------:R3:W-:Y:S04]  /*9790*/  SHFL.IDX PT, R127, R46, R84, 0x1c1f ;  /* 0x001c1f542e7f7589 */ /* 0x0007e800000e0000 */
[----:B------:R-:W-:Y:S01]  /*97a0*/  SHFL.IDX PT, R102, R146, R5, 0x1c1f ;  /* 0x001c1f0592667589 */ /* 0x000fe200000e0000 */
[----:B------:R-:W0:Y:S03]  /*97b0*/  LDC R106, c[0x0][0xc50] ;  /* 0x00031400ff6a7b82 */ /* 0x000e260000000800 */
[----:B------:R-:W-:Y:S01]  /*97c0*/  SHFL.IDX PT, R39, R132, R5, 0x1c1f ;  /* 0x001c1f0584277589 */ /* 0x000fe200000e0000 */
[----:B---3--:R-:W-:-:S03]  /*97d0*/  SEL R46, R118, R117, P0 ;  /* 0x00000075762e7207 */ /* 0x008fc60000000000 */
[----:B------:R-:W-:Y:S01]  /*97e0*/  SHFL.IDX PT, R55, R142, R5, 0x1c1f ;  /* 0x001c1f058e377589 */ /* 0x000fe200000e0000 */
[----:B------:R-:W3:Y:S03]  /*97f0*/  LDC.64 R116, c[0x0][0xb40] ;  /* 0x0002d000ff747b82 */ /* 0x000ee60000000a00 */
[----:B------:R4:W5:Y:S04]  /*9800*/  SHFL.IDX PT, R132, R48, R84, 0x1c1f ;  /* 0x001c1f5430847589 */ /* 0x00096800000e0000 */
[----:B------:R4:W-:Y:S01]  /*9810*/  SHFL.IDX PT, R103, R50, R84, 0x1c1f ;  /* 0x001c1f5432677589 */ /* 0x0009e200000e0000 */
[----:B-1----:R-:W-:-:S03]  /*9820*/  SEL R29, R121, R14, P0 ;  /* 0x0000000e791d7207 */ /* 0x002fc60000000000 */
[----:B------:R-:W-:Y:S01]  /*9830*/  SHFL.IDX PT, R21, R144, R5, 0x1c1f ;  /* 0x001c1f0590157589 */ /* 0x000fe200000e0000 */
[----:B----4-:R-:W-:-:S03]  /*9840*/  SEL R48, R10, R115, P0 ;  /* 0x000000730a307207 */ /* 0x010fc60000000000 */
[----:B------:R-:W-:Y:S01]  /*9850*/  SHFL.IDX PT, R53, R140, R5, 0x1c1f ;  /* 0x001c1f058c357589 */ /* 0x000fe200000e0000 */
[----:B------:R-:W-:-:S03]  /*9860*/  SEL R50, R115, R10, P0 ;  /* 0x0000000a73327207 */ /* 0x000fc60000000000 */
[----:B------:R-:W-:Y:S01]  /*9870*/  SHFL.IDX PT, R58, R58, R5, 0x1c1f ;  /* 0x001c1f053a3a7589 */ /* 0x000fe200000e0000 */
[----:B------:R-:W1:Y:S01]  /*9880*/  @P2 LDC R115, c[0x0][0xbf0] ;  /* 0x0002fc00ff732b82 */ /* 0x000e620000000800 */
[----:B------:R-:W-:Y:S02]  /*9890*/  SEL R10, R105, R126, P0 ;  /* 0x0000007e690a7207 */ /* 0x000fe40000000000 */
[----:B------:R-:W-:Y:S01]  /*98a0*/  SHFL.IDX PT, R56, R56, R5, 0x1c1f ;  /* 0x001c1f0538387589 */ /* 0x000fe200000e0000 */
[----:B---3--:R-:W-:-:S03]  /*98b0*/  IMAD.WIDE.U32 R2, R116, UR36, R2 ;  /* 0x0000002474027c25 */ /* 0x008fc6000f8e0002 */
[----:B------:R-:W-:Y:S04]  /*98c0*/  SHFL.IDX PT, R60, R60, R5, 0x1c1f ;  /* 0x001c1f053c3c7589 */ /* 0x000fe800000e0000 */
[----:B------:R-:W-:Y:S04]  /*98d0*/  SHFL.IDX PT, R61, R138, R5, 0x1c1f ;  /* 0x001c1f058a3d7589 */ /* 0x000fe800000e0000 */
[----:B------:R-:W-:Y:S04]  /*98e0*/  SHFL.IDX PT, R37, R136, R5, 0x1c1f ;  /* 0x001c1f0588257589 */ /* 0x000fe800000e0000 */
[----:B------:R-:W-:Y:S04]  /*98f0*/  SHFL.IDX PT, R38, R130, R5, 0x1c1f ;  /* 0x001c1f0582267589 */ /* 0x000fe800000e0000 */
[----:B------:R3:W-:Y:S04]  /*9900*/  SHFL.IDX PT, R22, R98, R5, 0x1c1f ;  /* 0x001c1f0562167589 */ /* 0x0007e800000e0000 */
[----:B------:R4:W-:Y:S04]  /*9910*/  SHFL.IDX PT, R17, R94, R5, 0x1c1f ;  /* 0x001c1f055e117589 */ /* 0x0009e800000e0000 */
[----:B------:R5:W-:Y:S01]  /*9920*/  SHFL.IDX PT, R109, R62, R84, 0x1c1f ;  /* 0x001c1f543e6d7589 */ /* 0x000be200000e0000 */
[----:B---3--:R-:W-:-:S03]  /*9930*/  SEL R98, R96, R99, P0 ;  /* 0x0000006360627207 */ /* 0x008fc60000000000 */
[----:B------:R3:W-:Y:S01]  /*9940*/  SHFL.IDX PT, R107, R64, R84, 0x1c1f ;  /* 0x001c1f54406b7589 */ /* 0x0007e200000e0000 */
[----:B------:R-:W-:Y:S02]  /*9950*/  SEL R96, R99, R96, P0 ;  /* 0x0000006063607207 */ /* 0x000fe40000000000 */
[----:B----4-:R-:W-:Y:S01]  /*9960*/  SEL R5, R74, R9, P0 ;  /* 0x000000094a057207 */ /* 0x010fe20000000000 */
[----:B------:R4:W1:Y:S01]  /*9970*/  SHFL.IDX PT, R130, R51, R84, 0x1c1f ;  /* 0x001c1f5433827589 */ /* 0x00086200000e0000 */
[----:B------:R-:W-:Y:S02]  /*9980*/  SEL R9, R9, R74, P0 ;  /* 0x0000004a09097207 */ /* 0x000fe40000000000 */
[----:B------:R-:W-:Y:S01]  /*9990*/  SEL R74, R80, R81, P0 ;  /* 0x00000051504a7207 */ /* 0x000fe20000000000 */
[----:B------:R-:W1:Y:S01]  /*99a0*/  SHFL.IDX PT, R57, R57, R84, 0x1c1f ;  /* 0x001c1f5439397589 */ /* 0x000e6200000e0000 */
[----:B------:R-:W-:Y:S02]  /*99b0*/  SEL R80, R81, R80, P0 ;  /* 0x0000005051507207 */ /* 0x000fe40000000000 */
[----:B------:R-:W-:Y:S01]  /*99c0*/  SEL R81, R11, R78, P0 ;  /* 0x0000004e0b517207 */ /* 0x000fe20000000000 */
[----:B------:R-:W1:Y:S01]  /*99d0*/  SHFL.IDX PT, R108, R108, R84, 0x1c1f ;  /* 0x001c1f546c6c7589 */ /* 0x000e6200000e0000 */
[----:B------:R-:W-:-:S02]  /*99e0*/  SEL R78, R82, R79, P0 ;  /* 0x0000004f524e7207 */ /* 0x000fc40000000000 */
[----:B------:R-:W-:Y:S01]  /*99f0*/  SEL R82, R79, R82, P0 ;  /* 0x000000524f527207 */ /* 0x000fe20000000000 */
[----:B------:R-:W-:Y:S01]  /*9a00*/  SHFL.IDX PT, R76, R76, R84, 0x1c1f ;  /* 0x001c1f544c4c7589 */ /* 0x000fe200000e0000 */
[----:B------:R-:W-:Y:S02]  /*9a10*/  SEL R79, R83, R86, P0 ;  /* 0x00000056534f7207 */ /* 0x000fe40000000000 */
[----:B------:R-:W-:Y:S01]  /*9a20*/  SEL R83, R86, R83, P0 ;  /* 0x0000005356537207 */ /* 0x000fe20000000000 */
[----:B------:R-:W-:Y:S01]  /*9a30*/  SHFL.IDX PT, R77, R77, R84, 0x1c1f ;  /* 0x001c1f544d4d7589 */ /* 0x000fe200000e0000 */
[----:B-----5:R-:W-:Y:S02]  /*9a40*/  SEL R62, R111, R112, P0 ;  /* 0x000000706f3e7207 */ /* 0x020fe40000000000 */
[----:B---3--:R-:W-:Y:S01]  /*9a50*/  SEL R64, R112, R111, P0 ;  /* 0x0000006f70407207 */ /* 0x008fe20000000000 */
[----:B------:R-:W-:Y:S01]  /*9a60*/  SHFL.IDX PT, R72, R72, R84, 0x1c1f ;  /* 0x001c1f5448487589 */ /* 0x000fe200000e0000 */
[----:B------:R-:W-:Y:S01]  /*9a70*/  SEL R86, R87, R12, P0 ;  /* 0x0000000c57567207 */ /* 0x000fe20000000000 */
[----:B------:R-:W3:Y:S01]  /*9a80*/  @P2 LDC R112, c[0x0][0xbf0] ;  /* 0x0002fc00ff702b82 */ /* 0x000ee20000000800 */
[----:B----4-:R-:W-:Y:S01]  /*9a90*/  SEL R51, R114, R13, P0 ;  /* 0x0000000d72337207 */ /* 0x010fe20000000000 */
[----:B------:R-:W-:Y:S01]  /*9aa0*/  SHFL.IDX PT, R73, R73, R84, 0x1c1f ;  /* 0x001c1f5449497589 */ /* 0x000fe200000e0000 */
[----:B------:R-:W-:Y:S01]  /*9ab0*/  SEL R11, R104, R125, P0 ;  /* 0x0000007d680b7207 */ /* 0x000fe20000000000 */
[----:B------:R-:W-:Y:S01]  /*9ac0*/  IMAD R111, R135, UR36, R20 ;  /* 0x00000024876f7c24 */ /* 0x000fe2000f8e0214 */
[----:B------:R-:W-:Y:S01]  /*9ad0*/  SEL R13, R125, R104, P0 ;  /* 0x000000687d0d7207 */ /* 0x000fe20000000000 */
[----:B------:R-:W-:Y:S01]  /*9ae0*/  SHFL.IDX PT, R70, R70, R84, 0x1c1f ;  /* 0x001c1f5446467589 */ /* 0x000fe200000e0000 */
[----:B------:R-:W-:-:S02]  /*9af0*/  SEL R94, R95, R18, P0 ;  /* 0x000000125f5e7207 */ /* 0x000fc40000000000 */
[----:B------:R-:W-:Y:S01]  /*9b00*/  SEL R99, R97, R26, P0 ;  /* 0x0000001a61637207 */ /* 0x000fe20000000000 */
[----:B------:R-:W-:Y:S01]  /*9b10*/  SHFL.IDX PT, R71, R71, R84, 0x1c1f ;  /* 0x001c1f5447477589 */ /* 0x000fe200000e0000 */
[----:B------:R-:W-:Y:S02]  /*9b20*/  SEL R97, R26, R97, P0 ;  /* 0x000000611a617207 */ /* 0x000fe40000000000 */
[----:B------:R-:W-:Y:S01]  /*9b30*/  SEL R26, R31, R120, P0 ;  /* 0x000000781f1a7207 */ /* 0x000fe20000000000 */
[----:B------:R-:W-:Y:S01]  /*9b40*/  SHFL.IDX PT, R66, R66, R84, 0x1c1f ;  /* 0x001c1f5442427589 */ /* 0x000fe200000e0000 */
[----:B------:R-:W-:-:S03]  /*9b50*/  SEL R20, R132, R55, P0 ;  /* 0x0000003784147207 */ /* 0x000fc60000000000 */
[----:B------:R-:W-:Y:S04]  /*9b60*/  SHFL.IDX PT, R69, R69, R84, 0x1c1f ;  /* 0x001c1f5445457589 */ /* 0x000fe800000e0000 */
[----:B------:R-:W-:Y:S04]  /*9b70*/  SHFL.IDX PT, R67, R67, R84, 0x1c1f ;  /* 0x001c1f5443437589 */ /* 0x000fe800000e0000 */
[----:B------:R4:W-:Y:S02]  /*9b80*/  SHFL.IDX PT, R68, R68, R84, 0x1c1f ;  /* 0x001c1f5444447589 */ /* 0x0009e400000e0000 */
[----:B----4-:R-:W-:-:S02]  /*9b90*/  SEL R84, R12, R87, P0 ;  /* 0x000000570c547207 */ /* 0x010fc40000000000 */
[----:B------:R-:W-:Y:S02]  /*9ba0*/  SEL R87, R85, R88, P0 ;  /* 0x0000005855577207 */ /* 0x000fe40000000000 */
[----:B------:R-:W-:Y:S02]  /*9bb0*/  SEL R85, R88, R85, P0 ;  /* 0x0000005558557207 */ /* 0x000fe40000000000 */
[----:B------:R-:W-:Y:S02]  /*9bc0*/  SEL R88, R92, R93, P0 ;  /* 0x0000005d5c587207 */ /* 0x000fe40000000000 */
[----:B------:R-:W-:Y:S02]  /*9bd0*/  SEL R92, R93, R92, P0 ;  /* 0x0000005c5d5c7207 */ /* 0x000fe40000000000 */
[----:B------:R-:W-:Y:S02]  /*9be0*/  SEL R93, R19, R90, P0 ;  /* 0x0000005a135d7207 */ /* 0x000fe40000000000 */
[----:B------:R-:W-:Y:S01]  /*9bf0*/  SEL R12, R126, R105, P0 ;  /* 0x000000697e0c7207 */ /* 0x000fe20000000000 */
[----:B------:R-:W-:Y:S01]  /*9c00*/  IMAD.WIDE.U32 R104, R134, UR36, R6 ;  /* 0x0000002486687c25 */ /* 0x000fe2000f8e0006 */
[----:B------:R-:W-:-:S02]  /*9c10*/  SEL R90, R18, R95, P0 ;  /* 0x0000005f125a7207 */ /* 0x000fc40000000000 */
[----:B------:R-:W-:Y:S01]  /*9c20*/  SEL R19, R128, R59, P0 ;  /* 0x0000003b80137207 */ /* 0x000fe20000000000 */
[----:B------:R-:W-:Y:S01]  /*9c30*/  IMAD.MOV R59, RZ, RZ, -R16 ;  /* 0x000000ffff3b7224 */ /* 0x000fe200078e0a10 */
[----:B------:R-:W-:Y:S01]  /*9c40*/  SEL R95, R91, R24, P0 ;  /* 0x000000185b5f7207 */ /* 0x000fe20000000000 */
[----:B------:R-:W-:Y:S01]  /*9c50*/  IMAD.IADD R105, R105, 0x1, R111 ;  /* 0x0000000169697824 */ /* 0x000fe200078e026f */
[----:B------:R-:W-:Y:S01]  /*9c60*/  SEL R91, R24, R91, P0 ;  /* 0x0000005b185b7207 */ /* 0x000fe20000000000 */
[----:B--2---:R-:W-:Y:S01]  /*9c70*/  @P2 IMAD.HI.U32 R16, R54, R113, RZ ;  /* 0x0000007136102227 */ /* 0x004fe200078e00ff */
[----:B------:R-:W-:Y:S02]  /*9c80*/  SEL R24, R120, R31, P0 ;  /* 0x0000001f78187207 */ /* 0x000fe40000000000 */
[----:B------:R-:W-:Y:S01]  /*9c90*/  SEL R31, R14, R121, P0 ;  /* 0x000000790e1f7207 */ /* 0x000fe20000000000 */
[----:B0-----:R-:W-:Y:S01]  /*9ca0*/  IMAD R111, R106, R59, UR4 ;  /* 0x000000046a6f7e24 */ /* 0x001fe2000f8e023b */
[----:B------:R-:W-:Y:S01]  /*9cb0*/  SEL R14, R102, R127, P0 ;  /* 0x0000007f660e7207 */ /* 0x000fe20000000000 */
[----:B------:R-:W-:Y:S01]  /*9cc0*/  ULDC.64 UR4, c[0x0][0xbe0] ;  /* 0x0002f80000047ab9 */ /* 0x000fe20000000a00 */
[----:B------:R-:W-:Y:S01]  /*9cd0*/  SEL R18, R127, R102, P0 ;  /* 0x000000667f127207 */ /* 0x000fe20000000000 */
[----:B------:R-:W-:Y:S01]  /*9ce0*/  IMAD R102, R116, UR37, RZ ;  /* 0x0000002574667c24 */ /* 0x000fe2000f8e02ff */
[----:B------:R-:W-:Y:S01]  /*9cf0*/  SEL R6, R55, R132, P0 ;  /* 0x0000008437067207 */ /* 0x000fe20000000000 */
[----:B------:R-:W-:Y:S01]  /*9d00*/  IMAD.MOV.U32 R55, RZ, RZ, R54 ;  /* 0x000000ffff377224 */ /* 0x000fe200078e0036 */
[----:B-1----:R-:W-:Y:S01]  /*9d10*/  @P2 SHF.R.U32.HI R55, RZ, R115, R16 ;  /* 0x00000073ff372219 */ /* 0x002fe20000011610 */
[----:B------:R-:W-:Y:S01]  /*9d20*/  IMAD R113, R117, UR36, R102 ;  /* 0x0000002475717c24 */ /* 0x000fe2000f8e0266 */
[----:B------:R-:W-:Y:S01]  /*9d30*/  SHF.R.S32.HI R16, RZ, 0x1f, R111 ;  /* 0x0000001fff107819 */ /* 0x000fe2000001146f */
[----:B------:R-:W-:Y:S01]  /*9d40*/  IMAD.MOV.U32 R59, RZ, RZ, R54 ;  /* 0x000000ffff3b7224 */ /* 0x000fe200078e0036 */
[----:B---3--:R-:W-:Y:S01]  /*9d50*/  @P2 SHF.R.U32.HI R59, RZ, R112, R119 ;  /* 0x00000070ff3b2219 */ /* 0x008fe20000011677 */
[----:B------:R-:W-:Y:S01]  /*9d60*/  IMAD.IADD R113, R3, 0x1, R113 ;  /* 0x0000000103717824 */ /* 0x000fe200078e0271 */
[----:B------:R-:W-:Y:S01]  /*9d70*/  SEL R7, R21, R130, P0 ;  /* 0x0000008215077207 */ /* 0x000fe20000000000 */
[----:B------:R-:W-:Y:S01]  /*9d80*/  IMAD R3, R16, UR4, RZ ;  /* 0x0000000410037c24 */ /* 0x000fe2000f8e02ff */
[----:B------:R-:W-:Y:S01]  /*9d90*/  SEL R21, R130, R21, P0 ;  /* 0x0000001582157207 */ /* 0x000fe20000000000 */
[----:B------:R-:W-:-:S02]  /*9da0*/  IMAD.MOV.U32 R112, RZ, RZ, R2 ;  /* 0x000000ffff707224 */ /* 0x000fc400078e0002 */
[C---:B------:R-:W-:Y:S02]  /*9db0*/  IMAD R102, R111.reuse, UR5, R3 ;  /* 0x000000056f667c24 */ /* 0x040fe4000f8e0203 */
[----:B------:R-:W-:Y:S02]  /*9dc0*/  IMAD R16, R16, UR6, RZ ;  /* 0x0000000610107c24 */ /* 0x000fe4000f8e02ff */
[----:B------:R-:W-:Y:S01]  /*9dd0*/  IMAD.WIDE.U32 R2, R111, UR4, R104 ;  /* 0x000000046f027c25 */ /* 0x000fe2000f8e0068 */
[----:B------:R-:W-:-:S03]  /*9de0*/  ULDC.64 UR4, c[0x0][0xb30] ;  /* 0x0002cc0000047ab9 */ /* 0x000fc60000000a00 */
[----:B------:R-:W-:Y:S01]  /*9df0*/  IMAD R115, R111, UR7, R16 ;  /* 0x000000076f737c24 */ /* 0x000fe2000f8e0210 */
[----:B------:R-:W-:Y:S01]  /*9e00*/  IADD3 R2, P2, R55, R2, RZ ;  /* 0x0000000237027210 */ /* 0x000fe20007f5e0ff */
[----:B------:R-:W-:Y:S01]  /*9e10*/  IMAD.WIDE.U32 R104, R111, UR6, R112 ;  /* 0x000000066f687c25 */ /* 0x000fe2000f8e0070 */
[----:B------:R-:W-:Y:S01]  /*9e20*/  SHF.R.S32.HI R111, RZ, 0x1f, R55 ;  /* 0x0000001fff6f7819 */ /* 0x000fe20000011437 */
[----:B------:R-:W-:Y:S01]  /*9e30*/  ULDC.64 UR6, c[0x0][0xbc8] ;  /* 0x0002f20000067ab9 */ /* 0x000fe20000000a00 */
[----:B------:R-:W-:Y:S01]  /*9e40*/  SHF.R.S32.HI R16, RZ, 0x1f, R59 ;  /* 0x0000001fff107819 */ /* 0x000fe2000001143b */
[----:B------:R-:W-:Y:S01]  /*9e50*/  IMAD.MOV R55, RZ, RZ, -R55 ;  /* 0x000000ffff377224 */ /* 0x000fe200078e0a37 */
[----:B------:R-:W-:Y:S01]  /*9e60*/  IADD3.X R3, R111, R3, R102, P2, !PT ;  /* 0x000000036f037210 */ /* 0x000fe200017fe466 */
[----:B------:R-:W-:Y:S02]  /*9e70*/  IMAD.MOV R113, RZ, RZ, -R59 ;  /* 0x000000ffff717224 */ /* 0x000fe400078e0a3b */
[----:B------:R-:W-:-:S02]  /*9e80*/  IMAD R16, R16, UR4, RZ ;  /* 0x0000000410107c24 */ /* 0x000fc4000f8e02ff */
[C-C-:B------:R-:W-:Y:S02]  /*9e90*/  IMAD R55, R129.reuse, R55, R54.reuse ;  /* 0x0000003781377224 */ /* 0x140fe400078e0236 */
[----:B------:R-:W-:Y:S02]  /*9ea0*/  IMAD R113, R129, R113, R54 ;  /* 0x0000007181717224 */ /* 0x000fe400078e0236 */
[----:B------:R-:W-:Y:S01]  /*9eb0*/  IMAD R111, R59, UR5, R16 ;  /* 0x000000053b6f7c24 */ /* 0x000fe2000f8e0210 */
[----:B------:R-:W-:Y:S01]  /*9ec0*/  SHF.R.S32.HI R16, RZ, 0x1f, R55 ;  /* 0x0000001fff107819 */ /* 0x000fe20000011437 */
[----:B------:R-:W-:Y:S01]  /*9ed0*/  IMAD.IADD R105, R105, 0x1, R115 ;  /* 0x0000000169697824 */ /* 0x000fe200078e0273 */
[----:B------:R-:W-:Y:S01]  /*9ee0*/  SHF.R.S32.HI R54, RZ, 0x1f, R113 ;  /* 0x0000001fff367819 */ /* 0x000fe20000011471 */
[----:B------:R-:W0:Y:S02]  /*9ef0*/  S2UR UR5, SR_CgaCtaId ;  /* 0x00000000000579c3 */ /* 0x000e240000008800 */
[----:B------:R-:W-:-:S02]  /*9f00*/  IMAD R16, R16, UR6, RZ ;  /* 0x0000000610107c24 */ /* 0x000fc4000f8e02ff */
[----:B------:R-:W-:Y:S01]  /*9f10*/  IMAD.WIDE.U32 R104, R59, UR4, R104 ;  /* 0x000000043b687c25 */ /* 0x000fe2000f8e0068 */
[----:B------:R-:W-:-:S03]  /*9f20*/  UMOV UR4, 0x400 ;  /* 0x0000040000047882 */ /* 0x000fc60000000000 */
[----:B------:R-:W-:Y:S02]  /*9f30*/  IMAD R102, R54, UR8, RZ ;  /* 0x0000000836667c24 */ /* 0x000fe4000f8e02ff */
[----:B------:R-:W-:Y:S02]  /*9f40*/  IMAD R59, R55, UR7, R16 ;  /* 0x00000007373b7c24 */ /* 0x000fe4000f8e0210 */
[----:B------:R-:W-:Y:S02]  /*9f50*/  IMAD.IADD R105, R105, 0x1, R111 ;  /* 0x0000000169697824 */ /* 0x000fe400078e026f */
[----:B------:R-:W-:Y:S01]  /*9f60*/  IMAD.WIDE.U32 R54, R55, UR6, R2 ;  /* 0x0000000637367c25 */ /* 0x000fe2000f8e0002 */
[----:B------:R-:W-:Y:S01]  /*9f70*/  ULDC.64 UR6, c[0x0][0xba8] ;  /* 0x0002ea0000067ab9 */ /* 0x000fe20000000a00 */
[----:B------:R-:W-:Y:S02]  /*9f80*/  SEL R2, R52, R103, P0 ;  /* 0x0000006734027207 */ /* 0x000fe40000000000 */
[C---:B------:R-:W-:Y:S01]  /*9f90*/  IMAD R3, R113.reuse, UR9, R102 ;  /* 0x0000000971037c24 */ /* 0x040fe2000f8e0266 */
[----:B------:R-:W-:Y:S01]  /*9fa0*/  LEA R111, P2, R54, UR6, 0x2 ;  /* 0x00000006366f7c11 */ /* 0x000fe2000f8410ff */
[----:B------:R-:W-:Y:S01]  /*9fb0*/  IMAD.WIDE.U32 R112, R113, UR8, R104 ;  /* 0x0000000871707c25 */ /* 0x000fe2000f8e0068 */
[----:B------:R-:W-:Y:S01]  /*9fc0*/  ULDC.64 UR8, c[0x0][0xb00] ;  /* 0x0002c00000087ab9 */ /* 0x000fe20000000a00 */
[----:B------:R-:W-:Y:S01]  /*9fd0*/  ULDC UR6, c[0x0][0xa88] ;  /* 0x0002a20000067ab9 */ /* 0x000fe20000000800 */
[----:B------:R-:W-:Y:S01]  /*9fe0*/  SEL R52, R103, R52, P0 ;  /* 0x0000003467347207 */ /* 0x000fe20000000000 */
[----:B------:R-:W-:Y:S01]  /*9ff0*/  IMAD.IADD R55, R55, 0x1, R59 ;  /* 0x0000000137377824 */ /* 0x000fe200078e023b */
[----:B------:R-:W-:Y:S01]  /*a000*/  LEA R104, P3, R112, UR8, 0x2 ;  /* 0x0000000870687c11 */ /* 0x000fe2000f8610ff */
[----:B------:R-:W-:Y:S01]  /*a010*/  IMAD.IADD R3, R113, 0x1, R3 ;  /* 0x0000000171037824 */ /* 0x000fe200078e0203 */
[----:B------:R-:W-:Y:S01]  /*a020*/  SHFL.IDX PT, R114, R111, 0x1, 0x1c1f ;  /* 0x003c1f006f727f89 */ /* 0x000fe200000e0000 */
[----:B0-----:R-:W-:Y:S01]  /*a030*/  ULEA UR4, UR5, UR4, 0x18 ;  /* 0x0000000405047291 */ /* 0x001fe2000f8ec03f */
[----:B------:R-:W-:Y:S01]  /*a040*/  LEA.HI.X R116, R54, UR7, R55, 0x2, P2 ;  /* 0x0000000736747c11 */ /* 0x000fe200090f1437 */
[----:B------:R-:W-:Y:S01]  /*a050*/  IMAD R16, R129, UR6, RZ ;  /* 0x0000000681107c24 */ /* 0x000fe2000f8e02ff */
[----:B------:R-:W-:Y:S01]  /*a060*/  LEA.HI.X R106, R112, UR9, R3, 0x2, P3 ;  /* 0x00000009706a7c11 */ /* 0x000fe200098f1403 */
[C---:B------:R-:W-:Y:S01]  /*a070*/  VIADD R105, R101.reuse, 0x8 ;  /* 0x0000000865697836 */ /* 0x040fe20000000000 */
[----:B------:R-:W-:Y:S01]  /*a080*/  SHFL.IDX PT, R112, R111, RZ, 0x1c1f ;  /* 0x001c1fff6f707589 */ /* 0x000fe200000e0000 */
[----:B------:R-:W-:Y:S01]  /*a090*/  UIADD3 UR4, UR4, 0x33420, URZ ;  /* 0x0003342004047890 */ /* 0x000fe2000fffe03f */
[----:B------:R-:W-:-:S02]  /*a0a0*/  ISETP.GE.OR P2, PT, R101, R16, P1 ;  /* 0x000000106500720c */ /* 0x000fc40000f46670 */
[----:B------:R-:W0:Y:S01]  /*a0b0*/  SHFL.IDX PT, R113, R116, RZ, 0x1c1f ;  /* 0x001c1fff74717589 */ /* 0x000e2200000e0000 */
[-C--:B------:R-:W-:Y:S01]  /*a0c0*/  ISETP.GE.OR P1, PT, R105, R16.reuse, P1 ;  /* 0x000000106900720c */ /* 0x080fe20000f26670 */
[----:B------:R-:W-:Y:S01]  /*a0d0*/  UPRMT UR4, URZ, 0x654, UR4 ;  /* 0x000006543f047896 */ /* 0x000fe20008000004 */
[----:B------:R-:W-:Y:S01]  /*a0e0*/  ISETP.GE.AND P3, PT, R101, R16, PT ;  /* 0x000000106500720c */ /* 0x000fe20003f66270 */
[----:B------:R-:W1:Y:S01]  /*a0f0*/  SHFL.IDX PT, R115, R116, 0x1, 0x1c1f ;  /* 0x003c1f0074737f89 */ /* 0x000e6200000e0000 */
[----:B------:R-:W-:Y:S01]  /*a100*/  SEL R55, R56, R57, P0 ;  /* 0x0000003938377207 */ /* 0x000fe20000000000 */
[----:B------:R-:W-:Y:S01]  /*a110*/  IMAD.SHL.U32 R101, R100, 0x2, RZ ;  /* 0x0000000264657824 */ /* 0x000fe200078e00ff */
[----:B------:R-:W-:Y:S01]  /*a120*/  SEL R59, R57, R56, P0 ;  /* 0x00000038393b7207 */ /* 0x000fe20000000000 */
[----:B------:R2:W3:Y:S01]  /*a130*/  SHFL.IDX PT, R102, R104, RZ, 0x1c1f ;  /* 0x001c1fff68667589 */ /* 0x0004e200000e0000 */
[----:B------:R-:W-:Y:S02]  /*a140*/  SEL R3, R53, R110, P0 ;  /* 0x0000006e35037207 */ /* 0x000fe40000000000 */
[----:B------:R-:W-:Y:S01]  /*a150*/  SYNCS.ARRIVE.TRANS64.RED.A1T0 RZ, [UR4], RZ ;  /* 0x000000ffffff79a7 */ /* 0x000fe20008100404 */
[----:B------:R2:W4:Y:S01]  /*a160*/  SHFL.IDX PT, R103, R106, RZ, 0x1c1f ;  /* 0x001c1fff6a677589 */ /* 0x00052200000e0000 */
[----:B------:R-:W-:-:S02]  /*a170*/  SEL R54, R58, R109, P0 ;  /* 0x0000006d3a367207 */ /* 0x000fc40000000000 */
[----:B------:R-:W-:Y:S02]  /*a180*/  SEL R56, R60, R107, P0 ;  /* 0x0000006b3c387207 */ /* 0x000fe40000000000 */
[----:B------:R-:W-:Y:S02]  /*a190*/  SEL R57, R61, R108, P0 ;  /* 0x0000006c3d397207 */ /* 0x000fe40000000000 */
[----:B------:R-:W-:Y:S02]  /*a1a0*/  SEL R53, R110, R53, P0 ;  /* 0x000000356e357207 */ /* 0x000fe40000000000 */
[----:B------:R-:W-:Y:S02]  /*a1b0*/  SEL R58, R109, R58, P0 ;  /* 0x0000003a6d3a7207 */ /* 0x000fe40000000000 */
[----:B------:R-:W-:Y:S01]  /*a1c0*/  SEL R60, R107, R60, P0 ;  /* 0x0000003c6b3c7207 */ /* 0x000fe20000000000 */
[----:B0-----:R2:W-:Y:S01]  /*a1d0*/  @!P2 ST.E desc[UR38][R112.64], R4 ;  /* 0x000000047000a985 */ /* 0x0015e2000c101926 */
[----:B------:R-:W-:-:S03]  /*a1e0*/  SEL R61, R108, R61, P0 ;  /* 0x0000003d6c3d7207 */ /* 0x000fc60000000000 */
[----:B-1----:R2:W-:Y:S01]  /*a1f0*/  @!P1 ST.E desc[UR38][R114.64], R0 ;  /* 0x0000000072009985 */ /* 0x0025e2000c101926 */
[----:B------:R-:W-:Y:S05]  /*a200*/  @P3 BRA `(.L_x_37) ;  /* 0x0000000800383947 */ /* 0x000fea0003800000 */
[C---:B--2---:R-:W-:Y:S01]  /*a210*/  VIADD R0, R101.reuse, 0x8 ;  /* 0x0000000865007836 */ /* 0x044fe20000000000 */
[----:B------:R-:W-:Y:S01]  /*a220*/  ULDC UR4, c[0x0][0xac8] ;  /* 0x0002b20000047ab9 */ /* 0x000fe20000000800 */
[C---:B------:R-:W-:Y:S01]  /*a230*/  VIADD R100, R101.reuse, 0x10 ;  /* 0x0000001065647836 */ /* 0x040fe20000000000 */
[C---:B------:R-:W-:Y:S01]  /*a240*/  ISETP.GE.AND P4, PT, R101.reuse, UR4, PT ;  /* 0x0000000465007c0c */ /* 0x040fe2000bf86270 */
[C---:B------:R-:W-:Y:S01]  /*a250*/  VIADD R107, R101.reuse, 0x18 ;  /* 0x00000018656b7836 */ /* 0x040fe20000000000 */
[----:B------:R-:W-:Y:S01]  /*a260*/  ISETP.GE.AND P5, PT, R0, UR4, PT ;  /* 0x0000000400007c0c */ /* 0x000fe2000bfa6270 */
[C---:B------:R-:W-:Y:S01]  /*a270*/  VIADD R112, R101.reuse, 0x20 ;  /* 0x0000002065707836 */ /* 0x040fe20000000000 */
[----:B------:R-:W-:Y:S01]  /*a280*/  ISETP.GE.AND P3, PT, R100, UR4, PT ;  /* 0x0000000464007c0c */ /* 0x000fe2000bf66270 */
[----:B------:R-:W-:Y:S01]  /*a290*/  VIADD R114, R101, 0x28 ;  /* 0x0000002865727836 */ /* 0x000fe20000000000 */
[----:B------:R-:W-:Y:S01]  /*a2a0*/  ISETP.GE.AND P1, PT, R107, UR4, PT ;  /* 0x000000046b007c0c */ /* 0x000fe2000bf26270 */
[----:B------:R-:W-:Y:S01]  /*a2b0*/  VIADD R115, R101, 0x30 ;  /* 0x0000003065737836 */ /* 0x000fe20000000000 */
[----:B------:R-:W-:-:S05]  /*a2c0*/  ISETP.GE.AND P2, PT, R112, UR4, PT ;  /* 0x0000000470007c0c */ /* 0x000fca000bf46270 */
[--C-:B---34-:R-:W-:Y:S02]  /*a2d0*/  @!P4 IMAD.WIDE R108, R101, 0x4, R102.reuse ;  /* 0x00000004656cc825 */ /* 0x118fe400078e0266 */
[----:B------:R-:W-:Y:S02]  /*a2e0*/  @!P5 LEA.HI R0, R0, R0, RZ, 0x1 ;  /* 0x000000000000d211 */ /* 0x000fe400078f08ff */
[----:B------:R-:W-:Y:S01]  /*a2f0*/  @!P3 LEA.HI R100, R100, R100, RZ, 0x1 ;  /* 0x000000646464b211 */ /* 0x000fe200078f08ff */
[----:B------:R0:W-:Y:S01]  /*a300*/  @!P4 ST.E.64 desc[UR38][R108.64], R74 ;  /* 0x0000004a6c00c985 */ /* 0x0001e2000c101b26 */
[----:B------:R-:W-:Y:S02]  /*a310*/  @!P5 LOP3.LUT R111, R0, 0xfffffffe, RZ, 0xc0, !PT ;  /* 0xfffffffe006fd812 */ /* 0x000fe400078ec0ff */
[----:B------:R-:W-:Y:S02]  /*a320*/  @!P1 LEA.HI R0, R107, R107, RZ, 0x1 ;  /* 0x0000006b6b009211 */ /* 0x000fe400078f08ff */
[----:B------:R-:W-:Y:S01]  /*a330*/  @!P3 LOP3.LUT R107, R100, 0xfffffffe, RZ, 0xc0, !PT ;  /* 0xfffffffe646bb812 */ /* 0x000fe200078ec0ff */
[----:B------:R-:W-:Y:S01]  /*a340*/  @!P5 IMAD.WIDE R110, R111, 0x4, R102 ;  /* 0x000000046f6ed825 */ /* 0x000fe200078e0266 */
[----:B------:R-:W-:-:S02]  /*a350*/  @!P1 LOP3.LUT R113, R0, 0xfffffffe, RZ, 0xc0, !PT ;  /* 0xfffffffe00719812 */ /* 0x000fc400078ec0ff */
[----:B------:R-:W-:Y:S01]  /*a360*/  ISETP.GE.AND P4, PT, R114, UR4, PT ;  /* 0x0000000472007c0c */ /* 0x000fe2000bf86270 */
[C---:B------:R-:W-:Y:S01]  /*a370*/  VIADD R0, R101.reuse, 0x40 ;  /* 0x0000004065007836 */ /* 0x040fe20000000000 */
[----:B------:R1:W-:Y:S01]  /*a380*/  @!P5 ST.E.64 desc[UR38][R110.64], R80 ;  /* 0x000000506e00d985 */ /* 0x0003e2000c101b26 */
[----:B------:R-:W-:Y:S01]  /*a390*/  VIADD R100, R101, 0x38 ;  /* 0x0000003865647836 */ /* 0x000fe20000000000 */
[----:B------:R-:W-:Y:S01]  /*a3a0*/  @!P2 LEA.HI R112, R112, R112, RZ, 0x1 ;  /* 0x000000707070a211 */ /* 0x000fe200078f08ff */
[----:B0-----:R-:W-:Y:S01]  /*a3b0*/  @!P3 IMAD.WIDE R74, R107, 0x4, R102 ;  /* 0x000000046b4ab825 */ /* 0x001fe200078e0266 */
[----:B------:R-:W-:Y:S02]  /*a3c0*/  ISETP.GE.AND P5, PT, R115, UR4, PT ;  /* 0x0000000473007c0c */ /* 0x000fe4000bfa6270 */
[----:B------:R-:W-:Y:S02]  /*a3d0*/  @!P2 LOP3.LUT R109, R112, 0xfffffffe, RZ, 0xc0, !PT ;  /* 0xfffffffe706da812 */ /* 0x000fe400078ec0ff */
[----:B------:R0:W-:Y:S01]  /*a3e0*/  @!P3 ST.E.64 desc[UR38][R74.64], R78 ;  /* 0x0000004e4a00b985 */ /* 0x0001e2000c101b26 */
[----:B------:R-:W-:-:S02]  /*a3f0*/  ISETP.GE.AND P3, PT, R0, UR4, PT ;  /* 0x0000000400007c0c */ /* 0x000fc4000bf66270 */
[----:B------:R-:W-:Y:S01]  /*a400*/  @!P4 LEA.HI R114, R114, R114, RZ, 0x1 ;  /* 0x000000727272c211 */ /* 0x000fe200078f08ff */
[--C-:B------:R-:W-:Y:S01]  /*a410*/  @!P2 IMAD.WIDE R108, R109, 0x4, R102.reuse ;  /* 0x000000046d6ca825 */ /* 0x100fe200078e0266 */
[----:B------:R-:W-:Y:S02]  /*a420*/  ISETP.GE.AND P6, PT, R100, UR4, PT ;  /* 0x0000000464007c0c */ /* 0x000fe4000bfc6270 */
[----:B------:R-:W-:Y:S01]  /*a430*/  @!P4 LOP3.LUT R107, R114, 0xfffffffe, RZ, 0xc0, !PT ;  /* 0xfffffffe726bc812 */ /* 0x000fe200078ec0ff */
[----:B-1----:R-:W-:Y:S01]  /*a440*/  @!P1 IMAD.WIDE R80, R113, 0x4, R102 ;  /* 0x0000000471509825 */ /* 0x002fe200078e0266 */
[----:B------:R-:W-:-:S03]  /*a450*/  @!P5 LEA.HI R115, R115, R115, RZ, 0x1 ;  /* 0x000000737373d211 */ /* 0x000fc600078f08ff */
[C---:B------:R-:W-:Y:S01]  /*a460*/  VIADD R110, R101.reuse, 0x48 ;  /* 0x00000048656e7836 */ /* 0x040fe20000000000 */
[----:B------:R1:W-:Y:S01]  /*a470*/  @!P1 ST.E.64 desc[UR38][R80.64], R82 ;  /* 0x0000005250009985 */ /* 0x0003e2000c101b26 */
[----:B------:R-:W-:Y:S01]  /*a480*/  @!P3 LEA.HI R0, R0, R0, RZ, 0x1 ;  /* 0x000000000000b211 */ /* 0x000fe200078f08ff */
[----:B------:R-:W-:Y:S01]  /*a490*/  VIADD R111, R101, 0x50 ;  /* 0x00000050656f7836 */ /* 0x000fe20000000000 */
[----:B0-----:R-:W-:Y:S01]  /*a4a0*/  @!P5 LOP3.LUT R79, R115, 0xfffffffe, RZ, 0xc0, !PT ;  /* 0xfffffffe734fd812 */ /* 0x001fe200078ec0ff */
[--C-:B------:R-:W-:Y:S01]  /*a4b0*/  @!P4 IMAD.WIDE R74, R107, 0x4, R102.reuse ;  /* 0x000000046b4ac825 */ /* 0x100fe200078e0266 */
[----:B------:R-:W-:Y:S01]  /*a4c0*/  ISETP.GE.AND P1, PT, R110, UR4, PT ;  /* 0x000000046e007c0c */ /* 0x000fe2000bf26270 */
[----:B------:R-:W-:Y:S01]  /*a4d0*/  @!P2 ST.E.64 desc[UR38][R108.64], R86 ;  /* 0x000000566c00a985 */ /* 0x000fe2000c101b26 */
[----:B------:R-:W-:Y:S01]  /*a4e0*/  ISETP.GE.AND P2, PT, R111, UR4, PT ;  /* 0x000000046f007c0c */ /* 0x000fe2000bf46270 */
[--C-:B------:R-:W-:Y:S01]  /*a4f0*/  @!P5 IMAD.WIDE R78, R79, 0x4, R102.reuse ;  /* 0x000000044f4ed825 */ /* 0x100fe200078e0266 */
[----:B------:R-:W-:Y:S01]  /*a500*/  @!P6 LEA.HI R100, R100, R100, RZ, 0x1 ;  /* 0x000000646464e211 */ /* 0x000fe200078f08ff */
[----:B------:R0:W-:Y:S01]  /*a510*/  @!P4 ST.E.64 desc[UR38][R74.64], R84 ;  /* 0x000000544a00c985 */ /* 0x0001e2000c101b26 */
[----:B-1----:R-:W-:Y:S01]  /*a520*/  @!P3 LOP3.LUT R83, R0, 0xfffffffe, RZ, 0xc0, !PT ;  /* 0xfffffffe0053b812 */ /* 0x002fe200078ec0ff */
[----:B------:R-:W-:Y:S01]  /*a530*/  VIADD R0, R101, 0x58 ;  /* 0x0000005865007836 */ /* 0x000fe20000000000 */
[----:B------:R-:W-:Y:S01]  /*a540*/  @!P6 LOP3.LUT R81, R100, 0xfffffffe, RZ, 0xc0, !PT ;  /* 0xfffffffe6451e812 */ /* 0x000fe200078ec0ff */
[----:B------:R1:W-:Y:S04]  /*a550*/  @!P5 ST.E.64 desc[UR38][R78.64], R88 ;  /* 0x000000584e00d985 */ /* 0x0003e8000c101b26 */
[----:B------:R-:W-:Y:S01]  /*a560*/  @!P1 LEA.HI R110, R110, R110, RZ, 0x1 ;  /* 0x0000006e6e6e9211 */ /* 0x000fe200078f08ff */
[----:B------:R-:W-:Y:S01]  /*a570*/  @!P3 IMAD.WIDE R82, R83, 0x4, R102 ;  /* 0x000000045352b825 */ /* 0x000fe200078e0266 */
[----:B------:R-:W-:-:S02]  /*a580*/  ISETP.GE.AND P4, PT, R0, UR4, PT ;  /* 0x0000000400007c0c */ /* 0x000fc4000bf86270 */
[----:B------:R-:W-:Y:S01]  /*a590*/  @!P2 LEA.HI R111, R111, R111, RZ, 0x1 ;  /* 0x0000006f6f6fa211 */ /* 0x000fe200078f08ff */
[--C-:B------:R-:W-:Y:S01]  /*a5a0*/  @!P6 IMAD.WIDE R80, R81, 0x4, R102.reuse ;  /* 0x000000045150e825 */ /* 0x100fe200078e0266 */
[----:B0-----:R-:W-:Y:S02]  /*a5b0*/  @!P1 LOP3.LUT R75, R110, 0xfffffffe, RZ, 0xc0, !PT ;  /* 0xfffffffe6e4b9812 */ /* 0x001fe400078ec0ff */
[----:B------:R-:W-:Y:S01]  /*a5c0*/  @!P2 LOP3.LUT R111, R111, 0xfffffffe, RZ, 0xc0, !PT ;  /* 0xfffffffe6f6fa812 */ /* 0x000fe200078ec0ff */
[----:B------:R-:W-:Y:S01]  /*a5d0*/  VIADD R86, R101, 0x60 ;  /* 0x0000006065567836 */ /* 0x000fe20000000000 */
[----:B------:R0:W-:Y:S01]  /*a5e0*/  @!P6 ST.E.64 desc[UR38][R80.64], R92 ;  /* 0x0000005c5000e985 */ /* 0x0001e2000c101b26 */
[----:B------:R-:W-:-:S03]  /*a5f0*/  @!P1 IMAD.WIDE R74, R75, 0x4, R102 ;  /* 0x000000044b4a9825 */ /* 0x000fc600078e0266 */
[----:B------:R2:W-:Y:S01]  /*a600*/  @!P3 ST.E.64 desc[UR38][R82.64], R94 ;  /* 0x0000005e5200b985 */ /* 0x0005e2000c101b26 */
[----:B------:R-:W-:Y:S01]  /*a610*/  @!P4 LEA.HI R0, R0, R0, RZ, 0x1 ;  /* 0x000000000000c211 */ /* 0x000fe200078f08ff */
[----:B------:R-:W-:Y:S01]  /*a620*/  VIADD R84, R101, 0x70 ;  /* 0x0000007065547836 */ /* 0x000fe20000000000 */
[----:B------:R-:W-:Y:S01]  /*a630*/  ISETP.GE.AND P3, PT, R86, UR4, PT ;  /* 0x0000000456007c0c */ /* 0x000fe2000bf66270 */
[----:B-1----:R-:W-:Y:S01]  /*a640*/  @!P2 IMAD.WIDE R78, R111, 0x4, R102 ;  /* 0x000000046f4ea825 */ /* 0x002fe200078e0266 */
[----:B------:R1:W-:Y:S02]  /*a650*/  @!P1 ST.E.64 desc[UR38][R74.64], R90 ;  /* 0x0000005a4a009985 */ /* 0x0003e4000c101b26 */
[----:B------:R-:W-:Y:S01]  /*a660*/  ISETP.GE.AND P6, PT, R84, UR4, PT ;  /* 0x0000000454007c0c */ /* 0x000fe2000bfc6270 */
[C---:B------:R-:W-:Y:S01]  /*a670*/  VIADD R85, R101.reuse, 0x78 ;  /* 0x0000007865557836 */ /* 0x040fe20000000000 */
[----:B------:R3:W-:Y:S01]  /*a680*/  @!P2 ST.E.64 desc[UR38][R78.64], R98 ;  /* 0x000000624e00a985 */ /* 0x0007e2000c101b26 */
[C---:B0-----:R-:W-:Y:S01]  /*a690*/  VIADD R80, R101.reuse, 0x68 ;  /* 0x0000006865507836 */ /* 0x041fe20000000000 */
[----:B------:R-:W-:Y:S01]  /*a6a0*/  @!P4 LOP3.LUT R81, R0, 0xfffffffe, RZ, 0xc0, !PT ;  /* 0xfffffffe0051c812 */ /* 0x000fe200078ec0ff */
[----:B------:R-:W-:Y:S01]  /*a6b0*/  VIADD R0, R101, 0x88 ;  /* 0x0000008865007836 */ /* 0x000fe20000000000 */
[----:B------:R-:W-:Y:S01]  /*a6c0*/  ISETP.GE.AND P5, PT, R85, UR4, PT ;  /* 0x0000000455007c0c */ /* 0x000fe2000bfa6270 */
[----:B--2---:R-:W-:Y:S01]  /*a6d0*/  VIADD R82, R101, 0x80 ;  /* 0x0000008065527836 */ /* 0x004fe20000000000 */
[----:B------:R-:W-:-:S02]  /*a6e0*/  ISETP.GE.AND P1, PT, R80, UR4, PT ;  /* 0x0000000450007c0c */ /* 0x000fc4000bf26270 */
[----:B------:R-:W-:Y:S01]  /*a6f0*/  @!P3 LEA.HI R86, R86, R86, RZ, 0x1 ;  /* 0x000000565656b211 */ /* 0x000fe200078f08ff */
[----:B-1----:R-:W-:Y:S01]  /*a700*/  @!P4 IMAD.WIDE R74, R81, 0x4, R102 ;  /* 0x00000004514ac825 */ /* 0x002fe200078e0266 */
[----:B------:R-:W-:Y:S02]  /*a710*/  ISETP.GE.AND P2, PT, R82, UR4, PT ;  /* 0x0000000452007c0c */ /* 0x000fe4000bf46270 */
[----:B------:R-:W-:Y:S02]  /*a720*/  @!P6 LEA.HI R84, R84, R84, RZ, 0x1 ;  /* 0x000000545454e211 */ /* 0x000fe400078f08ff */
[----:B------:R0:W-:Y:S01]  /*a730*/  @!P4 ST.E.64 desc[UR38][R74.64], R96 ;  /* 0x000000604a00c985 */ /* 0x0001e2000c101b26 */
[----:B------:R-:W-:Y:S02]  /*a740*/  ISETP.GE.AND P4, PT, R0, UR4, PT ;  /* 0x0000000400007c0c */ /* 0x000fe4000bf86270 */
[----:B---3--:R-:W-:Y:S02]  /*a750*/  @!P3 LOP3.LUT R79, R86, 0xfffffffe, RZ, 0xc0, !PT ;  /* 0xfffffffe564fb812 */ /* 0x008fe400078ec0ff */
[----:B------:R-:W-:-:S02]  /*a760*/  @!P1 LEA.HI R80, R80, R80, RZ, 0x1 ;  /* 0x0000005050509211 */ /* 0x000fc400078f08ff */
[----:B------:R-:W-:Y:S01]  /*a770*/  @!P5 LEA.HI R85, R85, R85, RZ, 0x1 ;  /* 0x000000555555d211 */ /* 0x000fe200078f08ff */
[--C-:B------:R-:W-:Y:S01]  /*a780*/  @!P3 IMAD.WIDE R78, R79, 0x4, R102.reuse ;  /* 0x000000044f4eb825 */ /* 0x100fe200078e0266 */
[----:B------:R-:W-:Y:S02]  /*a790*/  @!P1 LOP3.LUT R81, R80, 0xfffffffe, RZ, 0xc0, !PT ;  /* 0xfffffffe50519812 */ /* 0x000fe400078ec0ff */
[----:B------:R-:W-:Y:S02]  /*a7a0*/  @!P2 LEA.HI R82, R82, R82, RZ, 0x1 ;  /* 0x000000525252a211 */ /* 0x000fe400078f08ff */
[----:B------:R-:W-:Y:S01]  /*a7b0*/  @!P6 LOP3.LUT R83, R84, 0xfffffffe, RZ, 0xc0, !PT ;  /* 0xfffffffe5453e812 */ /* 0x000fe200078ec0ff */
[--C-:B------:R-:W-:Y:S01]  /*a7c0*/  @!P1 IMAD.WIDE R80, R81, 0x4, R102.reuse ;  /* 0x0000000451509825 */ /* 0x100fe200078e0266 */
[----:B------:R-:W-:Y:S01]  /*a7d0*/  @!P4 LEA.HI R0, R0, R0, RZ, 0x1 ;  /* 0x000000000000c211 */ /* 0x000fe200078f08ff */
[----:B------:R1:W-:Y:S01]  /*a7e0*/  @!P3 ST.E.64 desc[UR38][R78.64], R62 ;  /* 0x0000003e4e00b985 */ /* 0x0003e2000c101b26 */
[----:B------:R-:W-:Y:S01]  /*a7f0*/  @!P5 LOP3.LUT R85, R85, 0xfffffffe, RZ, 0xc0, !PT ;  /* 0xfffffffe5555d812 */ /* 0x000fe200078ec0ff */
[--C-:B0-----:R-:W-:Y:S01]  /*a800*/  @!P6 IMAD.WIDE R74, R83, 0x4, R102.reuse ;  /* 0x00000004534ae825 */ /* 0x101fe200078e0266 */
[----:B------:R-:W-:Y:S01]  /*a810*/  @!P2 LOP3.LUT R87, R82, 0xfffffffe, RZ, 0xc0, !PT ;  /* 0xfffffffe5257a812 */ /* 0x000fe200078ec0ff */
[----:B------:R0:W-:Y:S02]  /*a820*/  @!P1 ST.E.64 desc[UR38][R80.64], R64 ;  /* 0x0000004050009985 */ /* 0x0001e4000c101b26 */
[----:B------:R-:W-:-:S02]  /*a830*/  @!P5 IMAD.WIDE R82, R85, 0x4, R102 ;  /* 0x000000045552d825 */ /* 0x000fc400078e0266 */
[----:B------:R2:W-:Y:S04]  /*a840*/  @!P6 ST.E.64 desc[UR38][R74.64], R50 ;  /* 0x000000324a00e985 */ /* 0x0005e8000c101b26 */
[----:B------:R-:W-:Y:S01]  /*a850*/  @!P5 ST.E.64 desc[UR38][R82.64], R48 ;  /* 0x000000305200d985 */ /* 0x000fe2000c101b26 */
[----:B-1----:R-:W-:Y:S01]  /*a860*/  @!P4 LOP3.LUT R79, R0, 0xfffffffe, RZ, 0xc0, !PT ;  /* 0xfffffffe004fc812 */ /* 0x002fe200078ec0ff */
[----:B------:R-:W-:-:S04]  /*a870*/  @!P2 IMAD.WIDE R62, R87, 0x4, R102 ;  /* 0x00000004573ea825 */ /* 0x000fc800078e0266 */
[----:B------:R-:W-:Y:S01]  /*a880*/  VIADD R0, R101, 0x90 ;  /* 0x0000009065007836 */ /* 0x000fe20000000000 */
[----:B------:R1:W-:Y:S01]  /*a890*/  @!P2 ST.E.64 desc[UR38][R62.64], R44 ;  /* 0x0000002c3e00a985 */ /* 0x0003e2000c101b26 */
[----:B0-----:R-:W-:-:S03]  /*a8a0*/  @!P4 IMAD.WIDE R64, R79, 0x4, R102 ;  /* 0x000000044f40c825 */ /* 0x001fc600078e0266 */
[----:B------:R-:W-:Y:S01]  /*a8b0*/  ISETP.GE.AND P1, PT, R0, UR4, PT ;  /* 0x0000000400007c0c */ /* 0x000fe2000bf26270 */
[C---:B------:R-:W-:Y:S01]  /*a8c0*/  VIADD R78, R101.reuse, 0x98 ;  /* 0x00000098654e7836 */ /* 0x040fe20000000000 */
[----:B------:R0:W-:Y:S01]  /*a8d0*/  @!P4 ST.E.64 desc[UR38][R64.64], R46 ;  /* 0x0000002e4000c985 */ /* 0x0001e2000c101b26 */
[C---:B------:R-:W-:Y:S02]  /*a8e0*/  VIADD R79, R101.reuse, 0xa0 ;  /* 0x000000a0654f7836 */ /* 0x040fe40000000000 */
[C---:B------:R-:W-:Y:S01]  /*a8f0*/  VIADD R80, R101.reuse, 0xa8 ;  /* 0x000000a865507836 */ /* 0x040fe20000000000 */
[----:B------:R-:W-:Y:S01]  /*a900*/  ISETP.GE.AND P2, PT, R78, UR4, PT ;  /* 0x000000044e007c0c */ /* 0x000fe2000bf46270 */
[----:B--2---:R-:W-:Y:S01]  /*a910*/  VIADD R50, R101, 0xb0 ;  /* 0x000000b065327836 */ /* 0x004fe20000000000 */
[----:B------:R-:W-:Y:S01]  /*a920*/  ISETP.GE.AND P3, PT, R79, UR4, PT ;  /* 0x000000044f007c0c */ /* 0x000fe2000bf66270 */
[----:B------:R-:W-:Y:S01]  /*a930*/  VIADD R51, R101, 0xb8 ;  /* 0x000000b865337836 */ /* 0x000fe20000000000 */
[----:B------:R-:W-:-:S02]  /*a940*/  ISETP.GE.AND P4, PT, R80, UR4, PT ;  /* 0x0000000450007c0c */ /* 0x000fc4000bf86270 */
[----:B------:R-:W-:Y:S02]  /*a950*/  ISETP.GE.AND P5, PT, R50, UR4, PT ;  /* 0x0000000432007c0c */ /* 0x000fe4000bfa6270 */
[----:B------:R-:W-:Y:S02]  /*a960*/  ISETP.GE.AND P6, PT, R51, UR4, PT ;  /* 0x0000000433007c0c */ /* 0x000fe4000bfc6270 */
[----:B------:R-:W-:-:S03]  /*a970*/  @!P1 LEA.HI R0, R0, R0, RZ, 0x1 ;  /* 0x0000000000009211 */ /* 0x000fc600078f08ff */
[----:B------:R-:W-:Y:S02]  /*a980*/  @!P2 LEA.HI R78, R78, R78, RZ, 0x1 ;  /* 0x0000004e4e4ea211 */ /* 0x000fe400078f08ff */
[----:B------:R-:W-:Y:S02]  /*a990*/  @!P3 LEA.HI R79, R79, R79, RZ, 0x1 ;  /* 0x0000004f4f4fb211 */ /* 0x000fe400078f08ff */
[----:B------:R-:W-:Y:S02]  /*a9a0*/  @!P4 LEA.HI R80, R80, R80, RZ, 0x1 ;  /* 0x000000505050c211 */ /* 0x000fe400078f08ff */
[----:B------:R-:W-:Y:S02]  /*a9b0*/  @!P5 LEA.HI R50, R50, R50, RZ, 0x1 ;  /* 0x000000323232d211 */ /* 0x000fe400078f08ff */
[----:B-1----:R-:W-:Y:S02]  /*a9c0*/  @!P6 LEA.HI R44, R51, R51, RZ, 0x1 ;  /* 0x00000033332ce211 */ /* 0x002fe400078f08ff */
[----:B------:R-:W-:-:S02]  /*a9d0*/  @!P1 LOP3.LUT R45, R0, 0xfffffffe, RZ, 0xc0, !PT ;  /* 0xfffffffe002d9812 */ /* 0x000fc400078ec0ff */
[----:B0-----:R-:W-:Y:S02]  /*a9e0*/  @!P2 LOP3.LUT R47, R78, 0xfffffffe, RZ, 0xc0, !PT ;  /* 0xfffffffe4e2fa812 */ /* 0x001fe400078ec0ff */
[----:B------:R-:W-:Y:S02]  /*a9f0*/  @!P3 LOP3.LUT R49, R79, 0xfffffffe, RZ, 0xc0, !PT ;  /* 0xfffffffe4f31b812 */ /* 0x000fe400078ec0ff */
[----:B------:R-:W-:Y:S01]  /*aa00*/  @!P4 LOP3.LUT R51, R80, 0xfffffffe, RZ, 0xc0, !PT ;  /* 0xfffffffe5033c812 */ /* 0x000fe200078ec0ff */
[--C-:B------:R-:W-:Y:S01]  /*aa10*/  @!P2 IMAD.WIDE R46, R47, 0x4, R102.reuse ;  /* 0x000000042f2ea825 */ /* 0x100fe200078e0266 */
[----:B------:R-:W-:Y:S02]  /*aa20*/  @!P5 LOP3.LUT R63, R50, 0xfffffffe, RZ, 0xc0, !PT ;  /* 0xfffffffe323fd812 */ /* 0x000fe400078ec0ff */
[----:B------:R-:W-:Y:S01]  /*aa30*/  @!P6 LOP3.LUT R65, R44, 0xfffffffe, RZ, 0xc0, !PT ;  /* 0xfffffffe2c41e812 */ /* 0x000fe200078ec0ff */
[----:B------:R-:W-:-:S04]  /*aa40*/  @!P1 IMAD.WIDE R44, R45, 0x4, R102 ;  /* 0x000000042d2c9825 */ /* 0x000fc800078e0266 */
[--C-:B------:R-:W-:Y:S01]  /*aa50*/  @!P3 IMAD.WIDE R48, R49, 0x4, R102.reuse ;  /* 0x000000043130b825 */ /* 0x100fe200078e0266 */
[----:B------:R0:W-:Y:S03]  /*aa60*/  @!P1 ST.E.64 desc[UR38][R44.64], R24 ;  /* 0x000000182c009985 */ /* 0x0001e6000c101b26 */
[--C-:B------:R-:W-:Y:S01]  /*aa70*/  @!P4 IMAD.WIDE R50, R51, 0x4, R102.reuse ;  /* 0x000000043332c825 */ /* 0x100fe200078e0266 */
[----:B------:R0:W-:Y:S03]  /*aa80*/  @!P2 ST.E.64 desc[UR38][R46.64], R26 ;  /* 0x0000001a2e00a985 */ /* 0x0001e6000c101b26 */
[--C-:B------:R-:W-:Y:S01]  /*aa90*/  @!P5 IMAD.WIDE R62, R63, 0x4, R102.reuse ;  /* 0x000000043f3ed825 */ /* 0x100fe200078e0266 */
[----:B------:R0:W-:Y:S03]  /*aaa0*/  @!P3 ST.E.64 desc[UR38][R48.64], R28 ;  /* 0x0000001c3000b985 */ /* 0x0001e6000c101b26 */
[----:B------:R-:W-:Y:S01]  /*aab0*/  @!P6 IMAD.WIDE R102, R65, 0x4, R102 ;  /* 0x000000044166e825 */ /* 0x000fe200078e0266 */
[----:B------:R0:W-:Y:S04]  /*aac0*/  @!P4 ST.E.64 desc[UR38][R50.64], R30 ;  /* 0x0000001e3200c985 */ /* 0x0001e8000c101b26 */
[----:B------:R0:W-:Y:S04]  /*aad0*/  @!P5 ST.E.64 desc[UR38][R62.64], R32 ;  /* 0x000000203e00d985 */ /* 0x0001e8000c101b26 */
[----:B------:R0:W-:Y:S02]  /*aae0*/  @!P6 ST.E.64 desc[UR38][R102.64], R34 ;  /* 0x000000226600e985 */ /* 0x0001e4000c101b26 */
.L_x_37:
[----:B------:R-:W-:Y:S05]  /*aaf0*/  BSYNC B0 ;  /* 0x0000000000007941 */ /* 0x000fea0003800000 */
.L_x_36:
[----:B------:R-:W-:Y:S01]  /*ab00*/  ISETP.GE.AND P1, PT, R105, R16, PT ;  /* 0x000000106900720c */ /* 0x000fe20003f26270 */
[----:B0-----:R1:W0:Y:S01]  /*ab10*/  SHFL.IDX PT, R25, R106, 0x1, 0x1c1f ;  /* 0x003c1f006a197f89 */ /* 0x00122200000e0000 */
[----:B------:R-:W-:Y:S02]  /*ab20*/  SEL R47, R23, R66, P0 ;  /* 0x00000042172f7207 */ /* 0x000fe40000000000 */
[----:B------:R-:W-:Y:S01]  /*ab30*/  SEL R27, R66, R23, P0 ;  /* 0x00000017421b7207 */ /* 0x000fe20000000000 */
[----:B------:R1:W0:Y:S01]  /*ab40*/  SHFL.IDX PT, R24, R104, 0x1, 0x1c1f ;  /* 0x003c1f0068187f89 */ /* 0x00022200000e0000 */
        /* <DEDUP_REMOVED lines=18> */
[----:B--2---:R-:W-:Y:S02]  /*ac70*/  SEL R4, R17, R68, P0 ;  /* 0x0000004411047207 */ /* 0x004fe40000000000 */
[----:B------:R-:W-:Y:S01]  /*ac80*/  SEL R8, R68, R17, P0 ;  /* 0x0000001144087207 */ /* 0x000fe20000000000 */
[----:B01----:R-:W-:Y:S06]  /*ac90*/  @P1 BRA `(.L_x_10) ;  /* 0x0000004800041947 */ /* 0x003fec0003800000 */
[C---:B------:R-:W-:Y:S01]  /*aca0*/  VIADD R0, R101.reuse, 0x8 ;  /* 0x0000000865007836 */ /* 0x040fe20000000000 */
        /* <DEDUP_REMOVED lines=10> */
[----:B------:R-:W-:-:S02]  /*ad50*/  ISETP.GE.AND P2, PT, R48, UR4, PT ;  /* 0x0000000430007c0c */ /* 0x000fc4000bf46270 */
[----:B------:R-:W-:Y:S02]  /*ad60*/  ISETP.GE.AND P3, PT, R50, UR4, PT ;  /* 0x0000000432007c0c */ /* 0x000fe4000bf66270 */
[----:B------:R-:W-:Y:S01]  /*ad70*/  ISETP.GE.AND P4, PT, R51, UR4, PT ;  /* 0x0000000433007c0c */ /* 0x000fe2000bf86270 */
[----:B------:R-:W-:Y:S02]  /*ad80*/  @!P0 IMAD.WIDE R16, R101, 0x4, R24 ;  /* 0x0000000465108825 */ /* 0x000fe400078e0218 */
[----:B------:R-:W-:Y:S02]  /*ad90*/  @!P1 LEA.HI R0, R0, R0, RZ, 0x1 ;  /* 0x0000000000009211 */ /* 0x000fe400078f08ff */
[----:B------:R-:W-:Y:S01]  /*ada0*/  @!P5 LEA.HI R30, R30, R30, RZ, 0x1 ;  /* 0x0000001e1e1ed211 */ /* 0x000fe200078f08ff */
[----:B------:R0:W-:Y:S01]  /*adb0*/  @!P0 ST.E.64 desc[UR38][R16.64], R10 ;  /* 0x0000000a10008985 */ /* 0x0001e2000c101b26 */
[----:B------:R-:W-:Y:S02]  /*adc0*/  @!P6 LEA.HI R42, R31, R31, RZ, 0x1 ;  /* 0x0000001f1f2ae211 */ /* 0x000fe400078f08ff */
[----:B------:R-:W-:Y:S01]  /*add0*/  @!P1 LOP3.LUT R31, R0, 0xfffffffe, RZ, 0xc0, !PT ;  /* 0xfffffffe001f9812 */ /* 0x000fe200078ec0ff */
[----:B------:R-:W-:Y:S01]  /*ade0*/  VIADD R0, R101, 0x38 ;  /* 0x0000003865007836 */ /* 0x000fe20000000000 */
[----:B------:R-:W-:-:S02]  /*adf0*/  @!P5 LOP3.LUT R43, R30, 0xfffffffe, RZ, 0xc0, !PT ;  /* 0xfffffffe1e2bd812 */ /* 0x000fc400078ec0ff */
[----:B------:R-:W-:Y:S01]  /*ae00*/  @!P6 LOP3.LUT R49, R42, 0xfffffffe, RZ, 0xc0, !PT ;  /* 0xfffffffe2a31e812 */ /* 0x000fe200078ec0ff */
[----:B------:R-:W-:Y:S01]  /*ae10*/  VIADD R42, R101, 0x40 ;  /* 0x00000040652a7836 */ /* 0x000fe20000000000 */
[----:B------:R-:W-:Y:S02]  /*ae20*/  @!P2 LEA.HI R48, R48, R48, RZ, 0x1 ;  /* 0x000000303030a211 */ /* 0x000fe400078f08ff */
[----:B------:R-:W-:Y:S02]  /*ae30*/  @!P3 LEA.HI R50, R50, R50, RZ, 0x1 ;  /* 0x000000323232b211 */ /* 0x000fe400078f08ff */
[----:B------:R-:W-:Y:S01]  /*ae40*/  @!P4 LEA.HI R51, R51, R51, RZ, 0x1 ;  /* 0x000000333333c211 */ /* 0x000fe200078f08ff */
[----:B0-----:R-:W-:-:S04]  /*ae50*/  @!P1 IMAD.WIDE R10, R31, 0x4, R24 ;  /* 0x000000041f0a9825 */ /* 0x001fc800078e0218 */
[--C-:B------:R-:W-:Y:S01]  /*ae60*/  @!P5 IMAD.WIDE R16, R43, 0x4, R24.reuse ;  /* 0x000000042b10d825 */ /* 0x100fe200078e0218 */
[----:B------:R0:W-:Y:S01]  /*ae70*/  @!P1 ST.E.64 desc[UR38][R10.64], R12 ;  /* 0x0000000c0a009985 */ /* 0x0001e2000c101b26 */
[----:B------:R-:W-:Y:S02]  /*ae80*/  ISETP.GE.AND P1, PT, R42, UR4, PT ;  /* 0x000000042a007c0c */ /* 0x000fe4000bf26270 */
[----:B------:R-:W-:Y:S01]  /*ae90*/  @!P6 IMAD.WIDE R30, R49, 0x4, R24 ;  /* 0x00000004311ee825 */ /* 0x000fe200078e0218 */
[----:B------:R1:W-:Y:S01]  /*aea0*/  @!P5 ST.E.64 desc[UR38][R16.64], R14 ;  /* 0x0000000e1000d985 */ /* 0x0003e2000c101b26 */
[----:B------:R-:W-:Y:S02]  /*aeb0*/  ISETP.GE.AND P5, PT, R0, UR4, PT ;  /* 0x0000000400007c0c */ /* 0x000fe4000bfa6270 */
[----:B------:R-:W-:Y:S01]  /*aec0*/  VIADD R49, R101, 0x48 ;  /* 0x0000004865317836 */ /* 0x000fe20000000000 */
[----:B------:R-:W-:Y:S01]  /*aed0*/  @!P2 LOP3.LUT R43, R48, 0xfffffffe, RZ, 0xc0, !PT ;  /* 0xfffffffe302ba812 */ /* 0x000fe200078ec0ff */
[----:B------:R2:W-:Y:S03]  /*aee0*/  @!P6 ST.E.64 desc[UR38][R30.64], R18 ;  /* 0x000000121e00e985 */ /* 0x0005e6000c101b26 */
[----:B------:R-:W-:-:S02]  /*aef0*/  ISETP.GE.AND P0, PT, R49, UR4, PT ;  /* 0x0000000431007c0c */ /* 0x000fc4000bf06270 */
[----:B0-----:R-:W-:Y:S01]  /*af00*/  @!P3 LOP3.LUT R13, R50, 0xfffffffe, RZ, 0xc0, !PT ;  /* 0xfffffffe320db812 */ /* 0x001fe200078ec0ff */
[--C-:B------:R-:W-:Y:S01]  /*af10*/  @!P2 IMAD.WIDE R10, R43, 0x4, R24.reuse ;  /* 0x000000042b0aa825 */ /* 0x100fe200078e0218 */
[----:B------:R-:W-:Y:S02]  /*af20*/  @!P1 LEA.HI R42, R42, R42, RZ, 0x1 ;  /* 0x0000002a2a2a9211 */ /* 0x000fe400078f08ff */
[----:B-1----:R-:W-:Y:S01]  /*af30*/  @!P4 LOP3.LUT R15, R51, 0xfffffffe, RZ, 0xc0, !PT ;  /* 0xfffffffe330fc812 */ /* 0x002fe200078ec0ff */
[--C-:B------:R-:W-:Y:S01]  /*af40*/  @!P3 IMAD.WIDE R12, R13, 0x4, R24.reuse ;  /* 0x000000040d0cb825 */ /* 0x100fe200078e0218 */
[----:B------:R-:W-:Y:S01]  /*af50*/  @!P5 LEA.HI R0, R0, R0, RZ, 0x1 ;  /* 0x000000000000d211 */ /* 0x000fe200078f08ff */
[----:B------:R0:W-:Y:S02]  /*af60*/  @!P2 ST.E.64 desc[UR38][R10.64], R6 ;  /* 0x000000060a00a985 */ /* 0x0001e4000c101b26 */
[----:B------:R-:W-:Y:S01]  /*af70*/  VIADD R16, R101, 0x50 ;  /* 0x0000005065107836 */ /* 0x000fe20000000000 */
[----:B------:R-:W-:Y:S01]  /*af80*/  @!P5 LOP3.LUT R17, R0, 0xfffffffe, RZ, 0xc0, !PT ;  /* 0xfffffffe0011d812 */ /* 0x000fe200078ec0ff */
[----:B------:R-:W-:Y:S01]  /*af90*/  @!P4 IMAD.WIDE R14, R15, 0x4, R24 ;  /* 0x000000040f0ec825 */ /* 0x000fe200078e0218 */
[----:B------:R-:W-:Y:S01]  /*afa0*/  @!P0 LEA.HI R49, R49, R49, RZ, 0x1 ;  /* 0x0000003131318211 */ /* 0x000fe200078f08ff */
[----:B------:R1:W-:Y:S01]  /*afb0*/  @!P3 ST.E.64 desc[UR38][R12.64], R20 ;  /* 0x000000140c00b985 */ /* 0x0003e2000c101b26 */
[----:B------:R-:W-:Y:S01]  /*afc0*/  ISETP.GE.AND P2, PT, R16, UR4, PT ;  /* 0x0000000410007c0c */ /* 0x000fe2000bf46270 */
[----:B------:R-:W-:Y:S01]  /*afd0*/  VIADD R0, R101, 0x58 ;  /* 0x0000005865007836 */ /* 0x000fe20000000000 */
[----:B------:R-:W-:Y:S01]  /*afe0*/  @!P0 LOP3.LUT R49, R49, 0xfffffffe, RZ, 0xc0, !PT ;  /* 0xfffffffe31318812 */ /* 0x000fe200078ec0ff */
[----:B------:R5:W-:Y:S01]  /*aff0*/  @!P4 ST.E.64 desc[UR38][R14.64], R2 ;  /* 0x000000020e00c985 */ /* 0x000be2000c101b26 */
[----:B--2---:R-:W-:-:S02]  /*b000*/  VIADD R18, R101, 0x60 ;  /* 0x0000006065127836 */ /* 0x004fc40000000000 */
[----:B------:R-:W-:Y:S01]  /*b010*/  ISETP.GE.AND P3, PT, R0, UR4, PT ;  /* 0x0000000400007c0c */ /* 0x000fe2000bf66270 */
[--C-:B0-----:R-:W-:Y:S01]  /*b020*/  @!P5 IMAD.WIDE R6, R17, 0x4, R24.reuse ;  /* 0x000000041106d825 */ /* 0x101fe200078e0218 */
[----:B------:R-:W-:Y:S02]  /*b030*/  @!P1 LOP3.LUT R11, R42, 0xfffffffe, RZ, 0xc0, !PT ;  /* 0xfffffffe2a0b9812 */ /* 0x000fe400078ec0ff */
[----:B------:R-:W-:Y:S02]  /*b040*/  ISETP.GE.AND P4, PT, R18, UR4, PT ;  /* 0x0000000412007c0c */ /* 0x000fe4000bf86270 */
[----:B------:R0:W-:Y:S01]  /*b050*/  @!P5 ST.E.64 desc[UR38][R6.64], R52 ;  /* 0x000000340600d985 */ /* 0x0001e2000c101b26 */
[----:B-1----:R-:W-:Y:S01]  /*b060*/  VIADD R12, R101, 0x68 ;  /* 0x00000068650c7836 */ /* 0x002fe20000000000 */
[----:B------:R-:W-:Y:S01]  /*b070*/  @!P2 LEA.HI R16, R16, R16, RZ, 0x1 ;  /* 0x000000101010a211 */ /* 0x000fe200078f08ff */
[----:B-----5:R-:W-:-:S03]  /*b080*/  @!P1 IMAD.WIDE R2, R11, 0x4, R24 ;  /* 0x000000040b029825 */ /* 0x020fc600078e0218 */
[----:B------:R-:W-:Y:S02]  /*b090*/  ISETP.GE.AND P5, PT, R12, UR4, PT ;  /* 0x000000040c007c0c */ /* 0x000fe4000bfa6270 */
[----:B------:R-:W-:Y:S01]  /*b0a0*/  @!P3 LEA.HI R0, R0, R0, RZ, 0x1 ;  /* 0x000000000000b211 */ /* 0x000fe200078f08ff */
[----:B------:R-:W-:Y:S01]  /*b0b0*/  VIADD R14, R101, 0x70 ;  /* 0x00000070650e7836 */ /* 0x000fe20000000000 */
[----:B------:R1:W-:Y:S01]  /*b0c0*/  @!P1 ST.E.64 desc[UR38][R2.64], R54 ;  /* 0x0000003602009985 */ /* 0x0003e2000c101b26 */
[----:B------:R-:W-:Y:S01]  /*b0d0*/  @!P0 IMAD.WIDE R10, R49, 0x4, R24 ;  /* 0x00000004310a8825 */ /* 0x000fe200078e0218 */
[----:B------:R-:W-:Y:S02]  /*b0e0*/  @!P3 LOP3.LUT R13, R0, 0xfffffffe, RZ, 0xc0, !PT ;  /* 0xfffffffe000db812 */ /* 0x000fe400078ec0ff */
[----:B------:R-:W-:Y:S01]  /*b0f0*/  ISETP.GE.AND P1, PT, R14, UR4, PT ;  /* 0x000000040e007c0c */ /* 0x000fe2000bf26270 */
[C---:B------:R-:W-:Y:S01]  /*b100*/  VIADD R15, R101.reuse, 0x78 ;  /* 0x00000078650f7836 */ /* 0x040fe20000000000 */
[----:B------:R2:W-:Y:S01]  /*b110*/  @!P0 ST.E.64 desc[UR38][R10.64], R58 ;  /* 0x0000003a0a008985 */ /* 0x0005e2000c101b26 */
[----:B0-----:R-:W-:Y:S01]  /*b120*/  @!P2 LOP3.LUT R7, R16, 0xfffffffe, RZ, 0xc0, !PT ;  /* 0xfffffffe1007a812 */ /* 0x001fe200078ec0ff */
[----:B------:R-:W-:Y:S01]  /*b130*/  VIADD R16, R101, 0x80 ;  /* 0x0000008065107836 */ /* 0x000fe20000000000 */
[----:B------:R-:W-:-:S02]  /*b140*/  @!P4 LEA.HI R18, R18, R18, RZ, 0x1 ;  /* 0x000000121212c211 */ /* 0x000fc400078f08ff */
[----:B------:R-:W-:Y:S02]  /*b150*/  ISETP.GE.AND P0, PT, R15, UR4, PT ;  /* 0x000000040f007c0c */ /* 0x000fe4000bf06270 */
[----:B------:R-:W-:Y:S01]  /*b160*/  @!P5 LEA.HI R12, R12, R12, RZ, 0x1 ;  /* 0x0000000c0c0cd211 */ /* 0x000fe200078f08ff */
[----:B-1----:R-:W-:-:S03]  /*b170*/  @!P2 IMAD.WIDE R2, R7, 0x4, R24 ;  /* 0x000000040702a825 */ /* 0x002fc600078e0218 */
[----:B------:R-:W-:Y:S01]  /*b180*/  @!P1 LEA.HI R14, R14, R14, RZ, 0x1 ;  /* 0x0000000e0e0e9211 */ /* 0x000fe200078f08ff */
[--C-:B------:R-:W-:Y:S01]  /*b190*/  @!P3 IMAD.WIDE R6, R13, 0x4, R24.reuse ;  /* 0x000000040d06b825 */ /* 0x100fe200078e0218 */
[----:B------:R-:W-:Y:S01]  /*b1a0*/  @!P5 LOP3.LUT R13, R12, 0xfffffffe, RZ, 0xc0, !PT ;  /* 0xfffffffe0c0dd812 */ /* 0x000fe200078ec0ff */
[----:B------:R0:W-:Y:S01]  /*b1b0*/  @!P2 ST.E.64 desc[UR38][R2.64], R56 ;  /* 0x000000380200a985 */ /* 0x0001e2000c101b26 */
[----:B--2---:R-:W-:Y:S02]  /*b1c0*/  @!P4 LOP3.LUT R11, R18, 0xfffffffe, RZ, 0xc0, !PT ;  /* 0xfffffffe120bc812 */ /* 0x004fe400078ec0ff */
[----:B------:R-:W-:Y:S01]  /*b1d0*/  ISETP.GE.AND P2, PT, R16, UR4, PT ;  /* 0x0000000410007c0c */ /* 0x000fe2000bf46270 */
[--C-:B------:R-:W-:Y:S01]  /*b1e0*/  @!P5 IMAD.WIDE R12, R13, 0x4, R24.reuse ;  /* 0x000000040d0cd825 */ /* 0x100fe200078e0218 */
[----:B------:R-:W-:Y:S01]  /*b1f0*/  @!P0 LEA.HI R0, R15, R15, RZ, 0x1 ;  /* 0x0000000f0f008211 */ /* 0x000fe200078f08ff */
[----:B------:R1:W-:Y:S01]  /*b200*/  @!P3 ST.E.64 desc[UR38][R6.64], R60 ;  /* 0x0000003c0600b985 */ /* 0x0003e2000c101b26 */
[----:B------:R-:W-:Y:S01]  /*b210*/  @!P1 LOP3.LUT R15, R14, 0xfffffffe, RZ, 0xc0, !PT ;  /* 0xfffffffe0e0f9812 */ /* 0x000fe200078ec0ff */
[----:B------:R-:W-:Y:S01]  /*b220*/  @!P4 IMAD.WIDE R10, R11, 0x4, R24 ;  /* 0x000000040b0ac825 */ /* 0x000fe200078e0218 */
[----:B------:R-:W-:-:S03]  /*b230*/  @!P0 LOP3.LUT R17, R0, 0xfffffffe, RZ, 0xc0, !PT ;  /* 0xfffffffe00118812 */ /* 0x000fc600078ec0ff */
[----:B------:R-:W-:Y:S01]  /*b240*/  VIADD R0, R101, 0x90 ;  /* 0x0000009065007836 */ /* 0x000fe20000000000 */
[----:B------:R2:W-:Y:S01]  /*b250*/  @!P4 ST.E.64 desc[UR38][R10.64], R32 ;  /* 0x000000200a00c985 */ /* 0x0005e2000c101b26 */
[--C-:B0-----:R-:W-:Y:S02]  /*b260*/  @!P1 IMAD.WIDE R2, R15, 0x4, R24.reuse ;  /* 0x000000040f029825 */ /* 0x101fe400078e0218 */
[----:B------:R-:W-:Y:S01]  /*b270*/  @!P2 LEA.HI R16, R16, R16, RZ, 0x1 ;  /* 0x000000101010a211 */ /* 0x000fe200078f08ff */
[----:B------:R0:W-:Y:S01]  /*b280*/  @!P5 ST.E.64 desc[UR38][R12.64], R36 ;  /* 0x000000240c00d985 */ /* 0x0001e2000c101b26 */
[----:B------:R-:W-:Y:S02]  /*b290*/  VIADD R14, R101, 0x88 ;  /* 0x00000088650e7836 */ /* 0x000fe40000000000 */
[----:B-1----:R-:W-:Y:S01]  /*b2a0*/  @!P0 IMAD.WIDE R6, R17, 0x4, R24 ;  /* 0x0000000411068825 */ /* 0x002fe200078e0218 */
[----:B------:R1:W-:Y:S01]  /*b2b0*/  @!P1 ST.E.64 desc[UR38][R2.64], R34 ;  /* 0x0000002202009985 */ /* 0x0003e2000c101b26 */
[----:B------:R-:W-:-:S02]  /*b2c0*/  ISETP.GE.AND P1, PT, R0, UR4, PT ;  /* 0x0000000400007c0c */ /* 0x000fc4000bf26270 */
[----:B------:R-:W-:Y:S01]  /*b2d0*/  ISETP.GE.AND P3, PT, R14, UR4, PT ;  /* 0x000000040e007c0c */ /* 0x000fe2000bf66270 */
[----:B------:R5:W-:Y:S01]  /*b2e0*/  @!P0 ST.E.64 desc[UR38][R6.64], R38 ;  /* 0x0000002606008985 */ /* 0x000be2000c101b26 */
[C---:B------:R-:W-:Y:S01]  /*b2f0*/  VIADD R15, R101.reuse, 0xa8 ;  /* 0x000000a8650f7836 */ /* 0x040fe20000000000 */
[----:B--2---:R-:W-:Y:S01]  /*b300*/  @!P2 LOP3.LUT R11, R16, 0xfffffffe, RZ, 0xc0, !PT ;  /* 0xfffffffe100ba812 */ /* 0x004fe200078ec0ff */
[C---:B------:R-:W-:Y:S02]  /*b310*/  VIADD R10, R101.reuse, 0x98 ;  /* 0x00000098650a7836 */ /* 0x040fe40000000000 */
[----:B------:R-:W-:Y:S01]  /*b320*/  VIADD R17, R101, 0xb0 ;  /* 0x000000b065117836 */ /* 0x000fe20000000000 */
[----:B------:R-:W-:Y:S01]  /*b330*/  ISETP.GE.AND P5, PT, R15, UR4, PT ;  /* 0x000000040f007c0c */ /* 0x000fe2000bfa6270 */
[C---:B0-----:R-:W-:Y:S01]  /*b340*/  VIADD R12, R101.reuse, 0xa0 ;  /* 0x000000a0650c7836 */ /* 0x041fe20000000000 */
[----:B------:R-:W-:Y:S01]  /*b350*/  ISETP.GE.AND P0, PT, R10, UR4, PT ;  /* 0x000000040a007c0c */ /* 0x000fe2000bf06270 */
[----:B------:R-:W-:Y:S01]  /*b360*/  VIADD R101, R101, 0xb8 ;  /* 0x000000b865657836 */ /* 0x000fe20000000000 */
[----:B------:R-:W-:Y:S01]  /*b370*/  ISETP.GE.AND P6, PT, R17, UR4, PT ;  /* 0x0000000411007c0c */ /* 0x000fe2000bfc6270 */
[----:B-1----:R-:W-:Y:S01]  /*b380*/  @!P2 IMAD.WIDE R2, R11, 0x4, R24 ;  /* 0x000000040b02a825 */ /* 0x002fe200078e0218 */
[----:B------:R-:W-:-:S02]  /*b390*/  ISETP.GE.AND P4, PT, R12, UR4, PT ;  /* 0x000000040c007c0c */ /* 0x000fc4000bf86270 */
[----:B------:R-:W-:Y:S02]  /*b3a0*/  @!P1 LEA.HI R0, R0, R0, RZ, 0x1 ;  /* 0x0000000000009211 */ /* 0x000fe400078f08ff */
[----:B------:R-:W-:Y:S01]  /*b3b0*/  @!P3 LEA.HI R14, R14, R14, RZ, 0x1 ;  /* 0x0000000e0e0eb211 */ /* 0x000fe200078f08ff */
[----:B------:R0:W-:Y:S01]  /*b3c0*/  @!P2 ST.E.64 desc[UR38][R2.64], R44 ;  /* 0x0000002c0200a985 */ /* 0x0001e2000c101b26 */
[----:B------:R-:W-:Y:S02]  /*b3d0*/  @!P1 LOP3.LUT R11, R0, 0xfffffffe, RZ, 0xc0, !PT ;  /* 0xfffffffe000b9812 */ /* 0x000fe400078ec0ff */
[----:B-----5:R-:W-:Y:S02]  /*b3e0*/  @!P3 LOP3.LUT R7, R14, 0xfffffffe, RZ, 0xc0, !PT ;  /* 0xfffffffe0e07b812 */ /* 0x020fe400078ec0ff */
[----:B------:R-:W-:Y:S01]  /*b3f0*/  @!P0 LEA.HI R0, R10, R10, RZ, 0x1 ;  /* 0x0000000a0a008211 */ /* 0x000fe200078f08ff */
[----:B------:R-:W-:Y:S01]  /*b400*/  @!P1 IMAD.WIDE R10, R11, 0x4, R24 ;  /* 0x000000040b0a9825 */ /* 0x000fe200078e0218 */
[----:B------:R-:W-:-:S02]  /*b410*/  @!P6 LEA.HI R14, R17, R17, RZ, 0x1 ;  /* 0x00000011110ee211 */ /* 0x000fc400078f08ff */
[----:B------:R-:W-:Y:S01]  /*b420*/  @!P4 LEA.HI R12, R12, R12, RZ, 0x1 ;  /* 0x0000000c0c0cc211 */ /* 0x000fe200078f08ff */
[--C-:B------:R-:W-:Y:S01]  /*b430*/  @!P3 IMAD.WIDE R6, R7, 0x4, R24.reuse ;  /* 0x000000040706b825 */ /* 0x100fe200078e0218 */
[----:B------:R-:W-:Y:S02]  /*b440*/  @!P0 LOP3.LUT R13, R0, 0xfffffffe, RZ, 0xc0, !PT ;  /* 0xfffffffe000d8812 */ /* 0x000fe400078ec0ff */
[----:B------:R-:W-:Y:S02]  /*b450*/  @!P5 LEA.HI R0, R15, R15, RZ, 0x1 ;  /* 0x0000000f0f00d211 */ /* 0x000fe400078f08ff */
[----:B------:R-:W-:Y:S01]  /*b460*/  @!P4 LOP3.LUT R15, R12, 0xfffffffe, RZ, 0xc0, !PT ;  /* 0xfffffffe0c0fc812 */ /* 0x000fe200078ec0ff */
[--C-:B------:R-:W-:Y:S01]  /*b470*/  @!P0 IMAD.WIDE R12, R13, 0x4, R24.reuse ;  /* 0x000000040d0c8825 */ /* 0x100fe200078e0218 */
[----:B------:R-:W-:Y:S01]  /*b480*/  @!P5 LOP3.LUT R17, R0, 0xfffffffe, RZ, 0xc0, !PT ;  /* 0xfffffffe0011d812 */ /* 0x000fe200078ec0ff */
[----:B------:R1:W-:Y:S01]  /*b490*/  @!P3 ST.E.64 desc[UR38][R6.64], R40 ;  /* 0x000000280600b985 */ /* 0x0003e2000c101b26 */
[----:B------:R-:W-:Y:S01]  /*b4a0*/  @!P6 LOP3.LUT R19, R14, 0xfffffffe, RZ, 0xc0, !PT ;  /* 0xfffffffe0e13e812 */ /* 0x000fe200078ec0ff */
[----:B0-----:R-:W-:-:S02]  /*b4b0*/  @!P4 IMAD.WIDE R2, R15, 0x4, R24 ;  /* 0x000000040f02c825 */ /* 0x001fc400078e0218 */
[----:B------:R2:W-:Y:S02]  /*b4c0*/  @!P1 ST.E.64 desc[UR38][R10.64], R46 ;  /* 0x0000002e0a009985 */ /* 0x0005e4000c101b26 */
[----:B------:R-:W-:Y:S02]  /*b4d0*/  @!P6 IMAD.WIDE R14, R19, 0x4, R24 ;  /* 0x00000004130ee825 */ /* 0x000fe400078e0218 */
[----:B------:R2:W-:Y:S01]  /*b4e0*/  @!P0 ST.E.64 desc[UR38][R12.64], R26 ;  /* 0x0000001a0c008985 */ /* 0x0005e2000c101b26 */
[----:B------:R-:W-:-:S03]  /*b4f0*/  ISETP.GE.AND P0, PT, R101, UR4, PT ;  /* 0x0000000465007c0c */ /* 0x000fc6000bf06270 */
[----:B------:R2:W-:Y:S01]  /*b500*/  @!P4 ST.E.64 desc[UR38][R2.64], R28 ;  /* 0x0000001c0200c985 */ /* 0x0005e2000c101b26 */
[----:B-1----:R-:W-:-:S05]  /*b510*/  @!P5 IMAD.WIDE R6, R17, 0x4, R24 ;  /* 0x000000041106d825 */ /* 0x002fca00078e0218 */
[----:B------:R2:W-:Y:S04]  /*b520*/  @!P5 ST.E.64 desc[UR38][R6.64], R22 ;  /* 0x000000160600d985 */ /* 0x0005e8000c101b26 */
[----:B------:R2:W-:Y:S01]  /*b530*/  @!P6 ST.E.64 desc[UR38][R14.64], R4 ;  /* 0x000000040e00e985 */ /* 0x0005e2000c101b26 */
[----:B------:R-:W-:Y:S05]  /*b540*/  @P0 BRA `(.L_x_10) ;  /* 0x0000003c00d80947 */ /* 0x000fea0003800000 */
[----:B------:R-:W-:-:S04]  /*b550*/  LEA.HI R101, R101, R101, RZ, 0x1 ;  /* 0x0000006565657211 */ /* 0x000fc800078f08ff */
[----:B------:R-:W-:-:S05]  /*b560*/  LOP3.LUT R101, R101, 0xfffffffe, RZ, 0xc0, !PT ;  /* 0xfffffffe65657812 */ /* 0x000fca00078ec0ff */
[----:B------:R-:W-:-:S05]  /*b570*/  IMAD.WIDE R24, R101, 0x4, R24 ;  /* 0x0000000465187825 */ /* 0x000fca00078e0218 */
[----:B------:R1:W-:Y:S01]  /*b580*/  ST.E.64 desc[UR38][R24.64], R8 ;  /* 0x0000000818007985 */ /* 0x0003e2000c101b26 */
[----:B------:R-:W-:Y:S05]  /*b590*/  BRA `(.L_x_10) ;  /* 0x0000003c00c47947 */ /* 0x000fea0003800000 */
.L_x_35:
[----:B------:R-:W0:Y:S02]  /*b5a0*/  S2R R0, SR_TID.X ;  /* 0x0000000000007919 */ /* 0x000e240000002100 */
[----:B0-----:R-:W-:-:S05]  /*b5b0*/  VIADD R2, R0, 0xffffff80 ;  /* 0xffffff8000027836 */ /* 0x001fca0000000000 */
[----:B------:R-:W-:-:S13]  /*b5c0*/  ISETP.GT.AND P0, PT, R2, 0x7f, PT ;  /* 0x0000007f0200780c */ /* 0x000fda0003f04270 */
[----:B------:R-:W-:Y:S05]  /*b5d0*/  @P0 BRA `(.L_x_10) ;  /* 0x0000003c00b40947 */ /* 0x000fea0003800000 */
[----:B------:R-:W0:Y:S01]  /*b5e0*/  S2R R3, SR_CTAID.X ;  /* 0x0000000000037919 */ /* 0x000e220000002500 */
[----:B------:R-:W1:Y:S01]  /*b5f0*/  LDC R6, c[0x0][0xbe8] ;  /* 0x0002fa00ff067b82 */ /* 0x000e620000000800 */
[----:B------:R-:W-:Y:S01]  /*b600*/  ULDC UR4, c[0x0][0xa88] ;  /* 0x0002a20000047ab9 */ /* 0x000fe20000000800 */
[----:B0-----:R-:W-:Y:S02]  /*b610*/  IMAD R0, R3, 0x80, R0 ;  /* 0x0000008003007824 */ /* 0x001fe400078e0200 */
[----:B-1----:R-:W-:Y:S02]  /*b620*/  IMAD R3, R6, UR4, RZ ;  /* 0x0000000406037c24 */ /* 0x002fe4000f8e02ff */
[----:B------:R-:W-:-:S05]  /*b630*/  VIADD R0, R0, 0xffffff80 ;  /* 0xffffff8000007836 */ /* 0x000fca0000000000 */
[----:B------:R-:W-:-:S13]  /*b640*/  ISETP.GE.AND P0, PT, R0, R3, PT ;  /* 0x000000030000720c */ /* 0x000fda0003f06270 */
[----:B------:R-:W-:Y:S05]  /*b650*/  @P0 BRA `(.L_x_10) ;  /* 0x0000003c00940947 */ /* 0x000fea0003800000 */
[----:B------:R-:W-:Y:S01]  /*b660*/  ISETP.NE.AND P0, PT, R6, 0x1, PT ;  /* 0x000000010600780c */ /* 0x000fe20003f05270 */
[----:B------:R-:W0:Y:S01]  /*b670*/  LDC.64 R12, c[0x0][0xbd8] ;  /* 0x0002f600ff0c7b82 */ /* 0x000e220000000a00 */
[----:B------:R-:W-:Y:S01]  /*b680*/  SHF.R.S32.HI R5, RZ, 0x1f, R16 ;  /* 0x0000001fff057819 */ /* 0x000fe20000011410 */
[----:B------:R-:W-:Y:S02]  /*b690*/  ULDC.64 UR4, c[0x0][0xbd0] ;  /* 0x0002f40000047ab9 */ /* 0x000fe40000000a00 */
[----:B------:R-:W-:-:S04]  /*b6a0*/  IMAD.WIDE.U32 R2, R16, UR4, RZ ;  /* 0x0000000410027c25 */ /* 0x000fc8000f8e00ff */
[----:B------:R-:W1:Y:S01]  /*b6b0*/  S2UR UR6, SR_CTAID.Y ;  /* 0x00000000000679c3 */ /* 0x000e620000002600 */
[----:B------:R-:W-:-:S04]  /*b6c0*/  IMAD R5, R5, UR4, RZ ;  /* 0x0000000405057c24 */ /* 0x000fc8000f8e02ff */
[----:B------:R-:W-:Y:S01]  /*b6d0*/  IMAD R5, R16, UR5, R5 ;  /* 0x0000000510057c24 */ /* 0x000fe2000f8e0205 */
[----:B------:R-:W-:Y:S01]  /*b6e0*/  ULDC.64 UR4, c[0x0][0xbe0] ;  /* 0x0002f80000047ab9 */ /* 0x000fe20000000a00 */
[----:B------:R-:W-:Y:S01]  /*b6f0*/  IMAD.MOV R16, RZ, RZ, -R16 ;  /* 0x000000ffff107224 */ /* 0x000fe200078e0a10 */
[----:B------:R-:W2:Y:S01]  /*b700*/  @P0 LDC R9, c[0x0][0xbec] ;  /* 0x0002fb00ff090b82 */ /* 0x000ea20000000800 */
[----:B------:R-:W-:Y:S02]  /*b710*/  IMAD.IADD R3, R3, 0x1, R5 ;  /* 0x0000000103037824 */ /* 0x000fe400078e0205 */
[----:B------:R-:W-:-:S05]  /*b720*/  IMAD.MOV.U32 R5, RZ, RZ, R0 ;  /* 0x000000ffff057224 */ /* 0x000fca00078e0000 */
[----:B------:R-:W1:Y:S01]  /*b730*/  LDC R7, c[0x0][0xc50] ;  /* 0x00031400ff077b82 */ /* 0x000e620000000800 */
[C---:B0-----:R-:W-:Y:S02]  /*b740*/  IMAD R8, R12.reuse, UR37, RZ ;  /* 0x000000250c087c24 */ /* 0x041fe4000f8e02ff */
[----:B------:R-:W-:-:S04]  /*b750*/  IMAD.WIDE.U32 R2, R12, UR36, R2 ;  /* 0x000000240c027c25 */ /* 0x000fc8000f8e0002 */
[----:B------:R-:W-:Y:S01]  /*b760*/  IMAD R13, R13, UR36, R8 ;  /* 0x000000240d0d7c24 */ /* 0x000fe2000f8e0208 */
[----:B------:R-:W0:Y:S03]  /*b770*/  @P0 LDC R11, c[0x0][0xbf0] ;  /* 0x0002fc00ff0b0b82 */ /* 0x000e260000000800 */
[----:B------:R-:W-:Y:S02]  /*b780*/  IMAD.IADD R3, R13, 0x1, R3 ;  /* 0x000000010d037824 */ /* 0x000fe400078e0203 */
[----:B--2---:R-:W-:-:S04]  /*b790*/  @P0 IMAD.HI.U32 R4, R0, R9, RZ ;  /* 0x0000000900040227 */ /* 0x004fc800078e00ff */
[----:B-1----:R-:W-:-:S04]  /*b7a0*/  IMAD R9, R7, R16, UR6 ;  /* 0x0000000607097e24 */ /* 0x002fc8000f8e0210 */
[----:B------:R-:W-:Y:S01]  /*b7b0*/  IMAD.WIDE.U32 R2, R9, UR4, R2 ;  /* 0x0000000409027c25 */ /* 0x000fe2000f8e0002 */
[----:B0-----:R-:W-:Y:S02]  /*b7c0*/  @P0 SHF.R.U32.HI R5, RZ, R11, R4 ;  /* 0x0000000bff050219 */ /* 0x001fe40000011604 */
[----:B------:R-:W-:Y:S02]  /*b7d0*/  SHF.R.S32.HI R4, RZ, 0x1f, R9 ;  /* 0x0000001fff047819 */ /* 0x000fe40000011409 */
[----:B------:R-:W-:Y:S01]  /*b7e0*/  IADD3 R2, P0, R5, R2, RZ ;  /* 0x0000000205027210 */ /* 0x000fe20007f1e0ff */
[----:B------:R-:W-:Y:S02]  /*b7f0*/  IMAD.MOV R7, RZ, RZ, -R5 ;  /* 0x000000ffff077224 */ /* 0x000fe400078e0a05 */
[----:B------:R-:W-:Y:S02]  /*b800*/  IMAD R4, R4, UR4, RZ ;  /* 0x0000000404047c24 */ /* 0x000fe4000f8e02ff */
[----:B------:R-:W-:-:S02]  /*b810*/  IMAD R7, R6, R7, R0 ;  /* 0x0000000706077224 */ /* 0x000fc400078e0200 */
[----:B------:R-:W-:Y:S01]  /*b820*/  IMAD R4, R9, UR5, R4 ;  /* 0x0000000509047c24 */ /* 0x000fe2000f8e0204 */
[----:B------:R-:W-:Y:S01]  /*b830*/  SHF.R.S32.HI R9, RZ, 0x1f, R5 ;  /* 0x0000001fff097819 */ /* 0x000fe20000011405 */
[----:B------:R-:W-:Y:S01]  /*b840*/  ULDC.64 UR4, c[0x0][0xbc8] ;  /* 0x0002f20000047ab9 */ /* 0x000fe20000000a00 */
[----:B------:R-:W-:Y:S02]  /*b850*/  SHF.R.S32.HI R0, RZ, 0x1f, R7 ;  /* 0x0000001fff007819 */ /* 0x000fe40000011407 */
[----:B------:R-:W-:-:S03]  /*b860*/  IADD3.X R3, R9, R3, R4, P0, !PT ;  /* 0x0000000309037210 */ /* 0x000fc600007fe404 */
[----:B------:R-:W-:Y:S02]  /*b870*/  IMAD R0, R0, UR4, RZ ;  /* 0x0000000400007c24 */ /* 0x000fe4000f8e02ff */
[----:B------:R-:W-:-:S04]  /*b880*/  IMAD.WIDE.U32 R2, R7, UR4, R2 ;  /* 0x0000000407027c25 */ /* 0x000fc8000f8e0002 */
[----:B------:R-:W-:Y:S01]  /*b890*/  IMAD R5, R7, UR5, R0 ;  /* 0x0000000507057c24 */ /* 0x000fe2000f8e0200 */
[----:B------:R-:W-:Y:S02]  /*b8a0*/  ULDC.64 UR4, c[0x0][0xba8] ;  /* 0x0002ea0000047ab9 */ /* 0x000fe40000000a00 */
[----:B------:R-:W-:Y:S01]  /*b8b0*/  LEA R4, P0, R2, UR4, 0x2 ;  /* 0x0000000402047c11 */ /* 0x000fe2000f8010ff */
[----:B------:R-:W-:-:S05]  /*b8c0*/  IMAD.IADD R3, R3, 0x1, R5 ;  /* 0x0000000103037824 */ /* 0x000fca00078e0205 */
[----:B------:R-:W-:Y:S01]  /*b8d0*/  LEA.HI.X R5, R2, UR5, R3, 0x2, P0 ;  /* 0x0000000502057c11 */ /* 0x000fe200080f1403 */
[----:B------:R-:W-:-:S05]  /*b8e0*/  IMAD.MOV.U32 R3, RZ, RZ, -0x800000 ;  /* 0xff800000ff037424 */ /* 0x000fca00078e00ff */
[----:B------:R0:W-:Y:S01]  /*b8f0*/  STG.E desc[UR38][R4.64], R3 ;  /* 0x0000000304007986 */ /* 0x0001e2000c101926 */
[----:B------:R-:W-:Y:S05]  /*b900*/  BRA `(.L_x_10) ;  /* 0x0000003800e87947 */ /* 0x000fea0003800000 */
.L_x_8:
[----:B------:R-:W-:-:S08]  /*b910*/  NOP ;  /* 0x0000000000007918 */ /* 0x000fd00000000000 */
[----:B--2---:R-:W0:-:S00]  /*b920*/  USETMAXREG.DEALLOC.CTAPOOL 0x18 ;  /* 0x00000018000079c8 */ /* 0x004e0000080e0500 */
[----:B0-----:R-:W-:Y:S01]  /*b930*/  LOP3.LUT R0, R0, 0x3, RZ, 0xc0, !PT ;  /* 0x0000000300007812 */ /* 0x001fe200078ec0ff */
[----:B------:R-:W0:Y:S05]  /*b940*/  S2R R19, SR_CTAID.Z ;  /* 0x0000000000137919 */ /* 0x000e2a0000002700 */
[----:B------:R-:W1:Y:S01]  /*b950*/  S2UR UR6, SR_CTAID.Y ;  /* 0x00000000000679c3 */ /* 0x000e620000002600 */
[----:B------:R-:W2:Y:S02]  /*b960*/  SHFL.IDX PT, R0, R0, RZ, 0x1f ;  /* 0x00001fff00007589 */ /* 0x000ea400000e0000 */
[----:B--2---:R-:W-:-:S13]  /*b970*/  ISETP.NE.AND P0, PT, R0, RZ, PT ;  /* 0x000000ff0000720c */ /* 0x004fda0003f05270 */
[----:B01----:R-:W-:Y:S05]  /*b980*/  @!P0 BRA `(.L_x_38) ;  /* 0x0000000000288947 */ /* 0x003fea0003800000 */
[----:B------:R-:W-:Y:S01]  /*b990*/  ULDC UR7, c[0x0][0xc50] ;  /* 0x0003140000077ab9 */ /* 0x000fe20000000800 */
[----:B------:R-:W-:Y:S01]  /*b9a0*/  UMOV UR36, UR6 ;  /* 0x0000000600247c82 */ /* 0x000fe20008000000 */
[----:B------:R-:W-:-:S06]  /*b9b0*/  UISETP.NE.AND UP0, UPT, UR7, 0x1, UPT ;  /* 0x000000010700788c */ /* 0x000fcc000bf05270 */
[----:B------:R-:W-:-:S13]  /*b9c0*/  PLOP3.LUT P0, PT, PT, PT, UP0, 0x80, 0x0 ;  /* 0x000000000000781c */ /* 0x000fda0003f0f008 */
[----:B------:R-:W-:Y:S05]  /*b9d0*/  @!P0 BRA `(.L_x_39) ;  /* 0x0000000000308947 */ /* 0x000fea0003800000 */
[----:B------:R-:W-:Y:S01]  /*b9e0*/  ULDC UR4, c[0x0][0xc54] ;  /* 0x0003150000047ab9 */ /* 0x000fe20000000800 */
[----:B------:R-:W-:Y:S01]  /*b9f0*/  ULDC UR36, c[0x0][0xc58] ;  /* 0x0003160000247ab9 */ /* 0x000fe20000000800 */
[----:B------:R-:W-:-:S04]  /*ba00*/  UIMAD.WIDE.U32 UR4, UR6, UR4, URZ ;  /* 0x00000004060472a5 */ /* 0x000fc8000f8e003f */
[----:B------:R-:W-:Y:S01]  /*ba10*/  USHF.R.U32.HI UR36, URZ, UR36, UR5 ;  /* 0x000000243f247299 */ /* 0x000fe20008011605 */
[----:B------:R-:W-:Y:S11]  /*ba20*/  BRA `(.L_x_39) ;  /* 0x00000000001c7947 */ /* 0x000ff60003800000 */
.L_x_38:
[----:B------:R-:W-:Y:S01]  /*ba30*/  ULDC UR7, c[0x0][0xc50] ;  /* 0x0003140000077ab9 */ /* 0x000fe20000000800 */
[----:B------:R-:W-:Y:S01]  /*ba40*/  UMOV UR36, UR6 ;  /* 0x0000000600247c82 */ /* 0x000fe20008000000 */
[----:B------:R-:W-:-:S11]  /*ba50*/  UISETP.NE.AND UP0, UPT, UR7, 0x1, UPT ;  /* 0x000000010700788c */ /* 0x000fd6000bf05270 */
[----:B------:R-:W-:Y:S01]  /*ba60*/  @UP0 ULDC UR4, c[0x0][0xc54] ;  /* 0x0003150000040ab9 */ /* 0x000fe20000000800 */
[----:B------:R-:W-:Y:S01]  /*ba70*/  @UP0 ULDC UR8, c[0x0][0xc58] ;  /* 0x0003160000080ab9 */ /* 0x000fe20000000800 */
[----:B------:R-:W-:-:S04]  /*ba80*/  UIMAD.WIDE.U32 UR4, UR6, UR4, URZ ;  /* 0x00000004060472a5 */ /* 0x000fc8000f8e003f */
[----:B------:R-:W-:-:S12]  /*ba90*/  @UP0 USHF.R.U32.HI UR36, URZ, UR8, UR5 ;  /* 0x000000083f240299 */ /* 0x000fd80008011605 */
.L_x_39:
[----:B------:R-:W-:Y:S01]  /*baa0*/  ISETP.GE.AND P0, PT, R19, RZ, PT ;  /* 0x000000ff1300720c */ /* 0x000fe20003f06270 */
[----:B------:R-:W-:Y:S01]  /*bab0*/  UIADD3 UR4, -UR36, URZ, URZ ;  /* 0x0000003f24047290 */ /* 0x000fe2000fffe13f */
[----:B------:R-:W-:Y:S02]  /*bac0*/  IMAD.MOV.U32 R14, RZ, RZ, 0x1 ;  /* 0x00000001ff0e7424 */ /* 0x000fe400078e00ff */
[----:B------:R-:W-:Y:S01]  /*bad0*/  IMAD.MOV.U32 R0, RZ, RZ, RZ ;  /* 0x000000ffff007224 */ /* 0x000fe200078e00ff */
[----:B------:R-:W-:Y:S01]  /*bae0*/  UIMAD UR6, UR7, UR4, UR6 ;  /* 0x00000004070672a4 */ /* 0x000fe2000f8e0206 */
[----:B------:R-:W-:-:S07]  /*baf0*/  IMAD.MOV.U32 R2, RZ, RZ, 0x1 ;  /* 0x00000001ff027424 */ /* 0x000fce00078e00ff */
[----:B------:R-:W-:Y:S05]  /*bb00*/  @!P0 BRA `(.L_x_40) ;  /* 0x00000034009c8947 */ /* 0x000fea0003800000 */
[----:B------:R-:W-:Y:S01]  /*bb10*/  ULDC.64 UR4, c[0x0][0x418] ;  /* 0x0001060000047ab9 */ /* 0x000fe20000000a00 */
[----:B------:R-:W-:Y:S01]  /*bb20*/  ULOP3.LUT UR8, UR6, 0xffff, URZ, 0xc0, !UPT ;  /* 0x0000ffff06087892 */ /* 0x000fe2000f8ec03f */
[----:B------:R-:W-:Y:S01]  /*bb30*/  IMAD.MOV.U32 R17, RZ, RZ, RZ ;  /* 0x000000ffff117224 */ /* 0x000fe200078e00ff */
[----:B------:R-:W-:-:S03]  /*bb40*/  UISETP.NE.U32.AND UP0, UPT, UR4, URZ, UPT ;  /* 0x0000003f0400728c */ /* 0x000fc6000bf05070 */
[----:B------:R-:W-:Y:S01]  /*bb50*/  ULDC UR4, c[0x0][0x424] ;  /* 0x0001090000047ab9 */ /* 0x000fe20000000800 */
[----:B------:R-:W-:-:S03]  /*bb60*/  UISETP.NE.AND.EX UP0, UPT, UR5, URZ, UPT, UP0 ;  /* 0x0000003f0500728c */ /* 0x000fc6000bf05300 */
[----:B------:R-:W-:Y:S01]  /*bb70*/  ULDC UR5, c[0x0][0x2f0] ;  /* 0x0000bc0000057ab9 */ /* 0x000fe20000000800 */
[----:B------:R-:W-:-:S04]  /*bb80*/  USEL UR4, UR4, 0x1, UP0 ;  /* 0x0000000104047887 */ /* 0x000fc80008000000 */
[----:B------:R-:W-:-:S04]  /*bb90*/  UIMAD UR4, UR4, UR5, URZ ;  /* 0x00000005040472a4 */ /* 0x000fc8000f8e023f */
[----:B------:R-:W-:Y:S02]  /*bba0*/  UISETP.GE.AND UP0, UPT, UR4, 0x1, UPT ;  /* 0x000000010400788c */ /* 0x000fe4000bf06270 */
[----:B------:R-:W-:-:S04]  /*bbb0*/  UIADD3 UR5, UR4, 0x9f, URZ ;  /* 0x0000009f04057890 */ /* 0x000fc8000fffe03f */
[----:B------:R-:W-:Y:S01]  /*bbc0*/  PLOP3.LUT P0, PT, PT, PT, UP0, 0x80, 0x0 ;  /* 0x000000000000781c */ /* 0x000fe20003f0f008 */
[----:B------:R-:W-:-:S04]  /*bbd0*/  UIMAD.WIDE UR4, UR5, 0x66666667, URZ ;  /* 0x66666667050478a5 */ /* 0x000fc8000f8e023f */
[----:B------:R-:W-:-:S04]  /*bbe0*/  USHF.R.U32.HI UR4, URZ, 0x1f, UR5 ;  /* 0x0000001f3f047899 */ /* 0x000fc80008011605 */
[----:B------:R-:W-:-:S04]  /*bbf0*/  ULEA.HI.SX32 UR7, UR5, UR4, 0x1a ;  /* 0x0000000405077291 */ /* 0x000fc8000f8fd23f */
[----:B------:R-:W-:Y:S08]  /*bc00*/  @!P0 BRA `(.L_x_41) ;  /* 0x00000000007c8947 */ /* 0x000ff00003800000 */
[----:B------:R-:W-:-:S04]  /*bc10*/  USHF.R.U32.HI UR4, URZ, 0x10, UR6 ;  /* 0x000000103f047899 */ /* 0x000fc80008011606 */
[----:B------:R-:W-:-:S11]  /*bc20*/  UISETP.NE.AND UP0, UPT, UR4, URZ, UPT ;  /* 0x0000003f0400728c */ /* 0x000fd6000bf05270 */
[----:B------:R-:W-:Y:S02]  /*bc30*/  @!UP0 ULDC UR4, c[0x0][0x9f0] ;  /* 0x00027c0000048ab9 */ /* 0x000fe40000000800 */
[----:B------:R-:W-:Y:S01]  /*bc40*/  IMAD.U32 R6, RZ, RZ, UR4 ;  /* 0x00000004ff067e24 */ /* 0x000fe2000f8e00ff */
[----:B------:R-:W-:-:S04]  /*bc50*/  UIADD3 UR5, UR7, -0x1, UR4 ;  /* 0xffffffff07057890 */ /* 0x000fc8000fffe004 */
[-C--:B------:R-:W-:Y:S02]  /*bc60*/  IABS R0, R6.reuse ;  /* 0x0000000600007213 */ /* 0x080fe40000000000 */
[----:B------:R-:W-:Y:S02]  /*bc70*/  IABS R6, R6 ;  /* 0x0000000600067213 */ /* 0x000fe40000000000 */
[----:B------:R-:W0:Y:S08]  /*bc80*/  I2F.RP R4, R0 ;  /* 0x0000000000047306 */ /* 0x000e300000209400 */
[----:B0-----:R-:W0:Y:S02]  /*bc90*/  MUFU.RCP R4, R4 ;  /* 0x0000000400047308 */ /* 0x001e240000001000 */
[----:B0-----:R-:W-:-:S06]  /*bca0*/  VIADD R2, R4, 0xffffffe ;  /* 0x0ffffffe04027836 */ /* 0x001fcc0000000000 */
[----:B------:R0:W1:Y:S02]  /*bcb0*/  F2I.FTZ.U32.TRUNC.NTZ R3, R2 ;  /* 0x0000000200037305 */ /* 0x000064000021f000 */
[----:B0-----:R-:W-:Y:S02]  /*bcc0*/  IMAD.MOV.U32 R2, RZ, RZ, RZ ;  /* 0x000000ffff027224 */ /* 0x001fe400078e00ff */
[----:B-1----:R-:W-:-:S04]  /*bcd0*/  IMAD.MOV R5, RZ, RZ, -R3 ;  /* 0x000000ffff057224 */ /* 0x002fc800078e0a03 */
[----:B------:R-:W-:-:S04]  /*bce0*/  IMAD R5, R5, R0, RZ ;  /* 0x0000000005057224 */ /* 0x000fc800078e02ff */
[----:B------:R-:W-:-:S04]  /*bcf0*/  IMAD.HI.U32 R3, R3, R5, R2 ;  /* 0x0000000503037227 */ /* 0x000fc800078e0002 */
[----:B------:R-:W-:Y:S01]  /*bd00*/  IMAD.U32 R5, RZ, RZ, UR5 ;  /* 0x00000005ff057e24 */ /* 0x000fe2000f8e00ff */
[----:B------:R-:W-:-:S04]  /*bd10*/  ULOP3.LUT UR5, UR5, UR4, URZ, 0x3c, !UPT ;  /* 0x0000000405057292 */ /* 0x000fc8000f8e3c3f */
[----:B------:R-:W-:Y:S01]  /*bd20*/  IABS R2, R5 ;  /* 0x0000000500027213 */ /* 0x000fe20000000000 */
[----:B------:R-:W-:Y:S01]  /*bd30*/  IMAD.MOV R5, RZ, RZ, -R6 ;  /* 0x000000ffff057224 */ /* 0x000fe200078e0a06 */
[----:B------:R-:W-:-:S03]  /*bd40*/  ISETP.LE.AND P2, PT, RZ, UR5, PT ;  /* 0x00000005ff007c0c */ /* 0x000fc6000bf43270 */
[----:B------:R-:W-:-:S04]  /*bd50*/  IMAD.HI.U32 R3, R3, R2, RZ ;  /* 0x0000000203037227 */ /* 0x000fc800078e00ff */
[----:B------:R-:W-:-:S05]  /*bd60*/  IMAD R5, R3, R5, R2 ;  /* 0x0000000503057224 */ /* 0x000fca00078e0202 */
[----:B------:R-:W-:-:S13]  /*bd70*/  ISETP.GT.U32.AND P1, PT, R0, R5, PT ;  /* 0x000000050000720c */ /* 0x000fda0003f24070 */
[----:B------:R-:W-:Y:S02]  /*bd80*/  @!P1 IMAD.IADD R5, R5, 0x1, -R0 ;  /* 0x0000000105059824 */ /* 0x000fe400078e0a00 */
[----:B------:R-:W-:Y:S01]  /*bd90*/  @!P1 VIADD R3, R3, 0x1 ;  /* 0x0000000103039836 */ /* 0x000fe20000000000 */
[----:B------:R-:W-:Y:S02]  /*bda0*/  ISETP.NE.AND P1, PT, RZ, UR4, PT ;  /* 0x00000004ff007c0c */ /* 0x000fe4000bf25270 */
[----:B------:R-:W-:-:S13]  /*bdb0*/  ISETP.GE.U32.AND P0, PT, R5, R0, PT ;  /* 0x000000000500720c */ /* 0x000fda0003f06070 */
[----:B------:R-:W-:-:S04]  /*bdc0*/  @P0 VIADD R3, R3, 0x1 ;  /* 0x0000000103030836 */ /* 0x000fc80000000000 */
[----:B------:R-:W-:Y:S01]  /*bdd0*/  @!P2 IMAD.MOV R3, RZ, RZ, -R3 ;  /* 0x000000ffff03a224 */ /* 0x000fe200078e0a03 */
[----:B------:R-:W-:-:S05]  /*bde0*/  @!P1 LOP3.LUT R3, RZ, UR4, RZ, 0x33, !PT ;  /* 0x00000004ff039c12 */ /* 0x000fca000f8e33ff */
[----:B------:R-:W-:-:S07]  /*bdf0*/  IMAD.MOV.U32 R17, RZ, RZ, R3 ;  /* 0x000000ffff117224 */ /* 0x000fce00078e0003 */
.L_x_41:
[----:B------:R-:W-:Y:S02]  /*be00*/  IMAD R0, R17, UR8, RZ ;  /* 0x0000000811007c24 */ /* 0x000fe4000f8e02ff */
[----:B------:R-:W-:-:S03]  /*be10*/  IMAD.MOV.U32 R2, RZ, RZ, 0x1 ;  /* 0x00000001ff027424 */ /* 0x000fc600078e00ff */
[----:B------:R-:W-:Y:S01]  /*be20*/  VIADDMNMX R17, R0, R17, UR7, PT ;  /* 0x0000000700117e46 */ /* 0x000fe2000b800111 */
[----:B------:R0:W-:Y:S03]  /*be30*/  STL [R1], R0 ;  /* 0x0000000001007387 */ /* 0x0001e60000100800 */
[----:B------:R-:W-:Y:S01]  /*be40*/  ISETP.GT.AND P0, PT, R17, R0, PT ;  /* 0x000000001100720c */ /* 0x000fe20003f04270 */
[----:B0-----:R-:W-:-:S12]  /*be50*/  IMAD.MOV.U32 R0, RZ, RZ, RZ ;  /* 0x000000ffff007224 */ /* 0x001fd800078e00ff */
[----:B------:R-:W-:Y:S05]  /*be60*/  @!P0 BRA `(.L_x_40) ;  /* 0x0000003000c48947 */ /* 0x000fea0003800000 */
[----:B------:R-:W0:Y:S01]  /*be70*/  S2UR UR4, SR_CgaCtaId ;  /* 0x00000000000479c3 */ /* 0x000e220000008800 */
[----:B------:R-:W-:Y:S02]  /*be80*/  UMOV UR40, 0x400 ;  /* 0x0000040000287882 */ /* 0x000fe40000000000 */
[----:B0-----:R-:W-:-:S04]  /*be90*/  ULEA UR40, UR4, UR40, 0x18 ;  /* 0x0000002804287291 */ /* 0x001fc8000f8ec03f */
[----:B------:R-:W-:-:S04]  /*bea0*/  UIADD3 UR4, UR40, 0x24200, URZ ;  /* 0x0002420028047890 */ /* 0x000fc8000fffe03f */
[----:B------:R-:W-:-:S06]  /*beb0*/  ULOP3.LUT UP0, URZ, UR4, 0x1bf, URZ, 0xc0, !UPT ;  /* 0x000001bf043f7892 */ /* 0x000fcc000f80c03f */
[----:B------:R-:W-:-:S13]  /*bec0*/  PLOP3.LUT P0, PT, PT, PT, UP0, 0x80, 0x0 ;  /* 0x000000000000781c */ /* 0x000fda0003f0f008 */
[----:B------:R-:W-:Y:S05]  /*bed0*/  @!P0 BRA `(.L_x_42) ;  /* 0x0000000000408947 */ /* 0x000fea0003800000 */
[----:B------:R-:W-:Y:S01]  /*bee0*/  MOV R2, 0x0 ;  /* 0x0000000000027802 */ /* 0x000fe20000000f00 */
[----:B------:R-:W-:Y:S01]  /*bef0*/  ULDC.64 UR6, c[0x4][0x98] ;  /* 0x0100260000067ab9 */ /* 0x000fe20000000a00 */
[----:B------:R-:W-:Y:S01]  /*bf00*/  ULDC.64 UR8, c[0x4][0xa0] ;  /* 0x0100280000087ab9 */ /* 0x000fe20000000a00 */
[----:B------:R-:W-:Y:S01]  /*bf10*/  ULDC.64 UR4, c[0x4][0x8] ;  /* 0x0100020000047ab9 */ /* 0x000fe20000000a00 */
[----:B------:R-:W-:Y:S02]  /*bf20*/  IMAD.U32 R4, RZ, RZ, UR6 ;  /* 0x00000006ff047e24 */ /* 0x000fe4000f8e00ff */
[----:B------:R-:W0:Y:S01]  /*bf30*/  LDC.64 R2, c[0x4][R2] ;  /* 0x0100000002027b82 */ /* 0x000e220000000a00 */
[----:B------:R-:W-:Y:S02]  /*bf40*/  IMAD.U32 R5, RZ, RZ, UR7 ;  /* 0x00000007ff057e24 */ /* 0x000fe4000f8e00ff */
[----:B------:R-:W-:Y:S02]  /*bf50*/  IMAD.U32 R6, RZ, RZ, UR8 ;  /* 0x00000008ff067e24 */ /* 0x000fe4000f8e00ff */
[----:B------:R-:W-:-:S02]  /*bf60*/  IMAD.U32 R7, RZ, RZ, UR9 ;  /* 0x00000009ff077e24 */ /* 0x000fc4000f8e00ff */
[----:B------:R-:W-:Y:S02]  /*bf70*/  IMAD.U32 R10, RZ, RZ, UR4 ;  /* 0x00000004ff0a7e24 */ /* 0x000fe4000f8e00ff */
[----:B------:R-:W-:Y:S02]  /*bf80*/  IMAD.U32 R11, RZ, RZ, UR5 ;  /* 0x00000005ff0b7e24 */ /* 0x000fe4000f8e00ff */
[----:B------:R-:W-:Y:S02]  /*bf90*/  IMAD.MOV.U32 R8, RZ, RZ, 0x70 ;  /* 0x00000070ff087424 */ /* 0x000fe400078e00ff */
[----:B------:R-:W-:Y:S02]  /*bfa0*/  IMAD.MOV.U32 R12, RZ, RZ, 0x1 ;  /* 0x00000001ff0c7424 */ /* 0x000fe400078e00ff */
[----:B------:R-:W-:-:S07]  /*bfb0*/  IMAD.MOV.U32 R13, RZ, RZ, RZ ;  /* 0x000000ffff0d7224 */ /* 0x000fce00078e00ff */
[----:B------:R-:W-:-:S07]  /*bfc0*/  LEPC R20, `(.L_x_42) ;  /* 0x000000001014794e */ /* 0x000fce0000000000 */
[----:B0-----:R-:W-:Y:S05]  /*bfd0*/  CALL.ABS.NOINC R2 ;  /* 0x0000000002007343 */ /* 0x001fea0003c00000 */
.L_x_42:
[----:B------:R-:W-:-:S06]  /*bfe0*/  UIADD3 UR4, UR40, 0xf200, URZ ;  /* 0x0000f20028047890 */ /* 0x000fcc000fffe03f */
[----:B------:R-:W-:-:S05]  /*bff0*/  IMAD.U32 R16, RZ, RZ, UR4 ;  /* 0x00000004ff107e24 */ /* 0x000fca000f8e00ff */
[----:B------:R-:W-:-:S13]  /*c000*/  LOP3.LUT P0, RZ, R16, 0x1bf, RZ, 0xc0, !PT ;  /* 0x000001bf10ff7812 */ /* 0x000fda000780c0ff */
        /* <DEDUP_REMOVED lines=17> */
.L_x_43:
        /* <DEDUP_REMOVED lines=20> */
.L_x_44:
        /* <DEDUP_REMOVED lines=18> */
.L_x_45:
[----:B------:R-:W0:Y:S01]  /*c380*/  LDC.64 R2, c[0x0][0x9f8] ;  /* 0x00027e00ff027b82 */ /* 0x000e220000000a00 */
[----:B------:R-:W1:Y:S01]  /*c390*/  S2R R6, SR_TID.X ;  /* 0x0000000000067919 */ /* 0x000e620000002100 */
[----:B0-----:R-:W-:-:S04]  /*c3a0*/  ISETP.NE.U32.AND P0, PT, R2, RZ, PT ;  /* 0x000000ff0200720c */ /* 0x001fc80003f05070 */
[----:B------:R-:W-:-:S13]  /*c3b0*/  ISETP.NE.AND.EX P0, PT, R3, RZ, PT, P0 ;  /* 0x000000ff0300720c */ /* 0x000fda0003f05300 */
[----:B------:R-:W0:Y:S02]  /*c3c0*/  @P0 LDC.64 R2, c[0x0][0x9f8] ;  /* 0x00027e00ff020b82 */ /* 0x000e240000000a00 */
[----:B0-----:R-:W-:-:S05]  /*c3d0*/  @P0 IMAD.WIDE R2, R19, 0x4, R2 ;  /* 0x0000000413020825 */ /* 0x001fca00078e0202 */
[----:B------:R0:W2:Y:S01]  /*c3e0*/  @P0 LDG.E R19, desc[UR38][R2.64] ;  /* 0x0000002602130981 */ /* 0x0000a2000c1e1900 */
[C---:B-1----:R-:W-:Y:S01]  /*c3f0*/  IMAD.SHL.U32 R0, R6.reuse, 0x40, RZ ;  /* 0x0000004006007824 */ /* 0x042fe200078e00ff */
[----:B------:R-:W-:Y:S01]  /*c400*/  SHF.R.U32.HI R5, RZ, 0x1, R6 ;  /* 0x00000001ff057819 */ /* 0x000fe20000011606 */
[----:B------:R-:W-:Y:S01]  /*c410*/  UMOV UR4, 0xffffffff ;  /* 0xffffffff00047882 */ /* 0x000fe20000000000 */
[----:B------:R-:W-:Y:S02]  /*c420*/  LOP3.LUT R8, R6, 0x7f, RZ, 0xc0, !PT ;  /* 0x0000007f06087812 */ /* 0x000fe400078ec0ff */
[----:B------:R-:W-:Y:S02]  /*c430*/  LOP3.LUT R4, R0, 0x180, RZ, 0xc0, !PT ;  /* 0x0000018000047812 */ /* 0x000fe400078ec0ff */
[----:B------:R-:W-:Y:S02]  /*c440*/  LOP3.LUT R18, R18, 0xfffffffe, RZ, 0xc0, !PT ;  /* 0xfffffffe12127812 */ /* 0x000fe400078ec0ff */
[----:B------:R-:W-:Y:S01]  /*c450*/  LOP3.LUT R4, R4, 0x30, R5, 0xf8, !PT ;  /* 0x0000003004047812 */ /* 0x000fe200078ef805 */
[----:B------:R-:W-:Y:S01]  /*c460*/  IMAD.SHL.U32 R5, R6, 0x8, RZ ;  /* 0x0000000806057824 */ /* 0x000fe200078e00ff */
[----:B0-----:R-:W0:Y:S04]  /*c470*/  LDC.64 R2, c[0x0][0x418] ;  /* 0x00010600ff027b82 */ /* 0x001e280000000a00 */
[----:B------:R-:W-:-:S04]  /*c480*/  LOP3.LUT R5, R4, 0x30, R5, 0x78, !PT ;  /* 0x0000003004057812 */ /* 0x000fc800078e7805 */
[----:B------:R-:W-:Y:S01]  /*c490*/  LOP3.LUT R4, R5, 0x640, R0, 0xf8, !PT ;  /* 0x0000064005047812 */ /* 0x000fe200078ef800 */
[----:B------:R-:W-:Y:S02]  /*c4a0*/  IMAD.SHL.U32 R0, R6, 0x20, RZ ;  /* 0x0000002006007824 */ /* 0x000fe400078e00ff */
[----:B------:R-:W-:Y:S02]  /*c4b0*/  IMAD.SHL.U32 R5, R8, 0x10, RZ ;  /* 0x0000001008057824 */ /* 0x000fe400078e00ff */
[----:B------:R1:W-:Y:S03]  /*c4c0*/  STL [R1+0x8], R4 ;  /* 0x0000080401007387 */ /* 0x0003e60000100800 */
[----:B------:R-:W-:Y:S01]  /*c4d0*/  LOP3.LUT R7, R5, 0x600, RZ, 0xc0, !PT ;  /* 0x0000060005077812 */ /* 0x000fe200078ec0ff */
[----:B------:R-:W-:Y:S01]  /*c4e0*/  IMAD.SHL.U32 R5, R6, 0x4, RZ ;  /* 0x0000000406057824 */ /* 0x000fe200078e00ff */
[----:B-1----:R-:W-:-:S02]  /*c4f0*/  LOP3.LUT R4, R0, 0x80, RZ, 0xc0, !PT ;  /* 0x0000008000047812 */ /* 0x002fc400078ec0ff */
[----:B0-----:R-:W-:Y:S02]  /*c500*/  ISETP.NE.U32.AND P0, PT, R2, RZ, PT ;  /* 0x000000ff0200720c */ /* 0x001fe40003f05070 */
[----:B------:R-:W-:Y:S02]  /*c510*/  LOP3.LUT R4, R4, 0x10, R6, 0xf8, !PT ;  /* 0x0000001004047812 */ /* 0x000fe400078ef806 */
[----:B------:R-:W-:Y:S02]  /*c520*/  ISETP.NE.AND.EX P1, PT, R3, RZ, PT, P0 ;  /* 0x000000ff0300720c */ /* 0x000fe40003f25300 */
[----:B------:R-:W-:Y:S02]  /*c530*/  LOP3.LUT R4, R4, 0x10, R5, 0x78, !PT ;  /* 0x0000001004047812 */ /* 0x000fe400078e7805 */
[----:B------:R-:W-:Y:S02]  /*c540*/  LOP3.LUT R5, R7, 0x60, R0, 0xf8, !PT ;  /* 0x0000006007057812 */ /* 0x000fe400078ef800 */
[----:B------:R-:W-:-:S02]  /*c550*/  SHF.R.U32.HI R6, RZ, 0x5, R6 ;  /* 0x00000005ff067819 */ /* 0x000fc40000011606 */
[----:B------:R-:W-:Y:S02]  /*c560*/  LOP3.LUT R5, R5, 0x100, R0, 0xf8, !PT ;  /* 0x0000010005057812 */ /* 0x000fe400078ef800 */
[----:B------:R-:W-:Y:S02]  /*c570*/  LOP3.LUT R6, R6, 0x3, RZ, 0xc0, !PT ;  /* 0x0000000306067812 */ /* 0x000fe400078ec0ff */
[----:B------:R-:W-:Y:S02]  /*c580*/  LOP3.LUT R0, R5, R4, RZ, 0xfc, !PT ;  /* 0x0000000405007212 */ /* 0x000fe400078efcff */
[----:B------:R-:W-:-:S03]  /*c590*/  @P1 LOP3.LUT R18, R18, 0x1, RZ, 0xfc, !PT ;  /* 0x0000000112121812 */ /* 0x000fc600078efcff */
[----:B------:R0:W-:Y:S01]  /*c5a0*/  STL [R1+0xc], R0 ;  /* 0x00000c0001007387 */ /* 0x0001e20000100800 */
[----:B--2---:R-:W-:Y:S02]  /*c5b0*/  SHF.R.S32.HI R9, RZ, 0x1f, R19 ;  /* 0x0000001fff097819 */ /* 0x004fe40000011413 */
[----:B------:R-:W-:-:S03]  /*c5c0*/  SEL R16, R19, RZ, !P1 ;  /* 0x000000ff13107207 */ /* 0x000fc60004800000 */
[----:B------:R0:W-:Y:S01]  /*c5d0*/  STL [R1+0x4], R9 ;  /* 0x0000040901007387 */ /* 0x0001e20000100800 */
[----:B------:R-:W-:Y:S05]  /*c5e0*/  BRA.DIV UR4, `(.L_x_46) ;  /* 0x0000003204307947 */ /* 0x000fea000b800000 */
[----:B------:R1:W2:Y:S02]  /*c5f0*/  SHFL.IDX PT, R14, R6, RZ, 0x1f ;  /* 0x00001fff060e7589 */ /* 0x0002a400000e0000 */
.L_x_101:
[----:B--2---:R-:W-:Y:S02]  /*c600*/  ISETP.NE.AND P0, PT, R14, RZ, PT ;  /* 0x000000ff0e00720c */ /* 0x004fe40003f05270 */
[----:B------:R-:W-:Y:S02]  /*c610*/  PLOP3.LUT P2, PT, PT, PT, PT, 0x8, 0x0 ;  /* 0x000000000000781c */ /* 0x000fe40003f4e170 */
[----:B------:R-:W-:-:S11]  /*c620*/  LOP3.LUT R18, R18, 0xfffffffd, RZ, 0xc0, !PT ;  /* 0xfffffffd12127812 */ /* 0x000fd600078ec0ff */
[----:B------:R-:W-:Y:S01]  /*c630*/  @P2 LOP3.LUT R18, R18, 0x2, RZ, 0xfc, !PT ;  /* 0x0000000212122812 */ /* 0x000fe200078efcff */
[----:B------:R-:W-:Y:S06]  /*c640*/  @P0 BRA `(.L_x_47) ;  /* 0x0000000400900947 */ /* 0x000fec0003800000 */
[----:B------:R-:W-:Y:S01]  /*c650*/  UMOV UR4, 0xffffffff ;  /* 0xffffffff00047882 */ /* 0x000fe20000000000 */
[----:B0-----:R-:W-:Y:S02]  /*c660*/  VIADD R0, R17, 0xffffffff ;  /* 0xffffffff11007836 */ /* 0x001fe40000000000 */
[----:B------:R-:W-:Y:S05]  /*c670*/  BRA.DIV UR4, `(.L_x_48) ;  /* 0x00000032042c7947 */ /* 0x000fea000b800000 */
[----:B------:R-:W-:-:S13]  /*c680*/  ELECT P6, URZ, PT ;  /* 0x00000000003f782f */ /* 0x000fda00038c0000 */
.L_x_104:
[----:B------:R-:W-:Y:S05]  /*c690*/  @!P6 BRA `(.L_x_47) ;  /* 0x00000004007ce947 */ /* 0x000fea0003800000 */
[----:B------:R-:W-:Y:S01]  /*c6a0*/  IMAD.MOV.U32 R16, RZ, RZ, R19 ;  /* 0x000000ffff107224 */ /* 0x000fe200078e0013 */
[----:B------:R-:W-:Y:S06]  /*c6b0*/  @!P1 BRA `(.L_x_49) ;  /* 0x0000000000449947 */ /* 0x000fec0003800000 */
[----:B------:R-:W0:Y:S01]  /*c6c0*/  LDC R7, c[0x0][0x43c] ;  /* 0x00010f00ff077b82 */ /* 0x000e220000000800 */
[----:B------:R-:W-:Y:S01]  /*c6d0*/  ULDC.64 UR4, c[0x0][0x428] ;  /* 0x00010a0000047ab9 */ /* 0x000fe20000000a00 */
[----:B0-----:R-:W-:-:S13]  /*c6e0*/  ISETP.NE.AND P0, PT, R7, 0x1, PT ;  /* 0x000000010700780c */ /* 0x001fda0003f05270 */
[----:B------:R-:W1:Y:S02]  /*c6f0*/  @P0 LDC.64 R4, c[0x0][0x440] ;  /* 0x00011000ff040b82 */ /* 0x000e640000000a00 */
[----:B-1----:R-:W-:-:S04]  /*c700*/  @P0 IMAD.HI.U32 R6, R0, R4, RZ ;  /* 0x0000000400060227 */ /* 0x002fc800078e00ff */
[----:B------:R-:W-:Y:S01]  /*c710*/  IMAD.MOV.U32 R4, RZ, RZ, R0 ;  /* 0x000000ffff047224 */ /* 0x000fe200078e0000 */
[----:B------:R-:W-:Y:S01]  /*c720*/  @P0 SHF.R.U32.HI R4, RZ, R5, R6 ;  /* 0x00000005ff040219 */ /* 0x000fe20000011606 */
[----:B------:R-:W-:-:S04]  /*c730*/  IMAD R6, R9, UR4, RZ ;  /* 0x0000000409067c24 */ /* 0x000fc8000f8e02ff */
[----:B------:R-:W-:Y:S02]  /*c740*/  IMAD.MOV R5, RZ, RZ, -R4 ;  /* 0x000000ffff057224 */ /* 0x000fe400078e0a04 */
[----:B------:R-:W-:Y:S02]  /*c750*/  IMAD R6, R19, UR5, R6 ;  /* 0x0000000513067c24 */ /* 0x000fe4000f8e0206 */
[----:B------:R-:W-:Y:S01]  /*c760*/  IMAD R0, R7, R5, R0 ;  /* 0x0000000507007224 */ /* 0x000fe200078e0200 */
[----:B------:R-:W-:-:S03]  /*c770*/  SHF.R.S32.HI R5, RZ, 0x1f, R4 ;  /* 0x0000001fff057819 */ /* 0x000fc60000011404 */
[----:B------:R-:W-:-:S04]  /*c780*/  IMAD.WIDE.U32 R4, R19, UR4, R4 ;  /* 0x0000000413047c25 */ /* 0x000fc8000f8e0004 */
[----:B------:R-:W-:Y:S01]  /*c790*/  IMAD.IADD R6, R5, 0x1, R6 ;  /* 0x0000000105067824 */ /* 0x000fe200078e0206 */
[----:B------:R-:W-:-:S04]  /*c7a0*/  LEA R2, P0, R4, R2, 0x2 ;  /* 0x0000000204027211 */ /* 0x000fc800078010ff */
[----:B------:R-:W-:-:S05]  /*c7b0*/  LEA.HI.X R3, R4, R3, R6, 0x2, P0 ;  /* 0x0000000304037211 */ /* 0x000fca00000f1406 */
[----:B------:R0:W5:Y:S04]  /*c7c0*/  LDG.E R16, desc[UR38][R2.64] ;  /* 0x0000002602107981 */ /* 0x000168000c1e1900 */
.L_x_49:
[----:B0-----:R-:W-:Y:S01]  /*c7d0*/  IMAD.MOV.U32 R2, RZ, RZ, 0x1 ;  /* 0x00000001ff027424 */ /* 0x001fe200078e00ff */
[----:B------:R-:W-:-:S04]  /*c7e0*/  ISETP.NE.AND P1, PT, R8, RZ, PT ;  /* 0x000000ff0800720c */ /* 0x000fc80003f25270 */
[----:B------:R-:W-:-:S04]  /*c7f0*/  SHF.L.U32 R2, R2, 0x1f, RZ ;  /* 0x0000001f02027819 */ /* 0x000fc800000006ff */
[----:B------:R-:W0:Y:S02]  /*c800*/  SYNCS.PHASECHK.TRANS64.TRYWAIT P0, [UR40+0x33480], R2 ;  /* 0x03348002ff0075a7 */ /* 0x000e240008000168 */
[----:B0-----:R-:W-:Y:S05]  /*c810*/  @!P0 BRA `(.L_x_50) ;  /* 0x0000002c00e48947 */ /* 0x001fea0003800000 */
.L_x_105:
[----:B------:R-:W-:Y:S05]  /*c820*/  @P1 BRA `(.L_x_51) ;  /* 0x0000000000181947 */ /* 0x000fea0003800000 */
[----:B------:R-:W2:Y:S01]  /*c830*/  S2R R4, SR_TID.X ;  /* 0x0000000000047919 */ /* 0x000ea20000002100 */
[----:B0-----:R-:W-:-:S04]  /*c840*/  IMAD.MOV.U32 R3, RZ, RZ, 0x7800 ;  /* 0x00007800ff037424 */ /* 0x001fc800078e00ff */
[----:B------:R3:W-:Y:S01]  /*c850*/  SYNCS.ARRIVE.TRANS64 RZ, [UR40+0x33470], R3 ;  /* 0x03347003ffff79a7 */ /* 0x0007e20008000028 */
[----:B--2---:R-:W-:-:S13]  /*c860*/  LOP3.LUT P0, RZ, R4, 0x1f, RZ, 0xc0, !PT ;  /* 0x0000001f04ff7812 */ /* 0x004fda000780c0ff */
[----:B---3--:R-:W-:Y:S05]  /*c870*/  @!P0 BRA `(.L_x_51) ;  /* 0x0000000000048947 */ /* 0x008fea0003800000 */
[----:B------:R-:W-:Y:S01]  /*c880*/  BPT.TRAP 0x1 ;  /* 0x000000040000795c */ /* 0x000fe20000300000 */
.L_x_51:
[----:B------:R-:W-:Y:S01]  /*c890*/  IMAD R0, R0, 0xa0, RZ ;  /* 0x000000a000007824 */ /* 0x000fe200078e02ff */
[----:B------:R-:W-:Y:S01]  /*c8a0*/  ULDC.64 UR4, c[0x0][0x198] ;  /* 0x0000660000047ab9 */ /* 0x000fe20000000a00 */
[----:B-----5:R-:W-:Y:S01]  /*c8b0*/  R2UR UR13, R16 ;  /* 0x00000000100d72ca */ /* 0x020fe200000e0000 */
[----:B------:R-:W-:Y:S02]  /*c8c0*/  UIADD3 UR4, UP0, UR4, 0x470, URZ ;  /* 0x0000047004047890 */ /* 0x000fe4000ff1e03f */
[----:B------:R-:W-:Y:S01]  /*c8d0*/  R2UR UR11, R0 ;  /* 0x00000000000b72ca */ /* 0x000fe200000e0000 */
[----:B------:R-:W-:Y:S02]  /*c8e0*/  UIADD3 UR8, UR40, 0xf200, URZ ;  /* 0x0000f20028087890 */ /* 0x000fe4000fffe03f */
[----:B------:R-:W-:Y:S02]  /*c8f0*/  UIADD3 UR9, UR40, 0x33470, URZ ;  /* 0x0003347028097890 */ /* 0x000fe4000fffe03f */
[----:B------:R-:W-:-:S02]  /*c900*/  UIADD3.X UR5, URZ, UR5, URZ, UP0, !UPT ;  /* 0x000000053f057290 */ /* 0x000fc400087fe43f */
[----:B------:R-:W-:Y:S02]  /*c910*/  UIADD3 UR16, UR40, 0x11a00, URZ ;  /* 0x00011a0028107890 */ /* 0x000fe4000fffe03f */
[----:B------:R-:W-:Y:S01]  /*c920*/  UIADD3 UR32, UR40, 0x14200, URZ ;  /* 0x0001420028207890 */ /* 0x000fe2000fffe03f */
[----:B------:R-:W-:Y:S01]  /*c930*/  UMOV UR6, 0x0 ;  /* 0x0000000000067882 */ /* 0x000fe20000000000 */
[----:B------:R-:W-:Y:S01]  /*c940*/  UMOV UR7, 0x14f00000 ;  /* 0x14f0000000077882 */ /* 0x000fe20000000000 */
[----:B------:R-:W-:Y:S01]  /*c950*/  UMOV UR10, URZ ;  /* 0x0000003f000a7c82 */ /* 0x000fe20008000000 */
[----:B------:R-:W-:Y:S01]  /*c960*/  UMOV UR12, UR36 ;  /* 0x00000024000c7c82 */ /* 0x000fe20008000000 */
[----:B------:R-:W-:Y:S01]  /*c970*/  UMOV UR18, 0x40 ;  /* 0x0000004000127882 */ /* 0x000fe20000000000 */
[----:B------:R-:W-:Y:S01]  /*c980*/  UMOV UR20, UR36 ;  /* 0x0000002400147c82 */ /* 0x000fe20008000000 */
[----:B------:R-:W-:Y:S01]  /*c990*/  UMOV UR17, UR9 ;  /* 0x0000000900117c82 */ /* 0x000fe20008000000 */
[----:B------:R-:W-:Y:S01]  /*c9a0*/  UMOV UR21, UR13 ;  /* 0x0000000d00157c82 */ /* 0x000fe20008000000 */
[----:B------:R-:W-:Y:S01]  /*c9b0*/  UMOV UR19, UR11 ;  /* 0x0000000b00137c82 */ /* 0x000fe20008000000 */
[----:B------:R-:W-:Y:S01]  /*c9c0*/  UMOV UR34, 0x80 ;  /* 0x0000008000227882 */ /* 0x000fe20000000000 */
[----:B------:R-:W-:Y:S01]  /*c9d0*/  UMOV UR33, UR9 ;  /* 0x0000000900217c82 */ /* 0x000fe20008000000 */
[----:B------:R-:W-:Y:S01]  /*c9e0*/  UMOV UR37, UR13 ;  /* 0x0000000d00257c82 */ /* 0x000fe20008000000 */
[----:B------:R2:W-:Y:S01]  /*c9f0*/  UTMALDG.4D [UR8], [UR4], desc[UR6] ;  /* 0x00000608040075b4 */ /* 0x0005e20008019000 */
[----:B------:R-:W-:Y:S01]  /*ca00*/  UMOV UR35, UR11 ;  /* 0x0000000b00237c82 */ /* 0x000fe20008000000 */
[----:B------:R2:W-:Y:S01]  /*ca10*/  UTMALDG.4D [UR16], [UR4], desc[UR6] ;  /* 0x00000610040075b4 */ /* 0x0005e20008019000 */
[----:B------:R2:W-:Y:S01]  /*ca20*/  UTMALDG.4D [UR32], [UR4], desc[UR6] ;  /* 0x00000620040075b4 */ /* 0x0005e20008019000 */
[----:B------:R-:W3:Y:S02]  /*ca30*/  SYNCS.PHASECHK.TRANS64.TRYWAIT P0, [UR40+0x33440], R2 ;  /* 0x03344002ff0075a7 */ /* 0x000ee40008000168 */
[----:B--23--:R-:W-:Y:S05]  /*ca40*/  @!P0 BRA `(.L_x_52) ;  /* 0x0000002c00708947 */ /* 0x00cfea0003800000 */
.L_x_106:
[----:B------:R-:W-:Y:S05]  /*ca50*/  @P1 BRA `(.L_x_53) ;  /* 0x0000000000181947 */ /* 0x000fea0003800000 */
[----:B0-----:R-:W0:Y:S01]  /*ca60*/  S2R R3, SR_TID.X ;  /* 0x0000000000037919 */ /* 0x001e220000002100 */
[----:B------:R-:W-:-:S04]  /*ca70*/  IMAD.MOV.U32 R2, RZ, RZ, 0x7800 ;  /* 0x00007800ff027424 */ /* 0x000fc800078e00ff */
[----:B------:R2:W-:Y:S01]  /*ca80*/  SYNCS.ARRIVE.TRANS64 RZ, [UR40+0x33430], R2 ;  /* 0x03343002ffff79a7 */ /* 0x0005e20008000028 */
[----:B0-----:R-:W-:-:S13]  /*ca90*/  LOP3.LUT P0, RZ, R3, 0x1f, RZ, 0xc0, !PT ;  /* 0x0000001f03ff7812 */ /* 0x001fda000780c0ff */
[----:B--2---:R-:W-:Y:S05]  /*caa0*/  @!P0 BRA `(.L_x_53) ;  /* 0x0000000000048947 */ /* 0x004fea0003800000 */
[----:B------:R-:W-:Y:S01]  /*cab0*/  BPT.TRAP 0x1 ;  /* 0x000000040000795c */ /* 0x000fe20000300000 */
.L_x_53:
[----:B------:R-:W-:Y:S01]  /*cac0*/  ULDC.64 UR4, c[0x0][0x198] ;  /* 0x0000660000047ab9 */ /* 0x000fe20000000a00 */
[----:B------:R-:W-:Y:S01]  /*cad0*/  R2UR UR11, R0 ;  /* 0x00000000000b72ca */ /* 0x000fe200000e0000 */
[----:B------:R-:W-:Y:S01]  /*cae0*/  UIADD3 UR4, UP0, UR4, 0x370, URZ ;  /* 0x0000037004047890 */ /* 0x000fe2000ff1e03f */
[----:B------:R-:W-:Y:S01]  /*caf0*/  R2UR UR13, R16 ;  /* 0x00000000100d72ca */ /* 0x000fe200000e0000 */
[----:B------:R-:W-:Y:S01]  /*cb00*/  UIADD3 UR8, UR40, 0x24200, URZ ;  /* 0x0002420028087890 */ /* 0x000fe2000fffe03f */
[----:B------:R-:W-:Y:S01]  /*cb10*/  PLOP3.LUT P0, PT, PT, PT, PT, 0x80, 0x0 ;  /* 0x000000000000781c */ /* 0x000fe20003f0f070 */
[----:B------:R-:W-:Y:S01]  /*cb20*/  UIADD3 UR9, UR40, 0x33430, URZ ;  /* 0x0003343028097890 */ /* 0x000fe2000fffe03f */
[----:B------:R-:W-:Y:S01]  /*cb30*/  LOP3.LUT R18, R18, 0xfffffffd, RZ, 0xc0, !PT ;  /* 0xfffffffd12127812 */ /* 0x000fe200078ec0ff */
[----:B------:R-:W-:Y:S02]  /*cb40*/  UIADD3.X UR5, URZ, UR5, URZ, UP0, !UPT ;  /* 0x000000053f057290 */ /* 0x000fe400087fe43f */
[----:B------:R-:W-:-:S02]  /*cb50*/  UIADD3 UR16, UR40, 0x26a00, URZ ;  /* 0x00026a0028107890 */ /* 0x000fc4000fffe03f */
        /* <DEDUP_REMOVED lines=15> */
[----:B------:R-:W-:Y:S01]  /*cc50*/  @P0 LOP3.LUT R18, R18, 0x2, RZ, 0xfc, !PT ;  /* 0x0000000212120812 */ /* 0x000fe200078efcff */
[----:B------:R2:W-:Y:S01]  /*cc60*/  UTMALDG.4D [UR16], [UR4], desc[UR6] ;  /* 0x00000610040075b4 */ /* 0x0005e20008019000 */
[----:B------:R2:W-:Y:S02]  /*cc70*/  UTMALDG.4D [UR32], [UR4], desc[UR6] ;  /* 0x00000620040075b4 */ /* 0x0005e40008019000 */
[----:B--2---:R-:W-:-:S03]  /*cc80*/  NOP ;  /* 0x0000000000007918 */ /* 0x004fc60000000000 */
.L_x_47:
[----:B------:R-:W-:Y:S05]  /*cc90*/  WARPSYNC.ALL ;  /* 0x0000000000007948 */ /* 0x000fea0003800000 */
[----:B------:R-:W-:Y:S01]  /*cca0*/  UIADD3 UR4, UR40, 0x1e200, URZ ;  /* 0x0001e20028047890 */ /* 0x000fe2000fffe03f */
[----:B------:R-:W-:Y:S03]  /*ccb0*/  BAR.SYNC.DEFER_BLOCKING 0x8, 0x180 ;  /* 0x0206000000007b1d */ /* 0x000fe60000010000 */
[----:B------:R-:W-:-:S06]  /*ccc0*/  ULOP3.LUT UP0, URZ, UR4, 0x1bf, URZ, 0xc0, !UPT ;  /* 0x000001bf043f7892 */ /* 0x000fcc000f80c03f */
[----:B------:R-:W-:-:S13]  /*ccd0*/  PLOP3.LUT P0, PT, PT, PT, UP0, 0x80, 0x0 ;  /* 0x000000000000781c */ /* 0x000fda0003f0f008 */
[----:B------:R-:W-:Y:S05]  /*cce0*/  @!P0 BRA `(.L_x_54) ;  /* 0x0000000000408947 */ /* 0x000fea0003800000 */
[----:B0-----:R-:W-:Y:S01]  /*ccf0*/  MOV R2, 0x0 ;  /* 0x0000000000027802 */ /* 0x001fe20000000f00 */
[----:B------:R-:W-:Y:S01]  /*cd00*/  ULDC.64 UR6, c[0x4][0x98] ;  /* 0x0100260000067ab9 */ /* 0x000fe20000000a00 */
[----:B------:R-:W-:Y:S01]  /*cd10*/  ULDC.64 UR8, c[0x4][0xa0] ;  /* 0x0100280000087ab9 */ /* 0x000fe20000000a00 */
[----:B------:R-:W-:Y:S01]  /*cd20*/  ULDC.64 UR4, c[0x4][0x28] ;  /* 0x01000a0000047ab9 */ /* 0x000fe20000000a00 */
[----:B------:R-:W-:Y:S02]  /*cd30*/  IMAD.U32 R4, RZ, RZ, UR6 ;  /* 0x00000006ff047e24 */ /* 0x000fe4000f8e00ff */
[----:B------:R-:W0:Y:S01]  /*cd40*/  LDC.64 R2, c[0x4][R2] ;  /* 0x0100000002027b82 */ /* 0x000e220000000a00 */
[----:B------:R-:W-:Y:S02]  /*cd50*/  IMAD.U32 R5, RZ, RZ, UR7 ;  /* 0x00000007ff057e24 */ /* 0x000fe4000f8e00ff */
[----:B-1----:R-:W-:Y:S02]  /*cd60*/  IMAD.U32 R6, RZ, RZ, UR8 ;  /* 0x00000008ff067e24 */ /* 0x002fe4000f8e00ff */
        /* <DEDUP_REMOVED lines=8> */
.L_x_54:
[----:B0-----:R-:W0:Y:S01]  /*cdf0*/  S2R R2, SR_TID.X ;  /* 0x0000000000027919 */ /* 0x001e220000002100 */
[----:B------:R-:W2:Y:S01]  /*ce00*/  LDC R9, c[0x0][0x448] ;  /* 0x00011200ff097b82 */ /* 0x000ea20000000800 */
[----:B------:R-:W-:Y:S01]  /*ce10*/  USHF.R.S32.HI UR4, URZ, 0x1f, UR36 ;  /* 0x0000001f3f047899 */ /* 0x000fe20008011424 */
[----:B-1----:R-:W1:Y:S01]  /*ce20*/  S2R R6, SR_TID.X ;  /* 0x0000000000067919 */ /* 0x002e620000002100 */
[----:B------:R-:W-:Y:S02]  /*ce30*/  ULDC.64 UR8, c[0x0][0x2d8] ;  /* 0x0000b60000087ab9 */ /* 0x000fe40000000a00 */
[----:B------:R-:W-:Y:S01]  /*ce40*/  UIMAD UR6, UR4, UR8, URZ ;  /* 0x00000008040672a4 */ /* 0x000fe2000f8e023f */
[----:B------:R-:W3:Y:S01]  /*ce50*/  S2R R7, SR_CTAID.Z ;  /* 0x0000000000077919 */ /* 0x000ee20000002700 */
[----:B------:R-:W-:Y:S02]  /*ce60*/  UIMAD.WIDE.U32 UR4, UR36, UR8, URZ ;  /* 0x00000008240472a5 */ /* 0x000fe4000f8e003f */
[----:B------:R-:W-:Y:S01]  /*ce70*/  UIMAD UR6, UR36, UR9, UR6 ;  /* 0x00000009240672a4 */ /* 0x000fe2000f8e0206 */
[----:B------:R-:W4:Y:S03]  /*ce80*/  S2R R10, SR_CTAID.X ;  /* 0x00000000000a7919 */ /* 0x000f260000002500 */
[----:B------:R-:W-:Y:S01]  /*ce90*/  UIADD3 UR5, UR5, UR6, URZ ;  /* 0x0000000605057290 */ /* 0x000fe2000fffe03f */
[----:B--2---:R-:W-:-:S02]  /*cea0*/  ISETP.NE.AND P0, PT, R9, 0x1, PT ;  /* 0x000000010900780c */ /* 0x004fc40003f05270 */
[----:B0-----:R-:W-:Y:S02]  /*ceb0*/  SHF.R.U32.HI R0, RZ, 0x3, R2 ;  /* 0x00000003ff007819 */ /* 0x001fe40000011602 */
[----:B------:R-:W-:Y:S01]  /*cec0*/  LOP3.LUT R2, R2, 0x7f, RZ, 0xc0, !PT ;  /* 0x0000007f02027812 */ /* 0x000fe200078ec0ff */
[C---:B-1----:R-:W-:Y:S01]  /*ced0*/  IMAD.SHL.U32 R8, R6.reuse, 0x10, RZ ;  /* 0x0000001006087824 */ /* 0x042fe200078e00ff */
[----:B------:R-:W-:Y:S01]  /*cee0*/  LOP3.LUT R11, R6, 0x7f, RZ, 0xc0, !PT ;  /* 0x0000007f060b7812 */ /* 0x000fe200078ec0ff */
[C---:B------:R-:W-:Y:S02]  /*cef0*/  IMAD.SHL.U32 R3, R0.reuse, 0x80, RZ ;  /* 0x0000008000037824 */ /* 0x040fe400078e00ff */
[----:B------:R-:W-:Y:S01]  /*cf00*/  IMAD.SHL.U32 R0, R0, 0x10, RZ ;  /* 0x0000001000007824 */ /* 0x000fe200078e00ff */
[----:B------:R-:W-:Y:S01]  /*cf10*/  LOP3.LUT R8, R8, 0x30, RZ, 0xe2, !PT ;  /* 0x0000003008087812 */ /* 0x000fe200078ee2ff */
[----:B------:R-:W-:Y:S01]  /*cf20*/  IMAD.SHL.U32 R2, R2, 0x10, RZ ;  /* 0x0000001002027824 */ /* 0x000fe200078e00ff */
[----:B---3--:R-:W-:-:S02]  /*cf30*/  SHF.R.S32.HI R5, RZ, 0x1f, R7 ;  /* 0x0000001fff057819 */ /* 0x008fc40000011407 */
[----:B------:R-:W-:Y:S02]  /*cf40*/  LOP3.LUT R3, R8, 0x180, R3, 0xf8, !PT ;  /* 0x0000018008037812 */ /* 0x000fe400078ef803 */
[----:B------:R-:W-:Y:S02]  /*cf50*/  LOP3.LUT R2, R2, 0x600, RZ, 0xc0, !PT ;  /* 0x0000060002027812 */ /* 0x000fe400078ec0ff */
[----:B------:R-:W-:Y:S01]  /*cf60*/  LOP3.LUT R3, R3, 0x30, R0, 0x78, !PT ;  /* 0x0000003003037812 */ /* 0x000fe200078e7800 */
[----:B------:R-:W-:-:S05]  /*cf70*/  IMAD.SHL.U32 R0, R6, 0x10, RZ ;  /* 0x0000001006007824 */ /* 0x000fca00078e00ff */
[----:B------:R-:W-:-:S04]  /*cf80*/  LOP3.LUT R0, R0, 0x40, RZ, 0xc0, !PT ;  /* 0x0000004000007812 */ /* 0x000fc800078ec0ff */
[----:B------:R-:W-:Y:S02]  /*cf90*/  IADD3 R0, R3, R0, R2 ;  /* 0x0000000003007210 */ /* 0x000fe40007ffe002 */
[----:B------:R-:W0:Y:S02]  /*cfa0*/  LDC.64 R2, c[0x0][0x2e0] ;  /* 0x0000b800ff027b82 */ /* 0x000e240000000a00 */
[----:B0-----:R-:W-:-:S04]  /*cfb0*/  IMAD R4, R5, R2, RZ ;  /* 0x0000000205047224 */ /* 0x001fc800078e02ff */
[C---:B------:R-:W-:Y:S02]  /*cfc0*/  IMAD R5, R7.reuse, R3, R4 ;  /* 0x0000000307057224 */ /* 0x040fe400078e0204 */
[----:B------:R-:W0:Y:S01]  /*cfd0*/  @P0 LDC R4, c[0x0][0x44c] ;  /* 0x00011300ff040b82 */ /* 0x000e220000000800 */
[----:B------:R-:W-:Y:S01]  /*cfe0*/  IMAD.WIDE.U32 R2, R7, R2, UR4 ;  /* 0x0000000407027e25 */ /* 0x000fe2000f8e0002 */
[----:B------:R-:W-:-:S03]  /*cff0*/  ULDC.64 UR4, c[0x0][0x2d0] ;  /* 0x0000b40000047ab9 */ /* 0x000fc60000000a00 */
[----:B------:R-:W-:Y:S02]  /*d000*/  IMAD.SHL.U32 R7, R6, 0x20, RZ ;  /* 0x0000002006077824 */ /* 0x000fe400078e00ff */
[----:B------:R-:W-:Y:S01]  /*d010*/  IMAD.IADD R3, R3, 0x1, R5 ;  /* 0x0000000103037824 */ /* 0x000fe200078e0205 */
[----:B------:R-:W1:Y:S02]  /*d020*/  @P0 LDC R6, c[0x0][0x450] ;  /* 0x00011400ff060b82 */ /* 0x000e640000000800 */
[----:B------:R-:W-:-:S04]  /*d030*/  LOP3.LUT R7, R7, 0x60, RZ, 0xc0, !PT ;  /* 0x0000006007077812 */ /* 0x000fc800078ec0ff */
[----:B------:R-:W-:-:S05]  /*d040*/  LEA.HI R7, R11, R7, RZ, 0x1e ;  /* 0x000000070b077211 */ /* 0x000fca00078ff0ff */
[----:B----4-:R-:W-:-:S04]  /*d050*/  IMAD R7, R10, 0x80, R7 ;  /* 0x000000800a077824 */ /* 0x010fc800078e0207 */
[----:B------:R-:W-:Y:S02]  /*d060*/  IMAD.MOV.U32 R5, RZ, RZ, R7 ;  /* 0x000000ffff057224 */ /* 0x000fe400078e0007 */
[----:B0-----:R-:W-:-:S05]  /*d070*/  @P0 IMAD.HI.U32 R4, R7, R4, RZ ;  /* 0x0000000407040227 */ /* 0x001fca00078e00ff */
[----:B-1----:R-:W-:-:S04]  /*d080*/  @P0 SHF.R.U32.HI R5, RZ, R6, R4 ;  /* 0x00000006ff050219 */ /* 0x002fc80000011604 */
[--C-:B------:R-:W-:Y:S01]  /*d090*/  SHF.R.S32.HI R6, RZ, 0x1f, R5.reuse ;  /* 0x0000001fff067819 */ /* 0x100fe20000011405 */
[----:B------:R-:W-:Y:S02]  /*d0a0*/  IMAD.MOV R4, RZ, RZ, -R5 ;  /* 0x000000ffff047224 */ /* 0x000fe400078e0a05 */
[----:B------:R-:W-:-:S04]  /*d0b0*/  IMAD.WIDE.U32 R2, R5, UR4, R2 ;  /* 0x0000000405027c25 */ /* 0x000fc8000f8e0002 */
[----:B------:R-:W-:Y:S02]  /*d0c0*/  IMAD R6, R6, UR4, RZ ;  /* 0x0000000406067c24 */ /* 0x000fe4000f8e02ff */
[----:B------:R-:W-:Y:S01]  /*d0d0*/  IMAD R4, R9, R4, R7 ;  /* 0x0000000409047224 */ /* 0x000fe200078e0207 */
[----:B------:R-:W-:Y:S01]  /*d0e0*/  SHF.R.U32.HI R7, RZ, 0x2, R11 ;  /* 0x00000002ff077819 */ /* 0x000fe2000001160b */
[----:B------:R-:W-:Y:S01]  /*d0f0*/  IMAD R5, R5, UR5, R6 ;  /* 0x0000000505057c24 */ /* 0x000fe2000f8e0206 */
[----:B------:R-:W-:-:S03]  /*d100*/  ULDC.64 UR4, c[0x0][0x2c8] ;  /* 0x0000b20000047ab9 */ /* 0x000fc60000000a00 */
[----:B------:R-:W-:Y:S01]  /*d110*/  IMAD.IADD R3, R3, 0x1, R5 ;  /* 0x0000000103037824 */ /* 0x000fe200078e0205 */
[----:B------:R-:W-:Y:S01]  /*d120*/  SHF.R.S32.HI R5, RZ, 0x1f, R4 ;  /* 0x0000001fff057819 */ /* 0x000fe20000011404 */
[----:B------:R-:W-:-:S04]  /*d130*/  IMAD.WIDE.U32 R2, R4, UR4, R2 ;  /* 0x0000000404027c25 */ /* 0x000fc8000f8e0002 */
[----:B------:R-:W-:-:S04]  /*d140*/  IMAD R5, R5, UR4, RZ ;  /* 0x0000000405057c24 */ /* 0x000fc8000f8e02ff */
[----:B------:R-:W-:Y:S01]  /*d150*/  IMAD R5, R4, UR5, R5 ;  /* 0x0000000504057c24 */ /* 0x000fe2000f8e0205 */
[----:B------:R-:W-:Y:S02]  /*d160*/  ULDC.64 UR4, c[0x0][0x280] ;  /* 0x0000a00000047ab9 */ /* 0x000fe40000000a00 */
[----:B------:R-:W-:Y:S01]  /*d170*/  IADD3 R6, P0, R2, UR4, RZ ;  /* 0x0000000402067c10 */ /* 0x000fe2000ff1e0ff */
[----:B------:R-:W-:Y:S01]  /*d180*/  VIADD R2, R8, 0x40 ;  /* 0x0000004008027836 */ /* 0x000fe20000000000 */
[----:B------:R-:W-:Y:S02]  /*d190*/  ULDC UR4, c[0x0][0x2b8] ;  /* 0x0000ae0000047ab9 */ /* 0x000fe40000000800 */
[----:B------:R-:W-:Y:S02]  /*d1a0*/  IADD3.X R5, R3, UR5, R5, P0, !PT ;  /* 0x0000000503057c10 */ /* 0x000fe400087fe405 */
[----:B------:R-:W-:Y:S01]  /*d1b0*/  ISETP.GE.AND P0, PT, R2, UR4, PT ;  /* 0x0000000402007c0c */ /* 0x000fe2000bf06270 */
[C---:B------:R-:W-:Y:S01]  /*d1c0*/  VIADD R2, R8.reuse, 0x80 ;  /* 0x0000008008027836 */ /* 0x040fe20000000000 */
[----:B------:R-:W-:-:S04]  /*d1d0*/  ISETP.GE.AND P2, PT, R8, UR4, PT ;  /* 0x0000000408007c0c */ /* 0x000fc8000bf46270 */
[----:B------:R-:W-:Y:S01]  /*d1e0*/  ISETP.GE.AND P1, PT, R2, UR4, PT ;  /* 0x0000000402007c0c */ /* 0x000fe2000bf26270 */
[----:B------:R-:W-:-:S03]  /*d1f0*/  UMOV UR4, 0xffffffff ;  /* 0xffffffff00047882 */ /* 0x000fc60000000000 */
[----:B------:R-:W-:Y:S09]  /*d200*/  BRA.DIV UR4, `(.L_x_55) ;  /* 0x0000002604987947 */ /* 0x000ff2000b800000 */
[----:B------:R-:W0:Y:S01]  /*d210*/  S2R R2, SR_CTAID.X ;  /* 0x0000000000027919 */ /* 0x000e220000002500 */
[----:B------:R-:W-:Y:S02]  /*d220*/  ULDC UR4, c[0x0][0x288] ;  /* 0x0000a20000047ab9 */ /* 0x000fe40000000800 */
[----:B------:R-:W-:Y:S01]  /*d230*/  IMAD R4, R9, UR4, RZ ;  /* 0x0000000409047c24 */ /* 0x000fe2000f8e02ff */
[----:B------:R-:W1:Y:S01]  /*d240*/  SHFL.IDX PT, R14, R6, RZ, 0x1c1f ;  /* 0x001c1fff060e7589 */ /* 0x000e6200000e0000 */
[----:B0-----:R-:W-:-:S03]  /*d250*/  IMAD R7, R2, 0x80, R7 ;  /* 0x0000008002077824 */ /* 0x001fc600078e0207 */
[----:B------:R-:W0:Y:S01]  /*d260*/  SHFL.IDX PT, R2, R5, RZ, 0x1c1f ;  /* 0x001c1fff05027589 */ /* 0x000e2200000e0000 */
[C---:B------:R-:W-:Y:S01]  /*d270*/  VIADD R11, R7.reuse, 0x20 ;  /* 0x00000020070b7836 */ /* 0x040fe20000000000 */
[----:B------:R-:W-:-:S13]  /*d280*/  ISETP.GE.AND P4, PT, R7, R4, PT ;  /* 0x000000040700720c */ /* 0x000fda0003f86270 */
[----:B-1----:R-:W-:Y:S01]  /*d290*/  @!P4 IADD3 R10, P3, R8, R14, RZ ;  /* 0x0000000e080ac210 */ /* 0x002fe20007f7e0ff */
[----:B------:R-:W-:Y:S01]  /*d2a0*/  @!P4 VIADD R9, R0, UR40 ;  /* 0x000000280009cc36 */ /* 0x000fe20008000000 */
[----:B------:R-:W1:Y:S03]  /*d2b0*/  SHFL.IDX PT, R14, R6, 0x1, 0x1c1f ;  /* 0x003c1f00060e7f89 */ /* 0x000e6600000e0000 */
[----:B0-----:R-:W-:Y:S01]  /*d2c0*/  @!P4 IMAD.X R3, RZ, RZ, R2, P3 ;  /* 0x000000ffff03c224 */ /* 0x001fe200018e0602 */
[----:B------:R-:W-:Y:S01]  /*d2d0*/  ISETP.GE.AND P3, PT, R11, R4, PT ;  /* 0x000000040b00720c */ /* 0x000fe20003f66270 */
[----:B------:R-:W-:-:S05]  /*d2e0*/  @!P4 IMAD.MOV.U32 R2, RZ, RZ, R10 ;  /* 0x000000ffff02c224 */ /* 0x000fca00078e000a */
[----:B------:R-:W-:Y:S04]  /*d2f0*/  @!P4 LDGSTS.E.BYPASS.LTC128B.128 [R9+0x1e200], desc[UR38][R2.64], !P2 ;  /* 0x1e2000000209cfae */ /* 0x000fe8000d101d66 */
[----:B------:R-:W-:Y:S03]  /*d300*/  @!P4 LDGSTS.E.BYPASS.LTC128B.128 [R9+0x20200], desc[UR38][R2.64+0x40], !P0 ;  /* 0x202000400209cfae */ /* 0x000fe6000c101d66 */
[----:B------:R-:W-:Y:S01]  /*d310*/  @!P3 VIADD R21, R0, UR40 ;  /* 0x000000280015bc36 */ /* 0x000fe20008000000 */
[----:B------:R0:W-:Y:S01]  /*d320*/  @!P4 LDGSTS.E.BYPASS.LTC128B.128 [R9+0x22200], desc[UR38][R2.64+0x80], !P1 ;  /* 0x222000800209cfae */ /* 0x0001e2000c901d66 */
[----:B-1----:R-:W-:-:S03]  /*d330*/  @!P3 IADD3 R10, P4, R8, R14, RZ ;  /* 0x0000000e080ab210 */ /* 0x002fc60007f9e0ff */
[----:B0-----:R-:W0:Y:S01]  /*d340*/  SHFL.IDX PT, R2, R5, 0x1, 0x1c1f ;  /* 0x003c1f0005027f89 */ /* 0x001e2200000e0000 */
[----:B------:R-:W-:Y:S02]  /*d350*/  VIADD R9, R7, 0x40 ;  /* 0x0000004007097836 */ /* 0x000fe40000000000 */
[----:B0-----:R-:W-:Y:S02]  /*d360*/  @!P3 IMAD.X R14, RZ, RZ, R2, P4 ;  /* 0x000000ffff0eb224 */ /* 0x001fe400020e0602 */
[----:B------:R-:W-:Y:S02]  /*d370*/  @!P3 IMAD.MOV.U32 R2, RZ, RZ, R10 ;  /* 0x000000ffff02b224 */ /* 0x000fe400078e000a */
[----:B------:R-:W-:Y:S02]  /*d380*/  @!P3 IMAD.MOV.U32 R3, RZ, RZ, R14 ;  /* 0x000000ffff03b224 */ /* 0x000fe400078e000e */
[----:B------:R-:W0:Y:S04]  /*d390*/  SHFL.IDX PT, R14, R6, 0x2, 0x1c1f ;  /* 0x005c1f00060e7f89 */ /* 0x000e2800000e0000 */
[----:B------:R-:W-:Y:S04]  /*d3a0*/  @!P3 LDGSTS.E.BYPASS.LTC128B.128 [R21+0x1ea00], desc[UR38][R2.64], !P2 ;  /* 0x1ea000000215bfae */ /* 0x000fe8000d101d66 */
[----:B------:R-:W-:Y:S04]  /*d3b0*/  @!P3 LDGSTS.E.BYPASS.LTC128B.128 [R21+0x20a00], desc[UR38][R2.64+0x40], !P0 ;  /* 0x20a000400215bfae */ /* 0x000fe8000c101d66 */
[----:B------:R1:W-:Y:S01]  /*d3c0*/  @!P3 LDGSTS.E.BYPASS.LTC128B.128 [R21+0x22a00], desc[UR38][R2.64+0x80], !P1 ;  /* 0x22a000800215bfae */ /* 0x0003e2000c901d66 */
[----:B------:R-:W-:-:S03]  /*d3d0*/  ISETP.GE.AND P3, PT, R9, R4, PT ;  /* 0x000000040900720c */ /* 0x000fc60003f66270 */
[----:B-1----:R-:W1:Y:S10]  /*d3e0*/  SHFL.IDX PT, R2, R5, 0x2, 0x1c1f ;  /* 0x005c1f0005027f89 */ /* 0x002e7400000e0000 */
[----:B0-----:R-:W-:Y:S01]  /*d3f0*/  @!P3 IADD3 R10, P4, R8, R14, RZ ;  /* 0x0000000e080ab210 */ /* 0x001fe20007f9e0ff */
[----:B------:R-:W-:Y:S01]  /*d400*/  @!P3 VIADD R9, R0, UR40 ;  /* 0x000000280009bc36 */ /* 0x000fe20008000000 */
[----:B------:R-:W0:Y:S03]  /*d410*/  SHFL.IDX PT, R5, R5, 0x3, 0x1c1f ;  /* 0x007c1f0005057f89 */ /* 0x000e2600000e0000 */
[----:B-1----:R-:W-:-:S02]  /*d420*/  @!P3 IMAD.X R14, RZ, RZ, R2, P4 ;  /* 0x000000ffff0eb224 */ /* 0x002fc400020e0602 */
[----:B------:R-:W-:Y:S02]  /*d430*/  @!P3 IMAD.MOV.U32 R2, RZ, RZ, R10 ;  /* 0x000000ffff02b224 */ /* 0x000fe400078e000a */
[----:B------:R-:W-:Y:S02]  /*d440*/  @!P3 IMAD.MOV.U32 R3, RZ, RZ, R14 ;  /* 0x000000ffff03b224 */ /* 0x000fe400078e000e */
[----:B------:R1:W2:Y:S04]  /*d450*/  SHFL.IDX PT, R14, R6, 0x3, 0x1c1f ;  /* 0x007c1f00060e7f89 */ /* 0x0002a800000e0000 */
[----:B------:R1:W-:Y:S04]  /*d460*/  @!P3 LDGSTS.E.BYPASS.LTC128B.128 [R9+0x1f200], desc[UR38][R2.64], !P2 ;  /* 0x1f2000000209bfae */ /* 0x0003e8000d101d66 */
[----:B------:R1:W-:Y:S04]  /*d470*/  @!P3 LDGSTS.E.BYPASS.LTC128B.128 [R9+0x21200], desc[UR38][R2.64+0x40], !P0 ;  /* 0x212000400209bfae */ /* 0x0003e8000c101d66 */
[----:B0-----:R1:W-:Y:S02]  /*d480*/  @!P3 LDGSTS.E.BYPASS.LTC128B.128 [R9+0x23200], desc[UR38][R2.64+0x80], !P1 ;  /* 0x232000800209bfae */ /* 0x0013e4000c901d66 */
.L_x_115:
[----:B------:R-:W-:Y:S01]  /*d490*/  VIADD R7, R7, 0x60 ;  /* 0x0000006007077836 */ /* 0x000fe20000000000 */
[----:B------:R-:W-:Y:S04]  /*d4a0*/  BSSY B0, `(.L_x_56) ;  /* 0x000000c000007945 */ /* 0x000fe80003800000 */
[----:B------:R-:W-:-:S13]  /*d4b0*/  ISETP.GE.AND P3, PT, R7, R4, PT ;  /* 0x000000040700720c */ /* 0x000fda0003f66270 */
[----:B------:R-:W-:Y:S05]  /*d4c0*/  @P3 BRA `(.L_x_57) ;  /* 0x0000000000243947 */ /* 0x000fea0003800000 */
[----:B-12---:R-:W-:-:S05]  /*d4d0*/  IADD3 R2, P3, R8, R14, RZ ;  /* 0x0000000e08027210 */ /* 0x006fca0007f7e0ff */
[----:B------:R-:W-:Y:S02]  /*d4e0*/  IMAD.X R3, RZ, RZ, R5, P3 ;  /* 0x000000ffff037224 */ /* 0x000fe400018e0605 */
[----:B------:R-:W-:-:S05]  /*d4f0*/  VIADD R5, R0, UR40 ;  /* 0x0000002800057c36 */ /* 0x000fca0008000000 */
[----:B------:R-:W-:Y:S01]  /*d500*/  @!PT LDS RZ, [RZ] ;  /* 0x00000000fffff984 */ /* 0x000fe20000000800 */
[----:B------:R-:W-:Y:S01]  /*d510*/  @!PT LDS RZ, [RZ] ;  /* 0x00000000fffff984 */ /* 0x000fe20000000800 */
[----:B------:R-:W-:Y:S01]  /*d520*/  @!PT LDS RZ, [RZ] ;  /* 0x00000000fffff984 */ /* 0x000fe20000000800 */
[----:B------:R0:W-:Y:S04]  /*d530*/  LDGSTS.E.BYPASS.LTC128B.128 [R5+0x1fa00], desc[UR38][R2.64], !P2 ;  /* 0x1fa0000002057fae */ /* 0x0001e8000d101d66 */
[----:B------:R0:W-:Y:S04]  /*d540*/  LDGSTS.E.BYPASS.LTC128B.128 [R5+0x21a00], desc[UR38][R2.64+0x40], !P0 ;  /* 0x21a0004002057fae */ /* 0x0001e8000c101d66 */
[----:B------:R0:W-:Y:S02]  /*d550*/  LDGSTS.E.BYPASS.LTC128B.128 [R5+0x23a00], desc[UR38][R2.64+0x80], !P1 ;  /* 0x23a0008002057fae */ /* 0x0001e4000c901d66 */
.L_x_57:
[----:B------:R-:W-:Y:S05]  /*d560*/  BSYNC B0 ;  /* 0x0000000000007941 */ /* 0x000fea0003800000 */
.L_x_56:
[----:B------:R-:W-:Y:S01]  /*d570*/  NOP ;  /* 0x0000000000007918 */ /* 0x000fe20000000000 */
[----:B------:R-:W-:Y:S01]  /*d580*/  SYNCS.ARRIVE.TRANS64.RED.A0T1 RZ, [UR40+0x33400], RZ ;  /* 0x033400ffffff79a7 */ /* 0x000fe20008200428 */
[----:B------:R-:W-:Y:S01]  /*d590*/  IMAD.MOV.U32 R0, RZ, RZ, 0x1 ;  /* 0x00000001ff007424 */ /* 0x000fe200078e00ff */
[----:B------:R-:W-:Y:S04]  /*d5a0*/  ARRIVES.LDGSTSBAR.64.TRANSCNT [UR40+0x33400] ;  /* 0x03340000ff0079b0 */ /* 0x000fe80008000aa8 */
[----:B------:R-:W-:Y:S01]  /*d5b0*/  SHF.L.U32 R0, R0, 0x1f, RZ ;  /* 0x0000001f00007819 */ /* 0x000fe200000006ff */
[----:B------:R-:W-:Y:S01]  /*d5c0*/  NOP ;  /* 0x0000000000007918 */ /* 0x000fe20000000000 */
[----:B01----:R-:W3:Y:S01]  /*d5d0*/  LDL R3, [R1] ;  /* 0x0000000001037983 */ /* 0x003ee20000100800 */
[----:B------:R-:W-:Y:S01]  /*d5e0*/  SYNCS.ARRIVE.TRANS64.A1T0 RZ, [UR40+0x33400], RZ ;  /* 0x033400ffffff79a7 */ /* 0x000fe20008100028 */
[----:B------:R-:W-:Y:S01]  /*d5f0*/  VIADD R2, R17, 0xfffffffe ;  /* 0xfffffffe11027836 */ /* 0x000fe20000000000 */
[----:B------:R-:W0:Y:S04]  /*d600*/  SYNCS.PHASECHK.TRANS64.TRYWAIT P0, [UR40+0x33420], R0 ;  /* 0x03342000ff0075a7 */ /* 0x000e280008000168 */
[----:B---3--:R-:W-:Y:S01]  /*d610*/  ISETP.GE.AND P1, PT, R2, R3, PT ;  /* 0x000000030200720c */ /* 0x008fe20003f26270 */
[----:B0-----:R-:W-:-:S12]  /*d620*/  @!P0 BRA `(.L_x_58) ;  /* 0x0000002400e08947 */ /* 0x001fd80003800000 */
.L_x_116:
[----:B--2---:R-:W-:Y:S01]  /*d630*/  IMAD.MOV.U32 R14, RZ, RZ, 0x1 ;  /* 0x00000001ff0e7424 */ /* 0x004fe200078e00ff */
[----:B------:R-:W-:Y:S06]  /*d640*/  @!P1 BRA `(.L_x_59) ;  /* 0x0000001000a09947 */ /* 0x000fec0003800000 */
[----:B0-----:R-:W2:Y:S01]  /*d650*/  LDL R3, [R1+0x10] ;  /* 0x0000100001037983 */ /* 0x001ea20000100800 */
[----:B------:R-:W0:Y:S01]  /*d660*/  S2R R4, SR_TID.X ;  /* 0x0000000000047919 */ /* 0x000e220000002100 */
[----:B------:R-:W-:Y:S01]  /*d670*/  IMAD.MOV.U32 R0, RZ, RZ, 0x1 ;  /* 0x00000001ff007424 */ /* 0x000fe200078e00ff */
[----:B0-----:R-:W-:Y:S02]  /*d680*/  LOP3.LUT R21, R4, 0x1f, RZ, 0xc0, !PT ;  /* 0x0000001f04157812 */ /* 0x001fe400078ec0ff */
[C---:B--2---:R-:W-:Y:S02]  /*d690*/  LOP3.LUT R20, R3.reuse, 0x1, RZ, 0xfc, !PT ;  /* 0x0000000103147812 */ /* 0x044fe400078efcff */
[----:B------:R-:W-:Y:S01]  /*d6a0*/  LOP3.LUT R15, R3, 0x2, RZ, 0xfc, !PT ;  /* 0x00000002030f7812 */ /* 0x000fe200078efcff */
[----:B------:R-:W-:-:S07]  /*d6b0*/  IMAD.MOV.U32 R3, RZ, RZ, RZ ;  /* 0x000000ffff037224 */ /* 0x000fce00078e00ff */
.L_x_80:
[----:B------:R-:W-:Y:S01]  /*d6c0*/  LOP3.LUT P1, RZ, R18, 0x2, RZ, 0xc0, !PT ;  /* 0x0000000212ff7812 */ /* 0x000fe2000782c0ff */
[----:B------:R-:W-:Y:S01]  /*d6d0*/  VIADD R13, R3, 0x1 ;  /* 0x00000001030d7836 */ /* 0x000fe20000000000 */
[----:B------:R-:W-:Y:S04]  /*d6e0*/  BSSY B0, `(.L_x_60) ;  /* 0x0000098000007945 */ /* 0x000fe80003800000 */
[----:B------:R-:W-:-:S04]  /*d6f0*/  ISETP.NE.AND P0, PT, R13, 0x2, PT ;  /* 0x000000020d00780c */ /* 0x000fc80003f05270 */
[----:B------:R-:W-:Y:S02]  /*d700*/  SEL R5, RZ, 0x1, P0 ;  /* 0x00000001ff057807 */ /* 0x000fe40000000000 */
[----:B------:R-:W-:Y:S02]  /*d710*/  SEL R13, R13, RZ, P0 ;  /* 0x000000ff0d0d7207 */ /* 0x000fe40000000000 */
[----:B------:R-:W-:Y:S01]  /*d720*/  LOP3.LUT R14, R0, R5, RZ, 0x3c, !PT ;  /* 0x00000005000e7212 */ /* 0x000fe200078e3cff */
[----:B0-----:R-:W-:Y:S06]  /*d730*/  @!P1 BRA `(.L_x_61) ;  /* 0x0000000800489947 */ /* 0x001fec0003800000 */
[----:B------:R-:W-:Y:S01]  /*d740*/  LOP3.LUT P1, RZ, R18, 0x1, RZ, 0xc0, !PT ;  /* 0x0000000112ff7812 */ /* 0x000fe2000782c0ff */
[----:B------:R-:W-:-:S12]  /*d750*/  IMAD.MOV.U32 R6, RZ, RZ, R2 ;  /* 0x000000ffff067224 */ /* 0x000fd800078e0002 */
[----:B------:R-:W-:Y:S05]  /*d760*/  @!P1 BRA `(.L_x_62) ;  /* 0x00000000004c9947 */ /* 0x000fea0003800000 */
[----:B------:R-:W2:Y:S01]  /*d770*/  LDL R8, [R1+0x4] ;  /* 0x0000040001087983 */ /* 0x000ea20000100800 */
[----:B------:R-:W0:Y:S01]  /*d780*/  LDC R7, c[0x0][0x43c] ;  /* 0x00010f00ff077b82 */ /* 0x000e220000000800 */
[----:B------:R-:W-:-:S07]  /*d790*/  ULDC.64 UR4, c[0x0][0x428] ;  /* 0x00010a0000047ab9 */ /* 0x000fce0000000a00 */
[----:B------:R-:W1:Y:S01]  /*d7a0*/  LDC.64 R16, c[0x0][0x418] ;  /* 0x00010600ff107b82 */ /* 0x000e620000000a00 */
[----:B0-----:R-:W-:-:S13]  /*d7b0*/  ISETP.NE.AND P0, PT, R7, 0x1, PT ;  /* 0x000000010700780c */ /* 0x001fda0003f05270 */
[----:B------:R-:W0:Y:S02]  /*d7c0*/  @P0 LDC.64 R4, c[0x0][0x440] ;  /* 0x00011000ff040b82 */ /* 0x000e240000000a00 */
[----:B0-----:R-:W-:-:S04]  /*d7d0*/  @P0 IMAD.HI.U32 R6, R2, R4, RZ ;  /* 0x0000000402060227 */ /* 0x001fc800078e00ff */
[----:B------:R-:W-:Y:S01]  /*d7e0*/  IMAD.MOV.U32 R4, RZ, RZ, R2 ;  /* 0x000000ffff047224 */ /* 0x000fe200078e0002 */
[----:B------:R-:W-:-:S04]  /*d7f0*/  @P0 SHF.R.U32.HI R4, RZ, R5, R6 ;  /* 0x00000005ff040219 */ /* 0x000fc80000011606 */
[--C-:B------:R-:W-:Y:S01]  /*d800*/  SHF.R.S32.HI R5, RZ, 0x1f, R4.reuse ;  /* 0x0000001fff057819 */ /* 0x100fe20000011404 */
[----:B------:R-:W-:-:S04]  /*d810*/  IMAD.MOV R6, RZ, RZ, -R4 ;  /* 0x000000ffff067224 */ /* 0x000fc800078e0a04 */
[----:B------:R-:W-:Y:S02]  /*d820*/  IMAD R6, R7, R6, R2 ;  /* 0x0000000607067224 */ /* 0x000fe400078e0202 */
[----:B------:R-:W-:-:S03]  /*d830*/  IMAD.WIDE.U32 R4, R19, UR4, R4 ;  /* 0x0000000413047c25 */ /* 0x000fc6000f8e0004 */
[----:B-1----:R-:W-:Y:S01]  /*d840*/  LEA R16, P0, R4, R16, 0x2 ;  /* 0x0000001004107211 */ /* 0x002fe200078010ff */
[----:B--2---:R-:W-:-:S04]  /*d850*/  IMAD R7, R8, UR4, RZ ;  /* 0x0000000408077c24 */ /* 0x004fc8000f8e02ff */
[----:B------:R-:W-:-:S04]  /*d860*/  IMAD R7, R19, UR5, R7 ;  /* 0x0000000513077c24 */ /* 0x000fc8000f8e0207 */
[----:B------:R-:W-:-:S05]  /*d870*/  IMAD.IADD R7, R7, 0x1, R5 ;  /* 0x0000000107077824 */ /* 0x000fca00078e0205 */
[----:B------:R-:W-:-:S05]  /*d880*/  LEA.HI.X R17, R4, R17, R7, 0x2, P0 ;  /* 0x0000001104117211 */ /* 0x000fca00000f1407 */
[----:B------:R0:W5:Y:S02]  /*d890*/  LDG.E R16, desc[UR38][R16.64] ;  /* 0x0000002610107981 */ /* 0x000164000c1e1900 */
.L_x_62:
[----:B------:R-:W1:Y:S01]  /*d8a0*/  S2R R4, SR_TID.X ;  /* 0x0000000000047919 */ /* 0x000e620000002100 */
[----:B------:R-:W-:Y:S02]  /*d8b0*/  LEA R8, R13, UR40, 0x3 ;  /* 0x000000280d087c11 */ /* 0x000fe4000f8e18ff */
[----:B-1----:R-:W-:Y:S02]  /*d8c0*/  LOP3.LUT R5, R4, 0x7f, RZ, 0xc0, !PT ;  /* 0x0000007f04057812 */ /* 0x002fe400078ec0ff */
[----:B------:R-:W-:Y:S02]  /*d8d0*/  SHF.L.U32 R4, R14, 0x1f, RZ ;  /* 0x0000001f0e047819 */ /* 0x000fe400000006ff */
[----:B------:R-:W-:Y:S02]  /*d8e0*/  ISETP.NE.AND P1, PT, R5, RZ, PT ;  /* 0x000000ff0500720c */ /* 0x000fe40003f25270 */
[----:B------:R-:W1:Y:S02]  /*d8f0*/  SYNCS.PHASECHK.TRANS64.TRYWAIT P0, [R8+URZ+0x33480], R4 ;  /* 0x03348004080075a7 */ /* 0x000e64000800017f */
[----:B-1----:R-:W-:Y:S09]  /*d900*/  @!P0 BRA `(.L_x_63) ;  /* 0x0000002400408947 */ /* 0x002ff20003800000 */
.L_x_117:
[----:B------:R-:W-:Y:S04]  /*d910*/  BSSY B1, `(.L_x_64) ;  /* 0x0000007000017945 */ /* 0x000fe80003800000 */
[----:B------:R-:W-:Y:S05]  /*d920*/  @P1 BRA `(.L_x_65) ;  /* 0x0000000000141947 */ /* 0x000fea0003800000 */
[----:B------:R-:W-:Y:S01]  /*d930*/  ISETP.NE.AND P0, PT, R21, RZ, PT ;  /* 0x000000ff1500720c */ /* 0x000fe20003f05270 */
[----:B------:R-:W-:-:S04]  /*d940*/  IMAD.MOV.U32 R5, RZ, RZ, 0x7800 ;  /* 0x00007800ff057424 */ /* 0x000fc800078e00ff */
[----:B------:R2:W-:Y:S08]  /*d950*/  SYNCS.ARRIVE.TRANS64 RZ, [R8+URZ+0x33470], R5 ;  /* 0x0334700508ff79a7 */ /* 0x0005f0000800003f */
[----:B------:R-:W-:Y:S05]  /*d960*/  @!P0 BRA `(.L_x_65) ;  /* 0x0000000000048947 */ /* 0x000fea0003800000 */
[----:B------:R-:W-:Y:S01]  /*d970*/  BPT.TRAP 0x1 ;  /* 0x000000040000795c */ /* 0x000fe20000300000 */
.L_x_65:
[----:B------:R-:W-:Y:S05]  /*d980*/  BSYNC B1 ;  /* 0x0000000000017941 */ /* 0x000fea0003800000 */
.L_x_64:
[----:B------:R-:W-:Y:S01]  /*d990*/  IMAD.U32 R7, RZ, RZ, UR40 ;  /* 0x00000028ff077e24 */ /* 0x000fe2000f8e00ff */
[----:B------:R-:W-:Y:S01]  /*d9a0*/  R2UR UR33, R8 ;  /* 0x00000000082172ca */ /* 0x000fe200000e0000 */
[----:B------:R-:W-:Y:S01]  /*d9b0*/  IMAD R6, R6, 0xa0, RZ ;  /* 0x000000a006067824 */ /* 0x000fe200078e02ff */
[----:B------:R-:W-:Y:S01]  /*d9c0*/  ULDC.64 UR6, c[0x0][0x198] ;  /* 0x0000660000067ab9 */ /* 0x000fe20000000a00 */
[----:B------:R-:W-:Y:S01]  /*d9d0*/  IMAD R7, R13, 0x7800, R7 ;  /* 0x000078000d077824 */ /* 0x000fe200078e0207 */
[----:B------:R-:W-:Y:S01]  /*d9e0*/  UIADD3 UR6, UP0, UR6, 0x470, URZ ;  /* 0x0000047006067890 */ /* 0x000fe2000ff1e03f */
[----:B------:R-:W-:Y:S01]  /*d9f0*/  IMAD.MOV.U32 R11, RZ, RZ, RZ ;  /* 0x000000ffff0b7224 */ /* 0x000fe200078e00ff */
[----:B------:R-:W-:Y:S01]  /*da00*/  R2UR UR35, R6 ;  /* 0x00000000062372ca */ /* 0x000fe200000e0000 */
[----:B------:R-:W-:Y:S01]  /*da10*/  UMOV UR8, 0x0 ;  /* 0x0000000000087882 */ /* 0x000fe20000000000 */
[----:B------:R-:W-:Y:S01]  /*da20*/  R2UR UR4, R7 ;  /* 0x00000000070472ca */ /* 0x000fe200000e0000 */
[----:B------:R-:W-:Y:S01]  /*da30*/  UIADD3.X UR7, URZ, UR7, URZ, UP0, !UPT ;  /* 0x000000073f077290 */ /* 0x000fe200087fe43f */
[----:B------:R-:W-:Y:S01]  /*da40*/  R2UR UR34, R11 ;  /* 0x000000000b2272ca */ /* 0x000fe200000e0000 */
[----:B------:R-:W-:Y:S01]  /*da50*/  UMOV UR9, 0x14f00000 ;  /* 0x14f0000000097882 */ /* 0x000fe20000000000 */
[----:B------:R-:W-:Y:S01]  /*da60*/  PLOP3.LUT P0, PT, PT, PT, PT, 0x80, 0x0 ;  /* 0x000000000000781c */ /* 0x000fe20003f0f070 */
[----:B------:R-:W-:-:S08]  /*da70*/  UIADD3 UR33, UR33, 0x33470, URZ ;  /* 0x0003347021217890 */ /* 0x000fd0000fffe03f */
[----:B------:R-:W-:-:S12]  /*da80*/  UIADD3 UR32, UR4, 0xf200, URZ ;  /* 0x0000f20004207890 */ /* 0x000fd8000fffe03f */
.L_x_66:
[----:B------:R-:W-:-:S13]  /*da90*/  @P0 ELECT P2, URZ, PT ;  /* 0x00000000003f082f */ /* 0x000fda0003840000 */
[----:B-----5:R-:W-:Y:S02]  /*daa0*/  @P2 R2UR UR37, R16 ;  /* 0x00000000102522ca */ /* 0x020fe400000e0000 */
[----:B------:R-:W-:-:S11]  /*dab0*/  @P2 PLOP3.LUT P0, PT, P2, PT, PT, 0x8, 0x0 ;  /* 0x000000000000281c */ /* 0x000fd6000170e170 */
[----:B------:R3:W-:Y:S01]  /*dac0*/  UTMALDG.4D [UR32], [UR6], desc[UR8] ;  /* 0x00000820060075b4 */ /* 0x0007e20008019000 */
[----:B------:R-:W-:Y:S01]  /*dad0*/  PLOP3.LUT P2, PT, PT, PT, PT, 0x8, 0x0 ;  /* 0x000000000000781c */ /* 0x000fe20003f4e170 */
[----:B---3--:R-:W-:-:S12]  /*dae0*/  @P0 BRA.U.ANY `(.L_x_66) ;  /* 0xfffffffd00e80947 */ /* 0x008fd8000393ffff */
[----:B------:R-:W-:Y:S01]  /*daf0*/  IMAD.MOV.U32 R10, RZ, RZ, 0x40 ;  /* 0x00000040ff0a7424 */ /* 0x000fe200078e00ff */
[----:B------:R-:W-:Y:S01]  /*db00*/  R2UR UR11, R6 ;  /* 0x00000000060b72ca */ /* 0x000fe200000e0000 */
[----:B------:R-:W-:Y:S01]  /*db10*/  UIADD3 UR8, UR4, 0x11a00, URZ ;  /* 0x00011a0004087890 */ /* 0x000fe2000fffe03f */
[----:B------:R-:W-:Y:S01]  /*db20*/  PLOP3.LUT P0, PT, PT, PT, PT, 0x80, 0x0 ;  /* 0x000000000000781c */ /* 0x000fe20003f0f070 */
[----:B------:R-:W-:Y:S01]  /*db30*/  UMOV UR14, 0x0 ;  /* 0x00000000000e7882 */ /* 0x000fe20000000000 */
[----:B------:R-:W-:Y:S01]  /*db40*/  R2UR UR10, R10 ;  /* 0x000000000a0a72ca */ /* 0x000fe200000e0000 */
[----:B------:R-:W-:-:S14]  /*db50*/  UMOV UR15, 0x14f00000 ;  /* 0x14f00000000f7882 */ /* 0x000fdc0000000000 */
.L_x_67:
[----:B------:R-:W-:-:S13]  /*db60*/  @P0 ELECT P2, URZ, PT ;  /* 0x00000000003f082f */ /* 0x000fda0003840000 */
[----:B------:R-:W-:Y:S01]  /*db70*/  @P2 R2UR UR13, R16 ;  /* 0x00000000100d22ca */ /* 0x000fe200000e0000 */
[----:B------:R-:W-:Y:S01]  /*db80*/  UMOV UR9, UR33 ;  /* 0x0000002100097c82 */ /* 0x000fe20008000000 */
[----:B------:R-:W-:Y:S01]  /*db90*/  UMOV UR12, UR36 ;  /* 0x00000024000c7c82 */ /* 0x000fe20008000000 */
[----:B------:R-:W-:-:S10]  /*dba0*/  @P2 PLOP3.LUT P0, PT, P2, PT, PT, 0x8, 0x0 ;  /* 0x000000000000281c */ /* 0x000fd4000170e170 */
[----:B------:R3:W-:Y:S01]  /*dbb0*/  UTMALDG.4D [UR8], [UR6], desc[UR14] ;  /* 0x00000e08060075b4 */ /* 0x0007e20008019000 */
[----:B------:R-:W-:Y:S02]  /*dbc0*/  PLOP3.LUT P2, PT, PT, PT, PT, 0x8, 0x0 ;  /* 0x000000000000781c */ /* 0x000fe40003f4e170 */
[----:B---3--:R-:W-:Y:S11]  /*dbd0*/  @P0 BRA.U.ANY `(.L_x_67) ;  /* 0xfffffffd00e00947 */ /* 0x008ff6000393ffff */
[----:B------:R-:W-:Y:S01]  /*dbe0*/  IMAD.MOV.U32 R9, RZ, RZ, 0x80 ;  /* 0x00000080ff097424 */ /* 0x000fe200078e00ff */
[----:B------:R-:W-:Y:S01]  /*dbf0*/  R2UR UR11, R6 ;  /* 0x00000000060b72ca */ /* 0x000fe200000e0000 */
[----:B------:R-:W-:Y:S01]  /*dc00*/  UIADD3 UR8, UR4, 0x14200, URZ ;  /* 0x0001420004087890 */ /* 0x000fe2000fffe03f */
[----:B------:R-:W-:Y:S01]  /*dc10*/  PLOP3.LUT P0, PT, PT, PT, PT, 0x80, 0x0 ;  /* 0x000000000000781c */ /* 0x000fe20003f0f070 */
[----:B------:R-:W-:Y:S01]  /*dc20*/  UMOV UR5, 0x14f00000 ;  /* 0x14f0000000057882 */ /* 0x000fe20000000000 */
[----:B------:R-:W-:Y:S01]  /*dc30*/  R2UR UR10, R9 ;  /* 0x00000000090a72ca */ /* 0x000fe200000e0000 */
[----:B------:R-:W-:-:S14]  /*dc40*/  UMOV UR4, 0x0 ;  /* 0x0000000000047882 */ /* 0x000fdc0000000000 */
.L_x_68:
        /* <DEDUP_REMOVED lines=8> */
[----:B------:R-:W3:Y:S02]  /*dcd0*/  SYNCS.PHASECHK.TRANS64.TRYWAIT P0, [R8+URZ+0x33440], R4 ;  /* 0x03344004080075a7 */ /* 0x000ee4000800017f */
[----:B---3--:R-:W-:Y:S05]  /*dce0*/  @!P0 BRA `(.L_x_69) ;  /* 0x00000020005c8947 */ /* 0x008fea0003800000 */
.L_x_118:
[----:B------:R-:W-:Y:S01]  /*dcf0*/  BSSY B1, `(.L_x_70) ;  /* 0x0000009000017945 */ /* 0x000fe20003800000 */
[----:B-1-3--:R-:W-:Y:S02]  /*dd00*/  IMAD.MOV.U32 R4, RZ, RZ, 0x0 ;  /* 0x00000000ff047424 */ /* 0x00afe400078e00ff */
[----:B--2---:R-:W-:Y:S01]  /*dd10*/  IMAD.MOV.U32 R5, RZ, RZ, 0x14f00000 ;  /* 0x14f00000ff057424 */ /* 0x004fe200078e00ff */
[----:B------:R-:W-:Y:S06]  /*dd20*/  @P1 BRA `(.L_x_71) ;  /* 0x0000000000141947 */ /* 0x000fec0003800000 */
[----:B------:R-:W-:Y:S01]  /*dd30*/  ISETP.NE.AND P0, PT, R21, RZ, PT ;  /* 0x000000ff1500720c */ /* 0x000fe20003f05270 */
[----:B------:R-:W-:-:S04]  /*dd40*/  IMAD.MOV.U32 R12, RZ, RZ, 0x7800 ;  /* 0x00007800ff0c7424 */ /* 0x000fc800078e00ff */
[----:B------:R1:W-:Y:S08]  /*dd50*/  SYNCS.ARRIVE.TRANS64 RZ, [R8+URZ+0x33430], R12 ;  /* 0x0334300c08ff79a7 */ /* 0x0003f0000800003f */
[----:B------:R-:W-:Y:S05]  /*dd60*/  @!P0 BRA `(.L_x_71) ;  /* 0x0000000000048947 */ /* 0x000fea0003800000 */
[----:B------:R-:W-:Y:S01]  /*dd70*/  BPT.TRAP 0x1 ;  /* 0x000000040000795c */ /* 0x000fe20000300000 */
.L_x_71:
[----:B------:R-:W-:Y:S05]  /*dd80*/  BSYNC B1 ;  /* 0x0000000000017941 */ /* 0x000fea0003800000 */
.L_x_70:
[----:B------:R-:W-:Y:S01]  /*dd90*/  R2UR UR4, R7 ;  /* 0x00000000070472ca */ /* 0x000fe200000e0000 */
[----:B------:R-:W-:Y:S01]  /*dda0*/  ULDC.64 UR6, c[0x0][0x198] ;  /* 0x0000660000067ab9 */ /* 0x000fe20000000a00 */
[----:B------:R-:W-:Y:S01]  /*ddb0*/  R2UR UR9, R8 ;  /* 0x00000000080972ca */ /* 0x000fe200000e0000 */
[----:B------:R-:W-:Y:S01]  /*ddc0*/  UIADD3 UR6, UP0, UR6, 0x370, URZ ;  /* 0x0000037006067890 */ /* 0x000fe2000ff1e03f */
[----:B------:R-:W-:Y:S02]  /*ddd0*/  R2UR UR10, R11 ;  /* 0x000000000b0a72ca */ /* 0x000fe400000e0000 */
[----:B------:R-:W-:Y:S01]  /*dde0*/  R2UR UR14, R4 ;  /* 0x00000000040e72ca */ /* 0x000fe200000e0000 */
[----:B------:R-:W-:Y:S01]  /*ddf0*/  UIADD3.X UR7, URZ, UR7, URZ, UP0, !UPT ;  /* 0x000000073f077290 */ /* 0x000fe200087fe43f */
[----:B------:R-:W-:Y:S02]  /*de00*/  R2UR UR15, R5 ;  /* 0x00000000050f72ca */ /* 0x000fe400000e0000 */
[----:B------:R-:W-:-:S02]  /*de10*/  R2UR UR11, R6 ;  /* 0x00000000060b72ca */ /* 0x000fc400000e0000 */
[----:B------:R-:W-:Y:S01]  /*de20*/  PLOP3.LUT P0, PT, PT, PT, PT, 0x80, 0x0 ;  /* 0x000000000000781c */ /* 0x000fe20003f0f070 */
[----:B------:R-:W-:Y:S02]  /*de30*/  UIADD3 UR8, UR4, 0x24200, URZ ;  /* 0x0002420004087890 */ /* 0x000fe4000fffe03f */
[----:B------:R-:W-:-:S12]  /*de40*/  UIADD3 UR9, UR9, 0x33430, URZ ;  /* 0x0003343009097890 */ /* 0x000fd8000fffe03f */
.L_x_72:
[----:B------:R-:W-:-:S13]  /*de50*/  @P0 ELECT P1, URZ, PT ;  /* 0x00000000003f082f */ /* 0x000fda0003820000 */
[----:B------:R-:W-:Y:S01]  /*de60*/  @P1 R2UR UR13, R16 ;  /* 0x00000000100d12ca */ /* 0x000fe200000e0000 */
[----:B------:R-:W-:Y:S01]  /*de70*/  UMOV UR12, UR36 ;  /* 0x00000024000c7c82 */ /* 0x000fe20008000000 */
[----:B------:R-:W-:-:S11]  /*de80*/  @P1 PLOP3.LUT P0, PT, P1, PT, PT, 0x8, 0x0 ;  /* 0x000000000000181c */ /* 0x000fd60000f0e170 */
[----:B------:R2:W-:Y:S01]  /*de90*/  UTMALDG.4D [UR8], [UR6], desc[UR14] ;  /* 0x00000e08060075b4 */ /* 0x0005e20008019000 */
[----:B------:R-:W-:Y:S01]  /*dea0*/  PLOP3.LUT P1, PT, PT, PT, PT, 0x8, 0x0 ;  /* 0x000000000000781c */ /* 0x000fe20003f2e170 */
[----:B--2---:R-:W-:-:S12]  /*deb0*/  @P0 BRA.U.ANY `(.L_x_72) ;  /* 0xfffffffd00e40947 */ /* 0x004fd8000393ffff */
[----:B------:R-:W-:Y:S01]  /*dec0*/  R2UR UR10, R10 ;  /* 0x000000000a0a72ca */ /* 0x000fe200000e0000 */
[----:B------:R-:W-:Y:S01]  /*ded0*/  UIADD3 UR8, UR4, 0x26a00, URZ ;  /* 0x00026a0004087890 */ /* 0x000fe2000fffe03f */
[----:B------:R-:W-:Y:S02]  /*dee0*/  R2UR UR14, R4 ;  /* 0x00000000040e72ca */ /* 0x000fe400000e0000 */
[----:B------:R-:W-:Y:S02]  /*def0*/  R2UR UR15, R5 ;  /* 0x00000000050f72ca */ /* 0x000fe400000e0000 */
[----:B------:R-:W-:Y:S02]  /*df00*/  R2UR UR11, R6 ;  /* 0x00000000060b72ca */ /* 0x000fe400000e0000 */
[----:B------:R-:W-:-:S13]  /*df10*/  PLOP3.LUT P0, PT, PT, PT, PT, 0x80, 0x0 ;  /* 0x000000000000781c */ /* 0x000fda0003f0f070 */
.L_x_73:
        /* <DEDUP_REMOVED lines=13> */
.L_x_74:
[----:B------:R-:W-:-:S13]  /*dff0*/  @P0 ELECT P1, URZ, PT ;  /* 0x00000000003f082f */ /* 0x000fda0003820000 */
[----:B------:R-:W-:Y:S01]  /*e000*/  @P1 R2UR UR13, R16 ;  /* 0x00000000100d12ca */ /* 0x000fe200000e0000 */
[----:B------:R-:W-:Y:S01]  /*e010*/  UMOV UR12, UR36 ;  /* 0x00000024000c7c82 */ /* 0x000fe20008000000 */
[----:B------:R-:W-:-:S11]  /*e020*/  @P1 PLOP3.LUT P0, PT, P1, PT, PT, 0x8, 0x0 ;  /* 0x000000000000181c */ /* 0x000fd60000f0e170 */
[----:B------:R2:W-:Y:S01]  /*e030*/  UTMALDG.4D [UR8], [UR6], desc[UR14] ;  /* 0x00000e08060075b4 */ /* 0x0005e20008019000 */
[----:B------:R-:W-:Y:S01]  /*e040*/  PLOP3.LUT P1, PT, PT, PT, PT, 0x8, 0x0 ;  /* 0x000000000000781c */ /* 0x000fe20003f2e170 */
[----:B--2---:R-:W-:-:S12]  /*e050*/  @P0 BRA.U.ANY `(.L_x_74) ;  /* 0xfffffffd00e40947 */ /* 0x004fd8000393ffff */
.L_x_61:
[----:B------:R-:W-:Y:S05]  /*e060*/  BSYNC B0 ;  /* 0x0000000000007941 */ /* 0x000fea0003800000 */
.L_x_60:
[----:B------:R-:W-:-:S13]  /*e070*/  ISETP.NE.AND P0, PT, R20, 0x3, PT ;  /* 0x000000031400780c */ /* 0x000fda0003f05270 */
[----:B------:R-:W-:Y:S05]  /*e080*/  @!P0 BRA `(.L_x_75) ;  /* 0x0000000000048947 */ /* 0x000fea0003800000 */
[----:B------:R-:W-:Y:S01]  /*e090*/  BPT.TRAP 0x1 ;  /* 0x000000040000795c */ /* 0x000fe20000300000 */
.L_x_75:
[----:B------:R-:W-:Y:S02]  /*e0a0*/  LOP3.LUT R5, R0, 0x1, RZ, 0x3c, !PT ;  /* 0x0000000100057812 */ /* 0x000fe400078e3cff */
[----:B-1----:R-:W-:Y:S02]  /*e0b0*/  LEA R12, R3, UR40, 0x3 ;  /* 0x00000028030c7c11 */ /* 0x002fe4000f8e18ff */
[----:B------:R-:W-:Y:S02]  /*e0c0*/  SHF.L.U32 R5, R5, 0x1f, RZ ;  /* 0x0000001f05057819 */ /* 0x000fe400000006ff */
[----:B------:R-:W-:Y:S02]  /*e0d0*/  ISETP.NE.AND P1, PT, R15, 0x3, PT ;  /* 0x000000030f00780c */ /* 0x000fe40003f25270 */
[----:B------:R-:W1:Y:S02]  /*e0e0*/  SYNCS.PHASECHK.TRANS64.TRYWAIT P0, [R12+URZ+0x33470], R5 ;  /* 0x033470050c0075a7 */ /* 0x000e64000800017f */
[----:B-1----:R-:W-:Y:S09]  /*e0f0*/  @!P0 BRA `(.L_x_76) ;  /* 0x0000001c006c8947 */ /* 0x002ff20003800000 */
.L_x_119:
[----:B------:R-:W-:Y:S05]  /*e100*/  @!P1 BRA `(.L_x_77) ;  /* 0x0000000000049947 */ /* 0x000fea0003800000 */
[----:B------:R-:W-:Y:S01]  /*e110*/  BPT.TRAP 0x1 ;  /* 0x000000040000795c */ /* 0x000fe20000300000 */
.L_x_77:
[----:B-1----:R-:W-:Y:S01]  /*e120*/  SHF.L.U32 R5, R0, 0x1f, RZ ;  /* 0x0000001f00057819 */ /* 0x002fe200000006ff */
[----:B------:R-:W-:-:S03]  /*e130*/  IMAD R3, R3, 0x7800, RZ ;  /* 0x0000780003037824 */ /* 0x000fc600078e02ff */
[----:B------:R-:W1:Y:S02]  /*e140*/  SYNCS.PHASECHK.TRANS64.TRYWAIT P0, [R12+URZ+0x33460], R5 ;  /* 0x033460050c0075a7 */ /* 0x000e64000800017f */
[----:B-1----:R-:W-:Y:S05]  /*e150*/  @!P0 BRA `(.L_x_78) ;  /* 0x0000001c00688947 */ /* 0x002fea0003800000 */
.L_x_120:
[----:B------:R-:W2:Y:S04]  /*e160*/  LDL R0, [R1+0x8] ;  /* 0x0000080001007983 */ /* 0x000ea80000100800 */
[----:B------:R-:W3:Y:S01]  /*e170*/  LDL R10, [R1+0xc] ;  /* 0x00000c00010a7983 */ /* 0x000ee20000100800 */
[----:B------:R-:W-:Y:S05]  /*e180*/  WARPSYNC.ALL ;  /* 0x0000000000007948 */ /* 0x000fea0003800000 */
[----:B--2---:R-:W-:-:S02]  /*e190*/  LOP3.LUT R0, R3, R0, RZ, 0xfc, !PT ;  /* 0x0000000003007212 */ /* 0x004fc400078efcff */
[----:B---3--:R-:W-:-:S03]  /*e1a0*/  LOP3.LUT R3, R3, R10, RZ, 0xfc, !PT ;  /* 0x0000000a03037212 */ /* 0x008fc600078efcff */
[----:B-1----:R-:W1:Y:S02]  /*e1b0*/  LDSM.16.MT88.4 R4, [R0+UR40+0xf200] ;  /* 0x00f200280004783b */ /* 0x002e640008004200 */
[----:B------:R-:W-:Y:S01]  /*e1c0*/  VIADD R3, R3, UR40 ;  /* 0x0000002803037c36 */ /* 0x000fe20008000000 */
[C-C-:B-1----:R-:W-:Y:S02]  /*e1d0*/  PRMT R8, R4.reuse, 0x6420, R5.reuse ;  /* 0x0000642004087816 */ /* 0x142fe40000000005 */
[----:B------:R-:W-:Y:S02]  /*e1e0*/  PRMT R9, R4, 0x7531, R5 ;  /* 0x0000753104097816 */ /* 0x000fe40000000005 */
[C-C-:B------:R-:W-:Y:S02]  /*e1f0*/  PRMT R10, R6.reuse, 0x6420, R7.reuse ;  /* 0x00006420060a7816 */ /* 0x140fe40000000007 */
[----:B------:R-:W-:-:S05]  /*e200*/  PRMT R11, R6, 0x7531, R7 ;  /* 0x00007531060b7816 */ /* 0x000fca0000000007 */
[----:B------:R-:W-:Y:S04]  /*e210*/  STSM.16.M88.4 [R3+0x200], R8 ;  /* 0x0002000803007844 */ /* 0x000fe80000000200 */
[----:B------:R-:W1:Y:S02]  /*e220*/  LDSM.16.MT88.4 R4, [R0+UR40+0x11a00] ;  /* 0x011a00280004783b */ /* 0x000e640008004200 */
[C-C-:B-1----:R-:W-:Y:S02]  /*e230*/  PRMT R8, R4.reuse, 0x6420, R5.reuse ;  /* 0x0000642004087816 */ /* 0x142fe40000000005 */
[----:B------:R-:W-:Y:S02]  /*e240*/  PRMT R9, R4, 0x7531, R5 ;  /* 0x0000753104097816 */ /* 0x000fe40000000005 */
[----:B------:R-:W-:-:S02]  /*e250*/  PRMT R10, R6, 0x6420, R7 ;  /* 0x00006420060a7816 */ /* 0x000fc40000000007 */
        /* <DEDUP_REMOVED lines=79> */
[----:B------:R1:W-:Y:S01]  /*e750*/  STSM.16.M88.4 [R3+0x7200], R8 ;  /* 0x0072000803007844 */ /* 0x0003e20000000200 */
[----:B------:R-:W-:Y:S01]  /*e760*/  @!PT LDS RZ, [RZ] ;  /* 0x00000000fffff984 */ /* 0x000fe20000000800 */
[----:B------:R-:W-:Y:S01]  /*e770*/  @!PT LDS RZ, [RZ] ;  /* 0x00000000fffff984 */ /* 0x000fe20000000800 */
[----:B------:R-:W-:Y:S01]  /*e780*/  @!PT LDS RZ, [RZ] ;  /* 0x00000000fffff984 */ /* 0x000fe20000000800 */
[----:B------:R-:W-:Y:S01]  /*e790*/  @!PT LDS RZ, [RZ] ;  /* 0x00000000fffff984 */ /* 0x000fe20000000800 */
[----:B------:R2:W-:Y:S06]  /*e7a0*/  MEMBAR.ALL.CTA ;  /* 0x0000000000007992 */ /* 0x0005ec0000008000 */
[----:B--2---:R-:W2:Y:S01]  /*e7b0*/  FENCE.VIEW.ASYNC.S ;  /* 0x00000000000073c6 */ /* 0x004ea20000000000 */
[----:B------:R-:W-:Y:S05]  /*e7c0*/  @!P1 BRA `(.L_x_79) ;  /* 0x0000000000049947 */ /* 0x000fea0003800000 */
[----:B------:R-:W-:Y:S01]  /*e7d0*/  BPT.TRAP 0x1 ;  /* 0x000000040000795c */ /* 0x000fe20000300000 */
.L_x_79:
[----:B-1----:R-:W3:Y:S01]  /*e7e0*/  LDL R3, [R1] ;  /* 0x0000000001037983 */ /* 0x002ee20000100800 */
[----:B--2---:R-:W-:Y:S01]  /*e7f0*/  SYNCS.ARRIVE.TRANS64.A1T0 RZ, [R12+URZ+0x33450], RZ ;  /* 0x033450ff0cff79a7 */ /* 0x004fe2000810003f */
[----:B------:R-:W1:Y:S02]  /*e800*/  S2R R0, SR_TID.X ;  /* 0x0000000000007919 */ /* 0x000e640000002100 */
[----:B-1----:R-:W-:Y:S01]  /*e810*/  LOP3.LUT R0, R0, 0x7f, RZ, 0xc0, !PT ;  /* 0x0000007f00007812 */ /* 0x002fe200078ec0ff */
[----:B------:R-:W-:Y:S03]  /*e820*/  BAR.SYNC.DEFER_BLOCKING 0x2, 0x80 ;  /* 0x0082000000007b1d */ /* 0x000fe60000010000 */
[----:B------:R-:W-:-:S13]  /*e830*/  ISETP.NE.AND P0, PT, R0, RZ, PT ;  /* 0x000000ff0000720c */ /* 0x000fda0003f05270 */
[----:B------:R-:W-:-:S05]  /*e840*/  @!P0 VIADD R0, R12, 0x33480 ;  /* 0x000334800c008836 */ /* 0x000fca0000000000 */
[----:B------:R-:W-:-:S04]  /*e850*/  @!P0 PRMT R0, RZ, 0x654, R0 ;  /* 0x00000654ff008816 */ /* 0x000fc80000000000 */
[----:B------:R1:W-:Y:S02]  /*e860*/  @!P0 SYNCS.ARRIVE.TRANS64.RED.A1T0 RZ, [R0+URZ], RZ ;  /* 0x000000ff00ff89a7 */ /* 0x0003e4000810043f */
[----:B-1----:R-:W-:Y:S01]  /*e870*/  IMAD.MOV.U32 R0, RZ, RZ, R14 ;  /* 0x000000ffff007224 */ /* 0x002fe200078e000e */
[C---:B---3--:R-:W-:Y:S01]  /*e880*/  ISETP.GT.AND P0, PT, R2.reuse, R3, PT ;  /* 0x000000030200720c */ /* 0x048fe20003f04270 */
[----:B------:R-:W-:Y:S02]  /*e890*/  VIADD R2, R2, 0xffffffff ;  /* 0xffffffff02027836 */ /* 0x000fe40000000000 */
[----:B------:R-:W-:-:S10]  /*e8a0*/  IMAD.MOV.U32 R3, RZ, RZ, R13 ;  /* 0x000000ffff037224 */ /* 0x000fd400078e000d */
[----:B------:R-:W-:Y:S05]  /*e8b0*/  @P0 BRA `(.L_x_80) ;  /* 0xffffffec00800947 */ /* 0x000fea000383ffff */
[----:B------:R-:W-:Y:S05]  /*e8c0*/  BRA `(.L_x_81) ;  /* 0x0000000000047947 */ /* 0x000fea0003800000 */
.L_x_59:
[----:B------:R-:W-:-:S07]  /*e8d0*/  IMAD.MOV.U32 R13, RZ, RZ, RZ ;  /* 0x000000ffff0d7224 */ /* 0x000fce00078e00ff */
.L_x_81:
[----:B------:R-:W0:Y:S02]  /*e8e0*/  LDL R2, [R1+0x10] ;  /* 0x0000100001027983 */ /* 0x000e240000100800 */
[----:B0-----:R-:W-:-:S04]  /*e8f0*/  LOP3.LUT R0, R2, 0x1, RZ, 0xfc, !PT ;  /* 0x0000000102007812 */ /* 0x001fc800078efcff */
[----:B------:R-:W-:-:S13]  /*e900*/  ISETP.NE.AND P0, PT, R0, 0x3, PT ;  /* 0x000000030000780c */ /* 0x000fda0003f05270 */
[----:B------:R-:W-:Y:S05]  /*e910*/  @!P0 BRA `(.L_x_82) ;  /* 0x0000000000048947 */ /* 0x000fea0003800000 */
[----:B------:R-:W-:Y:S01]  /*e920*/  BPT.TRAP 0x1 ;  /* 0x000000040000795c */ /* 0x000fe20000300000 */
.L_x_82:
[----:B------:R-:W-:Y:S01]  /*e930*/  LOP3.LUT R0, R14, 0x1, RZ, 0x3c, !PT ;  /* 0x000000010e007812 */ /* 0x000fe200078e3cff */
[----:B------:R-:W-:Y:S01]  /*e940*/  BSSY B0, `(.L_x_83) ;  /* 0x0000007000007945 */ /* 0x000fe20003800000 */
[----:B------:R-:W-:Y:S02]  /*e950*/  LEA R3, R13, UR40, 0x3 ;  /* 0x000000280d037c11 */ /* 0x000fe4000f8e18ff */
[----:B------:R-:W-:Y:S02]  /*e960*/  SHF.L.U32 R0, R0, 0x1f, RZ ;  /* 0x0000001f00007819 */ /* 0x000fe400000006ff */
[----:B------:R-:W-:Y:S02]  /*e970*/  LOP3.LUT R2, R2, 0x2, RZ, 0xfc, !PT ;  /* 0x0000000202027812 */ /* 0x000fe400078efcff */
[----:B------:R-:W0:Y:S02]  /*e980*/  SYNCS.PHASECHK.TRANS64.TRYWAIT P0, [R3+URZ+0x33470], R0 ;  /* 0x03347000030075a7 */ /* 0x000e24000800017f */
[----:B------:R-:W-:Y:S01]  /*e990*/  ISETP.NE.AND P1, PT, R2, 0x3, PT ;  /* 0x000000030200780c */ /* 0x000fe20003f25270 */
[----:B0-----:R-:W-:-:S12]  /*e9a0*/  @!P0 BRA `(.L_x_84) ;  /* 0x0000001400688947 */ /* 0x001fd80003800000 */
.L_x_121:
[----:B------:R-:W-:Y:S05]  /*e9b0*/  BSYNC B0 ;  /* 0x0000000000007941 */ /* 0x000fea0003800000 */
.L_x_83:
[----:B------:R-:W-:Y:S05]  /*e9c0*/  @!P1 BRA `(.L_x_85) ;  /* 0x0000000000049947 */ /* 0x000fea0003800000 */
[----:B------:R-:W-:Y:S01]  /*e9d0*/  BPT.TRAP 0x1 ;  /* 0x000000040000795c */ /* 0x000fe20000300000 */
.L_x_85:
[----:B0-----:R-:W-:-:S04]  /*e9e0*/  SHF.L.U32 R0, R14, 0x1f, RZ ;  /* 0x0000001f0e007819 */ /* 0x001fc800000006ff */
[----:B------:R-:W0:Y:S02]  /*e9f0*/  SYNCS.PHASECHK.TRANS64.TRYWAIT P0, [R3+URZ+0x33460], R0 ;  /* 0x03346000030075a7 */ /* 0x000e24000800017f */
[----:B0-----:R-:W-:Y:S05]  /*ea00*/  @!P0 BRA `(.L_x_86) ;  /* 0x0000001400648947 */ /* 0x001fea0003800000 */
.L_x_122:
[----:B------:R-:W2:Y:S04]  /*ea10*/  LDL.LU R2, [R1+0x8] ;  /* 0x0000080001027983 */ /* 0x000ea80000300800 */
[----:B------:R-:W3:Y:S01]  /*ea20*/  LDL.LU R8, [R1+0xc] ;  /* 0x00000c0001087983 */ /* 0x000ee20000300800 */
[----:B0-----:R-:W-:Y:S01]  /*ea30*/  IMAD R0, R13, 0x7800, RZ ;  /* 0x000078000d007824 */ /* 0x001fe200078e02ff */
[----:B------:R-:W-:Y:S05]  /*ea40*/  WARPSYNC.ALL ;  /* 0x0000000000007948 */ /* 0x000fea0003800000 */
[----:B--2---:R-:W-:-:S02]  /*ea50*/  LOP3.LUT R2, R0, R2, RZ, 0xfc, !PT ;  /* 0x0000000200027212 */ /* 0x004fc400078efcff */
[----:B---3--:R-:W-:-:S03]  /*ea60*/  LOP3.LUT R0, R0, R8, RZ, 0xfc, !PT ;  /* 0x0000000800007212 */ /* 0x008fc600078efcff */
[----:B------:R-:W0:Y:S02]  /*ea70*/  LDSM.16.MT88.4 R4, [R2+UR40+0xf200] ;  /* 0x00f200280204783b */ /* 0x000e240008004200 */
[----:B------:R-:W-:Y:S01]  /*ea80*/  VIADD R0, R0, UR40 ;  /* 0x0000002800007c36 */ /* 0x000fe20008000000 */
[C-C-:B0-----:R-:W-:Y:S02]  /*ea90*/  PRMT R16, R4.reuse, 0x6420, R5.reuse ;  /* 0x0000642004107816 */ /* 0x141fe40000000005 */
[----:B------:R-:W-:Y:S02]  /*eaa0*/  PRMT R17, R4, 0x7531, R5 ;  /* 0x0000753104117816 */ /* 0x000fe40000000005 */
[C-C-:B------:R-:W-:Y:S02]  /*eab0*/  PRMT R18, R6.reuse, 0x6420, R7.reuse ;  /* 0x0000642006127816 */ /* 0x140fe40000000007 */
[----:B------:R-:W-:-:S05]  /*eac0*/  PRMT R19, R6, 0x7531, R7 ;  /* 0x0000753106137816 */ /* 0x000fca0000000007 */
[----:B------:R-:W-:Y:S04]  /*ead0*/  STSM.16.M88.4 [R0+0x200], R16 ;  /* 0x0002001000007844 */ /* 0x000fe80000000200 */
[----:B------:R-:W0:Y:S02]  /*eae0*/  LDSM.16.MT88.4 R4, [R2+UR40+0x11a00] ;  /* 0x011a00280204783b */ /* 0x000e240008004200 */
[C-C-:B0-----:R-:W-:Y:S02]  /*eaf0*/  PRMT R8, R4.reuse, 0x6420, R5.reuse ;  /* 0x0000642004087816 */ /* 0x141fe40000000005 */
[----:B------:R-:W-:Y:S02]  /*eb00*/  PRMT R9, R4, 0x7531, R5 ;  /* 0x0000753104097816 */ /* 0x000fe40000000005 */
[----:B------:R-:W-:-:S02]  /*eb10*/  PRMT R10, R6, 0x6420, R7 ;  /* 0x00006420060a7816 */ /* 0x000fc40000000007 */
        /* <DEDUP_REMOVED lines=85> */
[----:B-1----:R-:W1:Y:S01]  /*f070*/  FENCE.VIEW.ASYNC.S ;  /* 0x00000000000073c6 */ /* 0x002e620000000000 */
[----:B------:R-:W-:Y:S05]  /*f080*/  @!P1 BRA `(.L_x_87) ;  /* 0x0000000000049947 */ /* 0x000fea0003800000 */
[----:B------:R-:W-:Y:S01]  /*f090*/  BPT.TRAP 0x1 ;  /* 0x000000040000795c */ /* 0x000fe20000300000 */
.L_x_87:
[----:B0-----:R-:W0:Y:S01]  /*f0a0*/  S2R R0, SR_TID.X ;  /* 0x0000000000007919 */ /* 0x001e220000002100 */
[----:B-1----:R-:W-:Y:S01]  /*f0b0*/  SYNCS.ARRIVE.TRANS64.A1T0 RZ, [R3+URZ+0x33450], RZ ;  /* 0x033450ff03ff79a7 */ /* 0x002fe2000810003f */
[----:B------:R-:W-:Y:S01]  /*f0c0*/  IMAD.MOV.U32 R2, RZ, RZ, RZ ;  /* 0x000000ffff027224 */ /* 0x000fe200078e00ff */
[----:B0-----:R-:W-:Y:S01]  /*f0d0*/  LOP3.LUT R0, R0, 0x7f, RZ, 0xc0, !PT ;  /* 0x0000007f00007812 */ /* 0x001fe200078ec0ff */
[----:B------:R-:W-:Y:S03]  /*f0e0*/  BAR.SYNC.DEFER_BLOCKING 0x2, 0x80 ;  /* 0x0082000000007b1d */ /* 0x000fe60000010000 */
[----:B------:R-:W-:-:S13]  /*f0f0*/  ISETP.NE.AND P0, PT, R0, RZ, PT ;  /* 0x000000ff0000720c */ /* 0x000fda0003f05270 */
[----:B------:R-:W-:-:S05]  /*f100*/  @!P0 VIADD R0, R3, 0x33480 ;  /* 0x0003348003008836 */ /* 0x000fca0000000000 */
[----:B------:R-:W-:-:S04]  /*f110*/  @!P0 PRMT R0, RZ, 0x654, R0 ;  /* 0x00000654ff008816 */ /* 0x000fc80000000000 */
[----:B------:R0:W-:Y:S02]  /*f120*/  @!P0 SYNCS.ARRIVE.TRANS64.RED.A1T0 RZ, [R0+URZ], RZ ;  /* 0x000000ff00ff89a7 */ /* 0x0001e4000810043f */
[----:B0-----:R-:W-:-:S05]  /*f130*/  VIADD R0, R13, 0x1 ;  /* 0x000000010d007836 */ /* 0x001fca0000000000 */
[----:B------:R-:W-:-:S04]  /*f140*/  ISETP.NE.AND P0, PT, R0, 0x2, PT ;  /* 0x000000020000780c */ /* 0x000fc80003f05270 */
[----:B------:R-:W-:Y:S02]  /*f150*/  SEL R3, RZ, 0x1, P0 ;  /* 0x00000001ff037807 */ /* 0x000fe40000000000 */
[----:B------:R-:W-:Y:S02]  /*f160*/  SEL R0, R0, RZ, P0 ;  /* 0x000000ff00007207 */ /* 0x000fe40000000000 */
[----:B------:R-:W-:-:S07]  /*f170*/  LOP3.LUT R14, R14, R3, RZ, 0x3c, !PT ;  /* 0x000000030e0e7212 */ /* 0x000fce00078e3cff */
.L_x_40:
[----:B------:R-:W0:Y:S01]  /*f180*/  S2R R4, SR_CgaCtaId ;  /* 0x0000000000047919 */ /* 0x000e220000008800 */
[----:B------:R-:W-:Y:S02]  /*f190*/  MOV R3, 0x400 ;  /* 0x0000040000037802 */ /* 0x000fe40000000f00 */
[----:B------:R-:W-:Y:S02]  /*f1a0*/  SHF.L.U32 R2, R2, 0x1f, RZ ;  /* 0x0000001f02027819 */ /* 0x000fe400000006ff */
[----:B0-----:R-:W-:-:S04]  /*f1b0*/  LEA R9, R4, R3, 0x18 ;  /* 0x0000000304097211 */ /* 0x001fc800078ec0ff */
[----:B------:R-:W0:Y:S02]  /*f1c0*/  SYNCS.PHASECHK.TRANS64.TRYWAIT P0, [R9+URZ+0x33420], R2 ;  /* 0x03342002090075a7 */ /* 0x000e24000800017f */
[----:B0-----:R-:W-:Y:S05]  /*f1d0*/  @!P0 BRA `(.L_x_88) ;  /* 0x0000000c00848947 */ /* 0x001fea0003800000 */
.L_x_123:
[----:B------:R-:W1:Y:S02]  /*f1e0*/  S2R R3, SR_TID.X ;  /* 0x0000000000037919 */ /* 0x000e640000002100 */
[----:B-1----:R-:W-:-:S04]  /*f1f0*/  SHF.R.U32.HI R3, RZ, 0x5, R3 ;  /* 0x00000005ff037819 */ /* 0x002fc80000011603 */
[----:B------:R-:W-:-:S05]  /*f200*/  LOP3.LUT R3, R3, 0x3, RZ, 0xc0, !PT ;  /* 0x0000000303037812 */ /* 0x000fca00078ec0ff */
[----:B0-----:R-:W0:Y:S02]  /*f210*/  SHFL.IDX PT, R2, R3, RZ, 0x1f ;  /* 0x00001fff03027589 */ /* 0x001e2400000e0000 */
[----:B0-----:R-:W-:-:S13]  /*f220*/  ISETP.NE.AND P0, PT, R2, RZ, PT ;  /* 0x000000ff0200720c */ /* 0x001fda0003f05270 */
[----:B------:R-:W-:Y:S05]  /*f230*/  @P0 BRA `(.L_x_10) ;  /* 0x00000000009c0947 */ /* 0x000fea0003800000 */
[----:B------:R-:W-:-:S13]  /*f240*/  ELECT P0, URZ, PT ;  /* 0x00000000003f782f */ /* 0x000fda0003800000 */
[----:B------:R-:W-:Y:S05]  /*f250*/  @!P0 BRA `(.L_x_10) ;  /* 0x0000000000948947 */ /* 0x000fea0003800000 */
[----:B------:R-:W2:Y:S02]  /*f260*/  LDL.LU R3, [R1+0x10] ;  /* 0x0000100001037983 */ /* 0x000ea40000300800 */
[----:B--2---:R-:W-:-:S04]  /*f270*/  LOP3.LUT R2, R3, 0x2, RZ, 0xfc, !PT ;  /* 0x0000000203027812 */ /* 0x004fc800078efcff */
[----:B------:R-:W-:-:S13]  /*f280*/  ISETP.NE.AND P0, PT, R2, 0x3, PT ;  /* 0x000000030200780c */ /* 0x000fda0003f05270 */
[----:B------:R-:W-:Y:S05]  /*f290*/  @!P0 BRA `(.L_x_89) ;  /* 0x0000000000048947 */ /* 0x000fea0003800000 */
[----:B------:R-:W-:Y:S01]  /*f2a0*/  BPT.TRAP 0x1 ;  /* 0x000000040000795c */ /* 0x000fe20000300000 */
.L_x_89:
[----:B------:R-:W-:Y:S01]  /*f2b0*/  VIADD R7, R9, 0x33440 ;  /* 0x0003344009077836 */ /* 0x000fe20000000000 */
[----:B------:R-:W-:Y:S01]  /*f2c0*/  SHF.L.U32 R4, R14, 0x1f, RZ ;  /* 0x0000001f0e047819 */ /* 0x000fe200000006ff */
[C---:B------:R-:W-:Y:S02]  /*f2d0*/  VIADD R2, R0.reuse, 0x1 ;  /* 0x0000000100027836 */ /* 0x040fe40000000000 */
[----:B------:R-:W-:-:S03]  /*f2e0*/  IMAD R5, R0, 0x8, R7 ;  /* 0x0000000800057824 */ /* 0x000fc600078e0207 */
[----:B------:R-:W-:Y:S01]  /*f2f0*/  ISETP.NE.AND P2, PT, R2, 0x2, PT ;  /* 0x000000020200780c */ /* 0x000fe20003f45270 */
[----:B------:R-:W0:Y:S03]  /*f300*/  SYNCS.PHASECHK.TRANS64.TRYWAIT P1, [R5+URZ], R4 ;  /* 0x00000004050075a7 */ /* 0x000e26000802017f */
[----:B------:R-:W-:-:S04]  /*f310*/  SEL R3, RZ, 0x1, P2 ;  /* 0x00000001ff037807 */ /* 0x000fc80001000000 */
[----:B------:R-:W-:Y:S02]  /*f320*/  LOP3.LUT R14, R14, R3, RZ, 0x3c, !PT ;  /* 0x000000030e0e7212 */ /* 0x000fe400078e3cff */
[----:B------:R-:W-:Y:S02]  /*f330*/  SEL R3, R2, RZ, P2 ;  /* 0x000000ff02037207 */ /* 0x000fe40001000000 */
[----:B------:R-:W-:-:S03]  /*f340*/  SHF.L.U32 R2, R14, 0x1f, RZ ;  /* 0x0000001f0e027819 */ /* 0x000fc600000006ff */
[----:B------:R-:W-:Y:S01]  /*f350*/  IMAD R7, R3, 0x8, R7 ;  /* 0x0000000803077824 */ /* 0x000fe200078e0207 */
[----:B0-----:R-:W-:Y:S06]  /*f360*/  @!P1 BRA `(.L_x_90) ;  /* 0x0000000c00349947 */ /* 0x001fec0003800000 */
.L_x_124:
[----:B------:R-:W1:Y:S02]  /*f370*/  SYNCS.PHASECHK.TRANS64.TRYWAIT P1, [R7+URZ], R2 ;  /* 0x00000002070075a7 */ /* 0x000e64000802017f */
[----:B-1----:R-:W-:Y:S05]  /*f380*/  @!P1 BRA `(.L_x_91) ;  /* 0x0000000c00409947 */ /* 0x002fea0003800000 */
.L_x_125:
[----:B------:R-:W-:Y:S05]  /*f390*/  @!P0 BRA `(.L_x_92) ;  /* 0x0000000000048947 */ /* 0x000fea0003800000 */
[----:B------:R-:W-:Y:S01]  /*f3a0*/  BPT.TRAP 0x1 ;  /* 0x000000040000795c */ /* 0x000fe20000300000 */
.L_x_92:
[----:B0-----:R-:W-:-:S04]  /*f3b0*/  IMAD R5, R0, 0x8, R9 ;  /* 0x0000000800057824 */ /* 0x001fc800078e0209 */
[----:B------:R-:W0:Y:S02]  /*f3c0*/  SYNCS.PHASECHK.TRANS64.TRYWAIT P1, [R5+URZ+0x33460], R4 ;  /* 0x03346004050075a7 */ /* 0x000e24000802017f */
[----:B0-----:R-:W-:Y:S05]  /*f3d0*/  @!P1 BRA `(.L_x_93) ;  /* 0x0000000c00409947 */ /* 0x001fea0003800000 */
.L_x_126:
[----:B------:R-:W-:Y:S05]  /*f3e0*/  @!P0 BRA `(.L_x_94) ;  /* 0x0000000000048947 */ /* 0x000fea0003800000 */
[----:B------:R-:W-:Y:S01]  /*f3f0*/  BPT.TRAP 0x1 ;  /* 0x000000040000795c */ /* 0x000fe20000300000 */
.L_x_94:
[----:B------:R-:W-:-:S04]  /*f400*/  IMAD R3, R3, 0x8, R9 ;  /* 0x0000000803037824 */ /* 0x000fc800078e0209 */
[----:B------:R-:W2:Y:S02]  /*f410*/  SYNCS.PHASECHK.TRANS64.TRYWAIT P1, [R3+URZ+0x33460], R2 ;  /* 0x03346002030075a7 */ /* 0x000ea4000802017f */
[----:B--2---:R-:W-:Y:S05]  /*f420*/  @!P1 BRA `(.L_x_95) ;  /* 0x0000000c00409947 */ /* 0x004fea0003800000 */
.L_x_127:
[----:B------:R-:W-:Y:S05]  /*f430*/  @!P0 BRA `(.L_x_96) ;  /* 0x0000000000048947 */ /* 0x000fea0003800000 */
[----:B------:R-:W-:Y:S01]  /*f440*/  BPT.TRAP 0x1 ;  /* 0x000000040000795c */ /* 0x000fe20000300000 */
.L_x_96:
[----:B------:R-:W3:Y:S02]  /*f450*/  SYNCS.PHASECHK.TRANS64.TRYWAIT P0, [R5+URZ+0x33480], R4 ;  /* 0x03348004050075a7 */ /* 0x000ee4000800017f */
[----:B---3--:R-:W-:Y:S05]  /*f460*/  @!P0 BRA `(.L_x_97) ;  /* 0x0000000c00448947 */ /* 0x008fea0003800000 */
.L_x_98:
[----:B----4-:R4:W0:Y:S02]  /*f470*/  SYNCS.PHASECHK.TRANS64.TRYWAIT P0, [R3+URZ+0x33480], R2 ;  /* 0x03348002030075a7 */ /* 0x010824000800017f */
[----:B0-----:R-:W-:Y:S05]  /*f480*/  @!P0 NANOSLEEP.SYNCS 0x989680 ;  /* 0x009896800000895d */ /* 0x001fea0003900000 */
[----:B------:R-:W0:Y:S02]  /*f490*/  @!P0 SYNCS.PHASECHK.TRANS64 P0, [R3+URZ+0x33480], R2 ;  /* 0x03348002030085a7 */ /* 0x000e24000800007f */
[----:B0-----:R-:W-:Y:S05]  /*f4a0*/  @!P0 BRA `(.L_x_98) ;  /* 0xfffffffc00f08947 */ /* 0x001fea000383ffff */
.L_x_10:
[----:B------:R-:W-:Y:S05]  /*f4b0*/  BSYNC B6 ;  /* 0x0000000000067941 */ /* 0x000fea0003800000 */
.L_x_7:
[----:B------:R-:W-:Y:S05]  /*f4c0*/  EXIT ;  /* 0x000000000000794d */ /* 0x000fea0003800000 */
.L_x_14:
[----:B0-----:R-:W-:-:S04]  /*f4d0*/  IMAD.U32 R0, RZ, RZ, UR40 ;  /* 0x00000028ff007e24 */ /* 0x001fc8000f8e00ff */
[----:B------:R0:W1:Y:S03]  /*f4e0*/  SYNCS.PHASECHK.TRANS64.TRYWAIT P1, [R0+URZ+0x33400], R3 ;  /* 0x03340003000075a7 */ /* 0x000066000802017f */
[----:B-1----:R-:W-:Y:S05]  /*f4f0*/  @!P1 NANOSLEEP.SYNCS 0x989680 ;  /* 0x009896800000995d */ /* 0x002fea0003900000 */
[----:B------:R-:W1:Y:S02]  /*f500*/  @!P1 SYNCS.PHASECHK.TRANS64 P1, [R0+URZ+0x33400], R3 ;  /* 0x03340003000095a7 */ /* 0x000e64000802007f */
[----:B-1----:R-:W-:Y:S05]  /*f510*/  @!P1 BRA `(.L_x_14) ;  /* 0xfffffffc00ec9947 */ /* 0x002fea000383ffff */
[----:B------:R-:W-:Y:S05]  /*f520*/  BRA `(.L_x_99) ;  /* 0xffffff2000547947 */ /* 0x000fea000383ffff */
.L_x_18:
[----:B0-----:R-:W-:-:S04]  /*f530*/  IMAD.U32 R0, RZ, RZ, UR40 ;  /* 0x00000028ff007e24 */ /* 0x001fc8000f8e00ff */
[----:B------:R0:W2:Y:S03]  /*f540*/  SYNCS.PHASECHK.TRANS64.TRYWAIT P2, [R0+URZ+0x33430], R3 ;  /* 0x03343003000075a7 */ /* 0x0000a6000804017f */
[----:B--2---:R-:W-:Y:S05]  /*f550*/  @!P2 NANOSLEEP.SYNCS 0x989680 ;  /* 0x009896800000a95d */ /* 0x004fea0003900000 */
[----:B------:R-:W2:Y:S02]  /*f560*/  @!P2 SYNCS.PHASECHK.TRANS64 P2, [R0+URZ+0x33430], R3 ;  /* 0x033430030000a5a7 */ /* 0x000ea4000804007f */
[----:B--2---:R-:W-:Y:S05]  /*f570*/  @!P2 BRA `(.L_x_18) ;  /* 0xfffffffc00eca947 */ /* 0x004fea000383ffff */
[----:B------:R-:W-:Y:S05]  /*f580*/  BRA `(.L_x_17) ;  /* 0xffffff20006c7947 */ /* 0x000fea000383ffff */
.L_x_23:
[----:B-1----:R-:W-:-:S04]  /*f590*/  IMAD.U32 R14, RZ, RZ, UR4 ;  /* 0x00000004ff0e7e24 */ /* 0x002fc8000f8e00ff */
[----:B------:R1:W2:Y:S03]  /*f5a0*/  SYNCS.PHASECHK.TRANS64.TRYWAIT P2, [R14+URZ+0x33430], R3 ;  /* 0x033430030e0075a7 */ /* 0x0002a6000804017f */
[----:B--2---:R-:W-:Y:S05]  /*f5b0*/  @!P2 NANOSLEEP.SYNCS 0x989680 ;  /* 0x009896800000a95d */ /* 0x004fea0003900000 */
[----:B------:R-:W2:Y:S02]  /*f5c0*/  @!P2 SYNCS.PHASECHK.TRANS64 P2, [R14+URZ+0x33430], R3 ;  /* 0x033430030e00a5a7 */ /* 0x000ea4000804007f */
[----:B--2---:R-:W-:Y:S05]  /*f5d0*/  @!P2 BRA `(.L_x_23) ;  /* 0xfffffffc00eca947 */ /* 0x004fea000383ffff */
[----:B------:R-:W-:Y:S05]  /*f5e0*/  BRA `(.L_x_20) ;  /* 0xffffff5800207947 */ /* 0x000fea000383ffff */
.L_x_27:
[----:B-1----:R-:W-:-:S04]  /*f5f0*/  IMAD.U32 R12, RZ, RZ, UR4 ;  /* 0x00000004ff0c7e24 */ /* 0x002fc8000f8e00ff */
[----:B------:R1:W2:Y:S03]  /*f600*/  SYNCS.PHASECHK.TRANS64.TRYWAIT P2, [R12+URZ+0x33450], R3 ;  /* 0x033450030c0075a7 */ /* 0x0002a6000804017f */
[----:B--2---:R-:W-:Y:S05]  /*f610*/  @!P2 NANOSLEEP.SYNCS 0x989680 ;  /* 0x009896800000a95d */ /* 0x004fea0003900000 */
[----:B------:R-:W2:Y:S02]  /*f620*/  @!P2 SYNCS.PHASECHK.TRANS64 P2, [R12+URZ+0x33450], R3 ;  /* 0x033450030c00a5a7 */ /* 0x000ea4000804007f */
[----:B--2---:R-:W-:Y:S05]  /*f630*/  @!P2 BRA `(.L_x_27) ;  /* 0xfffffffc00eca947 */ /* 0x004fea000383ffff */
[----:B------:R-:W-:Y:S05]  /*f640*/  BRA `(.L_x_24) ;  /* 0xffffff6400447947 */ /* 0x000fea000383ffff */
.L_x_33:
[----:B-1----:R-:W-:-:S04]  /*f650*/  IMAD.U32 R5, RZ, RZ, UR5 ;  /* 0x00000005ff057e24 */ /* 0x002fc8000f8e00ff */
[----:B------:R1:W2:Y:S03]  /*f660*/  SYNCS.PHASECHK.TRANS64.TRYWAIT P1, [R5+URZ+0x33450], R6 ;  /* 0x03345006050075a7 */ /* 0x0002a6000802017f */
[----:B--2---:R-:W-:Y:S05]  /*f670*/  @!P1 NANOSLEEP.SYNCS 0x989680 ;  /* 0x009896800000995d */ /* 0x004fea0003900000 */
[----:B------:R-:W2:Y:S02]  /*f680*/  @!P1 SYNCS.PHASECHK.TRANS64 P1, [R5+URZ+0x33450], R6 ;  /* 0x03345006050095a7 */ /* 0x000ea4000802007f */
[----:B--2---:R-:W-:Y:S05]  /*f690*/  @!P1 BRA `(.L_x_33) ;  /* 0xfffffffc00ec9947 */ /* 0x004fea000383ffff */
[----:B------:R-:W-:Y:S05]  /*f6a0*/  BRA `(.L_x_32) ;  /* 0xffffff84008c7947 */ /* 0x000fea000383ffff */
.L_x_46:
[----:B------:R-:W-:Y:S02]  /*f6b0*/  IMAD.MOV.U32 R13, RZ, RZ, R6 ;  /* 0x000000ffff0d7224 */ /* 0x000fe400078e0006 */
[----:B------:R-:W-:Y:S02]  /*f6c0*/  IMAD.MOV.U32 R12, RZ, RZ, RZ ;  /* 0x000000ffff0c7224 */ /* 0x000fe400078e00ff */
[----:B------:R-:W-:Y:S02]  /*f6d0*/  IMAD.MOV.U32 R11, RZ, RZ, 0x1f ;  /* 0x0000001fff0b7424 */ /* 0x000fe400078e00ff */
[----:B------:R-:W-:-:S07]  /*f6e0*/  IMAD.MOV.U32 R15, RZ, RZ, -0x1 ;  /* 0xffffffffff0f7424 */ /* 0x000fce00078e00ff */
[----:B0-----:R-:W-:Y:S05]  /*f6f0*/  WARPSYNC.COLLECTIVE R15, `(.L_x_100) ;  /* 0x000000000f087348 */ /* 0x001fea0003c00000 */
[----:B------:R1:W2:Y:S02]  /*f700*/  SHFL.IDX P6, R14, R13, R12, R11 ;  /* 0x0000000c0d0e7389 */ /* 0x0002a400000c000b */
[----:B012---:R-:W-:Y:S01]  /*f710*/  ENDCOLLECTIVE ;  /* 0x000000000000791b */ /* 0x007fe20003800000 */
.L_x_100:
[----:B------:R-:W-:Y:S05]  /*f720*/  BRA `(.L_x_101) ;  /* 0xffffffcc00b47947 */ /* 0x000fea000383ffff */
.L_x_48:
[----:B------:R-:W-:Y:S01]  /*f730*/  BSSY B0, `(.L_x_102) ;  /* 0x0000006000007945 */ /* 0x000fe20003800000 */
[----:B------:R-:W-:-:S07]  /*f740*/  IMAD.MOV.U32 R15, RZ, RZ, -0x1 ;  /* 0xffffffffff0f7424 */ /* 0x000fce00078e00ff */
[----:B-1----:R-:W-:Y:S05]  /*f750*/  WARPSYNC.COLLECTIVE R15, `(.L_x_103) ;  /* 0x000000000f0c7348 */ /* 0x002fea0003c00000 */
[----:B------:R-:W-:Y:S02]  /*f760*/  ELECT P6, UR62, PT ;  /* 0x00000000003e782f */ /* 0x000fe400038c0000 */
[----:B------:R-:W-:Y:S01]  /*f770*/  MOV R14, UR62 ;  /* 0x0000003e000e7c02 */ /* 0x000fe20008000f00 */
[----:B-1----:R-:W-:Y:S10]  /*f780*/  ENDCOLLECTIVE ;  /* 0x000000000000791b */ /* 0x002ff40003800000 */
.L_x_103:
[----:B------:R-:W-:Y:S05]  /*f790*/  BSYNC B0 ;  /* 0x0000000000007941 */ /* 0x000fea0003800000 */
.L_x_102:
[----:B------:R-:W-:Y:S05]  /*f7a0*/  BRA `(.L_x_104) ;  /* 0xffffffcc00b87947 */ /* 0x000fea000383ffff */
.L_x_50:
[----:B0-----:R-:W-:-:S04]  /*f7b0*/  IMAD.U32 R3, RZ, RZ, UR40 ;  /* 0x00000028ff037e24 */ /* 0x001fc8000f8e00ff */
[----:B------:R0:W2:Y:S03]  /*f7c0*/  SYNCS.PHASECHK.TRANS64.TRYWAIT P0, [R3+URZ+0x33480], R2 ;  /* 0x03348002030075a7 */ /* 0x0000a6000800017f */
[----:B--2---:R-:W-:Y:S05]  /*f7d0*/  @!P0 NANOSLEEP.SYNCS 0x989680 ;  /* 0x009896800000895d */ /* 0x004fea0003900000 */
[----:B------:R-:W2:Y:S02]  /*f7e0*/  @!P0 SYNCS.PHASECHK.TRANS64 P0, [R3+URZ+0x33480], R2 ;  /* 0x03348002030085a7 */ /* 0x000ea4000800007f */
[----:B--2---:R-:W-:Y:S05]  /*f7f0*/  @!P0 BRA `(.L_x_50) ;  /* 0xfffffffc00ec8947 */ /* 0x004fea000383ffff */
[----:B------:R-:W-:Y:S05]  /*f800*/  BRA `(.L_x_105) ;  /* 0xffffffd000047947 */ /* 0x000fea000383ffff */
.L_x_52:
[----:B0-----:R-:W-:-:S04]  /*f810*/  IMAD.U32 R3, RZ, RZ, UR40 ;  /* 0x00000028ff037e24 */ /* 0x001fc8000f8e00ff */
[----:B------:R0:W2:Y:S03]  /*f820*/  SYNCS.PHASECHK.TRANS64.TRYWAIT P0, [R3+URZ+0x33440], R2 ;  /* 0x03344002030075a7 */ /* 0x0000a6000800017f */
[----:B--2---:R-:W-:Y:S05]  /*f830*/  @!P0 NANOSLEEP.SYNCS 0x989680 ;  /* 0x009896800000895d */ /* 0x004fea0003900000 */
[----:B------:R-:W2:Y:S02]  /*f840*/  @!P0 SYNCS.PHASECHK.TRANS64 P0, [R3+URZ+0x33440], R2 ;  /* 0x03344002030085a7 */ /* 0x000ea4000800007f */
[----:B--2---:R-:W-:Y:S05]  /*f850*/  @!P0 BRA `(.L_x_52) ;  /* 0xfffffffc00ec8947 */ /* 0x004fea000383ffff */
[----:B------:R-:W-:Y:S05]  /*f860*/  BRA `(.L_x_106) ;  /* 0xffffffd000787947 */ /* 0x000fea000383ffff */
.L_x_55:
[----:B------:R-:W-:Y:S02]  /*f870*/  IMAD.MOV.U32 R13, RZ, RZ, R5 ;  /* 0x000000ffff0d7224 */ /* 0x000fe400078e0005 */
[----:B------:R-:W-:Y:S02]  /*f880*/  IMAD.MOV.U32 R12, RZ, RZ, RZ ;  /* 0x000000ffff0c7224 */ /* 0x000fe400078e00ff */
[----:B------:R-:W-:Y:S02]  /*f890*/  IMAD.MOV.U32 R11, RZ, RZ, 0x1c1f ;  /* 0x00001c1fff0b7424 */ /* 0x000fe400078e00ff */
[----:B------:R-:W-:Y:S02]  /*f8a0*/  IMAD.MOV.U32 R15, RZ, RZ, -0x1 ;  /* 0xffffffffff0f7424 */ /* 0x000fe400078e00ff */
[----:B------:R-:W-:-:S07]  /*f8b0*/  IMAD R7, R10, 0x80, R7 ;  /* 0x000000800a077824 */ /* 0x000fce00078e0207 */
[----:B------:R-:W-:Y:S05]  /*f8c0*/  WARPSYNC.COLLECTIVE R15, `(.L_x_107) ;  /* 0x000000000f087348 */ /* 0x000fea0003c00000 */
[----:B------:R0:W1:Y:S02]  /*f8d0*/  SHFL.IDX P6, R14, R13, R12, R11 ;  /* 0x0000000c0d0e7389 */ /* 0x00006400000c000b */
[----:B01----:R-:W-:Y:S01]  /*f8e0*/  ENDCOLLECTIVE ;  /* 0x000000000000791b */ /* 0x003fe20003800000 */
.L_x_107:
[----:B------:R-:W-:Y:S02]  /*f8f0*/  IMAD.MOV.U32 R13, RZ, RZ, R6 ;  /* 0x000000ffff0d7224 */ /* 0x000fe400078e0006 */
[----:B------:R-:W-:-:S07]  /*f900*/  IMAD.MOV.U32 R2, RZ, RZ, R14 ;  /* 0x000000ffff027224 */ /* 0x000fce00078e000e */
[----:B------:R-:W-:Y:S05]  /*f910*/  WARPSYNC.COLLECTIVE R15, `(.L_x_108) ;  /* 0x000000000f087348 */ /* 0x000fea0003c00000 */
[----:B------:R0:W1:Y:S02]  /*f920*/  SHFL.IDX P6, R14, R13, R12, R11 ;  /* 0x0000000c0d0e7389 */ /* 0x00006400000c000b */
[----:B01----:R-:W-:Y:S01]  /*f930*/  ENDCOLLECTIVE ;  /* 0x000000000000791b */ /* 0x003fe20003800000 */
.L_x_108:
[----:B------:R-:W-:Y:S02]  /*f940*/  ULDC UR4, c[0x0][0x288] ;  /* 0x0000a20000047ab9 */ /* 0x000fe40000000800 */
[----:B------:R-:W-:-:S05]  /*f950*/  IMAD R4, R9, UR4, RZ ;  /* 0x0000000409047c24 */ /* 0x000fca000f8e02ff */
[C---:B------:R-:W-:Y:S01]  /*f960*/  ISETP.GE.AND P4, PT, R7.reuse, R4, PT ;  /* 0x000000040700720c */ /* 0x040fe20003f86270 */
[----:B------:R-:W-:Y:S02]  /*f970*/  VIADD R11, R7, 0x20 ;  /* 0x00000020070b7836 */ /* 0x000fe40000000000 */
[----:B------:R-:W-:Y:S02]  /*f980*/  IMAD.MOV.U32 R13, RZ, RZ, R5 ;  /* 0x000000ffff0d7224 */ /* 0x000fe400078e0005 */
[----:B------:R-:W-:-:S08]  /*f990*/  IMAD.MOV.U32 R12, RZ, RZ, 0x1 ;  /* 0x00000001ff0c7424 */ /* 0x000fd000078e00ff */
[----:B------:R-:W-:Y:S01]  /*f9a0*/  @!P4 VIADD R9, R0, UR40 ;  /* 0x000000280009cc36 */ /* 0x000fe20008000000 */
[----:B------:R-:W-:-:S05]  /*f9b0*/  @!P4 IADD3 R10, P3, R8, R14, RZ ;  /* 0x0000000e080ac210 */ /* 0x000fca0007f7e0ff */
[----:B------:R-:W-:Y:S01]  /*f9c0*/  @!P4 IMAD.X R3, RZ, RZ, R2, P3 ;  /* 0x000000ffff03c224 */ /* 0x000fe200018e0602 */
[----:B------:R-:W-:Y:S01]  /*f9d0*/  ISETP.GE.AND P3, PT, R11, R4, PT ;  /* 0x000000040b00720c */ /* 0x000fe20003f66270 */
[----:B------:R-:W-:Y:S02]  /*f9e0*/  IMAD.MOV.U32 R11, RZ, RZ, 0x1c1f ;  /* 0x00001c1fff0b7424 */ /* 0x000fe400078e00ff */
[----:B------:R-:W-:-:S10]  /*f9f0*/  @!P4 IMAD.MOV.U32 R2, RZ, RZ, R10 ;  /* 0x000000ffff02c224 */ /* 0x000fd400078e000a */
[----:B------:R-:W-:Y:S05]  /*fa00*/  WARPSYNC.COLLECTIVE R15, `(.L_x_109) ;  /* 0x000000000f087348 */ /* 0x000fea0003c00000 */
[----:B------:R0:W1:Y:S02]  /*fa10*/  SHFL.IDX P6, R14, R13, R12, R11 ;  /* 0x0000000c0d0e7389 */ /* 0x00006400000c000b */
[----:B01----:R-:W-:Y:S01]  /*fa20*/  ENDCOLLECTIVE ;  /* 0x000000000000791b */ /* 0x003fe20003800000 */
.L_x_109:
[----:B------:R-:W-:Y:S01]  /*fa30*/  @!PT LDS RZ, [RZ] ;  /* 0x00000000fffff984 */ /* 0x000fe20000000800 */
[----:B------:R-:W-:Y:S01]  /*fa40*/  @!PT LDS RZ, [RZ] ;  /* 0x00000000fffff984 */ /* 0x000fe20000000800 */
[----:B------:R-:W-:Y:S01]  /*fa50*/  @!PT LDS RZ, [RZ] ;  /* 0x00000000fffff984 */ /* 0x000fe20000000800 */
[----:B------:R-:W-:Y:S01]  /*fa60*/  @!P4 LDGSTS.E.BYPASS.LTC128B.128 [R9+0x1e200], desc[UR38][R2.64], !P2 ;  /* 0x1e2000000209cfae */ /* 0x000fe2000d101d66 */
[----:B------:R-:W-:-:S03]  /*fa70*/  @!P3 VIADD R21, R0, UR40 ;  /* 0x000000280015bc36 */ /* 0x000fc60008000000 */
[----:B------:R-:W-:Y:S04]  /*fa80*/  @!P4 LDGSTS.E.BYPASS.LTC128B.128 [R9+0x20200], desc[UR38][R2.64+0x40], !P0 ;  /* 0x202000400209cfae */ /* 0x000fe8000c101d66 */
[----:B------:R0:W-:Y:S01]  /*fa90*/  @!P4 LDGSTS.E.BYPASS.LTC128B.128 [R9+0x22200], desc[UR38][R2.64+0x80], !P1 ;  /* 0x222000800209cfae */ /* 0x0001e2000c901d66 */
[----:B------:R-:W-:Y:S02]  /*faa0*/  IMAD.MOV.U32 R13, RZ, RZ, R6 ;  /* 0x000000ffff0d7224 */ /* 0x000fe400078e0006 */
[----:B0-----:R-:W-:-:S07]  /*fab0*/  IMAD.MOV.U32 R2, RZ, RZ, R14 ;  /* 0x000000ffff027224 */ /* 0x001fce00078e000e */
[----:B------:R-:W-:Y:S05]  /*fac0*/  WARPSYNC.COLLECTIVE R15, `(.L_x_110) ;  /* 0x000000000f087348 */ /* 0x000fea0003c00000 */
[----:B------:R0:W1:Y:S02]  /*fad0*/  SHFL.IDX P6, R14, R13, R12, R11 ;  /* 0x0000000c0d0e7389 */ /* 0x00006400000c000b */
[----:B01----:R-:W-:Y:S01]  /*fae0*/  ENDCOLLECTIVE ;  /* 0x000000000000791b */ /* 0x003fe20003800000 */
.L_x_110:
[----:B------:R-:W-:Y:S02]  /*faf0*/  VIADD R9, R7, 0x40 ;  /* 0x0000004007097836 */ /* 0x000fe40000000000 */
[----:B------:R-:W-:Y:S02]  /*fb00*/  IMAD.MOV.U32 R13, RZ, RZ, R5 ;  /* 0x000000ffff0d7224 */ /* 0x000fe400078e0005 */
[----:B------:R-:W-:Y:S01]  /*fb10*/  IMAD.MOV.U32 R12, RZ, RZ, 0x2 ;  /* 0x00000002ff0c7424 */ /* 0x000fe200078e00ff */
[----:B------:R-:W-:-:S05]  /*fb20*/  @!P3 IADD3 R10, P4, R8, R14, RZ ;  /* 0x0000000e080ab210 */ /* 0x000fca0007f9e0ff */
[----:B------:R-:W-:Y:S02]  /*fb30*/  @!P3 IMAD.X R14, RZ, RZ, R2, P4 ;  /* 0x000000ffff0eb224 */ /* 0x000fe400020e0602 */
[----:B------:R-:W-:Y:S02]  /*fb40*/  @!P3 IMAD.MOV.U32 R2, RZ, RZ, R10 ;  /* 0x000000ffff02b224 */ /* 0x000fe400078e000a */
[----:B------:R-:W-:-:S07]  /*fb50*/  @!P3 IMAD.MOV.U32 R3, RZ, RZ, R14 ;  /* 0x000000ffff03b224 */ /* 0x000fce00078e000e */
[----:B------:R-:W-:Y:S05]  /*fb60*/  WARPSYNC.COLLECTIVE R15, `(.L_x_111) ;  /* 0x000000000f087348 */ /* 0x000fea0003c00000 */
[----:B------:R0:W1:Y:S02]  /*fb70*/  SHFL.IDX P6, R14, R13, R12, R11 ;  /* 0x0000000c0d0e7389 */ /* 0x00006400000c000b */
[----:B01----:R-:W-:Y:S01]  /*fb80*/  ENDCOLLECTIVE ;  /* 0x000000000000791b */ /* 0x003fe20003800000 */
.L_x_111:
[----:B------:R-:W-:Y:S01]  /*fb90*/  @!PT LDS RZ, [RZ] ;  /* 0x00000000fffff984 */ /* 0x000fe20000000800 */
[----:B------:R-:W-:Y:S01]  /*fba0*/  @!PT LDS RZ, [RZ] ;  /* 0x00000000fffff984 */ /* 0x000fe20000000800 */
[----:B------:R-:W-:Y:S01]  /*fbb0*/  @!PT LDS RZ, [RZ] ;  /* 0x00000000fffff984 */ /* 0x000fe20000000800 */
[----:B------:R-:W-:Y:S04]  /*fbc0*/  @!P3 LDGSTS.E.BYPASS.LTC128B.128 [R21+0x1ea00], desc[UR38][R2.64], !P2 ;  /* 0x1ea000000215bfae */ /* 0x000fe8000d101d66 */
[----:B------:R-:W-:Y:S04]  /*fbd0*/  @!P3 LDGSTS.E.BYPASS.LTC128B.128 [R21+0x20a00], desc[UR38][R2.64+0x40], !P0 ;  /* 0x20a000400215bfae */ /* 0x000fe8000c101d66 */
[----:B------:R0:W-:Y:S01]  /*fbe0*/  @!P3 LDGSTS.E.BYPASS.LTC128B.128 [R21+0x22a00], desc[UR38][R2.64+0x80], !P1 ;  /* 0x22a000800215bfae */ /* 0x0001e2000c901d66 */
[----:B------:R-:W-:Y:S01]  /*fbf0*/  ISETP.GE.AND P3, PT, R9, R4, PT ;  /* 0x000000040900720c */ /* 0x000fe20003f66270 */
[----:B------:R-:W-:-:S02]  /*fc00*/  IMAD.MOV.U32 R13, RZ, RZ, R6 ;  /* 0x000000ffff0d7224 */ /* 0x000fc400078e0006 */
[----:B0-----:R-:W-:-:S10]  /*fc10*/  IMAD.MOV.U32 R2, RZ, RZ, R14 ;  /* 0x000000ffff027224 */ /* 0x001fd400078e000e */
[----:B------:R-:W-:Y:S05]  /*fc20*/  WARPSYNC.COLLECTIVE R15, `(.L_x_112) ;  /* 0x000000000f087348 */ /* 0x000fea0003c00000 */
[----:B------:R0:W1:Y:S02]  /*fc30*/  SHFL.IDX P6, R14, R13, R12, R11 ;  /* 0x0000000c0d0e7389 */ /* 0x00006400000c000b */
[----:B01----:R-:W-:Y:S01]  /*fc40*/  ENDCOLLECTIVE ;  /* 0x000000000000791b */ /* 0x003fe20003800000 */
.L_x_112:
[----:B------:R-:W-:Y:S02]  /*fc50*/  @!P3 VIADD R9, R0, UR40 ;  /* 0x000000280009bc36 */ /* 0x000fe40008000000 */
        /* <DEDUP_REMOVED lines=9> */
.L_x_113:
[----:B------:R-:W-:Y:S01]  /*fcf0*/  @!PT LDS RZ, [RZ] ;  /* 0x00000000fffff984 */ /* 0x000fe20000000800 */
[----:B------:R-:W-:Y:S01]  /*fd00*/  @!PT LDS RZ, [RZ] ;  /* 0x00000000fffff984 */ /* 0x000fe20000000800 */
[----:B------:R-:W-:Y:S01]  /*fd10*/  @!PT LDS RZ, [RZ] ;  /* 0x00000000fffff984 */ /* 0x000fe20000000800 */
[----:B------:R0:W-:Y:S04]  /*fd20*/  @!P3 LDGSTS.E.BYPASS.LTC128B.128 [R9+0x1f200], desc[UR38][R2.64], !P2 ;  /* 0x1f2000000209bfae */ /* 0x0001e8000d101d66 */
[----:B------:R0:W-:Y:S04]  /*fd30*/  @!P3 LDGSTS.E.BYPASS.LTC128B.128 [R9+0x21200], desc[UR38][R2.64+0x40], !P0 ;  /* 0x212000400209bfae */ /* 0x0001e8000c101d66 */
[----:B------:R0:W-:Y:S01]  /*fd40*/  @!P3 LDGSTS.E.BYPASS.LTC128B.128 [R9+0x23200], desc[UR38][R2.64+0x80], !P1 ;  /* 0x232000800209bfae */ /* 0x0001e2000c901d66 */
[----:B------:R-:W-:Y:S02]  /*fd50*/  IMAD.MOV.U32 R13, RZ, RZ, R6 ;  /* 0x000000ffff0d7224 */ /* 0x000fe400078e0006 */
[----:B------:R-:W-:-:S07]  /*fd60*/  IMAD.MOV.U32 R5, RZ, RZ, R14 ;  /* 0x000000ffff057224 */ /* 0x000fce00078e000e */
[----:B0-----:R-:W-:Y:S05]  /*fd70*/  WARPSYNC.COLLECTIVE R15, `(.L_x_114) ;  /* 0x000000000f087348 */ /* 0x001fea0003c00000 */
[----:B------:R1:W2:Y:S02]  /*fd80*/  SHFL.IDX P6, R14, R13, R12, R11 ;  /* 0x0000000c0d0e7389 */ /* 0x0002a400000c000b */
[----:B012---:R-:W-:Y:S01]  /*fd90*/  ENDCOLLECTIVE ;  /* 0x000000000000791b */ /* 0x007fe20003800000 */
.L_x_114:
[----:B------:R-:W-:Y:S05]  /*fda0*/  BRA `(.L_x_115) ;  /* 0xffffffd400b87947 */ /* 0x000fea000383ffff */
.L_x_58:
[----:B0-----:R-:W-:-:S04]  /*fdb0*/  IMAD.U32 R3, RZ, RZ, UR40 ;  /* 0x00000028ff037e24 */ /* 0x001fc8000f8e00ff */
[----:B------:R0:W1:Y:S03]  /*fdc0*/  SYNCS.PHASECHK.TRANS64.TRYWAIT P0, [R3+URZ+0x33420], R0 ;  /* 0x03342000030075a7 */ /* 0x000066000800017f */
[----:B-1----:R-:W-:Y:S05]  /*fdd0*/  @!P0 NANOSLEEP.SYNCS 0x989680 ;  /* 0x009896800000895d */ /* 0x002fea0003900000 */
[----:B------:R-:W1:Y:S02]  /*fde0*/  @!P0 SYNCS.PHASECHK.TRANS64 P0, [R3+URZ+0x33420], R0 ;  /* 0x03342000030085a7 */ /* 0x000e64000800007f */
[----:B-1----:R-:W-:Y:S05]  /*fdf0*/  @!P0 BRA `(.L_x_58) ;  /* 0xfffffffc00ec8947 */ /* 0x002fea000383ffff */
[----:B------:R-:W-:Y:S05]  /*fe00*/  BRA `(.L_x_116) ;  /* 0xffffffd800087947 */ /* 0x000fea000383ffff */
.L_x_63:
[----:B-1----:R1:W2:Y:S02]  /*fe10*/  SYNCS.PHASECHK.TRANS64.TRYWAIT P0, [R8+URZ+0x33480], R4 ;  /* 0x03348004080075a7 */ /* 0x0022a4000800017f */
[----:B--2---:R-:W-:Y:S05]  /*fe20*/  @!P0 NANOSLEEP.SYNCS 0x989680 ;  /* 0x009896800000895d */ /* 0x004fea0003900000 */
[----:B------:R-:W2:Y:S02]  /*fe30*/  @!P0 SYNCS.PHASECHK.TRANS64 P0, [R8+URZ+0x33480], R4 ;  /* 0x03348004080085a7 */ /* 0x000ea4000800007f */
[----:B--2---:R-:W-:Y:S05]  /*fe40*/  @!P0 BRA `(.L_x_63) ;  /* 0xfffffffc00f08947 */ /* 0x004fea000383ffff */
[----:B------:R-:W-:Y:S05]  /*fe50*/  BRA `(.L_x_117) ;  /* 0xffffffd800ac7947 */ /* 0x000fea000383ffff */
.L_x_69:
[----:B---3--:R3:W4:Y:S02]  /*fe60*/  SYNCS.PHASECHK.TRANS64.TRYWAIT P0, [R8+URZ+0x33440], R4 ;  /* 0x03344004080075a7 */ /* 0x008724000800017f */
[----:B----4-:R-:W-:Y:S05]  /*fe70*/  @!P0 NANOSLEEP.SYNCS 0x989680 ;  /* 0x009896800000895d */ /* 0x010fea0003900000 */
[----:B------:R-:W4:Y:S02]  /*fe80*/  @!P0 SYNCS.PHASECHK.TRANS64 P0, [R8+URZ+0x33440], R4 ;  /* 0x03344004080085a7 */ /* 0x000f24000800007f */
[----:B----4-:R-:W-:Y:S05]  /*fe90*/  @!P0 BRA `(.L_x_69) ;  /* 0xfffffffc00f08947 */ /* 0x010fea000383ffff */
[----:B------:R-:W-:Y:S05]  /*fea0*/  BRA `(.L_x_118) ;  /* 0xffffffdc00907947 */ /* 0x000fea000383ffff */
.L_x_76:
[----:B-1----:R1:W2:Y:S02]  /*feb0*/  SYNCS.PHASECHK.TRANS64.TRYWAIT P0, [R12+URZ+0x33470], R5 ;  /* 0x033470050c0075a7 */ /* 0x0022a4000800017f */
[----:B--2---:R-:W-:Y:S05]  /*fec0*/  @!P0 NANOSLEEP.SYNCS 0x989680 ;  /* 0x009896800000895d */ /* 0x004fea0003900000 */
[----:B------:R-:W2:Y:S02]  /*fed0*/  @!P0 SYNCS.PHASECHK.TRANS64 P0, [R12+URZ+0x33470], R5 ;  /* 0x033470050c0085a7 */ /* 0x000ea4000800007f */
[----:B--2---:R-:W-:Y:S05]  /*fee0*/  @!P0 BRA `(.L_x_76) ;  /* 0xfffffffc00f08947 */ /* 0x004fea000383ffff */
[----:B------:R-:W-:Y:S05]  /*fef0*/  BRA `(.L_x_119) ;  /* 0xffffffe000807947 */ /* 0x000fea000383ffff */
.L_x_78:
[----:B-1----:R1:W2:Y:S02]  /*ff00*/  SYNCS.PHASECHK.TRANS64.TRYWAIT P0, [R12+URZ+0x33460], R5 ;  /* 0x033460050c0075a7 */ /* 0x0022a4000800017f */
[----:B--2---:R-:W-:Y:S05]  /*ff10*/  @!P0 NANOSLEEP.SYNCS 0x989680 ;  /* 0x009896800000895d */ /* 0x004fea0003900000 */
[----:B------:R-:W2:Y:S02]  /*ff20*/  @!P0 SYNCS.PHASECHK.TRANS64 P0, [R12+URZ+0x33460], R5 ;  /* 0x033460050c0085a7 */ /* 0x000ea4000800007f */
[----:B--2---:R-:W-:Y:S05]  /*ff30*/  @!P0 BRA `(.L_x_78) ;  /* 0xfffffffc00f08947 */ /* 0x004fea000383ffff */
[----:B------:R-:W-:Y:S05]  /*ff40*/  BRA `(.L_x_120) ;  /* 0xffffffe000847947 */ /* 0x000fea000383ffff */
.L_x_84:
[----:B0-----:R0:W1:Y:S02]  /*ff50*/  SYNCS.PHASECHK.TRANS64.TRYWAIT P0, [R3+URZ+0x33470], R0 ;  /* 0x03347000030075a7 */ /* 0x001064000800017f */
[----:B-1----:R-:W-:Y:S05]  /*ff60*/  @!P0 NANOSLEEP.SYNCS 0x989680 ;  /* 0x009896800000895d */ /* 0x002fea0003900000 */
[----:B------:R-:W1:Y:S02]  /*ff70*/  @!P0 SYNCS.PHASECHK.TRANS64 P0, [R3+URZ+0x33470], R0 ;  /* 0x03347000030085a7 */ /* 0x000e64000800007f */
[----:B-1----:R-:W-:Y:S05]  /*ff80*/  @!P0 BRA `(.L_x_84) ;  /* 0xfffffffc00f08947 */ /* 0x002fea000383ffff */
[----:B------:R-:W-:Y:S05]  /*ff90*/  BRA `(.L_x_121) ;  /* 0xffffffe800847947 */ /* 0x000fea000383ffff */
.L_x_86:
[----:B0-----:R0:W1:Y:S02]  /*ffa0*/  SYNCS.PHASECHK.TRANS64.TRYWAIT P0, [R3+URZ+0x33460], R0 ;  /* 0x03346000030075a7 */ /* 0x001064000800017f */
[----:B-1----:R-:W-:Y:S05]  /*ffb0*/  @!P0 NANOSLEEP.SYNCS 0x989680 ;  /* 0x009896800000895d */ /* 0x002fea0003900000 */
[----:B------:R-:W1:Y:S02]  /*ffc0*/  @!P0 SYNCS.PHASECHK.TRANS64 P0, [R3+URZ+0x33460], R0 ;  /* 0x03346000030085a7 */ /* 0x000e64000800007f */
[----:B-1----:R-:W-:Y:S05]  /*ffd0*/  @!P0 BRA `(.L_x_86) ;  /* 0xfffffffc00f08947 */ /* 0x002fea000383ffff */
[----:B------:R-:W-:Y:S05]  /*ffe0*/  BRA `(.L_x_122) ;  /* 0xffffffe800887947 */ /* 0x000fea000383ffff */
.L_x_88:
[----:B0-----:R0:W1:Y:S02]  /*fff0*/  SYNCS.PHASECHK.TRANS64.TRYWAIT P0, [R9+URZ+0x33420], R2 ;  /* 0x03342002090075a7 */ /* 0x001064000800017f */
[----:B-1----:R-:W-:Y:S05]  /*10000*/  @!P0 NANOSLEEP.SYNCS 0x989680 ;  /* 0x009896800000895d */ /* 0x002fea0003900000 */
[----:B------:R-:W1:Y:S02]  /*10010*/  @!P0 SYNCS.PHASECHK.TRANS64 P0, [R9+URZ+0x33420], R2 ;  /* 0x03342002090085a7 */ /* 0x000e64000800007f */
[----:B-1----:R-:W-:Y:S05]  /*10020*/  @!P0 BRA `(.L_x_88) ;  /* 0xfffffffc00f08947 */ /* 0x002fea000383ffff */
[----:B------:R-:W-:Y:S05]  /*10030*/  BRA `(.L_x_123) ;  /* 0xfffffff000687947 */ /* 0x000fea000383ffff */
.L_x_90:
[----:B0-----:R0:W1:Y:S02]  /*10040*/  SYNCS.PHASECHK.TRANS64.TRYWAIT P1, [R5+URZ], R4 ;  /* 0x00000004050075a7 */ /* 0x001064000802017f */
[----:B-1----:R-:W-:Y:S05]  /*10050*/  @!P1 NANOSLEEP.SYNCS 0x989680 ;  /* 0x009896800000995d */ /* 0x002fea0003900000 */
[----:B------:R-:W1:Y:S02]  /*10060*/  @!P1 SYNCS.PHASECHK.TRANS64 P1, [R5+URZ], R4 ;  /* 0x00000004050095a7 */ /* 0x000e64000802007f */
[----:B-1----:R-:W-:Y:S05]  /*10070*/  @!P1 BRA `(.L_x_90) ;  /* 0xfffffffc00f09947 */ /* 0x002fea000383ffff */
[----:B------:R-:W-:Y:S05]  /*10080*/  BRA `(.L_x_124) ;  /* 0xfffffff000b87947 */ /* 0x000fea000383ffff */
.L_x_91:
[----:B-1----:R1:W2:Y:S02]  /*10090*/  SYNCS.PHASECHK.TRANS64.TRYWAIT P1, [R7+URZ], R2 ;  /* 0x00000002070075a7 */ /* 0x0022a4000802017f */
[----:B--2---:R-:W-:Y:S05]  /*100a0*/  @!P1 NANOSLEEP.SYNCS 0x989680 ;  /* 0x009896800000995d */ /* 0x004fea0003900000 */
[----:B------:R-:W2:Y:S02]  /*100b0*/  @!P1 SYNCS.PHASECHK.TRANS64 P1, [R7+URZ], R2 ;  /* 0x00000002070095a7 */ /* 0x000ea4000802007f */
[----:B--2---:R-:W-:Y:S05]  /*100c0*/  @!P1 BRA `(.L_x_91) ;  /* 0xfffffffc00f09947 */ /* 0x004fea000383ffff */
[----:B------:R-:W-:Y:S05]  /*100d0*/  BRA `(.L_x_125) ;  /* 0xfffffff000ac7947 */ /* 0x000fea000383ffff */
.L_x_93:
[----:B0-----:R0:W2:Y:S02]  /*100e0*/  SYNCS.PHASECHK.TRANS64.TRYWAIT P1, [R5+URZ+0x33460], R4 ;  /* 0x03346004050075a7 */ /* 0x0010a4000802017f */
[----:B--2---:R-:W-:Y:S05]  /*100f0*/  @!P1 NANOSLEEP.SYNCS 0x989680 ;  /* 0x009896800000995d */ /* 0x004fea0003900000 */
[----:B------:R-:W2:Y:S02]  /*10100*/  @!P1 SYNCS.PHASECHK.TRANS64 P1, [R5+URZ+0x33460], R4 ;  /* 0x03346004050095a7 */ /* 0x000ea4000802007f */
[----:B--2---:R-:W-:Y:S05]  /*10110*/  @!P1 BRA `(.L_x_93) ;  /* 0xfffffffc00f09947 */ /* 0x004fea000383ffff */
[----:B------:R-:W-:Y:S05]  /*10120*/  BRA `(.L_x_126) ;  /* 0xfffffff000ac7947 */ /* 0x000fea000383ffff */
.L_x_95:
[----:B--2---:R2:W3:Y:S02]  /*10130*/  SYNCS.PHASECHK.TRANS64.TRYWAIT P1, [R3+URZ+0x33460], R2 ;  /* 0x03346002030075a7 */ /* 0x0044e4000802017f */
[----:B---3--:R-:W-:Y:S05]  /*10140*/  @!P1 NANOSLEEP.SYNCS 0x989680 ;  /* 0x009896800000995d */ /* 0x008fea0003900000 */
[----:B------:R-:W3:Y:S02]  /*10150*/  @!P1 SYNCS.PHASECHK.TRANS64 P1, [R3+URZ+0x33460], R2 ;  /* 0x03346002030095a7 */ /* 0x000ee4000802007f */
[----:B---3--:R-:W-:Y:S05]  /*10160*/  @!P1 BRA `(.L_x_95) ;  /* 0xfffffffc00f09947 */ /* 0x008fea000383ffff */
[----:B------:R-:W-:Y:S05]  /*10170*/  BRA `(.L_x_127) ;  /* 0xfffffff000ac7947 */ /* 0x000fea000383ffff */
.L_x_97:
[----:B---3--:R3:W4:Y:S02]  /*10180*/  SYNCS.PHASECHK.TRANS64.TRYWAIT P0, [R5+URZ+0x33480], R4 ;  /* 0x03348004050075a7 */ /* 0x008724000800017f */
[----:B----4-:R-:W-:Y:S05]  /*10190*/  @!P0 NANOSLEEP.SYNCS 0x989680 ;  /* 0x009896800000895d */ /* 0x010fea0003900000 */
[----:B------:R-:W4:Y:S02]  /*101a0*/  @!P0 SYNCS.PHASECHK.TRANS64 P0, [R5+URZ+0x33480], R4 ;  /* 0x03348004050085a7 */ /* 0x000f24000800007f */
[----:B----4-:R-:W-:Y:S05]  /*101b0*/  @!P0 BRA `(.L_x_97) ;  /* 0xfffffffc00f08947 */ /* 0x010fea000383ffff */
[----:B------:R-:W-:Y:S05]  /*101c0*/  BRA `(.L_x_98) ;  /* 0xfffffff000a87947 */ /* 0x000fea000383ffff */
.L_x_128:
[----:B------:R-:W-:-:S00]  /*101d0*/  BRA `(.L_x_128) ;  /* 0xfffffffc00fc7947 */ /* 0x000fc0000383ffff */
[----:B------:R-:W-:-:S00]  /*101e0*/  NOP ;  /* 0x0000000000007918 */ /* 0x000fc00000000000 */
        /* <DEDUP_REMOVED lines=9> */
.L_x_2826:


//--------------------- .text._ZN7cutlass13device_kernelIN5flash11enable_sm90INS1_16FlashAttnFwdSm90INS1_25CollectiveMainloopFwdSm90ILi2EN4cute5tupleIJNS5_1CILi1EEES8_S8_EEENS6_IJNS7_ILi128EEENS7_ILi160EEENS7_ILi192EEEEEELi192ENS_12float_e4m3_tEfNS_4arch4Sm90ELb0ELb0ELb0ELb1ELb0ELb0ELb0ELb1ELb1ELb1ELb1ELb0EEENS1_21CollectiveEpilogueFwdINS6_IJSA_SC_SB_EEES9_NS_10bfloat16_tESG_Li256ELb1ELb1ELb1ELb1EEENS1_36VarlenDynamicPersistentTileSchedulerILi128ELi160ELi256ELi128ELb1ELb1ELb1ELb0ELb1ELb1EEEEEEEEEvNT_6ParamsE --------------------------
	.section	.text._ZN7cutlass13device_kernelIN5flash11enable_sm90INS1_16FlashAttnFwdSm90INS1_25CollectiveMainloopFwdSm90ILi2EN4cute5tupleIJNS5_1CILi1EEES8_S8_EEENS6_IJNS7_ILi128EEENS7_ILi160EEENS7_ILi192EEEEEELi192ENS_12float_e4m3_tEfNS_4arch4Sm90ELb0ELb0ELb0ELb1ELb0ELb0ELb0ELb1ELb1ELb1ELb1ELb0EEENS1_21CollectiveEpilogueFwdINS6_IJSA_SC_SB_EEES9_NS_10bfloat16_tESG_Li256ELb1ELb1ELb1ELb1EEENS1_36VarlenDynamicPersistentTileSchedulerILi128ELi160ELi256ELi128ELb1ELb1ELb1ELb0ELb1ELb1EEEEEEEEEvNT_6ParamsE,"ax",@progbits
	.align	128
.text._ZN7cutlass13device_kernelIN5flash11enable_sm90INS1_16FlashAttnFwdSm90INS1_25CollectiveMainloopFwdSm90ILi2EN4cute5tupleIJNS5_1CILi1EEES8_S8_EEENS6_IJNS7_ILi128EEENS7_ILi160EEENS7_ILi192EEEEEELi192ENS_12float_e4m3_tEfNS_4arch4Sm90ELb0ELb0ELb0ELb1ELb0ELb0ELb0ELb1ELb1ELb1ELb1ELb0EEENS1_21CollectiveEpilogueFwdINS6_IJSA_SC_SB_EEES9_NS_10bfloat16_tESG_Li256ELb1ELb1ELb1ELb1EEENS1_36VarlenDynamicPersistentTileSchedulerILi128ELi160ELi256ELi128ELb1ELb1ELb1ELb0ELb1ELb1EEEEEEEEEvNT_6ParamsE:
        .type           _ZN7cutlass13device_kernelIN5flash11enable_sm90INS1_16FlashAttnFwdSm90INS1_25CollectiveMainloopFwdSm90ILi2EN4cute5tupleIJNS5_1CILi1EEES8_S8_EEENS6_IJNS7_ILi128EEENS7_ILi160EEENS7_ILi192EEEEEELi192ENS_12float_e4m3_tEfNS_4arch4Sm90ELb0ELb0ELb0ELb1ELb0ELb0ELb0ELb1ELb1ELb1ELb1ELb0EEENS1_21CollectiveEpilogueFwdINS6_IJSA_SC_SB_EEES9_NS_10bfloat16_tESG_Li256ELb1ELb1ELb1ELb1EEENS1_36VarlenDynamicPersistentTileSchedulerILi128ELi160ELi256ELi128ELb1ELb1ELb1ELb0ELb1ELb1EEEEEEEEEvNT_6ParamsE,@function
        .size           _ZN7cutlass13device_kernelIN5flash11enable_sm90INS1_16FlashAttnFwdSm90INS1_25CollectiveMainloopFwdSm90ILi2EN4cute5tupleIJNS5_1CILi1EEES8_S8_EEENS6_IJNS7_ILi128EEENS7_ILi160EEENS7_ILi192EEEEEELi192ENS_12float_e4m3_tEfNS_4arch4Sm90ELb0ELb0ELb0ELb1ELb0ELb0ELb0ELb1ELb1ELb1ELb1ELb0EEENS1_21CollectiveEpilogueFwdINS6_IJSA_SC_SB_EEES9_NS_10bfloat16_tESG_Li256ELb1ELb1ELb1ELb1EEENS1_36VarlenDynamicPersistentTileSchedulerILi128ELi160ELi256ELi128ELb1ELb1ELb1ELb0ELb1ELb1EEEEEEEEEvNT_6ParamsE,(.L_x_2827 - _ZN7cutlass13device_kernelIN5flash11enable_sm90INS1_16FlashAttnFwdSm90INS1_25CollectiveMainloopFwdSm90ILi2EN4cute5tupleIJNS5_1CILi1EEES8_S8_EEENS6_IJNS7_ILi128EEENS7_ILi160EEENS7_ILi192EEEEEELi192ENS_12float_e4m3_tEfNS_4arch4Sm90ELb0ELb0ELb0ELb1ELb0ELb0ELb0ELb1ELb1ELb1ELb1ELb0EEENS1_21CollectiveEpilogueFwdINS6_IJSA_SC_SB_EEES9_NS_10bfloat16_tESG_Li256ELb1ELb1ELb1ELb1EEENS1_36VarlenDynamicPersistentTileSchedulerILi128ELi160ELi256ELi128ELb1ELb1ELb1ELb0ELb1ELb1EEEEEEEEEvNT_6ParamsE)
        .other          _ZN7cutlass13device_kernelIN5flash11enable_sm90INS1_16FlashAttnFwdSm90INS1_25CollectiveMainloopFwdSm90ILi2EN4cute5tupleIJNS5_1CILi1EEES8_S8_EEENS6_IJNS7_ILi128EEENS7_ILi160EEENS7_ILi192EEEEEELi192ENS_12float_e4m3_tEfNS_4arch4Sm90ELb0ELb0ELb0ELb1ELb0ELb0ELb0ELb1ELb1ELb1ELb1ELb0EEENS1_21CollectiveEpilogueFwdINS6_IJSA_SC_SB_EEES9_NS_10bfloat16_tESG_Li256ELb1ELb1ELb1ELb1EEENS1_36VarlenDynamicPersistentTileSchedulerILi128ELi160ELi256ELi128ELb1ELb1ELb1ELb0ELb1ELb1EEEEEEEEEvNT_6ParamsE,@"STO_CUDA_ENTRY STV_DEFAULT"
_ZN7cutlass13device_kernelIN5flash11enable_sm90INS1_16FlashAttnFwdSm90INS1_25CollectiveMainloopFwdSm90ILi2EN4cute5tupleIJNS5_1CILi1EEES8_S8_EEENS6_IJNS7_ILi128EEENS7_ILi160EEENS7_ILi192EEEEEELi192ENS_12float_e4m3_tEfNS_4arch4Sm90ELb0ELb0ELb0ELb1ELb0ELb0ELb0ELb1ELb1ELb1ELb1ELb0EEENS1_21CollectiveEpilogueFwdINS6_IJSA_SC_SB_EEES9_NS_10bfloat16_tESG_Li256ELb1ELb1ELb1ELb1EEENS1_36VarlenDynamicPersistentTileSchedulerILi128ELi160ELi256ELi128ELb1ELb1ELb1ELb0ELb1ELb1EEEEEEEEEvNT_6ParamsE:
[----:B------:R-:W0:Y:S02]  /*0000*/  LDC R1, c[0x0][0x28] ;  /* 0x00000a00ff017b82 */ /* 0x000e240000000800 */
[----:B0-----:R-:W-:Y:S01]  /*0010*/  VIADD R1, R1, 0xffffffc0 ;  /* 0xffffffc001017836 */ /* 0x001fe20000000000 */
[----:B------:R-:W0:Y:S01]  /*0020*/  S2R R3, SR_TID.X ;  /* 0x0000000000037919 */ /* 0x000e220000002100 */
[----:B------:R-:W-:Y:S01]  /*0030*/  ELECT P0, URZ, PT ;  /* 0x00000000003f782f */ /* 0x000fe20003800000 */
[----:B------:R-:W-:Y:S01]  /*0040*/  BSSY B0, `(.L_x_129) ;  /* 0x000000e000007945 */ /* 0x000fe20003800000 */
[--C-:B0-----:R-:W-:Y:S02]  /*0050*/  SHF.R.U32.HI R0, RZ, 0x5, R3.reuse ;  /* 0x00000005ff007819 */ /* 0x101fe40000011603 */
[----:B------:R-:W-:-:S03]  /*0060*/  SHF.R.U32.HI R3, RZ, 0x7, R3 ;  /* 0x00000007ff037819 */ /* 0x000fc60000011603 */
        /* <DEDUP_REMOVED lines=11> */
.L_x_130:
[----:B------:R-:W-:Y:S05]  /*0120*/  BSYNC B0 ;  /* 0x0000000000007941 */ /* 0x000fea0003800000 */
.L_x_129:
[----:B------:R-:W-:Y:S01]  /*0130*/  VOTEU.ANY UP0, P0 ;  /* 0x00000000003f7886 */ /* 0x000fe20000000100 */
[----:B------:R-:W0:Y:S01]  /*0140*/  SHFL.IDX PT, R3, R3, RZ, 0x1f ;  /* 0x00001fff03037589 */ /* 0x000e2200000e0000 */
[----:B------:R-:W-:Y:S01]  /*0150*/  UMOV UR4, 0x80 ;  /* 0x0000008000047882 */ /* 0x000fe20000000000 */
[----:B------:R-:W-:Y:S01]  /*0160*/  UMOV UR7, 0x100 ;  /* 0x0000010000077882 */ /* 0x000fe20000000000 */
[----:B------:R-:W-:Y:S01]  /*0170*/  VOTEU.ANY UP1, P0 ;  /* 0x00000000003f7886 */ /* 0x000fe20000020100 */
[----:B------:R-:W1:Y:S01]  /*0180*/  @UP0 S2UR UR8, SR_CgaCtaId ;  /* 0x00000000000809c3 */ /* 0x000e620000008800 */
[----:B------:R-:W2:Y:S01]  /*0190*/  SHFL.IDX PT, R2, R0, RZ, 0x1f ;  /* 0x00001fff00027589 */ /* 0x000ea200000e0000 */
[----:B------:R-:W-:Y:S01]  /*01a0*/  @UP0 UMOV UR6, 0x400 ;  /* 0x0000040000060882 */ /* 0x000fe20000000000 */
[----:B------:R-:W-:-:S04]  /*01b0*/  @UP0 UIADD3 UR4, -UR4, 0x100000, URZ ;  /* 0x0010000004040890 */ /* 0x000fc8000fffe13f */
[----:B------:R-:W-:Y:S02]  /*01c0*/  @UP0 USHF.L.U32 UR5, UR4, 0xb, URZ ;  /* 0x0000000b04050899 */ /* 0x000fe4000800063f */
[----:B------:R-:W-:Y:S01]  /*01d0*/  @UP0 USHF.L.U32 UR4, UR4, 0x1, URZ ;  /* 0x0000000104040899 */ /* 0x000fe2000800063f */
[----:B------:R-:W-:Y:S01]  /*01e0*/  VOTEU.ANY UP2, P0 ;  /* 0x00000000003f7886 */ /* 0x000fe20000040100 */
[----:B0-----:R-:W-:Y:S01]  /*01f0*/  R2UR UR9, R3 ;  /* 0x00000000030972ca */ /* 0x001fe200000e0000 */
[----:B-1----:R-:W-:Y:S01]  /*0200*/  @UP0 ULEA UR8, UR8, UR6, 0x18 ;  /* 0x0000000608080291 */ /* 0x002fe2000f8ec03f */
[----:B--2---:R-:W-:Y:S01]  /*0210*/  ISETP.NE.AND P1, PT, R2, RZ, PT ;  /* 0x000000ff0200720c */ /* 0x004fe20003f25270 */
[----:B------:R-:W-:-:S04]  /*0220*/  @UP0 UIADD3 UR6, -UR7, 0x100000, URZ ;  /* 0x0010000007060890 */ /* 0x000fc8000fffe13f */
[----:B------:R-:W-:Y:S02]  /*0230*/  @UP0 USHF.L.U32 UR7, UR6, 0xb, URZ ;  /* 0x0000000b06070899 */ /* 0x000fe4000800063f */
[----:B------:R-:W-:-:S04]  /*0240*/  @UP0 USHF.L.U32 UR6, UR6, 0x1, URZ ;  /* 0x0000000106060899 */ /* 0x000fc8000800063f */
[----:B------:R-:W-:Y:S01]  /*0250*/  UISETP.NE.AND UP0, UPT, UR9, URZ, UPT ;  /* 0x0000003f0900728c */ /* 0x000fe2000bf05270 */
[----:B------:R-:W0:Y:S02]  /*0260*/  FENCE.VIEW.ASYNC.S ;  /* 0x00000000000073c6 */ /* 0x000e240000000000 */
[----:B0-----:R0:W1:Y:S05]  /*0270*/  @UP1 SYNCS.EXCH.64 URZ, [UR8+0x33400], UR4 ;  /* 0x03340004083f15b2 */ /* 0x00106a0008000100 */
[----:B------:R0:W2:Y:S01]  /*0280*/  @UP2 SYNCS.EXCH.64 URZ, [UR8+0x33420], UR6 ;  /* 0x03342006083f25b2 */ /* 0x0000a20008000100 */
        /* <DEDUP_REMOVED lines=17> */
[----:B------:R3:W0:Y:S02]  /*03a0*/  SYNCS.EXCH.64 URZ, [UR8+0x33448], UR6 ;  /* 0x03344806083f75b2 */ /* 0x0006240008000100 */
[----:B---3--:R-:W-:Y:S01]  /*03b0*/  NOP ;  /* 0x0000000000007918 */ /* 0x008fe20000000000 */
.L_x_131:
[----:B------:R-:W3:Y:S01]  /*03c0*/  SHFL.IDX PT, R2, R0, RZ, 0x1f ;  /* 0x00001fff00027589 */ /* 0x000ee200000e0000 */
[----:B------:R-:W-:Y:S01]  /*03d0*/  NOP ;  /* 0x0000000000007918 */ /* 0x000fe20000000000 */
[----:B---3--:R-:W-:-:S13]  /*03e0*/  ISETP.NE.AND P0, PT, R2, RZ, PT ;  /* 0x000000ff0200720c */ /* 0x008fda0003f05270 */
        /* <DEDUP_REMOVED lines=17> */
[----:B------:R3:W0:Y:S02]  /*0500*/  SYNCS.EXCH.64 URZ, [UR8+0x33468], UR6 ;  /* 0x03346806083f75b2 */ /* 0x0006240008000100 */
[----:B---3--:R-:W-:Y:S01]  /*0510*/  NOP ;  /* 0x0000000000007918 */ /* 0x008fe20000000000 */
.L_x_132:
[----:B------:R-:W3:Y:S01]  /*0520*/  SHFL.IDX PT, R2, R0, RZ, 0x1f ;  /* 0x00001fff00027589 */ /* 0x000ee200000e0000 */
[----:B------:R-:W-:Y:S01]  /*0530*/  NOP ;  /* 0x0000000000007918 */ /* 0x000fe20000000000 */
[----:B---3--:R-:W-:-:S13]  /*0540*/  ISETP.NE.AND P0, PT, R2, RZ, PT ;  /* 0x000000ff0200720c */ /* 0x008fda0003f05270 */
        /* <DEDUP_REMOVED lines=13> */
[----:B------:R3:W0:Y:S02]  /*0620*/  SYNCS.EXCH.64 URZ, [UR6+0x33488], UR4 ;  /* 0x03348804063f75b2 */ /* 0x0006240008000100 */
[----:B---3--:R-:W-:Y:S01]  /*0630*/  NOP ;  /* 0x0000000000007918 */ /* 0x008fe20000000000 */
.L_x_133:
        /* <DEDUP_REMOVED lines=22> */
.L_x_134:
        /* <DEDUP_REMOVED lines=22> */
.L_x_135:
[----:B------:R-:W-:Y:S01]  /*0900*/  PLOP3.LUT P0, PT, PT, PT, UP0, 0x80, 0x0 ;  /* 0x000000000000781c */ /* 0x000fe20003f0f008 */
[----:B------:R-:W-:Y:S01]  /*0910*/  UMOV UR38, 0x1 ;  /* 0x0000000100267882 */ /* 0x000fe20000000000 */
[----:B------:R-:W-:Y:S01]  /*0920*/  NOP ;  /* 0x0000000000007918 */ /* 0x000fe20000000000 */
[----:B------:R-:W-:Y:S01]  /*0930*/  USEL UR38, UR38, 0x2, !UP0 ;  /* 0x0000000226267887 */ /* 0x000fe2000c000000 */
[----:B------:R-:W-:Y:S01]  /*0940*/  ULDC.64 UR50, c[0x0][0x208] ;  /* 0x0000820000327ab9 */ /* 0x000fe20000000a00 */
[----:B012-4-:R-:W-:Y:S08]  /*0950*/  BAR.SYNC.DEFER_BLOCKING 0x0 ;  /* 0x0000000000007b1d */ /* 0x017ff00000010000 */
[----:B------:R-:W-:Y:S05]  /*0960*/  @!P0 BRA `(.L_x_136) ;  /* 0x000000d800648947 */ /* 0x000fea0003800000 */
.L_x_137:
[----:B------:R-:W-:-:S08]  /*0970*/  NOP ;  /* 0x0000000000007918 */ /* 0x000fd00000000000 */
[----:B------:R-:W0:Y:S02]  /*0980*/  USETMAXREG.TRY_ALLOC.CTAPOOL UP0, 0xf0 ;  /* 0x000000f0000079c8 */ /* 0x000e240008000600 */
[----:B0-----:R-:W-:-:S13]  /*0990*/  PLOP3.LUT P0, PT, PT, PT, UP0, 0x80, 0x0 ;  /* 0x000000000000781c */ /* 0x001fda0003f0f008 */
[----:B------:R-:W-:Y:S05]  /*09a0*/  @!P0 BRA `(.L_x_137) ;  /* 0xfffffffc00f08947 */ /* 0x000fea000383ffff */
[----:B------:R-:W0:Y:S01]  /*09b0*/  S2R R2, SR_TID.X ;  /* 0x0000000000027919 */ /* 0x000e220000002100 */
[----:B------:R-:W1:Y:S01]  /*09c0*/  S2UR UR5, SR_CgaCtaId ;  /* 0x00000000000579c3 */ /* 0x000e620000008800 */
[----:B------:R-:W-:-:S07]  /*09d0*/  UMOV UR4, 0x400 ;  /* 0x0000040000047882 */ /* 0x000fce0000000000 */
[----:B------:R-:W-:Y:S06]  /*09e0*/  BAR.ARV 0x8, 0x180 ;  /* 0x0206000000007b1d */ /* 0x000fec0000002000 */
[----:B-1----:R-:W-:Y:S01]  /*09f0*/  ULEA UR4, UR5, UR4, 0x18 ;  /* 0x0000000405047291 */ /* 0x002fe2000f8ec03f */
[----:B0-----:R-:W-:-:S04]  /*0a00*/  LOP3.LUT R0, R2, 0xffffff80, RZ, 0xc0, !PT ;  /* 0xffffff8002007812 */ /* 0x001fc800078ec0ff */
[----:B------:R-:W-:-:S13]  /*0a10*/  ISETP.NE.AND P0, PT, R0, 0x80, PT ;  /* 0x000000800000780c */ /* 0x000fda0003f05270 */
[----:B------:R-:W-:Y:S08]  /*0a20*/  @!P0 BAR.ARV 0x9, 0x100 ;  /* 0x0244000000008b1d */ /* 0x000ff00000002000 */
[----:B------:R-:W-:Y:S06]  /*0a30*/  BAR.SYNC.DEFER_BLOCKING 0x5, 0x180 ;  /* 0x0146000000007b1d */ /* 0x000fec0000010000 */
[----:B------:R-:W0:Y:S01]  /*0a40*/  LDS.128 R4, [UR4+0x334d0] ;  /* 0x0334d004ff047984 */ /* 0x000e220008000c00 */
[----:B------:R-:W-:Y:S01]  /*0a50*/  ULDC UR4, c[0x0][0xc3c] ;  /* 0x00030f0000047ab9 */ /* 0x000fe20000000800 */
[----:B------:R-:W-:Y:S06]  /*0a60*/  BAR.ARV 0x4, 0x180 ;  /* 0x0106000000007b1d */ /* 0x000fec0000002000 */
[----:B0-----:R-:W-:-:S13]  /*0a70*/  ISETP.GE.AND P0, PT, R7, UR4, PT ;  /* 0x0000000407007c0c */ /* 0x001fda000bf06270 */
[----:B------:R-:W-:Y:S05]  /*0a80*/  @P0 EXIT ;  /* 0x000000000000094d */ /* 0x000fea0003800000 */
[----:B------:R-:W-:Y:S01]  /*0a90*/  VIADD R12, R2, 0xffffff80 ;  /* 0xffffff80020c7836 */ /* 0x000fe20000000000 */
[----:B------:R-:W-:Y:S01]  /*0aa0*/  R2UR UR6, R6 ;  /* 0x00000000060672ca */ /* 0x000fe200000e0000 */
[----:B------:R-:W-:Y:S01]  /*0ab0*/  ULOP3.LUT UR48, UR38, 0x1, URZ, 0xfc, !UPT ;  /* 0x0000000126307892 */ /* 0x000fe2000f8efc3f */
[----:B------:R-:W-:Y:S01]  /*0ac0*/  R2UR UR5, R5 ;  /* 0x00000000050572ca */ /* 0x000fe200000e0000 */
[----:B------:R-:W-:Y:S01]  /*0ad0*/  UMOV UR47, URZ ;  /* 0x0000003f002f7c82 */ /* 0x000fe20008000000 */
[----:B------:R-:W-:Y:S01]  /*0ae0*/  SHF.R.S32.HI R0, RZ, 0x1f, R12 ;  /* 0x0000001fff007819 */ /* 0x000fe2000001140c */
[----:B------:R-:W-:Y:S01]  /*0af0*/  UMOV UR46, URZ ;  /* 0x0000003f002e7c82 */ /* 0x000fe20008000000 */
[----:B------:R-:W-:Y:S01]  /*0b00*/  R2UR UR7, R7 ;  /* 0x00000000070772ca */ /* 0x000fe200000e0000 */
[----:B------:R-:W-:Y:S01]  /*0b10*/  UMOV UR53, URZ ;  /* 0x0000003f00357c82 */ /* 0x000fe20008000000 */
[CC--:B------:R-:W-:Y:S02]  /*0b20*/  LEA.HI R2, R0.reuse, R12.reuse, RZ, 0x7 ;  /* 0x0000000c00027211 */ /* 0x0c0fe400078f38ff */
[----:B------:R-:W-:-:S02]  /*0b30*/  LEA.HI R3, R0, R12, RZ, 0x4 ;  /* 0x0000000c00037211 */ /* 0x000fc400078f20ff */
[----:B------:R-:W-:Y:S02]  /*0b40*/  LOP3.LUT R237, R2, 0xffffff80, RZ, 0xc0, !PT ;  /* 0xffffff8002ed7812 */ /* 0x000fe400078ec0ff */
[-C--:B------:R-:W-:Y:S02]  /*0b50*/  LEA.HI R4, R0, R12.reuse, RZ, 0x5 ;  /* 0x0000000c00047211 */ /* 0x080fe400078f28ff */
[----:B------:R-:W-:Y:S01]  /*0b60*/  SHF.R.S32.HI R6, RZ, 0x4, R3 ;  /* 0x00000004ff067819 */ /* 0x000fe20000011403 */
[----:B------:R-:W-:Y:S01]  /*0b70*/  IMAD.IADD R237, R12, 0x1, -R237 ;  /* 0x000000010ced7824 */ /* 0x000fe200078e0aed */
[----:B------:R-:W-:Y:S01]  /*0b80*/  LEA.HI R11, R0, R12, RZ, 0x2 ;  /* 0x0000000c000b7211 */ /* 0x000fe200078f10ff */
[----:B------:R-:W-:Y:S01]  /*0b90*/  IMAD.SHL.U32 R5, R4, 0x20, RZ ;  /* 0x0000002004057824 */ /* 0x000fe200078e00ff */
[C---:B------:R-:W-:Y:S02]  /*0ba0*/  LOP3.LUT R4, R3.reuse, 0x3fffff0, RZ, 0xc0, !PT ;  /* 0x03fffff003047812 */ /* 0x040fe400078ec0ff */
[----:B------:R-:W-:-:S02]  /*0bb0*/  LEA.HI R3, R3, R6, RZ, 0x1 ;  /* 0x0000000603037211 */ /* 0x000fc400078f08ff */
[----:B------:R-:W-:Y:S01]  /*0bc0*/  SHF.R.S32.HI R8, RZ, 0x1f, R237 ;  /* 0x0000001fff087819 */ /* 0x000fe200000114ed */
[----:B------:R-:W-:Y:S01]  /*0bd0*/  IMAD.IADD R4, R12, 0x1, -R4 ;  /* 0x000000010c047824 */ /* 0x000fe200078e0a04 */
[----:B------:R-:W-:Y:S02]  /*0be0*/  LOP3.LUT R3, R3, 0x1ffffffe, RZ, 0xc0, !PT ;  /* 0x1ffffffe03037812 */ /* 0x000fe400078ec0ff */
[----:B------:R-:W-:Y:S02]  /*0bf0*/  LEA.HI R7, R8, R237, RZ, 0x2 ;  /* 0x000000ed08077211 */ /* 0x000fe400078f10ff */
[----:B------:R-:W-:Y:S01]  /*0c00*/  LOP3.LUT R11, R11, 0xfffffffc, RZ, 0xc0, !PT ;  /* 0xfffffffc0b0b7812 */ /* 0x000fe200078ec0ff */
[----:B------:R-:W-:Y:S01]  /*0c10*/  IMAD.IADD R3, R6, 0x1, -R3 ;  /* 0x0000000106037824 */ /* 0x000fe200078e0a03 */
[--C-:B------:R-:W-:Y:S02]  /*0c20*/  SHF.R.S32.HI R9, RZ, 0x2, R7.reuse ;  /* 0x00000002ff097819 */ /* 0x100fe40000011407 */
[----:B------:R-:W-:Y:S01]  /*0c30*/  SHF.R.S32.HI R10, RZ, 0x1f, R7 ;  /* 0x0000001fff0a7819 */ /* 0x000fe20000011407 */
[----:B------:R-:W-:Y:S01]  /*0c40*/  IMAD.IADD R11, R12, 0x1, -R11 ;  /* 0x000000010c0b7824 */ /* 0x000fe200078e0a0b */
[----:B------:R-:W-:-:S02]  /*0c50*/  LOP3.LUT R6, R7, 0x7ffffffc, RZ, 0xc0, !PT ;  /* 0x7ffffffc07067812 */ /* 0x000fc400078ec0ff */
[----:B------:R-:W-:Y:S02]  /*0c60*/  LEA.HI R10, R10, R9, RZ, 0x3 ;  /* 0x000000090a0a7211 */ /* 0x000fe400078f18ff */
[----:B------:R-:W-:Y:S01]  /*0c70*/  SHF.R.S32.HI R13, RZ, 0x7, R2 ;  /* 0x00000007ff0d7819 */ /* 0x000fe20000011402 */
[----:B------:R-:W-:Y:S01]  /*0c80*/  IMAD.IADD R6, R237, 0x1, -R6 ;  /* 0x00000001ed067824 */ /* 0x000fe200078e0a06 */
[----:B------:R-:W-:Y:S02]  /*0c90*/  LOP3.LUT R5, R5, 0xfffffc00, RZ, 0xc0, !PT ;  /* 0xfffffc0005057812 */ /* 0x000fe400078ec0ff */
[----:B------:R-:W-:Y:S01]  /*0ca0*/  LOP3.LUT R10, R10, 0xfffffff8, RZ, 0xc0, !PT ;  /* 0xfffffff80a0a7812 */ /* 0x000fe200078ec0ff */
[----:B------:R-:W-:Y:S01]  /*0cb0*/  IMAD.SHL.U32 R17, R6, 0x2, RZ ;  /* 0x0000000206117824 */ /* 0x000fe200078e00ff */
[----:B------:R-:W-:Y:S01]  /*0cc0*/  LEA.HI R8, R8, R237, RZ, 0x5 ;  /* 0x000000ed08087211 */ /* 0x000fe200078f28ff */
[----:B------:R-:W-:Y:S01]  /*0cd0*/  IMAD R4, R4, 0x40, R5 ;  /* 0x0000004004047824 */ /* 0x000fe200078e0205 */
[----:B------:R-:W-:Y:S01]  /*0ce0*/  LEA.HI R2, R2, R13, RZ, 0x1 ;  /* 0x0000000d02027211 */ /* 0x000fe200078f08ff */
[----:B------:R-:W-:Y:S01]  /*0cf0*/  IMAD.IADD R9, R9, 0x1, -R10 ;  /* 0x0000000109097824 */ /* 0x000fe200078e0a0a */
[----:B------:R-:W-:Y:S01]  /*0d00*/  LEA.HI R5, R11, R11, RZ, 0x1 ;  /* 0x0000000b0b057211 */ /* 0x000fe200078f08ff */
[----:B------:R-:W-:Y:S01]  /*0d10*/  VIADD R234, R17, 0x10 ;  /* 0x0000001011ea7836 */ /* 0x000fe20000000000 */
[----:B------:R-:W-:Y:S01]  /*0d20*/  SHF.R.S32.HI R8, RZ, 0x5, R8 ;  /* 0x00000005ff087819 */ /* 0x000fe20000011408 */
[----:B------:R-:W-:Y:S01]  /*0d30*/  IMAD R3, R3, 0x8, R4 ;  /* 0x0000000803037824 */ /* 0x000fe200078e0204 */
[----:B------:R-:W-:Y:S01]  /*0d40*/  LOP3.LUT R2, R2, 0x3fffffe, RZ, 0xc0, !PT ;  /* 0x03fffffe02027812 */ /* 0x000fe200078ec0ff */
[C---:B------:R-:W-:Y:S01]  /*0d50*/  VIADD R231, R17.reuse, 0x48 ;  /* 0x0000004811e77836 */ /* 0x040fe20000000000 */
[----:B------:R-:W-:Y:S01]  /*0d60*/  LEA.HI R0, R0, R12, RZ, 0x3 ;  /* 0x0000000c00007211 */ /* 0x000fe200078f18ff */
[----:B------:R-:W-:Y:S01]  /*0d70*/  VIADD R228, R17, 0x60 ;  /* 0x0000006011e47836 */ /* 0x000fe20000000000 */
[----:B------:R-:W-:Y:S01]  /*0d80*/  LOP3.LUT R4, R5, 0x1ffffffe, RZ, 0xc0, !PT ;  /* 0x1ffffffe05047812 */ /* 0x000fe200078ec0ff */
[----:B------:R-:W-:Y:S01]  /*0d90*/  IMAD R9, R8, 0x10, R9 ;  /* 0x0000001008097824 */ /* 0x000fe200078e0209 */
[----:B------:R-:W-:Y:S01]  /*0da0*/  LOP3.LUT R16, R0, 0xfffffff8, RZ, 0xc0, !PT ;  /* 0xfffffff800107812 */ /* 0x000fe200078ec0ff */
[----:B------:R-:W-:Y:S01]  /*0db0*/  IMAD.IADD R2, R13, 0x1, -R2 ;  /* 0x000000010d027824 */ /* 0x000fe200078e0a02 */
[----:B------:R-:W-:Y:S01]  /*0dc0*/  SHF.R.S32.HI R236, RZ, 0x3, R0 ;  /* 0x00000003ffec7819 */ /* 0x000fe20000011400 */
[C---:B------:R-:W-:Y:S01]  /*0dd0*/  VIADD R225, R17.reuse, 0x78 ;  /* 0x0000007811e17836 */ /* 0x040fe20000000000 */
[----:B------:R-:W-:Y:S01]  /*0de0*/  SHF.R.S32.HI R0, RZ, 0x1f, R234 ;  /* 0x0000001fff007819 */ /* 0x000fe200000114ea */
[C---:B------:R-:W-:Y:S01]  /*0df0*/  VIADD R222, R17.reuse, 0x90 ;  /* 0x0000009011de7836 */ /* 0x040fe20000000000 */
[----:B------:R0:W-:Y:S01]  /*0e00*/  STL [R1+0x38], R3 ;  /* 0x0000380301007387 */ /* 0x0001e20000100800 */
[----:B------:R-:W-:Y:S01]  /*0e10*/  VIADD R23, R17, 0xa8 ;  /* 0x000000a811177836 */ /* 0x000fe20000000000 */
[----:B------:R-:W-:Y:S01]  /*0e20*/  SHF.R.S32.HI R0, RZ, 0x1f, R231 ;  /* 0x0000001fff007819 */ /* 0x000fe200000114e7 */
[----:B------:R-:W-:Y:S01]  /*0e30*/  IMAD.IADD R4, R11, 0x1, -R4 ;  /* 0x000000010b047824 */ /* 0x000fe200078e0a04 */
[----:B------:R-:W-:Y:S01]  /*0e40*/  SHF.R.S32.HI R0, RZ, 0x1f, R228 ;  /* 0x0000001fff007819 */ /* 0x000fe200000114e4 */
[C---:B------:R-:W-:Y:S01]  /*0e50*/  VIADD R235, R17.reuse, 0x8 ;  /* 0x0000000811eb7836 */ /* 0x040fe20000000000 */
[----:B------:R-:W-:Y:S01]  /*0e60*/  SHF.R.S32.HI R0, RZ, 0x1f, R225 ;  /* 0x0000001fff007819 */ /* 0x000fe200000114e1 */
[C---:B------:R-:W-:Y:S01]  /*0e70*/  VIADD R233, R17.reuse, 0x18 ;  /* 0x0000001811e97836 */ /* 0x040fe20000000000 */
[----:B------:R-:W-:Y:S01]  /*0e80*/  SHF.R.S32.HI R0, RZ, 0x1f, R222 ;  /* 0x0000001fff007819 */ /* 0x000fe200000114de */
[C---:B------:R-:W-:Y:S01]  /*0e90*/  VIADD R232, R17.reuse, 0x40 ;  /* 0x0000004011e87836 */ /* 0x040fe20000000000 */
[----:B------:R-:W-:Y:S01]  /*0ea0*/  SHF.R.S32.HI R0, RZ, 0x1f, R23 ;  /* 0x0000001fff007819 */ /* 0x000fe20000011417 */
[----:B0-----:R-:W-:Y:S01]  /*0eb0*/  IMAD R3, R2, 0x40, R9 ;  /* 0x0000004002037824 */ /* 0x001fe200078e0209 */
[----:B------:R-:W-:Y:S01]  /*0ec0*/  SHF.R.S32.HI R2, RZ, 0x1f, R235 ;  /* 0x0000001fff027819 */ /* 0x000fe200000114eb */
[C---:B------:R-:W-:Y:S01]  /*0ed0*/  VIADD R230, R17.reuse, 0x50 ;  /* 0x0000005011e67836 */ /* 0x040fe20000000000 */
[----:B------:R-:W-:Y:S01]  /*0ee0*/  SHF.R.S32.HI R5, RZ, 0x1f, R233 ;  /* 0x0000001fff057819 */ /* 0x000fe200000114e9 */
[----:B------:R-:W-:Y:S01]  /*0ef0*/  IMAD R0, R4, 0x8, R3 ;  /* 0x0000000804007824 */ /* 0x000fe200078e0203 */
[----:B------:R0:W-:Y:S01]  /*0f00*/  STL [R1+0x30], R3 ;  /* 0x0000300301007387 */ /* 0x0001e20000100800 */
[C---:B------:R-:W-:Y:S01]  /*0f10*/  VIADD R229, R17.reuse, 0x58 ;  /* 0x0000005811e57836 */ /* 0x040fe20000000000 */
[----:B------:R-:W-:Y:S01]  /*0f20*/  SHF.R.S32.HI R2, RZ, 0x1f, R232 ;  /* 0x0000001fff027819 */ /* 0x000fe200000114e8 */
[C---:B------:R-:W-:Y:S01]  /*0f30*/  VIADD R227, R17.reuse, 0x68 ;  /* 0x0000006811e37836 */ /* 0x040fe20000000000 */
[----:B------:R0:W-:Y:S01]  /*0f40*/  STL [R1+0x34], R0 ;  /* 0x0000340001007387 */ /* 0x0001e20000100800 */
[C---:B------:R-:W-:Y:S01]  /*0f50*/  VIADD R226, R17.reuse, 0x70 ;  /* 0x0000007011e27836 */ /* 0x040fe20000000000 */
[----:B------:R-:W-:Y:S01]  /*0f60*/  SHF.R.S32.HI R5, RZ, 0x1f, R230 ;  /* 0x0000001fff057819 */ /* 0x000fe200000114e6 */
        /* <DEDUP_REMOVED lines=12> */
[----:B------:R-:W-:Y:S01]  /*1030*/  IMAD.IADD R16, R12, 0x1, -R16 ;  /* 0x000000010c107824 */ /* 0x000fe200078e0a10 */
[----:B------:R-:W-:Y:S01]  /*1040*/  SHF.R.S32.HI R2, RZ, 0x1f, R220 ;  /* 0x0000001fff027819 */ /* 0x000fe200000114dc */
[----:B------:R-:W-:Y:S01]  /*1050*/  VIADD R18, R17, 0x20 ;  /* 0x0000002011127836 */ /* 0x000fe20000000000 */
[----:B------:R-:W-:-:S02]  /*1060*/  SHF.R.S32.HI R5, RZ, 0x1f, R22 ;  /* 0x0000001fff057819 */ /* 0x000fc40000011416 */
[----:B0-----:R-:W-:-:S07]  /*1070*/  SHF.R.S32.HI R2, RZ, 0x1f, R19 ;  /* 0x0000001fff027819 */ /* 0x001fce0000011413 */
.L_x_185:
[----:B------:R-:W-:Y:S01]  /*1080*/  ULDC.64 UR8, c[0x0][0xc88] ;  /* 0x0003220000087ab9 */ /* 0x000fe20000000a00 */
[----:B------:R-:W-:Y:S01]  /*1090*/  ULDC.64 UR14, c[0x0][0x998] ;  /* 0x00026600000e7ab9 */ /* 0x000fe20000000a00 */
[----:B------:R-:W-:Y:S01]  /*10a0*/  UIMAD.WIDE UR8, UR7, 0x4, UR8 ;  /* 0x00000004070878a5 */ /* 0x000fe2000f8e0208 */
[----:B------:R-:W-:Y:S01]  /*10b0*/  ULDC.64 UR12, c[0x0][0x990] ;  /* 0x00026400000c7ab9 */ /* 0x000fe20000000a00 */
[----:B------:R-:W-:Y:S01]  /*10c0*/  ULDC.64 UR10, c[0x0][0xa20] ;  /* 0x00028800000a7ab9 */ /* 0x000fe20000000a00 */
[----:B------:R-:W-:-:S03]  /*10d0*/  ULOP3.LUT UR42, UR6, 0xffff, URZ, 0xc0, !UPT ;  /* 0x0000ffff062a7892 */ /* 0x000fc6000f8ec03f */
[----:B0-23--:R-:W-:Y:S01]  /*10e0*/  IMAD.U32 R2, RZ, RZ, UR8 ;  /* 0x00000008ff027e24 */ /* 0x00dfe2000f8e00ff */
[----:B------:R-:W-:Y:S01]  /*10f0*/  ULDC UR4, c[0x0][0x424] ;  /* 0x0001090000047ab9 */ /* 0x000fe20000000800 */
[----:B------:R-:W-:Y:S01]  /*1100*/  IMAD.U32 R3, RZ, RZ, UR9 ;  /* 0x00000009ff037e24 */ /* 0x000fe2000f8e00ff */
[----:B------:R-:W-:Y:S01]  /*1110*/  ISETP.NE.U32.AND P1, PT, RZ, UR14, PT ;  /* 0x0000000eff007c0c */ /* 0x000fe2000bf25070 */
[----:B------:R-:W-:-:S03]  /*1120*/  ULDC.64 UR8, c[0x0][0xa28] ;  /* 0x00028a0000087ab9 */ /* 0x000fc60000000a00 */
[----:B------:R-:W2:Y:S01]  /*1130*/  LDG.E R2, desc[UR50][R2.64] ;  /* 0x0000003202027981 */ /* 0x000ea2000c1e1900 */
[----:B------:R-:W-:Y:S01]  /*1140*/  ISETP.NE.U32.AND P0, PT, RZ, UR12, PT ;  /* 0x0000000cff007c0c */ /* 0x000fe2000bf05070 */
[----:B------:R-:W-:Y:S01]  /*1150*/  UISETP.NE.U32.AND UP0, UPT, UR8, URZ, UPT ;  /* 0x0000003f0800728c */ /* 0x000fe2000bf05070 */
[----:B------:R-:W-:Y:S01]  /*1160*/  ISETP.NE.AND.EX P1, PT, RZ, UR15, PT, P1 ;  /* 0x0000000fff007c0c */ /* 0x000fe2000bf25310 */
[----:B------:R-:W-:Y:S01]  /*1170*/  UISETP.NE.U32.AND UP1, UPT, UR10, URZ, UPT ;  /* 0x0000003f0a00728c */ /* 0x000fe2000bf25070 */
[----:B------:R-:W-:Y:S01]  /*1180*/  ISETP.NE.AND.EX P0, PT, RZ, UR13, PT, P0 ;  /* 0x0000000dff007c0c */ /* 0x000fe2000bf05300 */
[----:B------:R-:W-:Y:S02]  /*1190*/  UISETP.NE.AND.EX UP0, UPT, UR9, URZ, UPT, UP0 ;  /* 0x0000003f0900728c */ /* 0x000fe4000bf05300 */
[----:B------:R-:W-:-:S04]  /*11a0*/  UISETP.NE.AND.EX UP1, UPT, UR11, URZ, UPT, UP1 ;  /* 0x0000003f0b00728c */ /* 0x000fc8000bf25310 */
[----:B------:R-:W-:Y:S02]  /*11b0*/  PLOP3.LUT P4, PT, PT, PT, UP0, 0x80, 0x0 ;  /* 0x000000000000781c */ /* 0x000fe40003f8f008 */
[----:B------:R-:W-:Y:S02]  /*11c0*/  PLOP3.LUT P5, PT, PT, PT, UP1, 0x80, 0x0 ;  /* 0x000000000000781c */ /* 0x000fe40003faf018 */
[----:B----4-:R-:W0:Y:S08]  /*11d0*/  @P1 LDC.64 R8, c[0x0][0x9b8] ;  /* 0x00026e00ff081b82 */ /* 0x010e300000000a00 */
[----:B-1----:R-:W1:Y:S08]  /*11e0*/  @P0 LDC.64 R6, c[0x0][0x9a8] ;  /* 0x00026a00ff060b82 */ /* 0x002e700000000a00 */
[----:B------:R-:W3:Y:S08]  /*11f0*/  @P0 LDC.64 R14, c[0x0][0x9b0] ;  /* 0x00026c00ff0e0b82 */ /* 0x000ef00000000a00 */
[----:B------:R-:W4:Y:S01]  /*1200*/  @P1 LDC.64 R20, c[0x0][0x9c0] ;  /* 0x00027000ff141b82 */ /* 0x000f220000000a00 */
[----:B--2---:R-:W-:-:S13]  /*1210*/  R2UR UR36, R2 ;  /* 0x00000000022472ca */ /* 0x004fda00000e0000 */
[----:B------:R-:W-:Y:S02]  /*1220*/  USHF.R.S32.HI UR37, URZ, 0x1f, UR36 ;  /* 0x0000001f3f257899 */ /* 0x000fe40008011424 */
[----:B0-----:R-:W-:Y:S01]  /*1230*/  @P1 IMAD.WIDE.U32 R4, R8, UR36, RZ ;  /* 0x0000002408041c25 */ /* 0x001fe2000f8e00ff */
[----:B------:R-:W-:-:S03]  /*1240*/  @UP0 ULEA UR8, UP2, UR36, UR8, 0x2 ;  /* 0x0000000824080291 */ /* 0x000fc6000f84103f */
[----:B------:R-:W-:Y:S01]  /*1250*/  @P1 IMAD R2, R8, UR37, RZ ;  /* 0x0000002508021c24 */ /* 0x000fe2000f8e02ff */
[----:B------:R-:W-:Y:S02]  /*1260*/  @UP0 ULEA.HI.X UR9, UR36, UR9, UR37, 0x2, UP2 ;  /* 0x0000000924090291 */ /* 0x000fe400090f1425 */
[C---:B-1---5:R-:W-:Y:S01]  /*1270*/  @P0 IMAD R0, R6.reuse, UR37, RZ ;  /* 0x0000002506000c24 */ /* 0x062fe2000f8e02ff */
[----:B------:R-:W-:Y:S02]  /*1280*/  @UP1 ULEA UR10, UP0, UR36, UR10, 0x2 ;  /* 0x0000000a240a1291 */ /* 0x000fe4000f80103f */
[----:B------:R-:W-:Y:S02]  /*1290*/  @P1 IMAD R9, R9, UR36, R2 ;  /* 0x0000002409091c24 */ /* 0x000fe4000f8e0202 */
[----:B------:R-:W-:Y:S01]  /*12a0*/  @P0 IMAD R7, R7, UR36, R0 ;  /* 0x0000002407070c24 */ /* 0x000fe2000f8e0200 */
[----:B------:R-:W-:Y:S02]  /*12b0*/  @UP1 ULEA.HI.X UR11, UR36, UR11, UR37, 0x2, UP0 ;  /* 0x0000000b240b1291 */ /* 0x000fe400080f1425 */
[----:B------:R-:W-:-:S04]  /*12c0*/  @P0 IMAD.WIDE.U32 R2, R6, UR36, RZ ;  /* 0x0000002406020c25 */ /* 0x000fc8000f8e00ff */
[----:B------:R-:W-:Y:S02]  /*12d0*/  @P0 IMAD.IADD R3, R3, 0x1, R7 ;  /* 0x0000000103030824 */ /* 0x000fe400078e0207 */
[----:B------:R-:W-:Y:S02]  /*12e0*/  @P1 IMAD.IADD R5, R5, 0x1, R9 ;  /* 0x0000000105051824 */ /* 0x000fe400078e0209 */
[----:B---3--:R-:W-:-:S04]  /*12f0*/  @P0 IMAD.WIDE.U32 R2, R14, UR42, R2 ;  /* 0x0000002a0e020c25 */ /* 0x008fc8000f8e0002 */
[----:B----4-:R-:W-:-:S04]  /*1300*/  @P1 IMAD.WIDE.U32 R6, R20, UR42, R4 ;  /* 0x0000002a14061c25 */ /* 0x010fc8000f8e0004 */
[----:B------:R-:W-:Y:S02]  /*1310*/  IMAD.U32 R10, RZ, RZ, UR8 ;  /* 0x00000008ff0a7e24 */ /* 0x000fe4000f8e00ff */
[----:B------:R-:W-:Y:S02]  /*1320*/  IMAD.U32 R12, RZ, RZ, UR10 ;  /* 0x0000000aff0c7e24 */ /* 0x000fe4000f8e00ff */
[----:B------:R-:W-:Y:S02]  /*1330*/  IMAD.U32 R11, RZ, RZ, UR9 ;  /* 0x00000009ff0b7e24 */ /* 0x000fe4000f8e00ff */
[----:B------:R-:W-:Y:S02]  /*1340*/  IMAD.U32 R13, RZ, RZ, UR11 ;  /* 0x0000000bff0d7e24 */ /* 0x000fe4000f8e00ff */
[----:B------:R-:W-:Y:S01]  /*1350*/  @P0 IMAD R5, R15, UR42, R3 ;  /* 0x0000002a0f050c24 */ /* 0x000fe2000f8e0203 */
[----:B------:R-:W-:Y:S01]  /*1360*/  @P0 LEA R4, P2, R2, UR12, 0x2 ;  /* 0x0000000c02040c11 */ /* 0x000fe2000f8410ff */
[----:B------:R-:W-:Y:S01]  /*1370*/  @P1 IMAD R3, R21, UR42, R7 ;  /* 0x0000002a15031c24 */ /* 0x000fe2000f8e0207 */
[----:B------:R-:W-:Y:S01]  /*1380*/  @P1 LEA R8, P3, R6, UR14, 0x2 ;  /* 0x0000000e06081c11 */ /* 0x000fe2000f8610ff */
[----:B------:R-:W2:Y:S01]  /*1390*/  @P4 LDG.E R10, desc[UR50][R10.64] ;  /* 0x000000320a0a4981 */ /* 0x000ea2000c1e1900 */
[----:B------:R-:W-:Y:S01]  /*13a0*/  IMAD.MOV.U32 R7, RZ, RZ, 0x3f800000 ;  /* 0x3f800000ff077424 */ /* 0x000fe200078e00ff */
[----:B------:R-:W-:Y:S01]  /*13b0*/  @P0 LEA.HI.X R5, R2, UR13, R5, 0x2, P2 ;  /* 0x0000000d02050c11 */ /* 0x000fe200090f1405 */
[----:B------:R-:W-:Y:S01]  /*13c0*/  IMAD.MOV.U32 R0, RZ, RZ, 0x3f800000 ;  /* 0x3f800000ff007424 */ /* 0x000fe200078e00ff */
[----:B------:R-:W3:Y:S01]  /*13d0*/  @P5 LDG.E R12, desc[UR50][R12.64] ;  /* 0x000000320c0c5981 */ /* 0x000ee2000c1e1900 */
[----:B------:R-:W-:Y:S01]  /*13e0*/  @P1 LEA.HI.X R9, R6, UR15, R3, 0x2, P3 ;  /* 0x0000000f06091c11 */ /* 0x000fe200098f1403 */
[----:B------:R-:W-:-:S02]  /*13f0*/  ULDC.64 UR8, c[0x0][0x418] ;  /* 0x0001060000087ab9 */ /* 0x000fc40000000a00 */
[----:B------:R0:W5:Y:S04]  /*1400*/  @P0 LDG.E R7, desc[UR50][R4.64] ;  /* 0x0000003204070981 */ /* 0x000168000c1e1900 */
[----:B------:R0:W5:Y:S01]  /*1410*/  @P1 LDG.E R0, desc[UR50][R8.64] ;  /* 0x0000003208001981 */ /* 0x000162000c1e1900 */
[----:B------:R-:W-:Y:S01]  /*1420*/  UISETP.NE.U32.AND UP0, UPT, UR8, URZ, UPT ;  /* 0x0000003f0800728c */ /* 0x000fe2000bf05070 */
[----:B------:R-:W-:Y:S01]  /*1430*/  UMOV UR43, UR5 ;  /* 0x00000005002b7c82 */ /* 0x000fe20008000000 */
[----:B------:R-:W-:Y:S02]  /*1440*/  ULDC UR5, c[0x0][0x2f0] ;  /* 0x0000bc0000057ab9 */ /* 0x000fe40000000800 */
[----:B------:R-:W-:Y:S01]  /*1450*/  UISETP.NE.AND.EX UP0, UPT, UR9, URZ, UPT, UP0 ;  /* 0x0000003f0900728c */ /* 0x000fe2000bf05300 */
[----:B------:R-:W-:Y:S01]  /*1460*/  UMOV UR54, URZ ;  /* 0x0000003f00367c82 */ /* 0x000fe20008000000 */
[----:B------:R-:W-:-:S02]  /*1470*/  ULOP3.LUT UR8, UR6, 0xff0000, URZ, 0xc0, !UPT ;  /* 0x00ff000006087892 */ /* 0x000fc4000f8ec03f */
[----:B------:R-:W-:Y:S02]  /*1480*/  USEL UR4, UR4, 0x1, UP0 ;  /* 0x0000000104047887 */ /* 0x000fe40008000000 */
[----:B------:R-:W-:Y:S02]  /*1490*/  ULOP3.LUT UR6, UR6, 0xff000000, URZ, 0xc0, !UPT ;  /* 0xff00000006067892 */ /* 0x000fe4000f8ec03f */
[----:B------:R-:W-:Y:S01]  /*14a0*/  UIMAD UR4, UR4, UR5, URZ ;  /* 0x00000005040472a4 */ /* 0x000fe2000f8e023f */
[----:B--2---:R-:W-:-:S06]  /*14b0*/  @P4 R2UR UR54, R10 ;  /* 0x000000000a3642ca */ /* 0x004fcc00000e0000 */
[----:B---3--:R-:W-:Y:S01]  /*14c0*/  @P5 R2UR UR4, R12 ;  /* 0x000000000c0452ca */ /* 0x008fe200000e0000 */
[----:B0-----:R-:W-:-:S14]  /*14d0*/  @P5 BRA `(.L_x_138) ;  /* 0x0000000000345947 */ /* 0x001fdc0003800000 */
[----:B------:R-:W-:Y:S02]  /*14e0*/  ULDC.64 UR10, c[0x0][0xa08] ;  /* 0x00028200000a7ab9 */ /* 0x000fe40000000a00 */
[----:B------:R-:W-:-:S04]  /*14f0*/  ISETP.NE.U32.AND P0, PT, RZ, UR10, PT ;  /* 0x0000000aff007c0c */ /* 0x000fc8000bf05070 */
[----:B------:R-:W-:-:S13]  /*1500*/  ISETP.NE.AND.EX P0, PT, RZ, UR11, PT, P0 ;  /* 0x0000000bff007c0c */ /* 0x000fda000bf05300 */
[----:B------:R-:W-:Y:S05]  /*1510*/  @!P0 BRA `(.L_x_138) ;  /* 0x0000000000248947 */ /* 0x000fea0003800000 */
[----:B------:R-:W-:Y:S02]  /*1520*/  ULDC.64 UR4, c[0x0][0xa08] ;  /* 0x0002820000047ab9 */ /* 0x000fe40000000a00 */
[----:B------:R-:W-:-:S06]  /*1530*/  UIMAD.WIDE UR4, UR36, 0x4, UR4 ;  /* 0x00000004240478a5 */ /* 0x000fcc000f8e0204 */
[----:B------:R-:W-:Y:S02]  /*1540*/  IMAD.U32 R2, RZ, RZ, UR4 ;  /* 0x00000004ff027e24 */ /* 0x000fe4000f8e00ff */
[----:B------:R-:W-:-:S05]  /*1550*/  IMAD.U32 R3, RZ, RZ, UR5 ;  /* 0x00000005ff037e24 */ /* 0x000fca000f8e00ff */
[----:B------:R-:W2:Y:S04]  /*1560*/  LDG.E R5, desc[UR50][R2.64] ;  /* 0x0000003202057981 */ /* 0x000ea8000c1e1900 */
[----:B------:R-:W3:Y:S01]  /*1570*/  LDG.E R4, desc[UR50][R2.64+0x4] ;  /* 0x0000043202047981 */ /* 0x000ee2000c1e1900 */
[----:B--2---:R-:W-:Y:S02]  /*1580*/  R2UR UR4, R5 ;  /* 0x00000000050472ca */ /* 0x004fe400000e0000 */
[----:B---3--:R-:W-:-:S13]  /*1590*/  R2UR UR5, R4 ;  /* 0x00000000040572ca */ /* 0x008fda00000e0000 */
[----:B------:R-:W-:-:S12]  /*15a0*/  UIADD3 UR4, -UR4, UR5, URZ ;  /* 0x0000000504047290 */ /* 0x000fd8000fffe13f */
.L_x_138:
[----:B------:R-:W-:Y:S01]  /*15b0*/  UIADD3 UR54, -UR54, UR4, URZ ;  /* 0x0000000436367290 */ /* 0x000fe2000fffe13f */
[----:B-----5:R-:W-:Y:S01]  /*15c0*/  FMUL.FTZ R0, R7, R0 ;  /* 0x0000000007007220 */ /* 0x020fe20000410000 */
[----:B------:R-:W-:Y:S02]  /*15d0*/  USHF.R.U32.HI UR4, URZ, 0x8, UR6 ;  /* 0x000000083f047899 */ /* 0x000fe40008011606 */
[----:B------:R-:W-:Y:S02]  /*15e0*/  UISETP.GE.AND UP0, UPT, UR54, 0x1, UPT ;  /* 0x000000013600788c */ /* 0x000fe4000bf06270 */
[----:B------:R-:W-:Y:S02]  /*15f0*/  UIADD3 UR6, UR54, 0x9f, URZ ;  /* 0x0000009f36067890 */ /* 0x000fe4000fffe03f */
[----:B------:R-:W-:Y:S02]  /*1600*/  ULEA.HI UR8, UR8, UR4, URZ, 0x10 ;  /* 0x0000000408087291 */ /* 0x000fe4000f8f803f */
[----:B------:R-:W-:Y:S01]  /*1610*/  PLOP3.LUT P0, PT, PT, PT, UP0, 0x80, 0x0 ;  /* 0x000000000000781c */ /* 0x000fe20003f0f008 */
[----:B------:R-:W-:Y:S01]  /*1620*/  UIMAD.WIDE UR6, UR6, 0x66666667, URZ ;  /* 0x66666667060678a5 */ /* 0x000fe2000f8e023f */
[----:B------:R-:W-:Y:S01]  /*1630*/  ULDC UR11, c[0x0][0x988] ;  /* 0x00026200000b7ab9 */ /* 0x000fe20000000800 */
[----:B------:R-:W-:-:S02]  /*1640*/  UMOV UR4, URZ ;  /* 0x0000003f00047c82 */ /* 0x000fc40008000000 */
[----:B------:R-:W-:Y:S02]  /*1650*/  USHF.R.U32.HI UR5, URZ, 0x1f, UR7 ;  /* 0x0000001f3f057899 */ /* 0x000fe40008011607 */
[----:B------:R-:W-:Y:S02]  /*1660*/  ULOP3.LUT UR39, UR8, 0xff, URZ, 0xc0, !UPT ;  /* 0x000000ff08277892 */ /* 0x000fe4000f8ec03f */
[----:B------:R-:W-:Y:S02]  /*1670*/  USHF.R.U32.HI UR45, URZ, 0x10, UR8 ;  /* 0x000000103f2d7899 */ /* 0x000fe40008011608 */
[----:B------:R-:W-:Y:S02]  /*1680*/  ULEA.HI.SX32 UR9, UR7, UR5, 0x1a ;  /* 0x0000000507097291 */ /* 0x000fe4000f8fd23f */
[----:B------:R-:W-:Y:S10]  /*1690*/  @!P0 BRA `(.L_x_139) ;  /* 0x0000000000908947 */ /* 0x000ff40003800000 */
[----:B------:R-:W-:Y:S01]  /*16a0*/  UISETP.NE.AND UP0, UPT, UR45, URZ, UPT ;  /* 0x0000003f2d00728c */ /* 0x000fe2000bf05270 */
[----:B------:R-:W-:-:S03]  /*16b0*/  ULDC UR4, c[0x0][0x9f0] ;  /* 0x00027c0000047ab9 */ /* 0x000fc60000000800 */
[----:B------:R-:W-:-:S03]  /*16c0*/  USEL UR10, UR45, UR4, UP0 ;  /* 0x000000042d0a7287 */ /* 0x000fc60008000000 */
[----:B------:R-:W-:Y:S01]  /*16d0*/  UMOV UR4, URZ ;  /* 0x0000003f00047c82 */ /* 0x000fe20008000000 */
[----:B------:R-:W-:Y:S02]  /*16e0*/  UIADD3 UR6, UR9, -0x1, UR10 ;  /* 0xffffffff09067890 */ /* 0x000fe4000fffe00a */
[----:B------:R-:W-:-:S04]  /*16f0*/  IMAD.U32 R4, RZ, RZ, UR10 ;  /* 0x0000000aff047e24 */ /* 0x000fc8000f8e00ff */
[----:B------:R-:W-:Y:S01]  /*1700*/  IMAD.U32 R5, RZ, RZ, UR6 ;  /* 0x00000006ff057e24 */ /* 0x000fe2000f8e00ff */
[-C--:B------:R-:W-:Y:S01]  /*1710*/  IABS R2, R4.reuse ;  /* 0x0000000400027213 */ /* 0x080fe20000000000 */
[----:B------:R-:W-:Y:S01]  /*1720*/  ULOP3.LUT UR6, UR6, UR10, URZ, 0x3c, !UPT ;  /* 0x0000000a06067292 */ /* 0x000fe2000f8e3c3f */
[----:B------:R-:W-:Y:S02]  /*1730*/  IABS R6, R4 ;  /* 0x0000000400067213 */ /* 0x000fe40000000000 */
[----:B------:R-:W-:Y:S02]  /*1740*/  R2UR UR12, R2 ;  /* 0x00000000020c72ca */ /* 0x000fe400000e0000 */
[----:B------:R-:W-:-:S05]  /*1750*/  IABS R5, R5 ;  /* 0x0000000500057213 */ /* 0x000fca0000000000 */
[----:B------:R-:W-:-:S05]  /*1760*/  IMAD.MOV.U32 R4, RZ, RZ, R5 ;  /* 0x000000ffff047224 */ /* 0x000fca00078e0005 */
[----:B------:R-:W-:Y:S01]  /*1770*/  R2UR UR8, R4 ;  /* 0x00000000040872ca */ /* 0x000fe200000e0000 */
[----:B------:R-:W0:Y:S08]  /*1780*/  I2F.RP R2, UR12 ;  /* 0x0000000c00027d06 */ /* 0x000e300008209400 */
[----:B0-----:R-:W0:Y:S02]  /*1790*/  MUFU.RCP R2, R2 ;  /* 0x0000000200027308 */ /* 0x001e240000001000 */
[----:B0-----:R-:W-:-:S02]  /*17a0*/  VIADD R3, R2, 0xffffffe ;  /* 0x0ffffffe02037836 */ /* 0x001fc40000000000 */
[----:B------:R-:W-:-:S04]  /*17b0*/  IMAD.MOV R2, RZ, RZ, -R6 ;  /* 0x000000ffff027224 */ /* 0x000fc800078e0a06 */
[----:B------:R-:W0:Y:S02]  /*17c0*/  F2I.FTZ.U32.TRUNC.NTZ R3, R3 ;  /* 0x0000000300037305 */ /* 0x000e24000021f000 */
[----:B0-----:R-:W-:-:S13]  /*17d0*/  R2UR UR5, R3 ;  /* 0x00000000030572ca */ /* 0x001fda00000e0000 */
[----:B------:R-:W-:-:S04]  /*17e0*/  UIADD3 UR7, URZ, -UR5, URZ ;  /* 0x800000053f077290 */ /* 0x000fc8000fffe03f */
[----:B------:R-:W-:-:S04]  /*17f0*/  UIMAD UR7, UR7, UR12, URZ ;  /* 0x0000000c070772a4 */ /* 0x000fc8000f8e023f */
[----:B------:R-:W-:-:S03]  /*1800*/  UIMAD.WIDE.U32 UR4, UR5, UR7, UR4 ;  /* 0x00000007050472a5 */ /* 0x000fc6000f8e0004 */
[----:B------:R-:W-:Y:S01]  /*1810*/  R2UR UR7, R2 ;  /* 0x00000000020772ca */ /* 0x000fe200000e0000 */
[----:B------:R-:W-:-:S12]  /*1820*/  UIMAD.WIDE.U32 UR4, UR5, UR8, URZ ;  /* 0x00000008050472a5 */ /* 0x000fd8000f8e003f */
[----:B------:R-:W-:-:S04]  /*1830*/  UIMAD UR4, UR5, UR7, UR8 ;  /* 0x00000007050472a4 */ /* 0x000fc8000f8e0208 */
[----:B------:R-:W-:-:S11]  /*1840*/  UISETP.GT.U32.AND UP1, UPT, UR12, UR4, UPT ;  /* 0x000000040c00728c */ /* 0x000fd6000bf24070 */
[----:B------:R-:W-:Y:S02]  /*1850*/  @!UP1 UIADD3 UR4, UR4, -UR12, URZ ;  /* 0x8000000c04049290 */ /* 0x000fe4000fffe03f */
[----:B------:R-:W-:Y:S02]  /*1860*/  @!UP1 UIADD3 UR5, UR5, 0x1, URZ ;  /* 0x0000000105059890 */ /* 0x000fe4000fffe03f */
[----:B------:R-:W-:Y:S02]  /*1870*/  UISETP.GE.U32.AND UP0, UPT, UR4, UR12, UPT ;  /* 0x0000000c0400728c */ /* 0x000fe4000bf06070 */
[----:B------:R-:W-:-:S09]  /*1880*/  UISETP.GE.AND UP1, UPT, UR6, URZ, UPT ;  /* 0x0000003f0600728c */ /* 0x000fd2000bf26270 */
[----:B------:R-:W-:Y:S02]  /*1890*/  @UP0 UIADD3 UR5, UR5, 0x1, URZ ;  /* 0x0000000105050890 */ /* 0x000fe4000fffe03f */
[----:B------:R-:W-:-:S05]  /*18a0*/  UISETP.NE.AND UP0, UPT, UR10, URZ, UPT ;  /* 0x0000003f0a00728c */ /* 0x000fca000bf05270 */
[----:B------:R-:W-:Y:S02]  /*18b0*/  UMOV UR4, UR5 ;  /* 0x0000000500047c82 */ /* 0x000fe40008000000 */
[----:B------:R-:W-:-:S04]  /*18c0*/  @!UP1 UIADD3 UR4, -UR4, URZ, URZ ;  /* 0x0000003f04049290 */ /* 0x000fc8000fffe13f */
[----:B------:R-:W-:-:S12]  /*18d0*/  @!UP0 ULOP3.LUT UR4, URZ, UR10, URZ, 0x33, !UPT ;  /* 0x0000000a3f048292 */ /* 0x000fd8000f8e333f */
.L_x_139:
[----:B------:R-:W-:Y:S01]  /*18e0*/  UIMAD UR40, UR39, UR4, URZ ;  /* 0x00000004272872a4 */ /* 0x000fe2000f8e023f */
[----:B------:R-:W-:Y:S02]  /*18f0*/  IMAD.U32 R2, RZ, RZ, UR9 ;  /* 0x00000009ff027e24 */ /* 0x000fe4000f8e00ff */
[----:B------:R-:W-:Y:S01]  /*1900*/  FMUL.FTZ R0, R0, UR11 ;  /* 0x0000000b00007c20 */ /* 0x000fe20008410000 */
[----:B------:R-:W-:Y:S01]  /*1910*/  IMAD.U32 R3, RZ, RZ, UR4 ;  /* 0x00000004ff037e24 */ /* 0x000fe2000f8e00ff */
[----:B------:R-:W-:Y:S02]  /*1920*/  PLOP3.LUT P0, PT, PT, PT, PT, 0x80, 0x0 ;  /* 0x000000000000781c */ /* 0x000fe40003f0f070 */
[----:B------:R-:W-:Y:S02]  /*1930*/  CS2R R28, SRZ ;  /* 0x00000000001c7805 */ /* 0x000fe4000001ff00 */
[----:B------:R-:W-:Y:S02]  /*1940*/  CS2R R126, SRZ ;  /* 0x00000000007e7805 */ /* 0x000fe4000001ff00 */
[----:B------:R-:W-:Y:S01]  /*1950*/  R2UR UR41, R0 ;  /* 0x00000000002972ca */ /* 0x000fe200000e0000 */
[----:B------:R-:W-:Y:S01]  /*1960*/  IMAD.MOV.U32 R0, RZ, RZ, RZ ;  /* 0x000000ffff007224 */ /* 0x000fe200078e00ff */
[----:B------:R-:W-:Y:S01]  /*1970*/  VIADDMNMX R2, R3, UR40, R2, PT ;  /* 0x0000002803027c46 */ /* 0x000fe2000b800102 */
[----:B------:R-:W-:Y:S01]  /*1980*/  IMAD.MOV.U32 R55, RZ, RZ, RZ ;  /* 0x000000ffff377224 */ /* 0x000fe200078e00ff */
[----:B------:R-:W-:Y:S01]  /*1990*/  CS2R R124, SRZ ;  /* 0x00000000007c7805 */ /* 0x000fe2000001ff00 */
[----:B------:R-:W-:Y:S01]  /*19a0*/  IMAD.MOV.U32 R88, RZ, RZ, RZ ;  /* 0x000000ffff587224 */ /* 0x000fe200078e00ff */
[----:B------:R-:W-:-:S02]  /*19b0*/  R2UR UR52, R2 ;  /* 0x00000000023472ca */ /* 0x000fc400000e0000 */
        /* <DEDUP_REMOVED lines=8> */
[----:B------:R-:W-:Y:S02]  /*1a40*/  CS2R R76, SRZ ;  /* 0x00000000004c7805 */ /* 0x000fe4000001ff00 */
[----:B------:R-:W-:Y:S01]  /*1a50*/  CS2R R52, SRZ ;  /* 0x0000000000347805 */ /* 0x000fe2000001ff00 */
[----:B------:R-:W-:Y:S01]  /*1a60*/  IMAD.MOV.U32 R145, RZ, RZ, RZ ;  /* 0x000000ffff917224 */ /* 0x000fe200078e00ff */
[----:B------:R-:W-:Y:S01]  /*1a70*/  CS2R R60, SRZ ;  /* 0x00000000003c7805 */ /* 0x000fe2000001ff00 */
[----:B------:R-:W-:Y:S01]  /*1a80*/  UISETP.GT.AND UP0, UPT, UR52, UR40, UPT ;  /* 0x000000283400728c */ /* 0x000fe2000bf04270 */
[----:B------:R-:W-:Y:S01]  /*1a90*/  IMAD.MOV.U32 R149, RZ, RZ, RZ ;  /* 0x000000ffff957224 */ /* 0x000fe200078e00ff */
[----:B------:R-:W-:-:S02]  /*1aa0*/  CS2R R136, SRZ ;  /* 0x0000000000887805 */ /* 0x000fc4000001ff00 */
[----:B------:R-:W-:Y:S01]  /*1ab0*/  CS2R R44, SRZ ;  /* 0x00000000002c7805 */ /* 0x000fe2000001ff00 */
[----:B------:R-:W-:Y:S01]  /*1ac0*/  IMAD.MOV.U32 R151, RZ, RZ, RZ ;  /* 0x000000ffff977224 */ /* 0x000fe200078e00ff */
[----:B------:R-:W-:Y:S02]  /*1ad0*/  CS2R R92, SRZ ;  /* 0x00000000005c7805 */ /* 0x000fe4000001ff00 */
[----:B------:R-:W-:Y:S02]  /*1ae0*/  PLOP3.LUT P1, PT, PT, PT, UP0, 0x80, 0x0 ;  /* 0x000000000000781c */ /* 0x000fe40003f2f008 */
[----:B------:R-:W-:Y:S02]  /*1af0*/  CS2R R120, SRZ ;  /* 0x0000000000787805 */ /* 0x000fe4000001ff00 */
[----:B------:R-:W-:Y:S02]  /*1b00*/  CS2R R100, SRZ ;  /* 0x0000000000647805 */ /* 0x000fe4000001ff00 */
[----:B------:R-:W-:Y:S01]  /*1b10*/  CS2R R42, SRZ ;  /* 0x00000000002a7805 */ /* 0x000fe2000001ff00 */
[----:B------:R-:W-:Y:S01]  /*1b20*/  IMAD.MOV.U32 R32, RZ, RZ, RZ ;  /* 0x000000ffff207224 */ /* 0x000fe200078e00ff */
[----:B------:R-:W-:-:S02]  /*1b30*/  CS2R R132, SRZ ;  /* 0x0000000000847805 */ /* 0x000fc4000001ff00 */
        /* <DEDUP_REMOVED lines=30> */
[----:B------:R-:W-:-:S02]  /*1d20*/  IMAD.MOV.U32 R163, RZ, RZ, RZ ;  /* 0x000000ffffa37224 */ /* 0x000fc400078e00ff */
[----:B------:R-:W-:Y:S02]  /*1d30*/  IMAD.MOV.U32 R78, RZ, RZ, RZ ;  /* 0x000000ffff4e7224 */ /* 0x000fe400078e00ff */
[----:B------:R-:W-:Y:S02]  /*1d40*/  IMAD.MOV.U32 R109, RZ, RZ, RZ ;  /* 0x000000ffff6d7224 */ /* 0x000fe400078e00ff */
[----:B------:R-:W-:Y:S02]  /*1d50*/  IMAD.MOV.U32 R117, RZ, RZ, RZ ;  /* 0x000000ffff757224 */ /* 0x000fe400078e00ff */
[----:B------:R-:W-:Y:S02]  /*1d60*/  IMAD.MOV.U32 R106, RZ, RZ, RZ ;  /* 0x000000ffff6a7224 */ /* 0x000fe400078e00ff */
[----:B------:R-:W-:Y:S02]  /*1d70*/  IMAD.MOV.U32 R96, RZ, RZ, RZ ;  /* 0x000000ffff607224 */ /* 0x000fe400078e00ff */
[----:B------:R-:W-:Y:S01]  /*1d80*/  IMAD.MOV.U32 R114, RZ, RZ, RZ ;  /* 0x000000ffff727224 */ /* 0x000fe200078e00ff */
[----:B------:R-:W-:Y:S06]  /*1d90*/  @!P1 BRA `(.L_x_140) ;  /* 0x0000007400889947 */ /* 0x000fec0003800000 */
[----:B------:R-:W0:Y:S01]  /*1da0*/  S2R R4, SR_TID.X ;  /* 0x0000000000047919 */ /* 0x000e220000002100 */
[----:B------:R-:W1:Y:S01]  /*1db0*/  S2UR UR6, SR_CgaCtaId ;  /* 0x00000000000679c3 */ /* 0x000e620000008800 */
[----:B------:R-:W-:Y:S02]  /*1dc0*/  UMOV UR5, 0x400 ;  /* 0x0000040000057882 */ /* 0x000fe40000000000 */
[----:B-1----:R-:W-:-:S04]  /*1dd0*/  ULEA UR5, UR6, UR5, 0x18 ;  /* 0x0000000506057291 */ /* 0x002fc8000f8ec03f */
[----:B------:R-:W-:Y:S01]  /*1de0*/  UIADD3 UR5, UR5, 0x1e200, URZ ;  /* 0x0001e20005057890 */ /* 0x000fe2000fffe03f */
[----:B0-----:R-:W-:-:S03]  /*1df0*/  VIADD R5, R4, 0xffffff80 ;  /* 0xffffff8004057836 */ /* 0x001fc60000000000 */
[----:B------:R-:W-:Y:S02]  /*1e00*/  ULOP3.LUT UP0, URZ, UR5, 0x9f, URZ, 0xc0, !UPT ;  /* 0x0000009f053f7892 */ /* 0x000fe4000f80c03f */
[----:B------:R-:W-:-:S04]  /*1e10*/  SHF.R.S32.HI R4, RZ, 0x1f, R5 ;  /* 0x0000001fff047819 */ /* 0x000fc80000011405 */
[----:B------:R-:W-:Y:S02]  /*1e20*/  PLOP3.LUT P0, PT, PT, PT, UP0, 0x80, 0x0 ;  /* 0x000000000000781c */ /* 0x000fe40003f0f008 */
[----:B------:R-:W-:-:S04]  /*1e30*/  LEA.HI R4, R4, R5, RZ, 0x7 ;  /* 0x0000000504047211 */ /* 0x000fc800078f38ff */
[----:B------:R-:W-:-:S05]  /*1e40*/  SHF.R.S32.HI R4, RZ, 0x7, R4 ;  /* 0x00000007ff047819 */ /* 0x000fca0000011404 */
[----:B------:R-:W0:Y:S02]  /*1e50*/  SHFL.IDX PT, R0, R4, RZ, 0x1f ;  /* 0x00001fff04007589 */ /* 0x000e2400000e0000 */
[----:B0-----:R-:W-:-:S13]  /*1e60*/  R2UR UR44, R0 ;  /* 0x00000000002c72ca */ /* 0x001fda00000e0000 */
        /* <DEDUP_REMOVED lines=23> */
.L_x_141:
[----:B------:R-:W0:Y:S01]  /*1fe0*/  S2UR UR5, SR_CgaCtaId ;  /* 0x00000000000579c3 */ /* 0x000e220000008800 */
[----:B------:R-:W-:Y:S01]  /*1ff0*/  ULEA.HI UR4, UR47, UR47, URZ, 0x1 ;  /* 0x0000002f2f047291 */ /* 0x000fe2000f8f083f */
[----:B------:R-:W-:-:S03]  /*2000*/  MOV R3, 0x400 ;  /* 0x0000040000037802 */ /* 0x000fc60000000f00 */
[----:B------:R-:W-:-:S04]  /*2010*/  ULOP3.LUT UR4, UR4, 0xfffffffe, URZ, 0xc0, !UPT ;  /* 0xfffffffe04047892 */ /* 0x000fc8000f8ec03f */
[----:B------:R-:W-:-:S06]  /*2020*/  UIADD3 UR4, UR47, -UR4, URZ ;  /* 0x800000042f047290 */ /* 0x000fcc000fffe03f */
[----:B------:R-:W-:Y:S02]  /*2030*/  IMAD.U32 R4, RZ, RZ, UR4 ;  /* 0x00000004ff047e24 */ /* 0x000fe4000f8e00ff */
[----:B0-----:R-:W-:-:S05]  /*2040*/  IMAD.U32 R2, RZ, RZ, UR5 ;  /* 0x00000005ff027e24 */ /* 0x001fca000f8e00ff */
[----:B------:R-:W-:Y:S02]  /*2050*/  LEA R0, R2, R3, 0x18 ;  /* 0x0000000302007211 */ /* 0x000fe400078ec0ff */
[----:B------:R-:W-:Y:S01]  /*2060*/  SHF.L.U32 R3, R4, 0x1f, RZ ;  /* 0x0000001f04037819 */ /* 0x000fe200000006ff */
[----:B------:R-:W-:-:S03]  /*2070*/  IMAD.U32 R4, RZ, RZ, UR48 ;  /* 0x00000030ff047e24 */ /* 0x000fc6000f8e00ff */
[----:B------:R-:W0:Y:S02]  /*2080*/  SYNCS.PHASECHK.TRANS64.TRYWAIT P1, [R0+URZ+0x33400], R3 ;  /* 0x03340003000075a7 */ /* 0x000e24000802017f */
[----:B------:R-:W-:Y:S01]  /*2090*/  ISETP.NE.AND P0, PT, R4, 0x3, PT ;  /* 0x000000030400780c */ /* 0x000fe20003f05270 */
[----:B0-----:R-:W-:-:S12]  /*20a0*/  @!P1 BRA `(.L_x_142) ;  /* 0x0000012000749947 */ /* 0x001fd80003800000 */
.L_x_282:
[----:B------:R-:W-:Y:S05]  /*20b0*/  @!P0 BRA `(.L_x_143) ;  /* 0x0000000000048947 */ /* 0x000fea0003800000 */
[----:B------:R-:W-:Y:S01]  /*20c0*/  BPT.TRAP 0x1 ;  /* 0x000000040000795c */ /* 0x000fe20000300000 */
.L_x_143:
[----:B------:R-:W-:Y:S02]  /*20d0*/  IMAD.U32 R5, RZ, RZ, UR46 ;  /* 0x0000002eff057e24 */ /* 0x000fe4000f8e00ff */
[----:B0-----:R-:W-:-:S03]  /*20e0*/  IMAD.U32 R3, RZ, RZ, UR53 ;  /* 0x00000035ff037e24 */ /* 0x001fc6000f8e00ff */
[----:B------:R-:W-:Y:S01]  /*20f0*/  SHF.L.U32 R5, R5, 0x1f, RZ ;  /* 0x0000001f05057819 */ /* 0x000fe200000006ff */
[----:B------:R-:W-:-:S04]  /*2100*/  IMAD R6, R3, 0x8, R0 ;  /* 0x0000000803067824 */ /* 0x000fc800078e0200 */
[----:B------:R0:W1:Y:S01]  /*2110*/  SYNCS.PHASECHK.TRANS64.TRYWAIT P2, [R6+URZ+0x33430], R5 ;  /* 0x03343005060075a7 */ /* 0x000062000804017f */
[----:B------:R-:W-:Y:S05]  /*2120*/  @!P0 BRA `(.L_x_144) ;  /* 0x0000000000048947 */ /* 0x000fea0003800000 */
[----:B------:R-:W-:Y:S01]  /*2130*/  BPT.TRAP 0x1 ;  /* 0x000000040000795c */ /* 0x000fe20000300000 */
.L_x_144:
[----:B------:R-:W2:Y:S01]  /*2140*/  S2R R3, SR_TID.X ;  /* 0x0000000000037919 */ /* 0x000ea20000002100 */
[----:B------:R-:W-:Y:S01]  /*2150*/  IMAD.MOV.U32 R25, RZ, RZ, RZ ;  /* 0x000000ffff197224 */ /* 0x000fe200078e00ff */
[----:B--2---:R-:W-:Y:S01]  /*2160*/  LOP3.LUT P1, R3, R3, 0x7f, RZ, 0xc0, !PT ;  /* 0x0000007f03037812 */ /* 0x004fe2000782c0ff */
[----:B-1----:R-:W-:-:S12]  /*2170*/  @P2 BRA `(.L_x_145) ;  /* 0x0000000000082947 */ /* 0x002fd80003800000 */
[----:B------:R-:W1:Y:S02]  /*2180*/  SYNCS.PHASECHK.TRANS64.TRYWAIT P2, [R6+URZ+0x33430], R5 ;  /* 0x03343005060075a7 */ /* 0x000e64000804017f */
[----:B-1----:R-:W-:Y:S05]  /*2190*/  @!P2 BRA `(.L_x_146) ;  /* 0x00000120004ca947 */ /* 0x002fea0003800000 */
.L_x_145:
[----:B------:R-:W-:Y:S05]  /*21a0*/  WARPSYNC.ALL ;  /* 0x0000000000007948 */ /* 0x000fea0003800000 */
[----:B------:R-:W-:Y:S01]  /*21b0*/  R2UR UR4, R0 ;  /* 0x00000000000472ca */ /* 0x000fe200000e0000 */
[----:B------:R-:W-:Y:S01]  /*21c0*/  ULOP3.LUT UR20, UR55, 0x10000, URZ, 0xfc, !UPT ;  /* 0x0001000037147892 */ /* 0x000fe2000f8efc3f */
[----:B------:R-:W-:Y:S01]  /*21d0*/  WARPGROUP.ARRIVE ;  /* 0x00000000000079c5 */ /* 0x000fe20000000000 */
[----:B------:R-:W-:Y:S01]  /*21e0*/  UMOV UR25, 0x80000020 ;  /* 0x8000002000197882 */ /* 0x000fe20000000000 */
[----:B------:R-:W-:Y:S01]  /*21f0*/  UMOV UR27, 0x80000020 ;  /* 0x80000020001b7882 */ /* 0x000fe20000000000 */
[----:B------:R-:W-:Y:S01]  /*2200*/  UMOV UR5, UR25 ;  /* 0x0000001900057c82 */ /* 0x000fe20008000000 */
[----:B------:R-:W-:Y:S01]  /*2210*/  UMOV UR7, 0x80000020 ;  /* 0x8000002000077882 */ /* 0x000fe20000000000 */
[----:B------:R-:W-:Y:S01]  /*2220*/  UIADD3 UR9, UR20, 0x2, URZ ;  /* 0x0000000214097890 */ /* 0x000fe2000fffe03f */
[----:B------:R-:W-:Y:S01]  /*2230*/  IMAD.U32 R4, RZ, RZ, UR54 ;  /* 0x00000036ff047e24 */ /* 0x000fe2000f8e00ff */
[----:B------:R-:W-:Y:S01]  /*2240*/  UMOV UR24, UR20 ;  /* 0x0000001400187c82 */ /* 0x000fe20008000000 */
[----:B------:R-:W-:Y:S01]  /*2250*/  UMOV UR11, 0x80000020 ;  /* 0x80000020000b7882 */ /* 0x000fe20000000000 */
[----:B------:R-:W-:Y:S01]  /*2260*/  UIADD3 UR13, UR20, 0x200, URZ ;  /* 0x00000200140d7890 */ /* 0x000fe2000fffe03f */
[----:B------:R-:W-:Y:S01]  /*2270*/  IMAD.U32 R10, RZ, RZ, UR52 ;  /* 0x00000034ff0a7e24 */ /* 0x000fe2000f8e00ff */
[----:B------:R-:W-:Y:S01]  /*2280*/  UIADD3 UR4, UR4, 0x24200, URZ ;  /* 0x0002420004047890 */ /* 0x000fe2000fffe03f */
[----:B01----:R-:W-:Y:S01]  /*2290*/  IADD3 R5, R4, 0xa0, -R17 ;  /* 0x000000a004057810 */ /* 0x003fe20007ffe811 */
[----:B------:R-:W-:Y:S01]  /*22a0*/  UMOV UR15, 0x80000020 ;  /* 0x80000020000f7882 */ /* 0x000fe20000000000 */
[----:B------:R-:W-:Y:S01]  /*22b0*/  UMOV UR19, 0x80000020 ;  /* 0x8000002000137882 */ /* 0x000fe20000000000 */
[----:B------:R-:W-:Y:S01]  /*22c0*/  USHF.R.U32.HI UR4, URZ, 0x4, UR4 ;  /* 0x000000043f047899 */ /* 0x000fe20008011604 */
[----:B------:R-:W-:Y:S01]  /*22d0*/  P2R R9, PR, RZ, 0x2 ;  /* 0x00000002ff097803 */ /* 0x000fe20000000000 */
[----:B------:R-:W-:Y:S01]  /*22e0*/  UMOV UR23, 0x80000020 ;  /* 0x8000002000177882 */ /* 0x000fe20000000000 */
[----:B------:R-:W-:Y:S01]  /*22f0*/  IMAD R5, R10, -0xa0, R5 ;  /* 0xffffff600a057824 */ /* 0x000fe200078e0205 */
[----:B------:R-:W-:Y:S01]  /*2300*/  ULOP3.LUT UR4, UR4, 0x3fff, URZ, 0xc0, !UPT ;  /* 0x00003fff04047892 */ /* 0x000fe2000f8ec03f */
[----:B------:R-:W-:Y:S01]  /*2310*/  P2R R8, PR, RZ, 0x1 ;  /* 0x00000001ff087803 */ /* 0x000fe20000000000 */
[----:B------:R-:W-:Y:S01]  /*2320*/  IMAD.U32 R15, RZ, RZ, UR41 ;  /* 0x00000029ff0f7e24 */ /* 0x000fe2000f8e00ff */
[----:B------:R-:W-:Y:S01]  /*2330*/  UIADD3 UR52, UR52, -0x2, URZ ;  /* 0xfffffffe34347890 */ /* 0x000fe2000fffe03f */
[C---:B------:R-:W-:Y:S01]  /*2340*/  ISETP.GT.AND P3, PT, R5.reuse, RZ, PT ;  /* 0x000000ff0500720c */ /* 0x040fe20003f64270 */
[----:B------:R-:W-:Y:S01]  /*2350*/  ULOP3.LUT UR49, UR4, 0x10000, URZ, 0xfc, !UPT ;  /* 0x0001000004317892 */ /* 0x000fe2000f8efc3f */
[C---:B------:R-:W-:Y:S01]  /*2360*/  ISETP.GT.AND P6, PT, R5.reuse, 0x1, PT ;  /* 0x000000010500780c */ /* 0x040fe20003fc4270 */
[----:B------:R-:W-:Y:S01]  /*2370*/  UISETP.GE.AND UP0, UPT, UR52, UR40, UPT ;  /* 0x000000283400728c */ /* 0x000fe2000bf06270 */
[C---:B------:R-:W-:Y:S01]  /*2380*/  ISETP.GT.AND P5, PT, R5.reuse, 0x8, PT ;  /* 0x000000080500780c */ /* 0x040fe20003fa4270 */
[----:B------:R-:W-:Y:S01]  /*2390*/  UIMAD UR28, UR53, 0x780, UR49 ;  /* 0x00000780351c78a4 */ /* 0x000fe2000f8e0231 */
[C---:B------:R-:W-:Y:S01]  /*23a0*/  ISETP.GT.AND P2, PT, R5.reuse, 0x9, PT ;  /* 0x000000090500780c */ /* 0x040fe20003f44270 */
[----:B------:R-:W-:Y:S01]  /*23b0*/  UMOV UR4, UR24 ;  /* 0x0000001800047c82 */ /* 0x000fe20008000000 */
[C---:B------:R-:W-:Y:S01]  /*23c0*/  ISETP.GT.AND P4, PT, R5.reuse, 0x10, PT ;  /* 0x000000100500780c */ /* 0x040fe20003f84270 */
[----:B------:R-:W-:Y:S01]  /*23d0*/  UIADD3 UR6, UR28, 0x180, URZ ;  /* 0x000001801c067890 */ /* 0x000fe2000fffe03f */
[C---:B------:R-:W-:Y:S01]  /*23e0*/  ISETP.GT.AND P1, PT, R5.reuse, 0x79, PT ;  /* 0x000000790500780c */ /* 0x040fe20003f24270 */
[----:B------:R-:W-:Y:S01]  /*23f0*/  UIADD3 UR8, UR28, 0x200, URZ ;  /* 0x000002001c087890 */ /* 0x000fe2000fffe03f */
[----:B------:R-:W-:Y:S01]  /*2400*/  ISETP.GT.AND P0, PT, R5, 0x80, PT ;  /* 0x000000800500780c */ /* 0x000fe20003f04270 */
[----:B------:R-:W-:Y:S01]  /*2410*/  UMOV UR26, UR28 ;  /* 0x0000001c001a7c82 */ /* 0x000fe20008000000 */
[----:B------:R-:W-:Y:S01]  /*2420*/  UIADD3 UR10, UR28, 0x2, URZ ;  /* 0x000000021c0a7890 */ /* 0x000fe2000fffe03f */
[----:B------:R-:W-:Y:S01]  /*2430*/  QGMMA.64x32x32.F32.E4M3.E4M3 R92, gdesc[UR24], RZ, !UPT, gsb0 ;  /* 0x00600000185c79f3 */ /* 0x000fe2000c0008ff */
[----:B------:R-:W-:Y:S01]  /*2440*/  UIADD3 UR26, UR28, 0x80, URZ ;  /* 0x000000801c1a7890 */ /* 0x000fe2000fffe03f */
[--C-:B------:R-:W-:Y:S01]  /*2450*/  IMAD.MOV.U32 R109, RZ, RZ, R25.reuse ;  /* 0x000000ffff6d7224 */ /* 0x100fe200078e0019 */
[----:B------:R-:W-:Y:S01]  /*2460*/  UMOV UR27, 0x80000020 ;  /* 0x80000020001b7882 */ /* 0x000fe20000000000 */
[----:B------:R-:W-:Y:S01]  /*2470*/  UIADD3 UR12, UR28, 0x202, URZ ;  /* 0x000002021c0c7890 */ /* 0x000fe2000fffe03f */
[--C-:B------:R-:W-:Y:S01]  /*2480*/  IMAD.MOV.U32 R108, RZ, RZ, R25.reuse ;  /* 0x000000ffff6c7224 */ /* 0x100fe200078e0019 */
[----:B------:R-:W-:Y:S01]  /*2490*/  UIADD3 UR14, UR28, 0x280, URZ ;  /* 0x000002801c0e7890 */ /* 0x000fe2000fffe03f */
[--C-:B------:R-:W-:Y:S01]  /*24a0*/  IMAD.MOV.U32 R111, RZ, RZ, R25.reuse ;  /* 0x000000ffff6f7224 */ /* 0x100fe200078e0019 */
[----:B------:R-:W-:Y:S01]  /*24b0*/  UIADD3 UR16, UR28, 0x282, URZ ;  /* 0x000002821c107890 */ /* 0x000fe2000fffe03f */
[--C-:B------:R-:W-:Y:S01]  /*24c0*/  IMAD.MOV.U32 R110, RZ, RZ, R25.reuse ;  /* 0x000000ffff6e7224 */ /* 0x100fe200078e0019 */
[----:B------:R-:W-:Y:S01]  /*24d0*/  UIADD3 UR18, UR28, 0x402, URZ ;  /* 0x000004021c127890 */ /* 0x000fe2000fffe03f */
[--C-:B------:R-:W-:Y:S01]  /*24e0*/  IMAD.MOV.U32 R113, RZ, RZ, R25.reuse ;  /* 0x000000ffff717224 */ /* 0x100fe200078e0019 */
[----:B------:R-:W-:Y:S01]  /*24f0*/  UIADD3 UR22, UR28, 0x680, URZ ;  /* 0x000006801c167890 */ /* 0x000fe2000fffe03f */
[----:B------:R-:W-:-:S02]  /*2500*/  IMAD.MOV.U32 R112, RZ, RZ, R25 ;  /* 0x000000ffff707224 */ /* 0x000fc400078e0019 */
[--C-:B------:R-:W-:Y:S02]  /*2510*/  IMAD.MOV.U32 R115, RZ, RZ, R25.reuse ;  /* 0x000000ffff737224 */ /* 0x100fe400078e0019 */
[--C-:B------:R-:W-:Y:S02]  /*2520*/  IMAD.MOV.U32 R114, RZ, RZ, R25.reuse ;  /* 0x000000ffff727224 */ /* 0x100fe400078e0019 */
[--C-:B------:R-:W-:Y:S02]  /*2530*/  IMAD.MOV.U32 R117, RZ, RZ, R25.reuse ;  /* 0x000000ffff757224 */ /* 0x100fe400078e0019 */
[--C-:B------:R-:W-:Y:S02]  /*2540*/  IMAD.MOV.U32 R116, RZ, RZ, R25.reuse ;  /* 0x000000ffff747224 */ /* 0x100fe400078e0019 */
[--C-:B------:R-:W-:Y:S02]  /*2550*/  IMAD.MOV.U32 R119, RZ, RZ, R25.reuse ;  /* 0x000000ffff777224 */ /* 0x100fe400078e0019 */
[----:B------:R-:W-:Y:S01]  /*2560*/  IMAD.MOV.U32 R118, RZ, RZ, R25 ;  /* 0x000000ffff767224 */ /* 0x000fe200078e0019 */
[----:B------:R-:W-:-:S02]  /*2570*/  WARPGROUP.DEPBAR.LE gsb0, 0x0 ;  /* 0x00008000000079c5 */ /* 0x000fc40000010000 */
[----:B------:R-:W-:-:S06]  /*2580*/  WARPGROUP.ARRIVE ;  /* 0x00000000000079c5 */ /* 0x000fcc0000000000 */
[----:B------:R-:W-:Y:S01]  /*2590*/  QGMMA.64x32x32.F32.E4M3.E4M3 R76, gdesc[UR24], RZ, !UPT, gsb0 ;  /* 0x00600000184c79f3 */ /* 0x000fe2000c0008ff */
[----:B------:R-:W-:Y:S01]  /*25a0*/  UIADD3 UR26, UR28, 0x100, URZ ;  /* 0x000001001c1a7890 */ /* 0x000fe2000fffe03f */
[----:B------:R-:W-:Y:S01]  /*25b0*/  UMOV UR27, 0x80000020 ;  /* 0x80000020001b7882 */ /* 0x000fe20000000000 */
[----:B------:R-:W-:Y:S02]  /*25c0*/  WARPGROUP.DEPBAR.LE gsb0, 0x0 ;  /* 0x00008000000079c5 */ /* 0x000fe40000010000 */
[----:B------:R-:W-:-:S06]  /*25d0*/  WARPGROUP.ARRIVE ;  /* 0x00000000000079c5 */ /* 0x000fcc0000000000 */
[----:B------:R-:W-:Y:S01]  /*25e0*/  QGMMA.64x32x32.F32.E4M3.E4M3 R60, gdesc[UR24], RZ, !UPT, gsb0 ;  /* 0x00600000183c79f3 */ /* 0x000fe2000c0008ff */
[----:B------:R-:W-:Y:S01]  /*25f0*/  UMOV UR26, UR8 ;  /* 0x00000008001a7c82 */ /* 0x000fe20008000000 */
[----:B------:R-:W-:Y:S01]  /*2600*/  UMOV UR27, 0x80000020 ;  /* 0x80000020001b7882 */ /* 0x000fe20000000000 */
[----:B------:R-:W-:Y:S02]  /*2610*/  WARPGROUP.DEPBAR.LE gsb0, 0x0 ;  /* 0x00008000000079c5 */ /* 0x000fe40000010000 */
[----:B------:R-:W-:-:S06]  /*2620*/  WARPGROUP.ARRIVE ;  /* 0x00000000000079c5 */ /* 0x000fcc0000000000 */
[----:B------:R-:W-:Y:S01]  /*2630*/  QGMMA.64x32x32.F32.E4M3.E4M3 R44, gdesc[UR4], RZ, !UPT, gsb0 ;  /* 0x00600000042c79f3 */ /* 0x000fe2000c0008ff */
[----:B------:R-:W-:Y:S01]  /*2640*/  UMOV UR4, UR9 ;  /* 0x0000000900047c82 */ /* 0x000fe20008000000 */
[----:B------:R-:W-:Y:S01]  /*2650*/  UMOV UR5, 0x80000020 ;  /* 0x8000002000057882 */ /* 0x000fe20000000000 */
[----:B------:R-:W-:Y:S01]  /*2660*/  UMOV UR6, UR10 ;  /* 0x0000000a00067c82 */ /* 0x000fe20008000000 */
[----:B------:R-:W-:Y:S01]  /*2670*/  UMOV UR7, 0x80000020 ;  /* 0x8000002000077882 */ /* 0x000fe20000000000 */
[----:B------:R-:W-:Y:S01]  /*2680*/  UIADD3 UR10, UR28, 0x182, URZ ;  /* 0x000001821c0a7890 */ /* 0x000fe2000fffe03f */
[----:B------:R-:W-:Y:S01]  /*2690*/  UMOV UR8, UR4 ;  /* 0x0000000400087c82 */ /* 0x000fe20008000000 */
[----:B------:R-:W-:Y:S01]  /*26a0*/  UMOV UR9, UR5 ;  /* 0x0000000500097c82 */ /* 0x000fe20008000000 */
        /* <DEDUP_REMOVED lines=18> */
[----:B------:R-:W-:Y:S02]  /*27d0*/  WARPGROUP.DEPBAR.LE gsb0, 0x0 ;  /* 0x00008000000079c5 */ /* 0x000fe40000010000 */
[----:B------:R-:W-:-:S06]  /*27e0*/  WARPGROUP.ARRIVE ;  /* 0x00000000000079c5 */ /* 0x000fcc0000000000 */
[----:B------:R-:W-:Y:S01]  /*27f0*/  QGMMA.64x32x32.F32.E4M3.E4M3 R44, gdesc[UR8], R44, gsb0 ;  /* 0x00600000082c79f3 */ /* 0x000fe2000800082c */
        /* <DEDUP_REMOVED lines=9> */
[----:B------:R-:W-:Y:S01]  /*2890*/  QGMMA.64x32x32.F32.E4M3.E4M3 R28, gdesc[UR4], R28, gsb0 ;  /* 0x00600000041c79f3 */ /* 0x000fe2000800081c */
[----:B------:R-:W-:Y:S02]  /*28a0*/  UIADD3 UR6, UR28, 0x480, URZ ;  /* 0x000004801c067890 */ /* 0x000fe4000fffe03f */
[----:B------:R-:W-:Y:S01]  /*28b0*/  UIADD3 UR7, UR20, 0x202, URZ ;  /* 0x0000020214077890 */ /* 0x000fe2000fffe03f */
        /* <DEDUP_REMOVED lines=21> */
[----:B------:R-:W-:Y:S01]  /*2a10*/  UMOV UR14, UR16 ;  /* 0x00000010000e7c82 */ /* 0x000fe20008000000 */
[----:B------:R-:W-:Y:S01]  /*2a20*/  UMOV UR15, 0x80000020 ;  /* 0x80000020000f7882 */ /* 0x000fe20000000000 */
[----:B------:R-:W-:Y:S01]  /*2a30*/  UMOV UR16, UR12 ;  /* 0x0000000c00107c82 */ /* 0x000fe20008000000 */
[----:B------:R-:W-:Y:S01]  /*2a40*/  UMOV UR17, UR13 ;  /* 0x0000000d00117c82 */ /* 0x000fe20008000000 */
[----:B------:R-:W-:Y:S01]  /*2a50*/  UIADD3 UR7, UR20, 0x400, URZ ;  /* 0x0000040014077890 */ /* 0x000fe2000fffe03f */
[----:B------:R-:W-:Y:S02]  /*2a60*/  WARPGROUP.DEPBAR.LE gsb0, 0x0 ;  /* 0x00008000000079c5 */ /* 0x000fe40000010000 */
[----:B------:R-:W-:-:S06]  /*2a70*/  WARPGROUP.ARRIVE ;  /* 0x00000000000079c5 */ /* 0x000fcc0000000000 */
[----:B------:R-:W-:Y:S01]  /*2a80*/  QGMMA.64x32x32.F32.E4M3.E4M3 R28, gdesc[UR8], R28, gsb0 ;  /* 0x00600000081c79f3 */ /* 0x000fe2000800081c */
[----:B------:R-:W-:Y:S02]  /*2a90*/  UIADD3 UR10, UR28, 0x500, URZ ;  /* 0x000005001c0a7890 */ /* 0x000fe4000fffe03f */
        /* <DEDUP_REMOVED lines=24> */
[----:B------:R-:W-:Y:S02]  /*2c20*/  UMOV UR21, UR17 ;  /* 0x0000001100157c82 */ /* 0x000fe40008000000 */
[----:B------:R-:W-:Y:S01]  /*2c30*/  UMOV UR20, UR16 ;  /* 0x0000001000147c82 */ /* 0x000fe20008000000 */
[----:B------:R-:W-:Y:S01]  /*2c40*/  UIADD3 UR10, UR28, 0x502, URZ ;  /* 0x000005021c0a7890 */ /* 0x000fe2000fffe03f */
[----:B------:R-:W-:-:S02]  /*2c50*/  WARPGROUP.DEPBAR.LE gsb0, 0x0 ;  /* 0x00008000000079c5 */ /* 0x000fc40000010000 */
        /* <DEDUP_REMOVED lines=34> */
[----:B------:R-:W-:Y:S02]  /*2e80*/  FSEL R92, R92, -INF , P3 ;  /* 0xff8000005c5c7808 */ /* 0x000fe40001800000 */
[----:B------:R-:W-:Y:S02]  /*2e90*/  FSEL R93, R93, -INF , P6 ;  /* 0xff8000005d5d7808 */ /* 0x000fe40003000000 */
[----:B------:R-:W-:Y:S01]  /*2ea0*/  FSEL R96, R96, -INF , P5 ;  /* 0xff80000060607808 */ /* 0x000fe20002800000 */
[----:B------:R-:W-:Y:S01]  /*2eb0*/  QGMMA.64x32x32.F32.E4M3.E4M3 R76, gdesc[UR20], R76, gsb0 ;  /* 0x00600000144c79f3 */ /* 0x000fe2000800084c */
[----:B------:R-:W-:Y:S01]  /*2ec0*/  UIADD3 UR22, UR28, 0x602, URZ ;  /* 0x000006021c167890 */ /* 0x000fe2000fffe03f */
[----:B------:R-:W-:Y:S01]  /*2ed0*/  FMNMX.FTZ R7, R92, R93, !PT ;  /* 0x0000005d5c077209 */ /* 0x000fe20007810000 */
[----:B------:R-:W-:Y:S01]  /*2ee0*/  UMOV UR23, 0x80000020 ;  /* 0x8000002000177882 */ /* 0x000fe20000000000 */
        /* <DEDUP_REMOVED lines=15> */
[----:B------:R-:W-:Y:S02]  /*2fe0*/  FSEL R105, R105, -INF , P5 ;  /* 0xff80000069697808 */ /* 0x000fe40002800000 */
[----:B------:R-:W-:Y:S02]  /*2ff0*/  ISETP.GT.AND P4, PT, R5, 0x20, PT ;  /* 0x000000200500780c */ /* 0x000fe40003f84270 */
[----:B------:R-:W-:Y:S02]  /*3000*/  FMNMX.FTZ R4, R104, R7, !PT ;  /* 0x0000000768047209 */ /* 0x000fe40007810000 */
[----:B------:R-:W-:-:S02]  /*3010*/  FSEL R103, R103, -INF , P3 ;  /* 0xff80000067677808 */ /* 0x000fc40001800000 */
[----:B------:R-:W-:Y:S02]  /*3020*/  ISETP.GT.AND P3, PT, R5, 0x21, PT ;  /* 0x000000210500780c */ /* 0x000fe40003f64270 */
[----:B------:R-:W-:Y:S02]  /*3030*/  FMNMX.FTZ R7, R105, R4, !PT ;  /* 0x0000000469077209 */ /* 0x000fe40007810000 */
[----:B------:R-:W-:Y:S02]  /*3040*/  FSEL R99, R99, -INF , P2 ;  /* 0xff80000063637808 */ /* 0x000fe40001000000 */
[C---:B------:R-:W-:Y:S02]  /*3050*/  ISETP.GT.AND P2, PT, R5.reuse, 0x28, PT ;  /* 0x000000280500780c */ /* 0x040fe40003f44270 */
        /* <DEDUP_REMOVED lines=10> */
[----:B------:R-:W-:Y:S01]  /*3100*/  UIADD3 UR22, UR28, 0x682, URZ ;  /* 0x000006821c167890 */ /* 0x000fe2000fffe03f */
[----:B------:R-:W-:Y:S01]  /*3110*/  FSEL R80, R80, -INF , P2 ;  /* 0xff80000050507808 */ /* 0x000fe20001000000 */
[----:B------:R-:W-:Y:S01]  /*3120*/  UMOV UR23, 0x80000020 ;  /* 0x8000002000177882 */ /* 0x000fe20000000000 */
[----:B------:R-:W-:-:S02]  /*3130*/  FMNMX.FTZ R7, R77, R4, !PT ;  /* 0x000000044d077209 */ /* 0x000fc40007810000 */
[----:B------:R-:W-:Y:S02]  /*3140*/  FSEL R81, R81, -INF , P6 ;  /* 0xff80000051517808 */ /* 0x000fe40003000000 */
[----:B------:R-:W-:Y:S02]  /*3150*/  FMNMX.FTZ R4, R80, R7, !PT ;  /* 0x0000000750047209 */ /* 0x000fe40007810000 */
[----:B------:R-:W-:Y:S02]  /*3160*/  FSEL R78, R78, -INF , P4 ;  /* 0xff8000004e4e7808 */ /* 0x000fe40002000000 */
[----:B------:R-:W-:Y:S02]  /*3170*/  ISETP.GT.AND P4, PT, R5, 0x31, PT ;  /* 0x000000310500780c */ /* 0x000fe40003f84270 */
        /* <DEDUP_REMOVED lines=16> */
[----:B------:R-:W-:Y:S02]  /*3280*/  FMNMX.FTZ R7, R89, R4, !PT ;  /* 0x0000000459077209 */ /* 0x000fe40007810000 */
[----:B------:R-:W-:Y:S02]  /*3290*/  FSEL R87, R87, -INF , P4 ;  /* 0xff80000057577808 */ /* 0x000fe40002000000 */
[----:B------:R-:W-:Y:S02]  /*32a0*/  ISETP.GT.AND P4, PT, R5, 0x48, PT ;  /* 0x000000480500780c */ /* 0x000fe40003f84270 */
[----:B------:R-:W-:-:S02]  /*32b0*/  FSEL R90, R90, -INF , P3 ;  /* 0xff8000005a5a7808 */ /* 0x000fc40001800000 */
[----:B------:R-:W-:Y:S02]  /*32c0*/  ISETP.GT.AND P3, PT, R5, 0x49, PT ;  /* 0x000000490500780c */ /* 0x000fe40003f64270 */
[----:B------:R-:W-:Y:S02]  /*32d0*/  FSEL R91, R91, -INF , P2 ;  /* 0xff8000005b5b7808 */ /* 0x000fe40001000000 */
[----:B------:R-:W-:Y:S01]  /*32e0*/  ISETP.GT.AND P2, PT, R5, 0x50, PT ;  /* 0x000000500500780c */ /* 0x000fe20003f44270 */
[----:B------:R-:W-:Y:S02]  /*32f0*/  WARPGROUP.DEPBAR.LE gsb0, 0x0 ;  /* 0x00008000000079c5 */ /* 0x000fe40000010000 */
[----:B------:R-:W-:Y:S01]  /*3300*/  WARPGROUP.ARRIVE ;  /* 0x00000000000079c5 */ /* 0x000fe20000000000 */
[----:B------:R-:W-:Y:S02]  /*3310*/  FSEL R60, R60, -INF , P6 ;  /* 0xff8000003c3c7808 */ /* 0x000fe40003000000 */
[----:B------:R-:W-:-:S02]  /*3320*/  FSEL R61, R61, -INF , P5 ;  /* 0xff8000003d3d7808 */ /* 0x000fc40002800000 */
[----:B------:R-:W-:Y:S01]  /*3330*/  FMNMX.FTZ R4, R60, R7, !PT ;  /* 0x000000073c047209 */ /* 0x000fe20007810000 */
[----:B------:R-:W-:Y:S01]  /*3340*/  QGMMA.64x32x32.F32.E4M3.E4M3 R44, gdesc[UR20], R44, gsb0 ;  /* 0x00600000142c79f3 */ /* 0x000fe2000800082c */
[----:B------:R-:W-:Y:S01]  /*3350*/  UIADD3 UR22, UR28, 0x702, URZ ;  /* 0x000007021c167890 */ /* 0x000fe2000fffe03f */
[----:B------:R-:W-:Y:S01]  /*3360*/  FSEL R64, R64, -INF , P4 ;  /* 0xff80000040407808 */ /* 0x000fe20002000000 */
[----:B------:R-:W-:Y:S01]  /*3370*/  UMOV UR23, 0x80000020 ;  /* 0x8000002000177882 */ /* 0x000fe20000000000 */
        /* <DEDUP_REMOVED lines=21> */
[----:B------:R-:W-:-:S02]  /*34d0*/  FMNMX.FTZ R7, R73, R4, !PT ;  /* 0x0000000449077209 */ /* 0x000fc40007810000 */
[----:B------:R-:W-:Y:S02]  /*34e0*/  FSEL R71, R71, -INF , P6 ;  /* 0xff80000047477808 */ /* 0x000fe40003000000 */
[C---:B------:R-:W-:Y:S02]  /*34f0*/  ISETP.GT.AND P6, PT, R5.reuse, 0x68, PT ;  /* 0x000000680500780c */ /* 0x040fe40003fc4270 */
[----:B------:R-:W-:Y:S02]  /*3500*/  FSEL R74, R74, -INF , P5 ;  /* 0xff8000004a4a7808 */ /* 0x000fe40002800000 */
[----:B------:R-:W-:Y:S02]  /*3510*/  ISETP.GT.AND P5, PT, R5, 0x69, PT ;  /* 0x000000690500780c */ /* 0x000fe40003fa4270 */
[----:B------:R-:W-:Y:S02]  /*3520*/  FSEL R75, R75, -INF , P4 ;  /* 0xff8000004b4b7808 */ /* 0x000fe40002000000 */
[----:B------:R-:W-:Y:S01]  /*3530*/  ISETP.GT.AND P4, PT, R5, 0x70, PT ;  /* 0x000000700500780c */ /* 0x000fe20003f84270 */
[----:B------:R-:W-:-:S02]  /*3540*/  WARPGROUP.DEPBAR.LE gsb0, 0x0 ;  /* 0x00008000000079c5 */ /* 0x000fc40000010000 */
[----:B------:R-:W-:Y:S01]  /*3550*/  WARPGROUP.ARRIVE ;  /* 0x00000000000079c5 */ /* 0x000fe20000000000 */
[----:B------:R-:W-:Y:S02]  /*3560*/  FSEL R44, R44, -INF , P3 ;  /* 0xff8000002c2c7808 */ /* 0x000fe40001800000 */
[----:B------:R-:W-:Y:S02]  /*3570*/  FSEL R45, R45, -INF , P2 ;  /* 0xff8000002d2d7808 */ /* 0x000fe40001000000 */
[----:B------:R-:W-:Y:S01]  /*3580*/  FMNMX.FTZ R4, R44, R7, !PT ;  /* 0x000000072c047209 */ /* 0x000fe20007810000 */
[----:B------:R-:W-:Y:S01]  /*3590*/  QGMMA.64x32x32.F32.E4M3.E4M3 R28, gdesc[UR20], R28, gsb0 ;  /* 0x00600000141c79f3 */ /* 0x000fe2000800081c */
[----:B------:R-:W-:Y:S02]  /*35a0*/  FSEL R48, R48, -INF , P6 ;  /* 0xff80000030307808 */ /* 0x000fe40003000000 */
[----:B------:R-:W-:Y:S02]  /*35b0*/  FMNMX.FTZ R7, R45, R4, !PT ;  /* 0x000000042d077209 */ /* 0x000fe40007810000 */
        /* <DEDUP_REMOVED lines=11> */
[----:B------:R-:W-:Y:S02]  /*3670*/  FMNMX.FTZ R7, R53, R4, !PT ;  /* 0x0000000435077209 */ /* 0x000fe40007810000 */
[----:B------:R-:W-:-:S02]  /*3680*/  FSEL R57, R57, -INF , P1 ;  /* 0xff80000039397808 */ /* 0x000fc40000800000 */
[----:B------:R-:W-:Y:S02]  /*3690*/  FMNMX.FTZ R4, R56, R7, !PT ;  /* 0x0000000738047209 */ /* 0x000fe40007810000 */
[----:B------:R-:W-:Y:S02]  /*36a0*/  ISETP.GT.AND P1, PT, R5, 0x81, PT ;  /* 0x000000810500780c */ /* 0x000fe40003f24270 */
[----:B------:R-:W-:Y:S02]  /*36b0*/  FMNMX.FTZ R7, R57, R4, !PT ;  /* 0x0000000439077209 */ /* 0x000fe40007810000 */
[----:B------:R-:W-:Y:S02]  /*36c0*/  FSEL R58, R58, -INF , P2 ;  /* 0xff8000003a3a7808 */ /* 0x000fe40001000000 */
[----:B------:R-:W-:Y:S02]  /*36d0*/  ISETP.GT.AND P2, PT, R5, 0x89, PT ;  /* 0x000000890500780c */ /* 0x000fe40003f44270 */
[----:B------:R-:W-:-:S02]  /*36e0*/  FSEL R55, R55, -INF , P3 ;  /* 0xff80000037377808 */ /* 0x000fc40001800000 */
[C---:B------:R-:W-:Y:S02]  /*36f0*/  ISETP.GT.AND P3, PT, R5.reuse, 0x90, PT ;  /* 0x000000900500780c */ /* 0x040fe40003f64270 */
[----:B------:R-:W-:Y:S02]  /*3700*/  FSEL R54, R54, -INF , P4 ;  /* 0xff80000036367808 */ /* 0x000fe40002000000 */
[----:B------:R-:W-:Y:S02]  /*3710*/  ISETP.GT.AND P4, PT, R5, 0x91, PT ;  /* 0x000000910500780c */ /* 0x000fe40003f84270 */
[----:B------:R-:W-:Y:S02]  /*3720*/  FSEL R51, R51, -INF , P5 ;  /* 0xff80000033337808 */ /* 0x000fe40002800000 */
[----:B------:R-:W-:Y:S02]  /*3730*/  ISETP.GT.AND P5, PT, R5, 0x98, PT ;  /* 0x000000980500780c */ /* 0x000fe40003fa4270 */
[----:B------:R-:W-:-:S02]  /*3740*/  FSEL R50, R50, -INF , P6 ;  /* 0xff80000032327808 */ /* 0x000fc40003000000 */
[C---:B------:R-:W-:Y:S02]  /*3750*/  ISETP.GT.AND P6, PT, R5.reuse, 0x99, PT ;  /* 0x000000990500780c */ /* 0x040fe40003fc4270 */
[----:B------:R-:W-:Y:S02]  /*3760*/  P2R R14, PR, RZ, 0x2 ;  /* 0x00000002ff0e7803 */ /* 0x000fe40000000000 */
[----:B------:R-:W-:Y:S01]  /*3770*/  P2R R12, PR, RZ, 0x4 ;  /* 0x00000004ff0c7803 */ /* 0x000fe20000000000 */
[----:B------:R-:W-:Y:S02]  /*3780*/  WARPGROUP.DEPBAR.LE gsb0, 0x0 ;  /* 0x00008000000079c5 */ /* 0x000fe40000010000 */
        /* <DEDUP_REMOVED lines=16> */
[----:B------:R-:W-:Y:S02]  /*3890*/  P2R R13, PR, RZ, 0x1 ;  /* 0x00000001ff0d7803 */ /* 0x000fe40000000000 */
[----:B------:R-:W-:Y:S02]  /*38a0*/  FMNMX.FTZ R7, R41, R4, !PT ;  /* 0x0000000429077209 */ /* 0x000fe40007810000 */
[C---:B------:R-:W-:Y:S02]  /*38b0*/  ISETP.GT.AND P0, PT, R5.reuse, 0x79, PT ;  /* 0x000000790500780c */ /* 0x040fe40003f04270 */
[----:B------:R-:W-:Y:S01]  /*38c0*/  ISETP.GT.AND P1, PT, R5, 0x80, PT ;  /* 0x000000800500780c */ /* 0x000fe20003f24270 */
[----:B------:R-:W0:Y:S01]  /*38d0*/  SHFL.BFLY PT, R4, R7, 0x2, 0x1f ;  /* 0x0c401f0007047f89 */ /* 0x000e2200000e0000 */
[----:B------:R-:W-:-:S02]  /*38e0*/  FMNMX.FTZ R5, R94, R95, !PT ;  /* 0x0000005f5e057209 */ /* 0x000fc40007810000 */
[----:B------:R-:W-:Y:S02]  /*38f0*/  FSEL R59, R59, -INF , P0 ;  /* 0xff8000003b3b7808 */ /* 0x000fe40000000000 */
[----:B------:R-:W-:Y:S02]  /*3900*/  FMNMX.FTZ R20, R98, R5, !PT ;  /* 0x0000000562147209 */ /* 0x000fe40007810000 */
[----:B------:R-:W-:Y:S02]  /*3910*/  FSEL R30, R30, -INF , P1 ;  /* 0xff8000001e1e7808 */ /* 0x000fe40000800000 */
[----:B------:R-:W-:Y:S02]  /*3920*/  FMNMX.FTZ R5, R99, R20, !PT ;  /* 0x0000001463057209 */ /* 0x000fe40007810000 */
[----:B------:R-:W-:Y:S02]  /*3930*/  ISETP.NE.AND P1, PT, R14, RZ, PT ;  /* 0x000000ff0e00720c */ /* 0x000fe40003f25270 */
[----:B------:R-:W-:-:S02]  /*3940*/  FMNMX.FTZ R24, R102, R5, !PT ;  /* 0x0000000566187209 */ /* 0x000fc40007810000 */
[----:B------:R-:W-:Y:S02]  /*3950*/  ISETP.NE.AND P0, PT, R13, RZ, PT ;  /* 0x000000ff0d00720c */ /* 0x000fe40003f05270 */
[----:B------:R-:W-:Y:S02]  /*3960*/  FMNMX.FTZ R5, R103, R24, !PT ;  /* 0x0000001867057209 */ /* 0x000fe40007810000 */
[----:B------:R-:W-:Y:S02]  /*3970*/  FSEL R31, R31, -INF , P1 ;  /* 0xff8000001f1f7808 */ /* 0x000fe40000800000 */
[----:B------:R-:W-:Y:S02]  /*3980*/  FMNMX.FTZ R24, R106, R5, !PT ;  /* 0x000000056a187209 */ /* 0x000fe40007810000 */
[----:B------:R-:W-:Y:S02]  /*3990*/  FSEL R34, R34, -INF , P0 ;  /* 0xff80000022227808 */ /* 0x000fe40000000000 */
[----:B0-----:R-:W-:-:S02]  /*39a0*/  FMNMX.FTZ R10, R7, R4, !PT ;  /* 0x00000004070a7209 */ /* 0x001fc40007810000 */
[----:B------:R-:W-:Y:S02]  /*39b0*/  FMNMX.FTZ R5, R107, R24, !PT ;  /* 0x000000186b057209 */ /* 0x000fe40007810000 */
[----:B------:R-:W-:Y:S01]  /*39c0*/  FSEL R38, R38, -INF , P3 ;  /* 0xff80000026267808 */ /* 0x000fe20001800000 */
[----:B------:R-:W0:Y:S01]  /*39d0*/  SHFL.BFLY PT, R11, R10, 0x1, 0x1f ;  /* 0x0c201f000a0b7f89 */ /* 0x000e2200000e0000 */
[----:B------:R-:W-:Y:S02]  /*39e0*/  FMNMX.FTZ R26, R78, R5, !PT ;  /* 0x000000054e1a7209 */ /* 0x000fe40007810000 */
[----:B------:R-:W-:Y:S02]  /*39f0*/  FSEL R42, R42, -INF , P5 ;  /* 0xff8000002a2a7808 */ /* 0x000fe40002800000 */
[----:B------:R-:W-:Y:S02]  /*3a00*/  FMNMX.FTZ R5, R79, R26, !PT ;  /* 0x0000001a4f057209 */ /* 0x000fe40007810000 */
[----:B------:R-:W-:-:S02]  /*3a10*/  FSEL R43, R43, -INF , P6 ;  /* 0xff8000002b2b7808 */ /* 0x000fc40003000000 */
[----:B------:R-:W-:Y:S02]  /*3a20*/  FMNMX.FTZ R26, R82, R5, !PT ;  /* 0x00000005521a7209 */ /* 0x000fe40007810000 */
[----:B------:R-:W-:Y:S02]  /*3a30*/  ISETP.NE.AND P1, PT, R9, RZ, PT ;  /* 0x000000ff0900720c */ /* 0x000fe40003f25270 */
[----:B------:R-:W-:Y:S02]  /*3a40*/  FMNMX.FTZ R5, R83, R26, !PT ;  /* 0x0000001a53057209 */ /* 0x000fe40007810000 */
[----:B------:R-:W-:Y:S02]  /*3a50*/  ISETP.NE.AND P0, PT, R8, RZ, PT ;  /* 0x000000ff0800720c */ /* 0x000fe40003f05270 */
[----:B0-----:R-:W-:-:S04]  /*3a60*/  FMNMX.FTZ R4, R10, R11, !PT ;  /* 0x0000000b0a047209 */ /* 0x001fc80007810000 */
[C---:B------:R-:W-:Y:S01]  /*3a70*/  FSETP.NEU.FTZ.AND P2, PT, R4.reuse, -INF , PT ;  /* 0xff8000000400780b */ /* 0x040fe20003f5d000 */
[----:B------:R-:W-:-:S05]  /*3a80*/  FFMA.FTZ R15, R4, R15, -8 ;  /* 0xc1000000040f7423 */ /* 0x000fca000001000f */
[----:B------:R-:W-:Y:S02]  /*3a90*/  FSEL R15, R15, RZ, P2 ;  /* 0x000000ff0f0f7208 */ /* 0x000fe40001000000 */
[----:B------:R-:W-:-:S03]  /*3aa0*/  ISETP.NE.AND P2, PT, R12, RZ, PT ;  /* 0x000000ff0c00720c */ /* 0x000fc60003f45270 */
[--C-:B------:R-:W-:Y:S01]  /*3ab0*/  FFMA.FTZ R20, R76, UR41, -R15.reuse ;  /* 0x000000294c147c23 */ /* 0x100fe2000801080f */
[----:B------:R-:W-:Y:S01]  /*3ac0*/  FMNMX.FTZ R76, R86, R5, !PT ;  /* 0x00000005564c7209 */ /* 0x000fe20007810000 */
[--C-:B------:R-:W-:Y:S01]  /*3ad0*/  FFMA.FTZ R24, R80, UR41, -R15.reuse ;  /* 0x0000002950187c23 */ /* 0x100fe2000801080f */
[----:B------:R-:W-:-:S01]  /*3ae0*/  FFMA.FTZ R21, R77, UR41, -R15 ;  /* 0x000000294d157c23 */ /* 0x000fc2000801080f */
[--C-:B------:R-:W-:Y:S01]  /*3af0*/  FFMA.FTZ R77, R85, UR41, -R15.reuse ;  /* 0x00000029554d7c23 */ /* 0x100fe2000801080f */
[----:B------:R-:W-:Y:S01]  /*3b00*/  FMNMX.FTZ R5, R87, R76, !PT ;  /* 0x0000004c57057209 */ /* 0x000fe20007810000 */
[--C-:B------:R-:W-:Y:S01]  /*3b10*/  FFMA.FTZ R85, R65, UR41, -R15.reuse ;  /* 0x0000002941557c23 */ /* 0x100fe2000801080f */
[----:B------:R-:W-:-:S01]  /*3b20*/  FFMA.FTZ R65, R68, UR41, -R15 ;  /* 0x0000002944417c23 */ /* 0x000fc2000801080f */
[----:B------:R-:W-:Y:S01]  /*3b30*/  FSEL R35, R35, -INF , P2 ;  /* 0xff80000023237808 */ /* 0x000fe20001000000 */
[----:B------:R-:W-:-:S01]  /*3b40*/  FFMA.FTZ R26, R84, UR41, -R15 ;  /* 0x00000029541a7c23 */ /* 0x000fc2000801080f */
[----:B------:R-:W-:Y:S01]  /*3b50*/  FMNMX.FTZ R76, R90, R5, !PT ;  /* 0x000000055a4c7209 */ /* 0x000fe20007810000 */
[----:B------:R-:W-:-:S01]  /*3b60*/  FFMA.FTZ R27, R81, UR41, -R15 ;  /* 0x00000029511b7c23 */ /* 0x000fc2000801080f */
[--C-:B------:R-:W-:Y:S01]  /*3b70*/  FFMA.FTZ R7, R92, UR41, -R15.reuse ;  /* 0x000000295c077c23 */ /* 0x100fe2000801080f */
[----:B------:R-:W-:-:S01]  /*3b80*/  FFMA.FTZ R8, R93, UR41, -R15 ;  /* 0x000000295d087c23 */ /* 0x000fc2000801080f */
[----:B------:R-:W-:Y:S01]  /*3b90*/  FMNMX.FTZ R5, R91, R76, !PT ;  /* 0x0000004c5b057209 */ /* 0x000fe20007810000 */
[----:B------:R-:W-:-:S01]  /*3ba0*/  FFMA.FTZ R76, R88, UR41, -R15 ;  /* 0x00000029584c7c23 */ /* 0x000fc2000801080f */
[----:B------:R-:W-:-:S02]  /*3bb0*/  IMAD.U32 R88, RZ, RZ, UR41 ;  /* 0x00000029ff587e24 */ /* 0x000fc4000f8e00ff */
[----:B------:R-:W-:-:S01]  /*3bc0*/  FFMA.FTZ R9, R96, UR41, -R15 ;  /* 0x0000002960097c23 */ /* 0x000fc2000801080f */
[----:B------:R-:W-:Y:S01]  /*3bd0*/  FMNMX.FTZ R80, R62, R5, !PT ;  /* 0x000000053e507209 */ /* 0x000fe20007810000 */
[----:B------:R-:W-:-:S01]  /*3be0*/  FFMA.FTZ R12, R97, UR41, -R15 ;  /* 0x00000029610c7c23 */ /* 0x000fc2000801080f */
[--C-:B------:R-:W-:Y:S01]  /*3bf0*/  FFMA.FTZ R10, R100, UR41, -R15.reuse ;  /* 0x00000029640a7c23 */ /* 0x100fe2000801080f */
        /* <DEDUP_REMOVED lines=19> */
[----:B------:R-:W-:Y:S01]  /*3d30*/  MUFU.EX2 R7, R7 ;  /* 0x0000000700077308 */ /* 0x000fe20000000800 */
[--C-:B------:R-:W-:Y:S01]  /*3d40*/  IMAD.MOV.U32 R101, RZ, RZ, R25.reuse ;  /* 0x000000ffff657224 */ /* 0x100fe200078e0019 */
[----:B------:R-:W-:Y:S01]  /*3d50*/  FMNMX.FTZ R80, R74, R5, !PT ;  /* 0x000000054a507209 */ /* 0x000fe20007810000 */
[----:B------:R-:W-:-:S02]  /*3d60*/  IMAD.MOV.U32 R105, RZ, RZ, R25 ;  /* 0x000000ffff697224 */ /* 0x000fc400078e0019 */
[----:B------:R-:W-:Y:S01]  /*3d70*/  IMAD.MOV.U32 R104, RZ, RZ, R25 ;  /* 0x000000ffff687224 */ /* 0x000fe200078e0019 */
[----:B------:R-:W-:Y:S02]  /*3d80*/  FMNMX.FTZ R5, R75, R80, !PT ;  /* 0x000000504b057209 */ /* 0x000fe40007810000 */
[----:B------:R-:W-:Y:S02]  /*3d90*/  MUFU.EX2 R8, R8 ;  /* 0x0000000800087308 */ /* 0x000fe40000000800 */
[----:B------:R-:W-:-:S04]  /*3da0*/  FMNMX.FTZ R80, R46, R5, !PT ;  /* 0x000000052e507209 */ /* 0x000fc80007810000 */
[----:B------:R-:W-:Y:S02]  /*3db0*/  FMNMX.FTZ R5, R47, R80, !PT ;  /* 0x000000502f057209 */ /* 0x000fe40007810000 */
[----:B------:R-:W-:Y:S02]  /*3dc0*/  MUFU.EX2 R9, R9 ;  /* 0x0000000900097308 */ /* 0x000fe40000000800 */
[----:B------:R-:W-:-:S04]  /*3dd0*/  FMNMX.FTZ R80, R50, R5, !PT ;  /* 0x0000000532507209 */ /* 0x000fc80007810000 */
[----:B------:R-:W-:Y:S02]  /*3de0*/  FMNMX.FTZ R5, R51, R80, !PT ;  /* 0x0000005033057209 */ /* 0x000fe40007810000 */
[----:B------:R-:W0:Y:S02]  /*3df0*/  MUFU.EX2 R12, R12 ;  /* 0x0000000c000c7308 */ /* 0x000e240000000800 */
[----:B------:R-:W-:-:S04]  /*3e00*/  FMNMX.FTZ R68, R54, R5, !PT ;  /* 0x0000000536447209 */ /* 0x000fc80007810000 */
[----:B------:R-:W-:Y:S01]  /*3e10*/  FMNMX.FTZ R5, R55, R68, !PT ;  /* 0x0000004437057209 */ /* 0x000fe20007810000 */
[----:B------:R-:W-:-:S01]  /*3e20*/  FFMA.FTZ R68, R69, UR41, -R15 ;  /* 0x0000002945447c23 */ /* 0x000fc2000801080f */
[----:B------:R-:W-:Y:S01]  /*3e30*/  FFMA.FTZ R69, R72, UR41, -R15 ;  /* 0x0000002948457c23 */ /* 0x000fe2000801080f */
[----:B------:R-:W-:Y:S01]  /*3e40*/  MUFU.EX2 R10, R10 ;  /* 0x0000000a000a7308 */ /* 0x000fe20000000800 */
[----:B------:R-:W-:-:S04]  /*3e50*/  FMNMX.FTZ R80, R58, R5, !PT ;  /* 0x000000053a507209 */ /* 0x000fc80007810000 */
[----:B------:R-:W-:-:S03]  /*3e60*/  FMNMX.FTZ R5, R59, R80, !PT ;  /* 0x000000503b057209 */ /* 0x000fc60007810000 */
[----:B------:R-:W-:Y:S01]  /*3e70*/  MUFU.EX2 R11, R11 ;  /* 0x0000000b000b7308 */ /* 0x000fe20000000800 */
[----:B------:R-:W-:Y:S02]  /*3e80*/  FMNMX.FTZ R72, R30, R5, !PT ;  /* 0x000000051e487209 */ /* 0x000fe40007810000 */
[----:B0-----:R-:W-:Y:S02]  /*3e90*/  F2FP.SATFINITE.E4M3.F32.PACK_AB_MERGE_C R200, R12, R9, RZ ;  /* 0x000000090cc8723e */ /* 0x001fe400048070ff */
[----:B------:R-:W-:Y:S01]  /*3ea0*/  FMNMX.FTZ R5, R31, R72, !PT ;  /* 0x000000481f057209 */ /* 0x000fe20007810000 */
[--C-:B------:R-:W-:Y:S01]  /*3eb0*/  FFMA.FTZ R72, R73, UR41, -R15.reuse ;  /* 0x0000002949487c23 */ /* 0x100fe2000801080f */
[----:B------:R-:W-:Y:S01]  /*3ec0*/  FSEL R73, R39, -INF , P4 ;  /* 0xff80000027497808 */ /* 0x000fe20002000000 */
[----:B------:R-:W-:Y:S01]  /*3ed0*/  FFMA.FTZ R39, R44, UR41, -R15 ;  /* 0x000000292c277c23 */ /* 0x000fe2000801080f */
[----:B------:R-:W-:Y:S01]  /*3ee0*/  FMNMX.FTZ R80, R34, R5, !PT ;  /* 0x0000000522507209 */ /* 0x000fe20007810000 */
[----:B------:R-:W-:Y:S01]  /*3ef0*/  MUFU.EX2 R13, R13 ;  /* 0x0000000d000d7308 */ /* 0x000fe20000000800 */
[----:B------:R-:W-:-:S02]  /*3f00*/  F2FP.SATFINITE.E4M3.F32.PACK_AB_MERGE_C R200, R8, R7, R200 ;  /* 0x0000000708c8723e */ /* 0x000fc400048070c8 */
[----:B------:R-:W-:-:S04]  /*3f10*/  FMNMX.FTZ R5, R35, R80, !PT ;  /* 0x0000005023057209 */ /* 0x000fc80007810000 */
[----:B------:R-:W-:Y:S01]  /*3f20*/  FMNMX.FTZ R44, R38, R5, !PT ;  /* 0x00000005262c7209 */ /* 0x000fe20007810000 */
[----:B------:R-:W0:Y:S03]  /*3f30*/  MUFU.EX2 R14, R14 ;  /* 0x0000000e000e7308 */ /* 0x000e260000000800 */
[----:B------:R-:W-:Y:S01]  /*3f40*/  FMNMX.FTZ R5, R73, R44, !PT ;  /* 0x0000002c49057209 */ /* 0x000fe20007810000 */
[--C-:B------:R-:W-:Y:S01]  /*3f50*/  FFMA.FTZ R44, R45, UR41, -R15.reuse ;  /* 0x000000292d2c7c23 */ /* 0x100fe2000801080f */
[----:B------:R-:W-:-:S01]  /*3f60*/  FFMA.FTZ R45, R48, UR41, -R15 ;  /* 0x00000029302d7c23 */ /* 0x000fc2000801080f */
[--C-:B------:R-:W-:Y:S01]  /*3f70*/  FFMA.FTZ R48, R52, UR41, -R15.reuse ;  /* 0x0000002934307c23 */ /* 0x100fe2000801080f */
[----:B------:R-:W-:Y:S01]  /*3f80*/  FMNMX.FTZ R80, R42, R5, !PT ;  /* 0x000000052a507209 */ /* 0x000fe20007810000 */
[--C-:B------:R-:W-:Y:S01]  /*3f90*/  FFMA.FTZ R52, R56, UR41, -R15.reuse ;  /* 0x0000002938347c23 */ /* 0x100fe2000801080f */
[----:B------:R-:W-:Y:S02]  /*3fa0*/  MUFU.EX2 R20, R20 ;  /* 0x0000001400147308 */ /* 0x000fe40000000800 */
[----:B------:R-:W-:Y:S01]  /*3fb0*/  FMNMX.FTZ R5, R43, R80, !PT ;  /* 0x000000502b057209 */ /* 0x000fe20007810000 */
[--C-:B------:R-:W-:Y:S01]  /*3fc0*/  FFMA.FTZ R80, R49, UR41, -R15.reuse ;  /* 0x0000002931507c23 */ /* 0x100fe2000801080f */
[----:B------:R-:W-:-:S01]  /*3fd0*/  FFMA.FTZ R49, R53, UR41, -R15 ;  /* 0x0000002935317c23 */ /* 0x000fc2000801080f */
[--C-:B------:R-:W-:Y:S01]  /*3fe0*/  FFMA.FTZ R53, R57, UR41, -R15.reuse ;  /* 0x0000002939357c23 */ /* 0x100fe2000801080f */
[----:B------:R-:W-:-:S01]  /*3ff0*/  FFMA.FTZ R15, R41, UR41, -R15 ;  /* 0x00000029290f7c23 */ /* 0x000fc2000801080f */
[----:B------:R-:W1:Y:S01]  /*4000*/  SHFL.BFLY PT, R84, R5, 0x2, 0x1f ;  /* 0x0c401f0005547f89 */ /* 0x000e6200000e0000 */
[----:B------:R-:W-:Y:S01]  /*4010*/  MUFU.EX2 R21, R21 ;  /* 0x0000001500157308 */ /* 0x000fe20000000800 */
[----:B0-----:R-:W-:-:S04]  /*4020*/  F2FP.SATFINITE.E4M3.F32.PACK_AB_MERGE_C R202, R14, R13, RZ ;  /* 0x0000000d0eca723e */ /* 0x001fc800048070ff */
[----:B------:R-:W-:-:S03]  /*4030*/  F2FP.SATFINITE.E4M3.F32.PACK_AB_MERGE_C R202, R11, R10, R202 ;  /* 0x0000000a0bca723e */ /* 0x000fc600048070ca */
[----:B------:R-:W-:Y:S08]  /*4040*/  MUFU.EX2 R24, R24 ;  /* 0x0000001800187308 */ /* 0x000ff00000000800 */
[----:B------:R-:W0:Y:S01]  /*4050*/  MUFU.EX2 R27, R27 ;  /* 0x0000001b001b7308 */ /* 0x000e220000000800 */
[----:B-1----:R-:W-:-:S07]  /*4060*/  FMNMX.FTZ R84, R5, R84, !PT ;  /* 0x0000005405547209 */ /* 0x002fce0007810000 */
[----:B------:R-:W-:Y:S01]  /*4070*/  MUFU.EX2 R26, R26 ;  /* 0x0000001a001a7308 */ /* 0x000fe20000000800 */
[----:B------:R-:W1:Y:S07]  /*4080*/  SHFL.BFLY PT, R5, R84, 0x1, 0x1f ;  /* 0x0c201f0054057f89 */ /* 0x000e6e00000e0000 */
[----:B------:R-:W-:Y:S01]  /*4090*/  MUFU.EX2 R77, R77 ;  /* 0x0000004d004d7308 */ /* 0x000fe20000000800 */
[----:B0-----:R-:W-:-:S04]  /*40a0*/  F2FP.SATFINITE.E4M3.F32.PACK_AB_MERGE_C R204, R27, R24, RZ ;  /* 0x000000181bcc723e */ /* 0x001fc800048070ff */
[----:B------:R-:W-:-:S03]  /*40b0*/  F2FP.SATFINITE.E4M3.F32.PACK_AB_MERGE_C R204, R21, R20, R204 ;  /* 0x0000001415cc723e */ /* 0x000fc600048070cc */
[----:B------:R-:W-:Y:S08]  /*40c0*/  MUFU.EX2 R76, R76 ;  /* 0x0000004c004c7308 */ /* 0x000ff00000000800 */
[----:B------:R-:W0:Y:S01]  /*40d0*/  MUFU.EX2 R81, R81 ;  /* 0x0000005100517308 */ /* 0x000e220000000800 */
[----:B-1----:R-:W-:-:S04]  /*40e0*/  FMNMX.FTZ R5, R84, R5, !PT ;  /* 0x0000000554057209 */ /* 0x002fc80007810000 */
[C---:B------:R-:W-:Y:S01]  /*40f0*/  FSETP.NEU.FTZ.AND P2, PT, R5.reuse, -INF , PT ;  /* 0xff8000000500780b */ /* 0x040fe20003f5d000 */
[----:B------:R-:W-:-:S02]  /*4100*/  FFMA.FTZ R88, R5, R88, -8 ;  /* 0xc100000005587423 */ /* 0x000fc40000010058 */
[----:B------:R-:W-:Y:S03]  /*4110*/  MUFU.EX2 R60, R60 ;  /* 0x0000003c003c7308 */ /* 0x000fe60000000800 */
[----:B------:R-:W-:Y:S02]  /*4120*/  FSEL R88, R88, RZ, P2 ;  /* 0x000000ff58587208 */ /* 0x000fe40001000000 */
[----:B0-----:R-:W-:-:S03]  /*4130*/  F2FP.SATFINITE.E4M3.F32.PACK_AB_MERGE_C R206, R81, R76, RZ ;  /* 0x0000004c51ce723e */ /* 0x001fc600048070ff */
[----:B------:R-:W-:Y:S01]  /*4140*/  MUFU.EX2 R61, R61 ;  /* 0x0000003d003d7308 */ /* 0x000fe20000000800 */
[----:B------:R-:W-:-:S01]  /*4150*/  FFMA.FTZ R41, R94, UR41, -R88 ;  /* 0x000000295e297c23 */ /* 0x000fc20008010858 */
[--C-:B------:R-:W-:Y:S01]  /*4160*/  FFMA.FTZ R56, R95, UR41, -R88.reuse ;  /* 0x000000295f387c23 */ /* 0x100fe20008010858 */
[----:B------:R-:W-:-:S01]  /*4170*/  FFMA.FTZ R89, R98, UR41, -R88 ;  /* 0x0000002962597c23 */ /* 0x000fc20008010858 */
[--C-:B------:R-:W-:Y:S01]  /*4180*/  FFMA.FTZ R92, R99, UR41, -R88.reuse ;  /* 0x00000029635c7c23 */ /* 0x100fe20008010858 */
[----:B------:R-:W-:-:S01]  /*4190*/  FFMA.FTZ R57, R102, UR41, -R88 ;  /* 0x0000002966397c23 */ /* 0x000fc20008010858 */
[--C-:B------:R-:W-:Y:S01]  /*41a0*/  FFMA.FTZ R84, R103, UR41, -R88.reuse ;  /* 0x0000002967547c23 */ /* 0x100fe20008010858 */
[----:B------:R-:W-:-:S01]  /*41b0*/  FFMA.FTZ R95, R82, UR41, -R88 ;  /* 0x00000029525f7c23 */ /* 0x000fc20008010858 */
[----:B------:R-:W-:Y:S01]  /*41c0*/  MUFU.EX2 R41, R41 ;  /* 0x0000002900297308 */ /* 0x000fe20000000800 */
[----:B------:R-:W-:-:S01]  /*41d0*/  FFMA.FTZ R82, R86, UR41, -R88 ;  /* 0x0000002956527c23 */ /* 0x000fc20008010858 */
[--C-:B------:R-:W-:Y:S01]  /*41e0*/  FFMA.FTZ R93, R106, UR41, -R88.reuse ;  /* 0x000000296a5d7c23 */ /* 0x100fe20008010858 */
[----:B------:R-:W-:-:S01]  /*41f0*/  FFMA.FTZ R86, R66, UR41, -R88 ;  /* 0x0000002942567c23 */ /* 0x000fc20008010858 */
[--C-:B------:R-:W-:Y:S01]  /*4200*/  FFMA.FTZ R66, R70, UR41, -R88.reuse ;  /* 0x0000002946427c23 */ /* 0x100fe20008010858 */
[----:B------:R-:W-:-:S01]  /*4210*/  FFMA.FTZ R96, R83, UR41, -R88 ;  /* 0x0000002953607c23 */ /* 0x000fc20008010858 */
[----:B------:R-:W-:Y:S01]  /*4220*/  FADD.FTZ R70, R7, R8 ;  /* 0x0000000807467221 */ /* 0x000fe20000010000 */
[----:B------:R-:W-:-:S01]  /*4230*/  FFMA.FTZ R83, R87, UR41, -R88 ;  /* 0x0000002957537c23 */ /* 0x000fc20008010858 */
[----:B------:R-:W0:Y:S01]  /*4240*/  MUFU.EX2 R56, R56 ;  /* 0x0000003800387308 */ /* 0x000e220000000800 */
[----:B------:R-:W-:-:S01]  /*4250*/  FFMA.FTZ R94, R107, UR41, -R88 ;  /* 0x000000296b5e7c23 */ /* 0x000fc20008010858 */
[--C-:B------:R-:W-:Y:S01]  /*4260*/  FFMA.FTZ R87, R67, UR41, -R88.reuse ;  /* 0x0000002943577c23 */ /* 0x100fe20008010858 */
[----:B------:R-:W-:-:S01]  /*4270*/  FFMA.FTZ R67, R71, UR41, -R88 ;  /* 0x0000002947437c23 */ /* 0x000fc20008010858 */
[----:B------:R-:W-:Y:S01]  /*4280*/  FADD.FTZ R71, R9, R70 ;  /* 0x0000004609477221 */ /* 0x000fe20000010000 */
[----:B------:R-:W-:-:S01]  /*4290*/  FFMA.FTZ R78, R78, UR41, -R88 ;  /* 0x000000294e4e7c23 */ /* 0x000fc20008010858 */
[----:B------:R-:W-:Y:S01]  /*42a0*/  FFMA.FTZ R70, R46, UR41, -R88 ;  /* 0x000000292e467c23 */ /* 0x000fe20008010858 */
[----:B------:R-:W-:Y:S01]  /*42b0*/  @!P1 VIADD R46, R6, 0x33440 ;  /* 0x00033440062e9836 */ /* 0x000fe20000000000 */
[----:B------:R-:W1:Y:S01]  /*42c0*/  MUFU.EX2 R89, R89 ;  /* 0x0000005900597308 */ /* 0x000e620000000800 */
[----:B------:R-:W-:-:S01]  /*42d0*/  FADD.FTZ R71, R12, R71 ;  /* 0x000000470c477221 */ /* 0x000fc20000010000 */
[--C-:B------:R-:W-:Y:S01]  /*42e0*/  FFMA.FTZ R79, R79, UR41, -R88.reuse ;  /* 0x000000294f4f7c23 */ /* 0x100fe20008010858 */
[----:B------:R-:W-:-:S01]  /*42f0*/  FFMA.FTZ R90, R90, UR41, -R88 ;  /* 0x000000295a5a7c23 */ /* 0x000fc20008010858 */
[----:B------:R-:W-:Y:S01]  /*4300*/  @!P1 PRMT R46, RZ, 0x654, R46 ;  /* 0x00000654ff2e9816 */ /* 0x000fe2000000002e */
[----:B------:R-:W-:-:S01]  /*4310*/  FADD.FTZ R100, R10, R71 ;  /* 0x000000470a647221 */ /* 0x000fc20000010000 */
[--C-:B------:R-:W-:Y:S01]  /*4320*/  FFMA.FTZ R91, R91, UR41, -R88.reuse ;  /* 0x000000295b5b7c23 */ /* 0x100fe20008010858 */
[----:B------:R-:W-:-:S01]  /*4330*/  FFMA.FTZ R62, R62, UR41, -R88 ;  /* 0x000000293e3e7c23 */ /* 0x000fc20008010858 */
[----:B------:R-:W2:Y:S01]  /*4340*/  MUFU.EX2 R92, R92 ;  /* 0x0000005c005c7308 */ /* 0x000ea20000000800 */
[----:B0-----:R-:W-:-:S01]  /*4350*/  FADD.FTZ R98, R41, R56 ;  /* 0x0000003829627221 */ /* 0x001fc20000010000 */
[----:B------:R-:W-:Y:S01]  /*4360*/  FADD.FTZ R100, R11, R100 ;  /* 0x000000640b647221 */ /* 0x000fe20000010000 */
[----:B------:R0:W-:Y:S01]  /*4370*/  @!P1 SYNCS.ARRIVE.TRANS64.RED.A1T0 RZ, [R46+URZ], RZ ;  /* 0x000000ff2eff99a7 */ /* 0x0001e2000810043f */
[----:B------:R-:W-:-:S01]  /*4380*/  FFMA.FTZ R63, R63, UR41, -R88 ;  /* 0x000000293f3f7c23 */ /* 0x000fc20008010858 */
[--C-:B------:R-:W-:Y:S01]  /*4390*/  FFMA.FTZ R54, R54, UR41, -R88.reuse ;  /* 0x0000002936367c23 */ /* 0x100fe20008010858 */
[----:B------:R-:W-:-:S01]  /*43a0*/  FFMA.FTZ R74, R74, UR41, -R88 ;  /* 0x000000294a4a7c23 */ /* 0x000fc20008010858 */
[----:B------:R-:W-:Y:S01]  /*43b0*/  FFMA.FTZ R75, R75, UR41, -R88 ;  /* 0x000000294b4b7c23 */ /* 0x000fe20008010858 */
[----:B------:R-:W3:Y:S01]  /*43c0*/  MUFU.EX2 R57, R57 ;  /* 0x0000003900397308 */ /* 0x000ee20000000800 */
[----:B-1----:R-:W-:-:S01]  /*43d0*/  FADD.FTZ R97, R89, R98 ;  /* 0x0000006259617221 */ /* 0x002fc20000010000 */
[--C-:B------:R-:W-:Y:S01]  /*43e0*/  FFMA.FTZ R47, R47, UR41, -R88.reuse ;  /* 0x000000292f2f7c23 */ /* 0x100fe20008010858 */
[----:B------:R-:W-:-:S01]  /*43f0*/  FFMA.FTZ R50, R50, UR41, -R88 ;  /* 0x0000002932327c23 */ /* 0x000fc20008010858 */
[--C-:B------:R-:W-:Y:S01]  /*4400*/  FFMA.FTZ R51, R51, UR41, -R88.reuse ;  /* 0x0000002933337c23 */ /* 0x100fe20008010858 */
[----:B------:R-:W-:-:S01]  /*4410*/  FFMA.FTZ R55, R55, UR41, -R88 ;  /* 0x0000002937377c23 */ /* 0x000fc20008010858 */
[--C-:B------:R-:W-:Y:S01]  /*4420*/  FFMA.FTZ R58, R58, UR41, -R88.reuse ;  /* 0x000000293a3a7c23 */ /* 0x100fe20008010858 */
[----:B------:R-:W-:-:S01]  /*4430*/  FFMA.FTZ R59, R59, UR41, -R88 ;  /* 0x000000293b3b7c23 */ /* 0x000fc20008010858 */
[----:B------:R-:W0:Y:S01]  /*4440*/  MUFU.EX2 R84, R84 ;  /* 0x0000005400547308 */ /* 0x000e220000000800 */
[----:B--2---:R-:W-:-:S01]  /*4450*/  FADD.FTZ R98, R92, R97 ;  /* 0x000000615c627221 */ /* 0x004fc20000010000 */
[--C-:B------:R-:W-:Y:S01]  /*4460*/  FFMA.FTZ R31, R31, UR41, -R88.reuse ;  /* 0x000000291f1f7c23 */ /* 0x100fe20008010858 */
[----:B------:R-:W-:-:S01]  /*4470*/  FFMA.FTZ R34, R34, UR41, -R88 ;  /* 0x0000002922227c23 */ /* 0x000fc20008010858 */
[--C-:B------:R-:W-:Y:S01]  /*4480*/  FFMA.FTZ R35, R35, UR41, -R88.reuse ;  /* 0x0000002923237c23 */ /* 0x100fe20008010858 */
[----:B------:R-:W-:-:S01]  /*4490*/  FFMA.FTZ R38, R38, UR41, -R88 ;  /* 0x0000002926267c23 */ /* 0x000fc20008010858 */
[--C-:B------:R-:W-:Y:S01]  /*44a0*/  FFMA.FTZ R73, R73, UR41, -R88.reuse ;  /* 0x0000002949497c23 */ /* 0x100fe20008010858 */
[----:B------:R-:W-:-:S01]  /*44b0*/  FFMA.FTZ R42, R42, UR41, -R88 ;  /* 0x000000292a2a7c23 */ /* 0x000fc20008010858 */
[----:B------:R-:W1:Y:S01]  /*44c0*/  MUFU.EX2 R93, R93 ;  /* 0x0000005d005d7308 */ /* 0x000e620000000800 */
[----:B---3--:R-:W-:-:S01]  /*44d0*/  FADD.FTZ R71, R57, R98 ;  /* 0x0000006239477221 */ /* 0x008fc20000010000 */
[----:B------:R-:W-:Y:S01]  /*44e0*/  FFMA.FTZ R43, R43, UR41, -R88 ;  /* 0x000000292b2b7c23 */ /* 0x000fe20008010858 */
[----:B------:R-:W-:Y:S01]  /*44f0*/  PLOP3.LUT P1, PT, PT, PT, UP0, 0x80, 0x0 ;  /* 0x000000000000781c */ /* 0x000fe20003f2f008 */
[--C-:B------:R-:W-:Y:S01]  /*4500*/  IMAD.MOV.U32 R99, RZ, RZ, R25.reuse ;  /* 0x000000ffff637224 */ /* 0x100fe200078e0019 */
[----:B------:R-:W-:Y:S01]  /*4510*/  F2FP.SATFINITE.E4M3.F32.PACK_AB_MERGE_C R201, R92, R89, RZ ;  /* 0x000000595cc9723e */ /* 0x000fe200048070ff */
[----:B------:R-:W-:Y:S01]  /*4520*/  IMAD.MOV.U32 R89, RZ, RZ, R25 ;  /* 0x000000ffff597224 */ /* 0x000fe200078e0019 */
[----:B------:R-:W-:Y:S01]  /*4530*/  F2FP.SATFINITE.E4M3.F32.PACK_AB_MERGE_C R206, R77, R26, R206 ;  /* 0x0000001a4dce723e */ /* 0x000fe200048070ce */
[----:B------:R-:W2:Y:S01]  /*4540*/  MUFU.EX2 R94, R94 ;  /* 0x0000005e005e7308 */ /* 0x000ea20000000800 */
[----:B0-----:R-:W-:-:S01]  /*4550*/  FADD.FTZ R46, R84, R71 ;  /* 0x00000047542e7221 */ /* 0x001fc20000010000 */
[----:B------:R-:W-:Y:S01]  /*4560*/  FADD.FTZ R71, R13, R100 ;  /* 0x000000640d477221 */ /* 0x000fe20000010000 */
[----:B------:R-:W-:Y:S01]  /*4570*/  F2FP.SATFINITE.E4M3.F32.PACK_AB_MERGE_C R201, R56, R41, R201 ;  /* 0x0000002938c9723e */ /* 0x000fe200048070c9 */
[----:B------:R-:W-:-:S02]  /*4580*/  IMAD.MOV.U32 R41, RZ, RZ, R25 ;  /* 0x000000ffff297224 */ /* 0x000fc400078e0019 */
[----:B------:R-:W-:-:S01]  /*4590*/  FADD.FTZ R71, R14, R71 ;  /* 0x000000470e477221 */ /* 0x000fc20000010000 */
[----:B------:R-:W-:Y:S01]  /*45a0*/  IMAD.MOV.U32 R56, RZ, RZ, R25 ;  /* 0x000000ffff387224 */ /* 0x000fe200078e0019 */
[----:B------:R-:W0:Y:S01]  /*45b0*/  MUFU.EX2 R78, R78 ;  /* 0x0000004e004e7308 */ /* 0x000e220000000800 */
[----:B-1----:R-:W-:-:S01]  /*45c0*/  FADD.FTZ R97, R93, R46 ;  /* 0x0000002e5d617221 */ /* 0x002fc20000010000 */
[----:B------:R-:W-:Y:S01]  /*45d0*/  FADD.FTZ R46, R20, R71 ;  /* 0x00000047142e7221 */ /* 0x000fe20000010000 */
[--C-:B------:R-:W-:Y:S02]  /*45e0*/  IMAD.MOV.U32 R92, RZ, RZ, R25.reuse ;  /* 0x000000ffff5c7224 */ /* 0x100fe400078e0019 */
[----:B------:R-:W-:Y:S02]  /*45f0*/  IMAD.MOV.U32 R100, RZ, RZ, R25 ;  /* 0x000000ffff647224 */ /* 0x000fe400078e0019 */
[----:B------:R-:W-:-:S01]  /*4600*/  FADD.FTZ R71, R21, R46 ;  /* 0x0000002e15477221 */ /* 0x000fc20000010000 */
[----:B------:R-:W-:Y:S01]  /*4610*/  FFMA.FTZ R46, R30, UR41, -R88 ;  /* 0x000000291e2e7c23 */ /* 0x000fe20008010858 */
[----:B------:R-:W1:Y:S01]  /*4620*/  MUFU.EX2 R79, R79 ;  /* 0x0000004f004f7308 */ /* 0x000e620000000800 */
[----:B--2---:R-:W-:-:S01]  /*4630*/  FADD.FTZ R97, R94, R97 ;  /* 0x000000615e617221 */ /* 0x004fc20000010000 */
[----:B------:R-:W-:Y:S01]  /*4640*/  FADD.FTZ R98, R24, R71 ;  /* 0x0000004718627221 */ /* 0x000fe20000010000 */
[----:B------:R-:W-:Y:S01]  /*4650*/  F2FP.SATFINITE.E4M3.F32.PACK_AB_MERGE_C R203, R94, R93, RZ ;  /* 0x0000005d5ecb723e */ /* 0x000fe200048070ff */
[----:B------:R-:W-:-:S02]  /*4660*/  IMAD.MOV.U32 R24, RZ, RZ, R25 ;  /* 0x000000ffff187224 */ /* 0x000fc400078e0019 */
[----:B------:R-:W-:Y:S01]  /*4670*/  IMAD.MOV.U32 R88, RZ, RZ, R25 ;  /* 0x000000ffff587224 */ /* 0x000fe200078e0019 */
[----:B------:R-:W-:Y:S01]  /*4680*/  F2FP.SATFINITE.E4M3.F32.PACK_AB_MERGE_C R203, R84, R57, R203 ;  /* 0x0000003954cb723e */ /* 0x000fe200048070cb */
[----:B------:R-:W2:Y:S01]  /*4690*/  MUFU.EX2 R95, R95 ;  /* 0x0000005f005f7308 */ /* 0x000ea20000000800 */
[--C-:B------:R-:W-:Y:S02]  /*46a0*/  IMAD.MOV.U32 R57, RZ, RZ, R25.reuse ;  /* 0x000000ffff397224 */ /* 0x100fe400078e0019 */
[--C-:B------:R-:W-:Y:S02]  /*46b0*/  IMAD.MOV.U32 R84, RZ, RZ, R25.reuse ;  /* 0x000000ffff547224 */ /* 0x100fe400078e0019 */
[--C-:B------:R-:W-:Y:S02]  /*46c0*/  IMAD.MOV.U32 R93, RZ, RZ, R25.reuse ;  /* 0x000000ffff5d7224 */ /* 0x100fe400078e0019 */
[--C-:B------:R-:W-:Y:S01]  /*46d0*/  IMAD.MOV.U32 R94, RZ, RZ, R25.reuse ;  /* 0x000000ffff5e7224 */ /* 0x100fe200078e0019 */
[----:B------:R-:W3:Y:S01]  /*46e0*/  MUFU.EX2 R96, R96 ;  /* 0x0000006000607308 */ /* 0x000ee20000000800 */
[----:B------:R-:W-:-:S02]  /*46f0*/  IMAD.MOV.U32 R103, RZ, RZ, R25 ;  /* 0x000000ffff677224 */ /* 0x000fc400078e0019 */
[--C-:B------:R-:W-:Y:S02]  /*4700*/  IMAD.MOV.U32 R102, RZ, RZ, R25.reuse ;  /* 0x000000ffff667224 */ /* 0x100fe400078e0019 */
[--C-:B------:R-:W-:Y:S02]  /*4710*/  IMAD.MOV.U32 R107, RZ, RZ, R25.reuse ;  /* 0x000000ffff6b7224 */ /* 0x100fe400078e0019 */
[----:B------:R-:W-:Y:S01]  /*4720*/  IMAD.MOV.U32 R106, RZ, RZ, R25 ;  /* 0x000000ffff6a7224 */ /* 0x000fe200078e0019 */
[----:B------:R-:W4:Y:S08]  /*4730*/  MUFU.EX2 R82, R82 ;  /* 0x0000005200527308 */ /* 0x000f300000000800 */
[----:B------:R0:W-:Y:S08]  /*4740*/  MUFU.EX2 R6, R70 ;  /* 0x0000004600067308 */ /* 0x0001f00000000800 */
[----:B------:R-:W5:Y:S01]  /*4750*/  MUFU.EX2 R83, R83 ;  /* 0x0000005300537308 */ /* 0x000f620000000800 */
[----:B0-----:R-:W-:-:S01]  /*4760*/  FADD.FTZ R70, R78, R97 ;  /* 0x000000614e467221 */ /* 0x001fc20000010000 */
[----:B------:R-:W-:Y:S01]  /*4770*/  FADD.FTZ R97, R27, R98 ;  /* 0x000000621b617221 */ /* 0x000fe20000010000 */
[----:B------:R-:W-:-:S02]  /*4780*/  IMAD.MOV.U32 R27, RZ, RZ, R25 ;  /* 0x000000ffff1b7224 */ /* 0x000fc400078e0019 */
[----:B-1----:R-:W-:-:S03]  /*4790*/  FADD.FTZ R70, R79, R70 ;  /* 0x000000464f467221 */ /* 0x002fc60000010000 */
[----:B------:R-:W0:Y:S01]  /*47a0*/  MUFU.EX2 R90, R90 ;  /* 0x0000005a005a7308 */ /* 0x000e220000000800 */
[----:B--2---:R-:W-:-:S01]  /*47b0*/  FADD.FTZ R71, R95, R70 ;  /* 0x000000465f477221 */ /* 0x004fc20000010000 */
[----:B------:R-:W-:Y:S01]  /*47c0*/  FADD.FTZ R70, R26, R97 ;  /* 0x000000611a467221 */ /* 0x000fe20000010000 */
[C---:B---3--:R-:W-:Y:S01]  /*47d0*/  F2FP.SATFINITE.E4M3.F32.PACK_AB_MERGE_C R95, R96.reuse, R95, RZ ;  /* 0x0000005f605f723e */ /* 0x048fe200048070ff */
[----:B------:R-:W-:Y:S02]  /*47e0*/  IMAD.MOV.U32 R26, RZ, RZ, R25 ;  /* 0x000000ffff1a7224 */ /* 0x000fe400078e0019 */
[----:B------:R-:W-:-:S01]  /*47f0*/  FADD.FTZ R71, R96, R71 ;  /* 0x0000004760477221 */ /* 0x000fc20000010000 */
[----:B------:R-:W-:Y:S01]  /*4800*/  IMAD.MOV.U32 R96, RZ, RZ, R25 ;  /* 0x000000ffff607224 */ /* 0x000fe200078e0019 */
[----:B------:R-:W-:Y:S01]  /*4810*/  F2FP.SATFINITE.E4M3.F32.PACK_AB_MERGE_C R205, R79, R78, R95 ;  /* 0x0000004e4fcd723e */ /* 0x000fe2000480705f */
[----:B------:R-:W1:Y:S01]  /*4820*/  MUFU.EX2 R91, R91 ;  /* 0x0000005b005b7308 */ /* 0x000e620000000800 */
[----:B----4-:R-:W-:-:S01]  /*4830*/  FADD.FTZ R98, R82, R71 ;  /* 0x0000004752627221 */ /* 0x010fc20000010000 */
[----:B------:R-:W-:Y:S01]  /*4840*/  FADD.FTZ R71, R77, R70 ;  /* 0x000000464d477221 */ /* 0x000fe20000010000 */
[----:B------:R-:W-:-:S02]  /*4850*/  IMAD.MOV.U32 R77, RZ, RZ, R25 ;  /* 0x000000ffff4d7224 */ /* 0x000fc400078e0019 */
[----:B-----5:R-:W-:Y:S01]  /*4860*/  FADD.FTZ R97, R83, R98 ;  /* 0x0000006253617221 */ /* 0x020fe20000010000 */
[----:B------:R-:W-:-:S01]  /*4870*/  FADD.FTZ R70, R76, R71 ;  /* 0x000000474c467221 */ /* 0x000fc20000010000 */
[--C-:B------:R-:W-:Y:S01]  /*4880*/  IMAD.MOV.U32 R76, RZ, RZ, R25.reuse ;  /* 0x000000ffff4c7224 */ /* 0x100fe200078e0019 */
[----:B------:R-:W2:Y:S01]  /*4890*/  MUFU.EX2 R62, R62 ;  /* 0x0000003e003e7308 */ /* 0x000ea20000000800 */
[--C-:B------:R-:W-:Y:S02]  /*48a0*/  IMAD.MOV.U32 R79, RZ, RZ, R25.reuse ;  /* 0x000000ffff4f7224 */ /* 0x100fe400078e0019 */
[----:B------:R-:W-:Y:S01]  /*48b0*/  FADD.FTZ R71, R81, R70 ;  /* 0x0000004651477221 */ /* 0x000fe20000010000 */
[--C-:B------:R-:W-:Y:S02]  /*48c0*/  IMAD.MOV.U32 R70, RZ, RZ, R25.reuse ;  /* 0x000000ffff467224 */ /* 0x100fe400078e0019 */
[----:B------:R-:W-:Y:S02]  /*48d0*/  IMAD.MOV.U32 R78, RZ, RZ, R25 ;  /* 0x000000ffff4e7224 */ /* 0x000fe400078e0019 */
[----:B------:R-:W-:-:S01]  /*48e0*/  FADD.FTZ R12, R60, R71 ;  /* 0x000000473c0c7221 */ /* 0x000fc20000010000 */
[--C-:B------:R-:W-:Y:S01]  /*48f0*/  IMAD.MOV.U32 R71, RZ, RZ, R25.reuse ;  /* 0x000000ffff477224 */ /* 0x100fe200078e0019 */
[----:B------:R-:W3:Y:S01]  /*4900*/  MUFU.EX2 R63, R63 ;  /* 0x0000003f003f7308 */ /* 0x000ee20000000800 */
[----:B------:R-:W-:-:S02]  /*4910*/  IMAD.MOV.U32 R81, RZ, RZ, R25 ;  /* 0x000000ffff517224 */ /* 0x000fc400078e0019 */
[--C-:B------:R-:W-:Y:S02]  /*4920*/  IMAD.MOV.U32 R95, RZ, RZ, R25.reuse ;  /* 0x000000ffff5f7224 */ /* 0x100fe400078e0019 */
[----:B------:R-:W-:-:S03]  /*4930*/  IMAD.MOV.U32 R98, RZ, RZ, R25 ;  /* 0x000000ffff627224 */ /* 0x000fc600078e0019 */
[----:B------:R-:W4:Y:S08]  /*4940*/  MUFU.EX2 R64, R64 ;  /* 0x0000004000407308 */ /* 0x000f300000000800 */
[----:B------:R-:W5:Y:S08]  /*4950*/  MUFU.EX2 R86, R86 ;  /* 0x0000005600567308 */ /* 0x000f700000000800 */
[----:B------:R0:W-:Y:S08]  /*4960*/  MUFU.EX2 R30, R54 ;  /* 0x00000036001e7308 */ /* 0x0001f00000000800 */
[----:B------:R-:W5:Y:S01]  /*4970*/  MUFU.EX2 R85, R85 ;  /* 0x0000005500557308 */ /* 0x000f620000000800 */
[----:B0-----:R-:W-:-:S01]  /*4980*/  FADD.FTZ R54, R90, R97 ;  /* 0x000000615a367221 */ /* 0x001fc20000010000 */
[----:B-1----:R-:W-:Y:S01]  /*4990*/  F2FP.SATFINITE.E4M3.F32.PACK_AB_MERGE_C R90, R91, R90, RZ ;  /* 0x0000005a5b5a723e */ /* 0x002fe200048070ff */
[----:B------:R-:W-:-:S02]  /*49a0*/  IMAD.MOV.U32 R97, RZ, RZ, R25 ;  /* 0x000000ffff617224 */ /* 0x000fc400078e0019 */
[----:B------:R-:W-:Y:S01]  /*49b0*/  FADD.FTZ R9, R91, R54 ;  /* 0x000000365b097221 */ /* 0x000fe20000010000 */
[----:B------:R-:W-:Y:S01]  /*49c0*/  F2FP.SATFINITE.E4M3.F32.PACK_AB_MERGE_C R207, R83, R82, R90 ;  /* 0x0000005253cf723e */ /* 0x000fe2000480705a */
[----:B------:R-:W-:Y:S01]  /*49d0*/  IMAD.MOV.U32 R54, RZ, RZ, R25 ;  /* 0x000000ffff367224 */ /* 0x000fe200078e0019 */
[----:B------:R-:W0:Y:S01]  /*49e0*/  MUFU.EX2 R87, R87 ;  /* 0x0000005700577308 */ /* 0x000e220000000800 */
[----:B--2---:R-:W-:-:S01]  /*49f0*/  FADD.FTZ R14, R62, R9 ;  /* 0x000000093e0e7221 */ /* 0x004fc20000010000 */
[----:B------:R-:W-:Y:S01]  /*4a00*/  FADD.FTZ R9, R61, R12 ;  /* 0x0000000c3d097221 */ /* 0x000fe20000010000 */
[----:B------:R-:W-:Y:S02]  /*4a10*/  IMAD.MOV.U32 R83, RZ, RZ, R25 ;  /* 0x000000ffff537224 */ /* 0x000fe400078e0019 */
[----:B---3--:R-:W-:Y:S01]  /*4a20*/  FADD.FTZ R13, R63, R14 ;  /* 0x0000000e3f0d7221 */ /* 0x008fe20000010000 */
[----:B----4-:R-:W-:-:S01]  /*4a30*/  FADD.FTZ R12, R64, R9 ;  /* 0x00000009400c7221 */ /* 0x010fc20000010000 */
[----:B------:R-:W-:Y:S01]  /*4a40*/  IMAD.MOV.U32 R82, RZ, RZ, R25 ;  /* 0x000000ffff527224 */ /* 0x000fe200078e0019 */
[----:B------:R-:W1:Y:S01]  /*4a50*/  MUFU.EX2 R65, R65 ;  /* 0x0000004100417308 */ /* 0x000e620000000800 */
[----:B-----5:R-:W-:-:S01]  /*4a60*/  FADD.FTZ R14, R86, R13 ;  /* 0x0000000d560e7221 */ /* 0x020fc20000010000 */
[C---:B------:R-:W-:Y:S01]  /*4a70*/  FADD.FTZ R12, R85.reuse, R12 ;  /* 0x0000000c550c7221 */ /* 0x040fe20000010000 */
[----:B------:R-:W-:Y:S01]  /*4a80*/  F2FP.SATFINITE.E4M3.F32.PACK_AB_MERGE_C R208, R85, R64, RZ ;  /* 0x0000004055d0723e */ /* 0x000fe200048070ff */
[----:B------:R-:W-:-:S02]  /*4a90*/  IMAD.MOV.U32 R64, RZ, RZ, R25 ;  /* 0x000000ffff407224 */ /* 0x000fc400078e0019 */
[----:B------:R-:W-:Y:S01]  /*4aa0*/  IMAD.MOV.U32 R85, RZ, RZ, R25 ;  /* 0x000000ffff557224 */ /* 0x000fe200078e0019 */
[----:B------:R-:W-:Y:S01]  /*4ab0*/  F2FP.SATFINITE.E4M3.F32.PACK_AB_MERGE_C R208, R61, R60, R208 ;  /* 0x0000003c3dd0723e */ /* 0x000fe200048070d0 */
[----:B------:R-:W2:Y:S01]  /*4ac0*/  MUFU.EX2 R66, R66 ;  /* 0x0000004200427308 */ /* 0x000ea20000000800 */
[----:B0-----:R-:W-:-:S01]  /*4ad0*/  FADD.FTZ R9, R87, R14 ;  /* 0x0000000e57097221 */ /* 0x001fc20000010000 */
[----:B------:R-:W-:Y:S01]  /*4ae0*/  F2FP.SATFINITE.E4M3.F32.PACK_AB_MERGE_C R86, R87, R86, RZ ;  /* 0x000000565756723e */ /* 0x000fe200048070ff */
[--C-:B------:R-:W-:Y:S02]  /*4af0*/  IMAD.MOV.U32 R61, RZ, RZ, R25.reuse ;  /* 0x000000ffff3d7224 */ /* 0x100fe400078e0019 */
[--C-:B------:R-:W-:Y:S01]  /*4b00*/  IMAD.MOV.U32 R60, RZ, RZ, R25.reuse ;  /* 0x000000ffff3c7224 */ /* 0x100fe200078e0019 */
[----:B------:R-:W-:Y:S01]  /*4b10*/  F2FP.SATFINITE.E4M3.F32.PACK_AB_MERGE_C R209, R63, R62, R86 ;  /* 0x0000003e3fd1723e */ /* 0x000fe20004807056 */
[----:B------:R-:W-:Y:S01]  /*4b20*/  IMAD.MOV.U32 R63, RZ, RZ, R25 ;  /* 0x000000ffff3f7224 */ /* 0x000fe200078e0019 */
[----:B------:R-:W0:Y:S01]  /*4b30*/  MUFU.EX2 R68, R68 ;  /* 0x0000004400447308 */ /* 0x000e220000000800 */
[----:B-1----:R-:W-:-:S01]  /*4b40*/  FADD.FTZ R13, R65, R12 ;  /* 0x0000000c410d7221 */ /* 0x002fc20000010000 */
[----:B------:R-:W-:-:S02]  /*4b50*/  IMAD.MOV.U32 R62, RZ, RZ, R25 ;  /* 0x000000ffff3e7224 */ /* 0x000fc400078e0019 */
[--C-:B------:R-:W-:Y:S02]  /*4b60*/  IMAD.MOV.U32 R87, RZ, RZ, R25.reuse ;  /* 0x000000ffff577224 */ /* 0x100fe400078e0019 */
[----:B------:R-:W-:Y:S02]  /*4b70*/  IMAD.MOV.U32 R86, RZ, RZ, R25 ;  /* 0x000000ffff567224 */ /* 0x000fe400078e0019 */
[----:B------:R-:W1:Y:S01]  /*4b80*/  MUFU.EX2 R67, R67 ;  /* 0x0000004300437308 */ /* 0x000e620000000800 */
[----:B--2---:R-:W-:-:S01]  /*4b90*/  FADD.FTZ R12, R66, R9 ;  /* 0x00000009420c7221 */ /* 0x004fc20000010000 */
[--C-:B------:R-:W-:Y:S02]  /*4ba0*/  IMAD.MOV.U32 R91, RZ, RZ, R25.reuse ;  /* 0x000000ffff5b7224 */ /* 0x100fe400078e0019 */
[----:B------:R-:W-:-:S04]  /*4bb0*/  IMAD.MOV.U32 R90, RZ, RZ, R25 ;  /* 0x000000ffff5a7224 */ /* 0x000fc800078e0019 */
        /* <DEDUP_REMOVED lines=9> */
[C---:B-1----:R-:W-:Y:S01]  /*4c50*/  F2FP.SATFINITE.E4M3.F32.PACK_AB_MERGE_C R210, R72.reuse, R69, RZ ;  /* 0x0000004548d2723e */ /* 0x042fe200048070ff */
[----:B------:R-:W-:Y:S01]  /*4c60*/  FADD.FTZ R72, R72, R13 ;  /* 0x0000000d48487221 */ /* 0x000fe20000010000 */
[--C-:B------:R-:W-:Y:S02]  /*4c70*/  IMAD.MOV.U32 R69, RZ, RZ, R25.reuse ;  /* 0x000000ffff457224 */ /* 0x100fe400078e0019 */
[----:B------:R-:W-:Y:S01]  /*4c80*/  F2FP.SATFINITE.E4M3.F32.PACK_AB_MERGE_C R210, R68, R65, R210 ;  /* 0x0000004144d2723e */ /* 0x000fe200048070d2 */
[--C-:B------:R-:W-:Y:S02]  /*4c90*/  IMAD.MOV.U32 R65, RZ, RZ, R25.reuse ;  /* 0x000000ffff417224 */ /* 0x100fe400078e0019 */
[----:B------:R-:W1:Y:S01]  /*4ca0*/  MUFU.EX2 R44, R44 ;  /* 0x0000002c002c7308 */ /* 0x000e620000000800 */
[C---:B--2---:R-:W-:Y:S01]  /*4cb0*/  F2FP.SATFINITE.E4M3.F32.PACK_AB_MERGE_C R74, R75.reuse, R74, RZ ;  /* 0x0000004a4b4a723e */ /* 0x044fe200048070ff */
[----:B------:R-:W-:Y:S01]  /*4cc0*/  FADD.FTZ R75, R75, R8 ;  /* 0x000000084b4b7221 */ /* 0x000fe20000010000 */
[----:B------:R-:W-:-:S02]  /*4cd0*/  IMAD.MOV.U32 R68, RZ, RZ, R25 ;  /* 0x000000ffff447224 */ /* 0x000fc400078e0019 */
[----:B------:R-:W-:Y:S01]  /*4ce0*/  F2FP.SATFINITE.E4M3.F32.PACK_AB_MERGE_C R211, R67, R66, R74 ;  /* 0x0000004243d3723e */ /* 0x000fe2000480704a */
[----:B------:R-:W-:-:S01]  /*4cf0*/  FADD.FTZ R8, R6, R75 ;  /* 0x0000004b06087221 */ /* 0x000fc20000010000 */
[----:B------:R-:W-:Y:S01]  /*4d00*/  IMAD.MOV.U32 R67, RZ, RZ, R25 ;  /* 0x000000ffff437224 */ /* 0x000fe200078e0019 */
[----:B------:R-:W2:Y:S01]  /*4d10*/  MUFU.EX2 R47, R47 ;  /* 0x0000002f002f7308 */ /* 0x000ea20000000800 */
[----:B0-----:R-:W-:-:S01]  /*4d20*/  FADD.FTZ R7, R39, R72 ;  /* 0x0000004827077221 */ /* 0x001fc20000010000 */
[--C-:B------:R-:W-:Y:S02]  /*4d30*/  IMAD.MOV.U32 R66, RZ, RZ, R25.reuse ;  /* 0x000000ffff427224 */ /* 0x100fe400078e0019 */
[--C-:B------:R-:W-:Y:S02]  /*4d40*/  IMAD.MOV.U32 R72, RZ, RZ, R25.reuse ;  /* 0x000000ffff487224 */ /* 0x100fe400078e0019 */
[----:B------:R-:W-:Y:S02]  /*4d50*/  IMAD.MOV.U32 R75, RZ, RZ, R25 ;  /* 0x000000ffff4b7224 */ /* 0x000fe400078e0019 */
[----:B------:R-:W0:Y:S01]  /*4d60*/  MUFU.EX2 R50, R50 ;  /* 0x0000003200327308 */ /* 0x000e220000000800 */
[----:B-1----:R-:W-:-:S01]  /*4d70*/  FADD.FTZ R10, R44, R7 ;  /* 0x000000072c0a7221 */ /* 0x002fc20000010000 */
[----:B------:R-:W-:-:S06]  /*4d80*/  IMAD.MOV.U32 R74, RZ, RZ, R25 ;  /* 0x000000ffff4a7224 */ /* 0x000fcc00078e0019 */
[----:B------:R-:W1:Y:S01]  /*4d90*/  MUFU.EX2 R45, R45 ;  /* 0x0000002d002d7308 */ /* 0x000e620000000800 */
[----:B--2---:R-:W-:-:S07]  /*4da0*/  FADD.FTZ R7, R47, R8 ;  /* 0x000000082f077221 */ /* 0x004fce0000010000 */
[----:B------:R-:W2:Y:S01]  /*4db0*/  MUFU.EX2 R51, R51 ;  /* 0x0000003300337308 */ /* 0x000ea20000000800 */
[----:B0-----:R-:W-:-:S07]  /*4dc0*/  FADD.FTZ R8, R50, R7 ;  /* 0x0000000732087221 */ /* 0x001fce0000010000 */
[----:B------:R-:W0:Y:S01]  /*4dd0*/  MUFU.EX2 R80, R80 ;  /* 0x0000005000507308 */ /* 0x000e220000000800 */
[----:B-1----:R-:W-:-:S07]  /*4de0*/  FADD.FTZ R9, R45, R10 ;  /* 0x0000000a2d097221 */ /* 0x002fce0000010000 */
[----:B------:R-:W1:Y:S01]  /*4df0*/  MUFU.EX2 R48, R48 ;  /* 0x0000003000307308 */ /* 0x000e620000000800 */
[C---:B--2---:R-:W-:Y:S01]  /*4e00*/  F2FP.SATFINITE.E4M3.F32.PACK_AB_MERGE_C R50, R51.reuse, R50, RZ ;  /* 0x000000323332723e */ /* 0x044fe200048070ff */
[----:B------:R-:W-:-:S03]  /*4e10*/  FADD.FTZ R51, R51, R8 ;  /* 0x0000000833337221 */ /* 0x000fc60000010000 */
[----:B------:R-:W-:Y:S01]  /*4e20*/  F2FP.SATFINITE.E4M3.F32.PACK_AB_MERGE_C R213, R47, R6, R50 ;  /* 0x000000062fd5723e */ /* 0x000fe20004807032 */
[----:B------:R-:W-:-:S01]  /*4e30*/  FADD.FTZ R10, R30, R51 ;  /* 0x000000331e0a7221 */ /* 0x000fc20000010000 */
[----:B------:R-:W-:Y:S01]  /*4e40*/  IMAD.MOV.U32 R47, RZ, RZ, R25 ;  /* 0x000000ffff2f7224 */ /* 0x000fe200078e0019 */
        /* <DEDUP_REMOVED lines=12> */
[----:B------:R-:W-:Y:S01]  /*4f10*/  MUFU.EX2 R52, R52 ;  /* 0x0000003400347308 */ /* 0x000fe20000000800 */
[----:B--2---:R-:W-:-:S07]  /*4f20*/  FADD.FTZ R9, R55, R10 ;  /* 0x0000000a37097221 */ /* 0x004fce0000010000 */
[----:B------:R-:W1:Y:S01]  /*4f30*/  MUFU.EX2 R53, R53 ;  /* 0x0000003500357308 */ /* 0x000e620000000800 */
[----:B0-----:R-:W-:-:S07]  /*4f40*/  FADD.FTZ R7, R49, R8 ;  /* 0x0000000831077221 */ /* 0x001fce0000010000 */
[----:B------:R-:W0:Y:S08]  /*4f50*/  MUFU.EX2 R58, R58 ;  /* 0x0000003a003a7308 */ /* 0x000e300000000800 */
[----:B------:R-:W2:Y:S01]  /*4f60*/  MUFU.EX2 R59, R59 ;  /* 0x0000003b003b7308 */ /* 0x000ea20000000800 */
[----:B-1----:R-:W-:Y:S01]  /*4f70*/  F2FP.SATFINITE.E4M3.F32.PACK_AB_MERGE_C R214, R53, R52, RZ ;  /* 0x0000003435d6723e */ /* 0x002fe200048070ff */
[----:B------:R-:W-:-:S03]  /*4f80*/  FADD.FTZ R52, R52, R7 ;  /* 0x0000000734347221 */ /* 0x000fc60000010000 */
[----:B------:R-:W-:Y:S01]  /*4f90*/  F2FP.SATFINITE.E4M3.F32.PACK_AB_MERGE_C R214, R49, R48, R214 ;  /* 0x0000003031d6723e */ /* 0x000fe200048070d6 */
[----:B------:R-:W-:-:S01]  /*4fa0*/  FADD.FTZ R53, R53, R52 ;  /* 0x0000003435357221 */ /* 0x000fc20000010000 */
[----:B------:R-:W-:Y:S01]  /*4fb0*/  IMAD.MOV.U32 R49, RZ, RZ, R25 ;  /* 0x000000ffff317224 */ /* 0x000fe200078e0019 */
[----:B------:R-:W-:Y:S01]  /*4fc0*/  MUFU.EX2 R32, R32 ;  /* 0x0000002000207308 */ /* 0x000fe20000000800 */
[----:B0-----:R-:W-:-:S01]  /*4fd0*/  FADD.FTZ R8, R58, R9 ;  /* 0x000000093a087221 */ /* 0x001fc20000010000 */
[--C-:B------:R-:W-:Y:S02]  /*4fe0*/  IMAD.MOV.U32 R48, RZ, RZ, R25.reuse ;  /* 0x000000ffff307224 */ /* 0x100fe400078e0019 */
[----:B------:R-:W-:-:S04]  /*4ff0*/  IMAD.MOV.U32 R52, RZ, RZ, R25 ;  /* 0x000000ffff347224 */ /* 0x000fc800078e0019 */
[----:B------:R-:W0:Y:S01]  /*5000*/  MUFU.EX2 R33, R33 ;  /* 0x0000002100217308 */ /* 0x000e220000000800 */
[C---:B--2---:R-:W-:Y:S01]  /*5010*/  F2FP.SATFINITE.E4M3.F32.PACK_AB_MERGE_C R58, R59.reuse, R58, RZ ;  /* 0x0000003a3b3a723e */ /* 0x044fe200048070ff */
        /* <DEDUP_REMOVED lines=9> */
[----:B-1----:R-:W-:-:S01]  /*50b0*/  FADD.FTZ R10, R46, R59 ;  /* 0x0000003b2e0a7221 */ /* 0x002fc20000010000 */
[----:B------:R-:W-:-:S06]  /*50c0*/  IMAD.MOV.U32 R59, RZ, RZ, R25 ;  /* 0x000000ffff3b7224 */ /* 0x000fcc00078e0019 */
[----:B------:R-:W1:Y:S01]  /*50d0*/  MUFU.EX2 R31, R31 ;  /* 0x0000001f001f7308 */ /* 0x000e620000000800 */
[----:B--2---:R-:W-:-:S01]  /*50e0*/  FADD.FTZ R8, R28, R53 ;  /* 0x000000351c087221 */ /* 0x004fc20000010000 */
[----:B------:R-:W-:-:S06]  /*50f0*/  IMAD.MOV.U32 R53, RZ, RZ, R25 ;  /* 0x000000ffff357224 */ /* 0x000fcc00078e0019 */
[----:B------:R-:W2:Y:S01]  /*5100*/  MUFU.EX2 R34, R34 ;  /* 0x0000002200227308 */ /* 0x000ea20000000800 */
[C---:B0-----:R-:W-:Y:S01]  /*5110*/  F2FP.SATFINITE.E4M3.F32.PACK_AB_MERGE_C R216, R29.reuse, R28, R7 ;  /* 0x0000001c1dd8723e */ /* 0x041fe20004807007 */
[----:B------:R-:W-:Y:S01]  /*5120*/  FADD.FTZ R29, R29, R8 ;  /* 0x000000081d1d7221 */ /* 0x000fe20000010000 */
[----:B------:R-:W-:-:S03]  /*5130*/  IMAD.MOV.U32 R28, RZ, RZ, R25 ;  /* 0x000000ffff1c7224 */ /* 0x000fc600078e0019 */
[----:B------:R-:W-:Y:S01]  /*5140*/  FADD.FTZ R32, R32, R29 ;  /* 0x0000001d20207221 */ /* 0x000fe20000010000 */
[----:B------:R-:W-:Y:S01]  /*5150*/  IMAD.MOV.U32 R29, RZ, RZ, R25 ;  /* 0x000000ffff1d7224 */ /* 0x000fe200078e0019 */
[----:B------:R-:W0:Y:S01]  /*5160*/  MUFU.EX2 R35, R35 ;  /* 0x0000002300237308 */ /* 0x000e220000000800 */
[----:B-1----:R-:W-:-:S01]  /*5170*/  FADD.FTZ R7, R31, R10 ;  /* 0x0000000a1f077221 */ /* 0x002fc20000010000 */
        /* <DEDUP_REMOVED lines=10> */
[--C-:B------:R-:W-:Y:S02]  /*5220*/  IMAD.MOV.U32 R34, RZ, RZ, R25.reuse ;  /* 0x000000ffff227224 */ /* 0x100fe400078e0019 */
[----:B------:R-:W-:-:S05]  /*5230*/  IMAD.MOV.U32 R46, RZ, RZ, R25 ;  /* 0x000000ffff2e7224 */ /* 0x000fca00078e0019 */
[----:B------:R-:W2:Y:S01]  /*5240*/  MUFU.EX2 R36, R36 ;  /* 0x0000002400247308 */ /* 0x000ea20000000800 */
[----:B-1----:R-:W-:-:S07]  /*5250*/  F2FP.SATFINITE.E4M3.F32.PACK_AB_MERGE_C R7, R15, R40, RZ ;  /* 0x000000280f07723e */ /* 0x002fce00048070ff */
[----:B------:R-:W1:Y:S01]  /*5260*/  MUFU.EX2 R37, R37 ;  /* 0x0000002500257308 */ /* 0x000e620000000800 */
[----:B0-----:R-:W-:-:S01]  /*5270*/  FADD.FTZ R10, R38, R35 ;  /* 0x00000023260a7221 */ /* 0x001fc20000010000 */
[----:B------:R-:W-:-:S06]  /*5280*/  IMAD.MOV.U32 R35, RZ, RZ, R25 ;  /* 0x000000ffff237224 */ /* 0x000fcc00078e0019 */
[----:B------:R-:W0:Y:S01]  /*5290*/  MUFU.EX2 R73, R73 ;  /* 0x0000004900497308 */ /* 0x000e220000000800 */
[----:B--2---:R-:W-:-:S01]  /*52a0*/  FADD.FTZ R8, R36, R33 ;  /* 0x0000002124087221 */ /* 0x004fc20000010000 */
[----:B------:R-:W-:-:S06]  /*52b0*/  IMAD.MOV.U32 R33, RZ, RZ, R25 ;  /* 0x000000ffff217224 */ /* 0x000fcc00078e0019 */
[----:B------:R-:W-:Y:S01]  /*52c0*/  MUFU.EX2 R42, R42 ;  /* 0x0000002a002a7308 */ /* 0x000fe20000000800 */
[C---:B-1----:R-:W-:Y:S01]  /*52d0*/  F2FP.SATFINITE.E4M3.F32.PACK_AB_MERGE_C R218, R37.reuse, R36, R7 ;  /* 0x0000002425da723e */ /* 0x042fe20004807007 */
[----:B------:R-:W-:Y:S01]  /*52e0*/  FADD.FTZ R37, R37, R8 ;  /* 0x0000000825257221 */ /* 0x000fe20000010000 */
[----:B------:R-:W-:-:S03]  /*52f0*/  IMAD.MOV.U32 R36, RZ, RZ, R25 ;  /* 0x000000ffff247224 */ /* 0x000fc600078e0019 */
[----:B------:R-:W-:Y:S01]  /*5300*/  FADD.FTZ R6, R40, R37 ;  /* 0x0000002528067221 */ /* 0x000fe20000010000 */
[----:B------:R-:W-:Y:S01]  /*5310*/  IMAD.MOV.U32 R37, RZ, RZ, R25 ;  /* 0x000000ffff257224 */ /* 0x000fe200078e0019 */
[----:B------:R-:W1:Y:S01]  /*5320*/  MUFU.EX2 R43, R43 ;  /* 0x0000002b002b7308 */ /* 0x000e620000000800 */
[----:B0-----:R-:W-:-:S01]  /*5330*/  FADD.FTZ R7, R73, R10 ;  /* 0x0000000a49077221 */ /* 0x001fc20000010000 */
[----:B------:R-:W-:Y:S01]  /*5340*/  FADD.FTZ R6, R15, R6 ;  /* 0x000000060f067221 */ /* 0x000fe20000010000 */
[----:B------:R-:W-:Y:S01]  /*5350*/  IMAD.MOV.U32 R40, RZ, RZ, R25 ;  /* 0x000000ffff287224 */ /* 0x000fe200078e0019 */
[----:B-1----:R-:W-:Y:S01]  /*5360*/  F2FP.SATFINITE.E4M3.F32.PACK_AB_MERGE_C R8, R43, R42, RZ ;  /* 0x0000002a2b08723e */ /* 0x002fe200048070ff */
[----:B------:R-:W-:-:S03]  /*5370*/  FADD.FTZ R42, R42, R7 ;  /* 0x000000072a2a7221 */ /* 0x000fc60000010000 */
[----:B------:R-:W-:Y:S01]  /*5380*/  F2FP.SATFINITE.E4M3.F32.PACK_AB_MERGE_C R219, R73, R38, R8 ;  /* 0x0000002649db723e */ /* 0x000fe20004807008 */
[----:B------:R-:W-:-:S01]  /*5390*/  FADD.FTZ R7, R43, R42 ;  /* 0x0000002a2b077221 */ /* 0x000fc20000010000 */
[--C-:B------:R-:W-:Y:S02]  /*53a0*/  IMAD.MOV.U32 R38, RZ, RZ, R25.reuse ;  /* 0x000000ffff267224 */ /* 0x100fe400078e0019 */
[--C-:B------:R-:W-:Y:S02]  /*53b0*/  IMAD.MOV.U32 R43, RZ, RZ, R25.reuse ;  /* 0x000000ffff2b7224 */ /* 0x100fe400078e0019 */
[--C-:B------:R-:W-:Y:S02]  /*53c0*/  IMAD.MOV.U32 R42, RZ, RZ, R25.reuse ;  /* 0x000000ffff2a7224 */ /* 0x100fe400078e0019 */
[----:B------:R-:W-:Y:S01]  /*53d0*/  IMAD.MOV.U32 R73, RZ, RZ, R25 ;  /* 0x000000ffff497224 */ /* 0x000fe200078e0019 */
[----:B------:R-:W-:Y:S06]  /*53e0*/  @!P1 BRA `(.L_x_147) ;  /* 0x0000003000b09947 */ /* 0x000fec0003800000 */
[----:B------:R-:W-:Y:S01]  /*53f0*/  IMAD.MOV.U32 R8, RZ, RZ, R5 ;  /* 0x000000ffff087224 */ /* 0x000fe200078e0005 */
[----:B------:R-:W-:Y:S01]  /*5400*/  CS2R R118, SRZ ;  /* 0x0000000000767805 */ /* 0x000fe2000001ff00 */
[----:B------:R-:W-:Y:S01]  /*5410*/  IMAD.MOV.U32 R9, RZ, RZ, R4 ;  /* 0x000000ffff097224 */ /* 0x000fe200078e0004 */
        /* <DEDUP_REMOVED lines=47> */
[----:B------:R-:W-:Y:S01]  /*5710*/  UMOV UR55, UR46 ;  /* 0x0000002e00377c82 */ /* 0x000fe20008000000 */
[----:B------:R-:W-:-:S05]  /*5720*/  UMOV UR54, UR53 ;  /* 0x0000003500367c82 */ /* 0x000fca0008000000 */
.L_x_157:
[----:B------:R-:W-:Y:S01]  /*5730*/  ISETP.NE.AND P2, PT, RZ, UR44, PT ;  /* 0x0000002cff007c0c */ /* 0x000fe2000bf45270 */
[----:B------:R-:W-:-:S04]  /*5740*/  UISETP.NE.AND UP0, UPT, UR54, 0x1, UPT ;  /* 0x000000013600788c */ /* 0x000fc8000bf05270 */
[----:B------:R-:W-:-:S04]  /*5750*/  USEL UR46, URZ, 0x1, UP0 ;  /* 0x000000013f2e7887 */ /* 0x000fc80008000000 */
[----:B------:R-:W-:-:S04]  /*5760*/  ULOP3.LUT UR46, UR55, UR46, URZ, 0x3c, !UPT ;  /* 0x0000002e372e7292 */ /* 0x000fc8000f8e3c3f */
[----:B------:R-:W-:Y:S08]  /*5770*/  @P2 BRA `(.L_x_148) ;  /* 0x0000000000442947 */ /* 0x000ff00003800000 */
[----:B------:R-:W-:Y:S05]  /*5780*/  @!P0 BRA `(.L_x_149) ;  /* 0x0000000000048947 */ /* 0x000fea0003800000 */
[----:B------:R-:W-:Y:S01]  /*5790*/  BPT.TRAP 0x1 ;  /* 0x000000040000795c */ /* 0x000fe20000300000 */
.L_x_149:
[----:B------:R-:W0:Y:S01]  /*57a0*/  S2UR UR10, SR_CgaCtaId ;  /* 0x00000000000a79c3 */ /* 0x000e220000008800 */
[----:B------:R-:W-:Y:S01]  /*57b0*/  UIADD3 UR6, UR54, 0x1, URZ ;  /* 0x0000000136067890 */ /* 0x000fe2000fffe03f */
[----:B------:R-:W-:Y:S01]  /*57c0*/  IMAD.U32 R0, RZ, RZ, UR46 ;  /* 0x0000002eff007e24 */ /* 0x000fe2000f8e00ff */
[----:B------:R-:W-:Y:S02]  /*57d0*/  UMOV UR7, 0x400 ;  /* 0x0000040000077882 */ /* 0x000fe40000000000 */
[----:B------:R-:W-:Y:S02]  /*57e0*/  UISETP.NE.AND UP0, UPT, UR6, 0x2, UPT ;  /* 0x000000020600788c */ /* 0x000fe4000bf05270 */
[----:B------:R-:W-:Y:S02]  /*57f0*/  SHF.L.U32 R0, R0, 0x1f, RZ ;  /* 0x0000001f00007819 */ /* 0x000fe400000006ff */
[----:B------:R-:W-:Y:S02]  /*5800*/  USEL UR6, UR6, URZ, UP0 ;  /* 0x0000003f06067287 */ /* 0x000fe40008000000 */
[----:B0-----:R-:W-:-:S04]  /*5810*/  ULEA UR7, UR10, UR7, 0x18 ;  /* 0x000000070a077291 */ /* 0x001fc8000f8ec03f */
[----:B------:R-:W-:-:S09]  /*5820*/  ULEA UR6, UR6, UR7, 0x3 ;  /* 0x0000000706067291 */ /* 0x000fd2000f8e183f */
[----:B------:R0:W1:Y:S01]  /*5830*/  SYNCS.PHASECHK.TRANS64.TRYWAIT P1, [UR6+0x33430], R0 ;  /* 0x03343000ff0075a7 */ /* 0x0000620008020146 */
[----:B------:R-:W-:Y:S05]  /*5840*/  @!P0 BRA `(.L_x_150) ;  /* 0x0000000000048947 */ /* 0x000fea0003800000 */
[----:B------:R-:W-:Y:S01]  /*5850*/  BPT.TRAP 0x1 ;  /* 0x000000040000795c */ /* 0x000fe20000300000 */
.L_x_150:
[----:B-1----:R-:W-:Y:S05]  /*5860*/  @P1 BRA `(.L_x_148) ;  /* 0x0000000000081947 */ /* 0x002fea0003800000 */
[----:B------:R-:W1:Y:S02]  /*5870*/  SYNCS.PHASECHK.TRANS64.TRYWAIT P1, [UR6+0x33430], R0 ;  /* 0x03343000ff0075a7 */ /* 0x000e640008020146 */
[----:B-1----:R-:W-:Y:S05]  /*5880*/  @!P1 BRA `(.L_x_151) ;  /* 0x000000e800a49947 */ /* 0x002fea0003800000 */
.L_x_148:
[----:B------:R-:W2:Y:S01]  /*5890*/  S2R R2, SR_TID.X ;  /* 0x0000000000027919 */ /* 0x000ea20000002100 */
[----:B------:R-:W-:Y:S01]  /*58a0*/  UIADD3 UR53, UR54, 0x1, URZ ;  /* 0x0000000136357890 */ /* 0x000fe2000fffe03f */
[----:B------:R-:W-:Y:S01]  /*58b0*/  UMOV UR27, 0x80000020 ;  /* 0x80000020001b7882 */ /* 0x000fe20000000000 */
[----:B------:R-:W-:Y:S02]  /*58c0*/  UMOV UR28, UR24 ;  /* 0x00000018001c7c82 */ /* 0x000fe40008000000 */
[----:B------:R-:W-:Y:S01]  /*58d0*/  UISETP.NE.AND UP0, UPT, UR53, 0x2, UPT ;  /* 0x000000023500788c */ /* 0x000fe2000bf05270 */
[----:B------:R-:W-:Y:S01]  /*58e0*/  UMOV UR29, UR25 ;  /* 0x00000019001d7c82 */ /* 0x000fe20008000000 */
[----:B------:R-:W-:Y:S02]  /*58f0*/  UMOV UR31, 0x80000020 ;  /* 0x80000020001f7882 */ /* 0x000fe40000000000 */
[----:B------:R-:W-:Y:S01]  /*5900*/  USEL UR53, UR53, URZ, UP0 ;  /* 0x0000003f35357287 */ /* 0x000fe20008000000 */
[----:B------:R-:W-:Y:S01]  /*5910*/  UMOV UR32, UR24 ;  /* 0x0000001800207c82 */ /* 0x000fe20008000000 */
[----:B------:R-:W-:-:S02]  /*5920*/  UMOV UR33, UR25 ;  /* 0x0000001900217c82 */ /* 0x000fc40008000000 */
[----:B------:R-:W-:Y:S01]  /*5930*/  UIMAD UR56, UR53, 0x780, UR49 ;  /* 0x00000780353878a4 */ /* 0x000fe2000f8e0231 */
[----:B------:R-:W-:Y:S01]  /*5940*/  UMOV UR35, 0x80000020 ;  /* 0x8000002000237882 */ /* 0x000fe20000000000 */
[----:B------:R-:W-:Y:S02]  /*5950*/  UMOV UR7, 0x80000020 ;  /* 0x8000002000077882 */ /* 0x000fe40000000000 */
[----:B------:R-:W-:Y:S02]  /*5960*/  UIADD3 UR30, UR56, 0x80, URZ ;  /* 0x00000080381e7890 */ /* 0x000fe4000fffe03f */
[----:B------:R-:W-:Y:S02]  /*5970*/  UIADD3 UR34, UR56, 0x100, URZ ;  /* 0x0000010038227890 */ /* 0x000fe4000fffe03f */
[----:B------:R-:W-:Y:S01]  /*5980*/  UMOV UR26, UR56 ;  /* 0x00000038001a7c82 */ /* 0x000fe20008000000 */
[----:B------:R-:W-:Y:S02]  /*5990*/  UIADD3 UR6, UR56, 0x2, URZ ;  /* 0x0000000238067890 */ /* 0x000fe4000fffe03f */
[----:B------:R-:W-:Y:S01]  /*59a0*/  UIADD3 UR10, UR56, 0x202, URZ ;  /* 0x00000202380a7890 */ /* 0x000fe2000fffe03f */
[----:B------:R-:W-:Y:S01]  /*59b0*/  UMOV UR11, 0x80000020 ;  /* 0x80000020000b7882 */ /* 0x000fe20000000000 */
[----:B------:R-:W-:Y:S01]  /*59c0*/  UIADD3 UR14, UR56, 0x282, URZ ;  /* 0x00000282380e7890 */ /* 0x000fe2000fffe03f */
[----:B------:R-:W-:Y:S01]  /*59d0*/  UMOV UR15, 0x80000020 ;  /* 0x80000020000f7882 */ /* 0x000fe20000000000 */
[----:B------:R-:W-:Y:S01]  /*59e0*/  UIADD3 UR18, UR56, 0x500, URZ ;  /* 0x0000050038127890 */ /* 0x000fe2000fffe03f */
[----:B--2---:R-:W-:Y:S01]  /*59f0*/  SHF.R.U32.HI R2, RZ, 0x7, R2 ;  /* 0x00000007ff027819 */ /* 0x004fe20000011602 */
[----:B------:R-:W-:Y:S01]  /*5a00*/  UMOV UR19, 0x80000020 ;  /* 0x8000002000137882 */ /* 0x000fe20000000000 */
[----:B------:R-:W-:Y:S01]  /*5a10*/  UIADD3 UR22, UR56, 0x502, URZ ;  /* 0x0000050238167890 */ /* 0x000fe2000fffe03f */
[----:B------:R-:W-:-:S02]  /*5a20*/  UMOV UR23, 0x80000020 ;  /* 0x8000002000177882 */ /* 0x000fc40000000000 */
[----:B01----:R-:W-:-:S05]  /*5a30*/  VIADD R0, R2, 0x8 ;  /* 0x0000000802007836 */ /* 0x003fca0000000000 */
[----:B------:R0:W-:Y:S06]  /*5a40*/  BAR.SYNC.DEFER_BLOCKING R0, 0x100 ;  /* 0x000400000000751d */ /* 0x0001ec0000010000 */
[----:B------:R-:W-:-:S06]  /*5a50*/  WARPGROUP.ARRIVE ;  /* 0x00000000000079c5 */ /* 0x000fcc0000000000 */
[----:B------:R-:W-:Y:S01]  /*5a60*/  QGMMA.64x32x32.F32.E4M3.E4M3 R184, gdesc[UR24], RZ, !UPT, gsb0 ;  /* 0x0060000018b879f3 */ /* 0x000fe2000c0008ff */
[----:B------:R-:W-:Y:S01]  /*5a70*/  UIADD3 UR26, UR56, 0x180, URZ ;  /* 0x00000180381a7890 */ /* 0x000fe2000fffe03f */
[----:B------:R-:W-:Y:S01]  /*5a80*/  UMOV UR27, 0x80000020 ;  /* 0x80000020001b7882 */ /* 0x000fe20000000000 */
[----:B------:R-:W-:Y:S02]  /*5a90*/  WARPGROUP.DEPBAR.LE gsb0, 0x0 ;  /* 0x00008000000079c5 */ /* 0x000fe40000010000 */
[----:B------:R-:W-:-:S06]  /*5aa0*/  WARPGROUP.ARRIVE ;  /* 0x00000000000079c5 */ /* 0x000fcc0000000000 */
[----:B------:R-:W-:Y:S01]  /*5ab0*/  QGMMA.64x32x32.F32.E4M3.E4M3 R168, gdesc[UR28], RZ, !UPT, gsb0 ;  /* 0x006000001ca879f3 */ /* 0x000fe2000c0008ff */
[----:B------:R-:W-:Y:S01]  /*5ac0*/  UIADD3 UR30, UR56, 0x200, URZ ;  /* 0x00000200381e7890 */ /* 0x000fe2000fffe03f */
[----:B------:R-:W-:Y:S01]  /*5ad0*/  UMOV UR28, UR24 ;  /* 0x00000018001c7c82 */ /* 0x000fe20008000000 */
[----:B------:R-:W-:Y:S01]  /*5ae0*/  UMOV UR29, UR25 ;  /* 0x00000019001d7c82 */ /* 0x000fe20008000000 */
        /* <DEDUP_REMOVED lines=10> */
[----:B------:R-:W-:Y:S03]  /*5b90*/  QGMMA.64x32x32.F32.E4M3.E4M3 R136, gdesc[UR24], RZ, !UPT, gsb0 ;  /* 0x00600000188879f3 */ /* 0x000fe6000c0008ff */
        /* <DEDUP_REMOVED lines=124> */
[----:B------:R-:W-:Y:S01]  /*6360*/  UIADD3 UR56, UR56, 0x702, URZ ;  /* 0x0000070238387890 */ /* 0x000fe2000fffe03f */
[----:B------:R-:W-:Y:S02]  /*6370*/  WARPGROUP.DEPBAR.LE gsb0, 0x0 ;  /* 0x00008000000079c5 */ /* 0x000fe40000010000 */
[----:B------:R-:W-:-:S06]  /*6380*/  WARPGROUP.ARRIVE ;  /* 0x00000000000079c5 */ /* 0x000fcc0000000000 */
[----:B------:R-:W-:Y:S03]  /*6390*/  QGMMA.64x32x32.F32.E4M3.E4M3 R168, gdesc[UR28], R168, gsb0 ;  /* 0x006000001ca879f3 */ /* 0x000fe600080008a8 */
        /* <DEDUP_REMOVED lines=15> */
.L_x_153:
[----:B------:R-:W0:Y:S01]  /*6490*/  S2UR UR7, SR_CgaCtaId ;  /* 0x00000000000779c3 */ /* 0x000e220000008800 */
[----:B------:R-:W-:Y:S01]  /*64a0*/  UMOV UR6, 0x400 ;  /* 0x0000040000067882 */ /* 0x000fe20000000000 */
[----:B------:R-:W-:-:S05]  /*64b0*/  IMAD.U32 R0, RZ, RZ, UR55 ;  /* 0x00000037ff007e24 */ /* 0x000fca000f8e00ff */
[----:B------:R-:W-:Y:S01]  /*64c0*/  SHF.L.U32 R0, R0, 0x1f, RZ ;  /* 0x0000001f00007819 */ /* 0x000fe200000006ff */
[----:B0-----:R-:W-:-:S04]  /*64d0*/  ULEA UR6, UR7, UR6, 0x18 ;  /* 0x0000000607067291 */ /* 0x001fc8000f8ec03f */
[----:B------:R-:W-:-:S09]  /*64e0*/  ULEA UR6, UR54, UR6, 0x3 ;  /* 0x0000000636067291 */ /* 0x000fd2000f8e183f */
[----:B------:R0:W1:Y:S01]  /*64f0*/  SYNCS.PHASECHK.TRANS64.TRYWAIT P1, [UR6+0x33450], R0 ;  /* 0x03345000ff0075a7 */ /* 0x0000620008020146 */
[----:B------:R-:W-:Y:S05]  /*6500*/  @!P0 BRA `(.L_x_154) ;  /* 0x0000000000048947 */ /* 0x000fea0003800000 */
[----:B------:R-:W-:Y:S01]  /*6510*/  BPT.TRAP 0x1 ;  /* 0x000000040000795c */ /* 0x000fe20000300000 */
.L_x_154:
[----:B-1----:R-:W-:Y:S05]  /*6520*/  @P1 BRA `(.L_x_152) ;  /* 0x0000000000081947 */ /* 0x002fea0003800000 */
[----:B------:R-:W1:Y:S02]  /*6530*/  SYNCS.PHASECHK.TRANS64.TRYWAIT P1, [UR6+0x33450], R0 ;  /* 0x03345000ff0075a7 */ /* 0x000e640008020146 */
[----:B-1----:R-:W-:Y:S05]  /*6540*/  @!P1 BRA `(.L_x_155) ;  /* 0x000000dc008c9947 */ /* 0x002fea0003800000 */
.L_x_152:
[----:B------:R-:W2:Y:S01]  /*6550*/  S2UR UR6, SR_CgaCtaId ;  /* 0x00000000000679c3 */ /* 0x000ea20000008800 */
[----:B01----:R-:W-:Y:S01]  /*6560*/  MOV R0, 0x400 ;  /* 0x0000040000007802 */ /* 0x003fe20000000f00 */
[----:B------:R-:W-:Y:S01]  /*6570*/  WARPGROUP.ARRIVE ;  /* 0x00000000000079c5 */ /* 0x000fe20000000000 */
[----:B------:R-:W-:Y:S01]  /*6580*/  UMOV UR7, 0xc0000010 ;  /* 0xc000001000077882 */ /* 0x000fe20000000000 */
        /* <DEDUP_REMOVED lines=9> */
[----:B------:R-:W-:Y:S01]  /*6620*/  FMNMX.FTZ R5, R194, R5, !PT ;  /* 0x00000005c2057209 */ /* 0x000fe20007810000 */
[----:B--2---:R-:W-:Y:S01]  /*6630*/  IMAD.U32 R2, RZ, RZ, UR6 ;  /* 0x00000006ff027e24 */ /* 0x004fe2000f8e00ff */
[----:B------:R-:W-:-:S02]  /*6640*/  FMNMX.FTZ R4, R193, R4, !PT ;  /* 0x00000004c1047209 */ /* 0x000fc40007810000 */
[----:B------:R-:W-:Y:S02]  /*6650*/  FMNMX.FTZ R5, R195, R5, !PT ;  /* 0x00000005c3057209 */ /* 0x000fe40007810000 */
[----:B------:R-:W-:Y:S02]  /*6660*/  LEA R0, R2, R0, 0x18 ;  /* 0x0000000002007211 */ /* 0x000fe400078ec0ff */
[----:B------:R-:W-:Y:S02]  /*6670*/  FMNMX.FTZ R4, R196, R4, !PT ;  /* 0x00000004c4047209 */ /* 0x000fe40007810000 */
[----:B------:R-:W-:Y:S02]  /*6680*/  R2UR UR6, R0 ;  /* 0x00000000000672ca */ /* 0x000fe400000e0000 */
[----:B------:R-:W-:Y:S02]  /*6690*/  FMNMX.FTZ R5, R198, R5, !PT ;  /* 0x00000005c6057209 */ /* 0x000fe40007810000 */
[----:B------:R-:W-:-:S02]  /*66a0*/  FMNMX.FTZ R4, R197, R4, !PT ;  /* 0x00000004c5047209 */ /* 0x000fc40007810000 */
[----:B------:R-:W-:Y:S02]  /*66b0*/  FMNMX.FTZ R5, R199, R5, !PT ;  /* 0x00000005c7057209 */ /* 0x000fe40007810000 */
[----:B------:R-:W-:Y:S02]  /*66c0*/  FMNMX.FTZ R4, R168, R4, !PT ;  /* 0x00000004a8047209 */ /* 0x000fe40007810000 */
[----:B------:R-:W-:Y:S02]  /*66d0*/  FMNMX.FTZ R5, R170, R5, !PT ;  /* 0x00000005aa057209 */ /* 0x000fe40007810000 */
[----:B------:R-:W-:Y:S01]  /*66e0*/  FMNMX.FTZ R4, R169, R4, !PT ;  /* 0x00000004a9047209 */ /* 0x000fe20007810000 */
[----:B------:R-:W-:Y:S01]  /*66f0*/  UIADD3 UR6, UR6, 0x200, URZ ;  /* 0x0000020006067890 */ /* 0x000fe2000fffe03f */
[----:B------:R-:W-:Y:S02]  /*6700*/  FMNMX.FTZ R5, R171, R5, !PT ;  /* 0x00000005ab057209 */ /* 0x000fe40007810000 */
[----:B------:R-:W-:Y:S01]  /*6710*/  FMNMX.FTZ R4, R172, R4, !PT ;  /* 0x00000004ac047209 */ /* 0x000fe20007810000 */
[----:B------:R-:W-:Y:S01]  /*6720*/  USHF.R.U32.HI UR6, URZ, 0x4, UR6 ;  /* 0x000000043f067899 */ /* 0x000fe20008011606 */
[----:B------:R-:W-:-:S02]  /*6730*/  FMNMX.FTZ R5, R174, R5, !PT ;  /* 0x00000005ae057209 */ /* 0x000fc40007810000 */
[----:B------:R-:W-:Y:S01]  /*6740*/  FMNMX.FTZ R4, R173, R4, !PT ;  /* 0x00000004ad047209 */ /* 0x000fe20007810000 */
[----:B------:R-:W-:Y:S01]  /*6750*/  ULOP3.LUT UR6, UR6, 0x3fff, URZ, 0xc0, !UPT ;  /* 0x00003fff06067892 */ /* 0x000fe2000f8ec03f */
[----:B------:R-:W-:Y:S02]  /*6760*/  FMNMX.FTZ R5, R175, R5, !PT ;  /* 0x00000005af057209 */ /* 0x000fe40007810000 */
[----:B------:R-:W-:Y:S01]  /*6770*/  FMNMX.FTZ R4, R176, R4, !PT ;  /* 0x00000004b0047209 */ /* 0x000fe20007810000 */
[----:B------:R-:W-:Y:S01]  /*6780*/  ULOP3.LUT UR6, UR6, 0x10000, URZ, 0xfc, !UPT ;  /* 0x0001000006067892 */ /* 0x000fe2000f8efc3f */
[----:B------:R-:W-:Y:S02]  /*6790*/  FMNMX.FTZ R5, R178, R5, !PT ;  /* 0x00000005b2057209 */ /* 0x000fe40007810000 */
[----:B------:R-:W-:Y:S01]  /*67a0*/  FMNMX.FTZ R4, R177, R4, !PT ;  /* 0x00000004b1047209 */ /* 0x000fe20007810000 */
[----:B------:R-:W-:Y:S01]  /*67b0*/  UIMAD UR10, UR54, 0x780, UR6 ;  /* 0x00000780360a78a4 */ /* 0x000fe2000f8e0206 */
[----:B------:R-:W-:-:S02]  /*67c0*/  FMNMX.FTZ R5, R179, R5, !PT ;  /* 0x00000005b3057209 */ /* 0x000fc40007810000 */
        /* <DEDUP_REMOVED lines=56> */
[----:B------:R-:W-:Y:S01]  /*6b50*/  ISETP.NE.AND P1, PT, R3, RZ, PT ;  /* 0x000000ff0300720c */ /* 0x000fe20003f25270 */
[----:B------:R-:W0:Y:S04]  /*6b60*/  SHFL.BFLY PT, R11, R4, 0x2, 0x1f ;  /* 0x0c401f00040b7f89 */ /* 0x000e2800000e0000 */
[----:B------:R-:W1:Y:S01]  /*6b70*/  SHFL.BFLY PT, R10, R5, 0x2, 0x1f ;  /* 0x0c401f00050a7f89 */ /* 0x000e6200000e0000 */
[----:B0-----:R-:W-:-:S02]  /*6b80*/  FMNMX.FTZ R4, R4, R11, !PT ;  /* 0x0000000b04047209 */ /* 0x001fc40007810000 */
[----:B-1----:R-:W-:-:S03]  /*6b90*/  FMNMX.FTZ R5, R5, R10, !PT ;  /* 0x0000000a05057209 */ /* 0x002fc60007810000 */
[----:B------:R-:W0:Y:S04]  /*6ba0*/  SHFL.BFLY PT, R11, R4, 0x1, 0x1f ;  /* 0x0c201f00040b7f89 */ /* 0x000e2800000e0000 */
[----:B------:R-:W1:Y:S01]  /*6bb0*/  SHFL.BFLY PT, R10, R5, 0x1, 0x1f ;  /* 0x0c201f00050a7f89 */ /* 0x000e6200000e0000 */
[----:B0-----:R-:W-:Y:S01]  /*6bc0*/  FMNMX.FTZ R4, R4, R11, !PT ;  /* 0x0000000b04047209 */ /* 0x001fe20007810000 */
[----:B------:R-:W-:Y:S01]  /*6bd0*/  IMAD.U32 R11, RZ, RZ, UR41 ;  /* 0x00000029ff0b7e24 */ /* 0x000fe2000f8e00ff */
[----:B-1----:R-:W-:-:S03]  /*6be0*/  FMNMX.FTZ R5, R5, R10, !PT ;  /* 0x0000000a05057209 */ /* 0x002fc60007810000 */
[C---:B------:R-:W-:Y:S01]  /*6bf0*/  FFMA.FTZ R10, R4.reuse, R11, -8 ;  /* 0xc1000000040a7423 */ /* 0x040fe2000001000b */
[----:B------:R-:W-:-:S03]  /*6c00*/  FADD.FTZ R9, -R4, R9 ;  /* 0x0000000904097221 */ /* 0x000fc60000010100 */
[--C-:B------:R-:W-:Y:S01]  /*6c10*/  FFMA.FTZ R13, R188, UR41, -R10.reuse ;  /* 0x00000029bc0d7c23 */ /* 0x100fe2000801080a */
[----:B------:R-:W-:Y:S02]  /*6c20*/  IMAD.U32 R188, RZ, RZ, UR41 ;  /* 0x00000029ffbc7e24 */ /* 0x000fe4000f8e00ff */
[--C-:B------:R-:W-:Y:S01]  /*6c30*/  FFMA.FTZ R11, R184, UR41, -R10.reuse ;  /* 0x00000029b80b7c23 */ /* 0x100fe2000801080a */
[----:B------:R-:W-:-:S01]  /*6c40*/  FFMA.FTZ R12, R185, UR41, -R10 ;  /* 0x00000029b90c7c23 */ /* 0x000fc2000801080a */
        /* <DEDUP_REMOVED lines=36> */
[----:B------:R-:W-:Y:S01]  /*6e90*/  FFMA.FTZ R10, R133, UR41, -R10 ;  /* 0x00000029850a7c23 */ /* 0x000fe2000801080a */
[----:B------:R-:W-:-:S01]  /*6ea0*/  FADD.FTZ R8, -R5, R8 ;  /* 0x0000000805087221 */ /* 0x000fc20000010100 */
[----:B------:R-:W-:Y:S01]  /*6eb0*/  FFMA.FTZ R133, R5, R188, -8 ;  /* 0xc100000005857423 */ /* 0x000fe200000100bc */
[----:B------:R-:W-:-:S02]  /*6ec0*/  WARPGROUP.DEPBAR.LE gsb0, 0x0 ;  /* 0x00008000000079c5 */ /* 0x000fc40000010000 */
[----:B------:R-:W-:-:S06]  /*6ed0*/  WARPGROUP.ARRIVE ;  /* 0x00000000000079c5 */ /* 0x000fcc0000000000 */
[----:B------:R-:W0:Y:S01]  /*6ee0*/  S2R R203, SR_TID.X ;  /* 0x0000000000cb7919 */ /* 0x000e220000002100 */
[----:B------:R-:W-:Y:S01]  /*6ef0*/  FMUL.FTZ R9, R9, UR41 ;  /* 0x0000002909097c20 */ /* 0x000fe20008410000 */
[----:B------:R-:W-:Y:S01]  /*6f00*/  FMUL.FTZ R8, R8, UR41 ;  /* 0x0000002908087c20 */ /* 0x000fe20008410000 */
[----:B------:R-:W-:-:S01]  /*6f10*/  FFMA.FTZ R185, R186, UR41, -R133 ;  /* 0x00000029bab97c23 */ /* 0x000fc20008010885 */
[--C-:B------:R-:W-:Y:S01]  /*6f20*/  FFMA.FTZ R186, R187, UR41, -R133.reuse ;  /* 0x00000029bbba7c23 */ /* 0x100fe20008010885 */
[----:B------:R-:W-:Y:S01]  /*6f30*/  QGMMA.64x192x32.F32.E4M3.E4M3 R24, R204, gdesc[UR4], R24, gsb0 ;  /* 0x02e00004cc187df3 */ /* 0x000fe20008000818 */
[----:B------:R-:W-:Y:S01]  /*6f40*/  UIADD3 UR6, UR10, 0x300, URZ ;  /* 0x000003000a067890 */ /* 0x000fe2000fffe03f */
[----:B------:R-:W-:Y:S01]  /*6f50*/  MUFU.EX2 R9, R9 ;  /* 0x0000000900097308 */ /* 0x000fe20000000800 */
[----:B------:R-:W-:Y:S01]  /*6f60*/  UMOV UR7, 0xc0000010 ;  /* 0xc000001000077882 */ /* 0x000fe20000000000 */
[--C-:B------:R-:W-:Y:S01]  /*6f70*/  FFMA.FTZ R187, R190, UR41, -R133.reuse ;  /* 0x00000029bebb7c23 */ /* 0x100fe20008010885 */
[----:B------:R-:W-:-:S01]  /*6f80*/  FFMA.FTZ R188, R191, UR41, -R133 ;  /* 0x00000029bfbc7c23 */ /* 0x000fc20008010885 */
[--C-:B------:R-:W-:Y:S01]  /*6f90*/  FFMA.FTZ R189, R194, UR41, -R133.reuse ;  /* 0x00000029c2bd7c23 */ /* 0x100fe20008010885 */
[----:B------:R-:W-:-:S01]  /*6fa0*/  FFMA.FTZ R190, R195, UR41, -R133 ;  /* 0x00000029c3be7c23 */ /* 0x000fc20008010885 */
[--C-:B------:R-:W-:Y:S01]  /*6fb0*/  FFMA.FTZ R191, R198, UR41, -R133.reuse ;  /* 0x00000029c6bf7c23 */ /* 0x100fe20008010885 */
[----:B------:R-:W-:-:S01]  /*6fc0*/  FFMA.FTZ R192, R199, UR41, -R133 ;  /* 0x00000029c7c07c23 */ /* 0x000fc20008010885 */
[----:B------:R-:W1:Y:S01]  /*6fd0*/  MUFU.EX2 R11, R11 ;  /* 0x0000000b000b7308 */ /* 0x000e620000000800 */
        /* <DEDUP_REMOVED lines=15> */
[----:B------:R-:W2:Y:S01]  /*70d0*/  MUFU.EX2 R185, R185 ;  /* 0x000000b900b97308 */ /* 0x000ea20000000800 */
[----:B0-----:R-:W-:Y:S01]  /*70e0*/  SHF.R.U32.HI R203, RZ, 0x7, R203 ;  /* 0x00000007ffcb7819 */ /* 0x001fe200000116cb */
[--C-:B------:R-:W-:Y:S01]  /*70f0*/  FFMA.FTZ R166, R166, UR41, -R133.reuse ;  /* 0x00000029a6a67c23 */ /* 0x100fe20008010885 */
[----:B------:R-:W-:-:S01]  /*7100*/  FFMA.FTZ R167, R167, UR41, -R133 ;  /* 0x00000029a7a77c23 */ /* 0x000fc20008010885 */
[--C-:B------:R-:W-:Y:S01]  /*7110*/  FFMA.FTZ R138, R138, UR41, -R133.reuse ;  /* 0x000000298a8a7c23 */ /* 0x100fe20008010885 */
[----:B------:R-:W-:-:S01]  /*7120*/  FFMA.FTZ R139, R139, UR41, -R133 ;  /* 0x000000298b8b7c23 */ /* 0x000fc20008010885 */
[--C-:B------:R-:W-:Y:S01]  /*7130*/  FFMA.FTZ R142, R142, UR41, -R133.reuse ;  /* 0x000000298e8e7c23 */ /* 0x100fe20008010885 */
[----:B------:R-:W-:-:S01]  /*7140*/  FFMA.FTZ R143, R143, UR41, -R133 ;  /* 0x000000298f8f7c23 */ /* 0x000fc20008010885 */
[----:B------:R-:W0:Y:S01]  /*7150*/  MUFU.EX2 R12, R12 ;  /* 0x0000000c000c7308 */ /* 0x000e220000000800 */
[----:B------:R-:W-:-:S01]  /*7160*/  FFMA.FTZ R146, R146, UR41, -R133 ;  /* 0x0000002992927c23 */ /* 0x000fc20008010885 */
[--C-:B------:R-:W-:Y:S01]  /*7170*/  FFMA.FTZ R147, R147, UR41, -R133.reuse ;  /* 0x0000002993937c23 */ /* 0x100fe20008010885 */
[----:B------:R-:W-:-:S01]  /*7180*/  FFMA.FTZ R150, R150, UR41, -R133 ;  /* 0x0000002996967c23 */ /* 0x000fc20008010885 */
[--C-:B------:R-:W-:Y:S01]  /*7190*/  FFMA.FTZ R151, R151, UR41, -R133.reuse ;  /* 0x0000002997977c23 */ /* 0x100fe20008010885 */
[----:B------:R-:W-:-:S01]  /*71a0*/  FFMA.FTZ R122, R122, UR41, -R133 ;  /* 0x000000297a7a7c23 */ /* 0x000fc20008010885 */
[--C-:B------:R-:W-:Y:S01]  /*71b0*/  FFMA.FTZ R123, R123, UR41, -R133.reuse ;  /* 0x000000297b7b7c23 */ /* 0x100fe20008010885 */
[----:B------:R-:W-:-:S01]  /*71c0*/  FFMA.FTZ R126, R126, UR41, -R133 ;  /* 0x000000297e7e7c23 */ /* 0x000fc20008010885 */
[----:B------:R-:W3:Y:S01]  /*71d0*/  MUFU.EX2 R186, R186 ;  /* 0x000000ba00ba7308 */ /* 0x000ee20000000800 */
[----:B------:R-:W-:-:S01]  /*71e0*/  FFMA.FTZ R127, R127, UR41, -R133 ;  /* 0x000000297f7f7c23 */ /* 0x000fc20008010885 */
[--C-:B------:R-:W-:Y:S01]  /*71f0*/  FFMA.FTZ R130, R130, UR41, -R133.reuse ;  /* 0x0000002982827c23 */ /* 0x100fe20008010885 */
[----:B------:R-:W-:-:S01]  /*7200*/  FFMA.FTZ R131, R131, UR41, -R133 ;  /* 0x0000002983837c23 */ /* 0x000fc20008010885 */
[--C-:B------:R-:W-:Y:S01]  /*7210*/  FFMA.FTZ R134, R134, UR41, -R133.reuse ;  /* 0x0000002986867c23 */ /* 0x100fe20008010885 */
[----:B------:R-:W-:Y:S01]  /*7220*/  IADD3 R194, -R203, 0xb, RZ ;  /* 0x0000000bcbc27810 */ /* 0x000fe20007ffe1ff */
[----:B------:R-:W-:Y:S01]  /*7230*/  FFMA.FTZ R133, R135, UR41, -R133 ;  /* 0x0000002987857c23 */ /* 0x000fe20008010885 */
[----:B-1----:R-:W-:-:S01]  /*7240*/  FFMA.FTZ R135, R9, R6, R11 ;  /* 0x0000000609877223 */ /* 0x002fc2000001000b */
[----:B------:R-:W1:Y:S01]  /*7250*/  MUFU.EX2 R13, R13 ;  /* 0x0000000d000d7308 */ /* 0x000e620000000800 */
[----:B--2---:R-:W-:-:S01]  /*7260*/  FFMA.FTZ R7, R8, R7, R185 ;  /* 0x0000000708077223 */ /* 0x004fc200000100b9 */
[----:B------:R-:W-:-:S02]  /*7270*/  IMAD.U32 R193, RZ, RZ, UR53 ;  /* 0x00000035ffc17e24 */ /* 0x000fc4000f8e00ff */
[----:B0-----:R-:W-:-:S02]  /*7280*/  FADD.FTZ R6, R12, R135 ;  /* 0x000000870c067221 */ /* 0x001fc40000010000 */
[----:B------:R-:W-:Y:S02]  /*7290*/  @!P1 IMAD R193, R193, 0x8, R0 ;  /* 0x00000008c1c19824 */ /* 0x000fe400078e0200 */
[----:B------:R-:W0:Y:S02]  /*72a0*/  MUFU.EX2 R187, R187 ;  /* 0x000000bb00bb7308 */ /* 0x000e240000000800 */
[----:B------:R-:W-:-:S05]  /*72b0*/  @!P1 VIADD R193, R193, 0x33440 ;  /* 0x00033440c1c19836 */ /* 0x000fca0000000000 */
[----:B------:R-:W-:Y:S01]  /*72c0*/  @!P1 PRMT R193, RZ, 0x654, R193 ;  /* 0x00000654ffc19816 */ /* 0x000fe200000000c1 */
[----:B------:R-:W2:Y:S08]  /*72d0*/  MUFU.EX2 R14, R14 ;  /* 0x0000000e000e7308 */ /* 0x000eb00000000800 */
[----:B------:R-:W4:Y:S08]  /*72e0*/  MUFU.EX2 R188, R188 ;  /* 0x000000bc00bc7308 */ /* 0x000f300000000800 */
[----:B------:R-:W5:Y:S08]  /*72f0*/  MUFU.EX2 R15, R15 ;  /* 0x0000000f000f7308 */ /* 0x000f700000000800 */
        /* <DEDUP_REMOVED lines=14> */
[----:B------:R-:W5:Y:S01]  /*73e0*/  MUFU.EX2 R175, R175 ;  /* 0x000000af00af7308 */ /* 0x000f620000000800 */
[----:B------:R-:W-:-:S02]  /*73f0*/  WARPGROUP.DEPBAR.LE gsb0, 0x0 ;  /* 0x00008000000079c5 */ /* 0x000fc40000010000 */
[----:B------:R-:W-:-:S05]  /*7400*/  WARPGROUP.ARRIVE ;  /* 0x00000000000079c5 */ /* 0x000fca0000000000 */
[----:B------:R-:W5:Y:S01]  /*7410*/  MUFU.EX2 R176, R176 ;  /* 0x000000b000b07308 */ /* 0x000f620000000800 */
[----:B------:R-:W-:Y:S01]  /*7420*/  QGMMA.64x192x32.F32.E4M3.E4M3 R24, R208, gdesc[UR4], R24, gsb0 ;  /* 0x02e00004d0187df3 */ /* 0x000fe20008000818 */
[----:B------:R-:W-:Y:S01]  /*7430*/  UIADD3 UR6, UR10, 0x480, URZ ;  /* 0x000004800a067890 */ /* 0x000fe2000fffe03f */
[----:B------:R-:W-:-:S05]  /*7440*/  UMOV UR7, 0xc0000010 ;  /* 0xc000001000077882 */ /* 0x000fca0000000000 */
        /* <DEDUP_REMOVED lines=60> */
[----:B------:R-:W-:Y:S07]  /*7810*/  QGMMA.64x192x32.F32.E4M3.E4M3 R24, R216, gdesc[UR4], R24, gsb0 ;  /* 0x02e00004d8187df3 */ /* 0x000fee0008000818 */
[----:B------:R-:W5:Y:S08]  /*7820*/  MUFU.EX2 R10, R10 ;  /* 0x0000000a000a7308 */ /* 0x000f700000000800 */
[----:B------:R-:W5:Y:S01]  /*7830*/  MUFU.EX2 R133, R133 ;  /* 0x0000008500857308 */ /* 0x000f620000000800 */
[----:B------:R-:W-:-:S02]  /*7840*/  WARPGROUP.DEPBAR.LE gsb0, 0x0 ;  /* 0x00008000000079c5 */ /* 0x000fc40000010000 */
[----:B------:R3:W-:Y:S06]  /*7850*/  BAR.ARV R194, 0x100 ;  /* 0x000400c20000751d */ /* 0x0007ec0000002000 */
[----:B------:R0:W-:Y:S01]  /*7860*/  @!P1 SYNCS.ARRIVE.TRANS64.RED.A1T0 RZ, [R193+URZ], RZ ;  /* 0x000000ffc1ff99a7 */ /* 0x0001e2000810043f */
[----:B---3--:R-:W-:-:S01]  /*7870*/  FADD.FTZ R194, R186, R7 ;  /* 0x00000007bac27221 */ /* 0x008fc20000010000 */
[----:B-1----:R-:W-:-:S03]  /*7880*/  FADD.FTZ R7, R13, R6 ;  /* 0x000000060d077221 */ /* 0x002fc60000010000 */
[----:B0-----:R-:W-:Y:S01]  /*7890*/  FADD.FTZ R135, R187, R194 ;  /* 0x000000c2bb877221 */ /* 0x001fe20000010000 */
[----:B--2---:R-:W-:-:S03]  /*78a0*/  FADD.FTZ R6, R14, R7 ;  /* 0x000000070e067221 */ /* 0x004fc60000010000 */
[----:B----4-:R-:W-:Y:S01]  /*78b0*/  FADD.FTZ R194, R188, R135 ;  /* 0x00000087bcc27221 */ /* 0x010fe20000010000 */
[----:B-----5:R-:W-:-:S03]  /*78c0*/  FADD.FTZ R7, R15, R6 ;  /* 0x000000060f077221 */ /* 0x020fc60000010000 */
[----:B------:R-:W-:Y:S01]  /*78d0*/  FADD.FTZ R135, R189, R194 ;  /* 0x000000c2bd877221 */ /* 0x000fe20000010000 */
[----:B------:R-:W-:-:S03]  /*78e0*/  FADD.FTZ R6, R20, R7 ;  /* 0x0000000714067221 */ /* 0x000fc60000010000 */
        /* <DEDUP_REMOVED lines=69> */
[----:B------:R-:W-:Y:S06]  /*7d40*/  @!P0 BRA `(.L_x_156) ;  /* 0x0000000000048947 */ /* 0x000fec0003800000 */
[----:B------:R-:W-:Y:S01]  /*7d50*/  BPT.TRAP 0x1 ;  /* 0x000000040000795c */ /* 0x000fe20000300000 */
.L_x_156:
[----:B------:R-:W-:Y:S01]  /*7d60*/  F2FP.SATFINITE.E4M3.F32.PACK_AB_MERGE_C R13, R14, R13, RZ ;  /* 0x0000000d0e0d723e */ /* 0x000fe200048070ff */
[----:B------:R-:W-:Y:S01]  /*7d70*/  UISETP.GT.AND UP0, UPT, UR52, UR40, UPT ;  /* 0x000000283400728c */ /* 0x000fe2000bf04270 */
[----:B------:R-:W-:Y:S01]  /*7d80*/  F2FP.SATFINITE.E4M3.F32.PACK_AB_MERGE_C R187, R188, R187, RZ ;  /* 0x000000bbbcbb723e */ /* 0x000fe200048070ff */
[----:B------:R-:W-:Y:S01]  /*7d90*/  UIADD3 UR52, UR52, -0x1, URZ ;  /* 0xffffffff34347890 */ /* 0x000fe2000fffe03f */
[----:B------:R-:W-:Y:S01]  /*7da0*/  F2FP.SATFINITE.E4M3.F32.PACK_AB_MERGE_C R200, R12, R11, R13 ;  /* 0x0000000b0cc8723e */ /* 0x000fe2000480700d */
[----:B------:R-:W-:Y:S01]  /*7db0*/  IMAD.U32 R11, RZ, RZ, UR54 ;  /* 0x00000036ff0b7e24 */ /* 0x000fe2000f8e00ff */
[----:B------:R-:W-:Y:S01]  /*7dc0*/  F2FP.SATFINITE.E4M3.F32.PACK_AB_MERGE_C R21, R184, R21, RZ ;  /* 0x00000015b815723e */ /* 0x000fe200048070ff */
[----:B------:R-:W-:Y:S01]  /*7dd0*/  UMOV UR55, UR46 ;  /* 0x0000002e00377c82 */ /* 0x000fe20008000000 */
[----:B------:R-:W-:Y:S01]  /*7de0*/  PLOP3.LUT P1, PT, PT, PT, UP0, 0x80, 0x0 ;  /* 0x000000000000781c */ /* 0x000fe20003f2f008 */
[----:B------:R-:W-:Y:S01]  /*7df0*/  IMAD R11, R11, 0x8, R0 ;  /* 0x000000080b0b7824 */ /* 0x000fe200078e0200 */
[----:B------:R-:W-:Y:S01]  /*7e00*/  F2FP.SATFINITE.E4M3.F32.PACK_AB_MERGE_C R191, R192, R191, RZ ;  /* 0x000000bfc0bf723e */ /* 0x000fe200048070ff */
[----:B------:R-:W-:Y:S01]  /*7e10*/  UMOV UR54, UR53 ;  /* 0x0000003500367c82 */ /* 0x000fe20008000000 */
[----:B------:R-:W-:Y:S01]  /*7e20*/  F2FP.SATFINITE.E4M3.F32.PACK_AB_MERGE_C R172, R173, R172, RZ ;  /* 0x000000acadac723e */ /* 0x000fe200048070ff */
[----:B------:R-:W-:Y:S01]  /*7e30*/  VIADD R11, R11, 0x33460 ;  /* 0x000334600b0b7836 */ /* 0x000fe20000000000 */
[----:B------:R-:W-:Y:S01]  /*7e40*/  F2FP.SATFINITE.E4M3.F32.PACK_AB_MERGE_C R174, R175, R174, RZ ;  /* 0x000000aeafae723e */ /* 0x000fe200048070ff */
[-C--:B------:R-:W-:Y:S01]  /*7e50*/  FMUL.FTZ R24, R24, R9.reuse ;  /* 0x0000000918187220 */ /* 0x080fe20000410000 */
[----:B------:R-:W-:Y:S01]  /*7e60*/  F2FP.SATFINITE.E4M3.F32.PACK_AB_MERGE_C R180, R181, R180, RZ ;  /* 0x000000b4b5b4723e */ /* 0x000fe200048070ff */
[-C--:B------:R-:W-:Y:S01]  /*7e70*/  FMUL.FTZ R25, R25, R9.reuse ;  /* 0x0000000919197220 */ /* 0x080fe20000410000 */
[----:B------:R-:W-:Y:S01]  /*7e80*/  PRMT R11, R2, 0x654, R11 ;  /* 0x00000654020b7816 */ /* 0x000fe2000000000b */
[-C--:B------:R-:W-:Y:S01]  /*7e90*/  FMUL.FTZ R28, R28, R9.reuse ;  /* 0x000000091c1c7220 */ /* 0x080fe20000410000 */
[----:B------:R-:W-:Y:S01]  /*7ea0*/  F2FP.SATFINITE.E4M3.F32.PACK_AB_MERGE_C R182, R183, R182, RZ ;  /* 0x000000b6b7b6723e */ /* 0x000fe200048070ff */
[-C--:B------:R-:W-:Y:S01]  /*7eb0*/  FMUL.FTZ R29, R29, R9.reuse ;  /* 0x000000091d1d7220 */ /* 0x080fe20000410000 */
[----:B------:R-:W-:Y:S01]  /*7ec0*/  F2FP.SATFINITE.E4M3.F32.PACK_AB_MERGE_C R156, R157, R156, RZ ;  /* 0x0000009c9d9c723e */ /* 0x000fe200048070ff */
[----:B------:R0:W-:Y:S01]  /*7ed0*/  SYNCS.ARRIVE.TRANS64.RED.A1T0 RZ, [R11+URZ], RZ ;  /* 0x000000ff0bff79a7 */ /* 0x0001e2000810043f */
[----:B------:R-:W-:Y:S01]  /*7ee0*/  F2FP.SATFINITE.E4M3.F32.PACK_AB_MERGE_C R158, R159, R158, RZ ;  /* 0x0000009e9f9e723e */ /* 0x000fe200048070ff */
[-C--:B------:R-:W-:Y:S01]  /*7ef0*/  FMUL.FTZ R32, R32, R9.reuse ;  /* 0x0000000920207220 */ /* 0x080fe20000410000 */
        /* <DEDUP_REMOVED lines=121> */
[----:B------:R-:W-:Y:S01]  /*8690*/  F2FP.SATFINITE.E4M3.F32.PACK_AB_MERGE_C R219, R131, R130, R133 ;  /* 0x0000008283db723e */ /* 0x000fe20004807085 */
[----:B0-----:R-:W-:Y:S06]  /*86a0*/  @P1 BRA `(.L_x_157) ;  /* 0xffffffd000201947 */ /* 0x001fec000383ffff */
.L_x_147:
[----:B------:R-:W-:Y:S06]  /*86b0*/  BAR.ARV 0x8, 0x180 ;  /* 0x0206000000007b1d */ /* 0x000fec0000002000 */
[----:B------:R-:W-:Y:S05]  /*86c0*/  @!P0 BRA `(.L_x_158) ;  /* 0x0000000000048947 */ /* 0x000fea0003800000 */
[----:B------:R-:W-:Y:S01]  /*86d0*/  BPT.TRAP 0x1 ;  /* 0x000000040000795c */ /* 0x000fe20000300000 */
.L_x_158:
[----:B------:R-:W-:Y:S02]  /*86e0*/  IMAD.U32 R3, RZ, RZ, UR53 ;  /* 0x00000035ff037e24 */ /* 0x000fe4000f8e00ff */
[----:B------:R-:W-:Y:S02]  /*86f0*/  IMAD.U32 R8, RZ, RZ, UR46 ;  /* 0x0000002eff087e24 */ /* 0x000fe4000f8e00ff */
[----:B------:R-:W-:-:S03]  /*8700*/  IMAD R14, R3, 0x8, R0 ;  /* 0x00000008030e7824 */ /* 0x000fc600078e0200 */
[----:B------:R-:W-:-:S04]  /*8710*/  SHF.L.U32 R3, R8, 0x1f, RZ ;  /* 0x0000001f08037819 */ /* 0x000fc800000006ff */
[----:B------:R0:W1:Y:S01]  /*8720*/  SYNCS.PHASECHK.TRANS64.TRYWAIT P1, [R14+URZ+0x33450], R3 ;  /* 0x033450030e0075a7 */ /* 0x000062000802017f */
[----:B------:R-:W-:Y:S05]  /*8730*/  @!P0 BRA `(.L_x_159) ;  /* 0x0000000000048947 */ /* 0x000fea0003800000 */
[----:B------:R-:W-:Y:S01]  /*8740*/  BPT.TRAP 0x1 ;  /* 0x000000040000795c */ /* 0x000fe20000300000 */
.L_x_159:
[----:B------:R-:W-:Y:S02]  /*8750*/  VIADD R0, R0, 0x200 ;  /* 0x0000020000007836 */ /* 0x000fe40000000000 */
[----:B------:R-:W-:-:S03]  /*8760*/  IMAD.U32 R9, RZ, RZ, UR53 ;  /* 0x00000035ff097e24 */ /* 0x000fc6000f8e00ff */
[----:B------:R-:W-:-:S04]  /*8770*/  SHF.R.U32.HI R0, RZ, 0x4, R0 ;  /* 0x00000004ff007819 */ /* 0x000fc80000011600 */
[----:B------:R-:W-:-:S04]  /*8780*/  LOP3.LUT R0, R0, 0x3fff, RZ, 0xc0, !PT ;  /* 0x00003fff00007812 */ /* 0x000fc800078ec0ff */
[----:B------:R-:W-:Y:S01]  /*8790*/  LOP3.LUT R0, R0, 0x10000, RZ, 0xfc, !PT ;  /* 0x0001000000007812 */ /* 0x000fe200078efcff */
[----:B-1----:R-:W-:Y:S06]  /*87a0*/  @P1 BRA `(.L_x_160) ;  /* 0x0000000000081947 */ /* 0x002fec0003800000 */
[----:B------:R-:W1:Y:S02]  /*87b0*/  SYNCS.PHASECHK.TRANS64.TRYWAIT P1, [R14+URZ+0x33450], R3 ;  /* 0x033450030e0075a7 */ /* 0x000e64000802017f */
[----:B-1----:R-:W-:Y:S05]  /*87c0*/  @!P1 BRA `(.L_x_161) ;  /* 0x000000bc00049947 */ /* 0x002fea0003800000 */
.L_x_160:
[----:B------:R-:W-:Y:S01]  /*87d0*/  IMAD R8, R9, 0x780, R0 ;  /* 0x0000078009087824 */ /* 0x000fe200078e0200 */
[----:B------:R-:W-:Y:S05]  /*87e0*/  WARPSYNC.ALL ;  /* 0x0000000000007948 */ /* 0x000fea0003800000 */
[----:B------:R-:W-:Y:S01]  /*87f0*/  IMAD.MOV.U32 R9, RZ, RZ, -0x3ffffff0 ;  /* 0xc0000010ff097424 */ /* 0x000fe200078e00ff */
[C---:B------:R-:W-:Y:S01]  /*8800*/  R2UR UR6, R8.reuse ;  /* 0x00000000080672ca */ /* 0x040fe200000e0000 */
[----:B------:R-:W-:Y:S01]  /*8810*/  WARPGROUP.ARRIVE ;  /* 0x00000000000079c5 */ /* 0x000fe20000000000 */
[----:B------:R-:W-:Y:S01]  /*8820*/  VIADD R10, R8, 0x180 ;  /* 0x00000180080a7836 */ /* 0x000fe20000000000 */
[----:B------:R-:W-:Y:S01]  /*8830*/  ULDC.64 UR4, c[0x0][0x9a0] ;  /* 0x0002680000047ab9 */ /* 0x000fe20000000a00 */
[----:B------:R-:W-:Y:S01]  /*8840*/  R2UR UR7, R9 ;  /* 0x00000000090772ca */ /* 0x000fe200000e0000 */
[----:B------:R-:W-:Y:S01]  /*8850*/  IMAD.MOV.U32 R11, RZ, RZ, -0x3ffffff0 ;  /* 0xc0000010ff0b7424 */ /* 0x000fe200078e00ff */
[----:B------:R-:W-:Y:S01]  /*8860*/  ISETP.NE.U32.AND P1, PT, RZ, UR4, PT ;  /* 0x00000004ff007c0c */ /* 0x000fe2000bf25070 */
[----:B------:R-:W-:-:S03]  /*8870*/  IMAD.MOV.U32 R131, RZ, RZ, 0x3f800000 ;  /* 0x3f800000ff837424 */ /* 0x000fc600078e00ff */
[----:B------:R-:W-:-:S07]  /*8880*/  ISETP.NE.AND.EX P1, PT, RZ, UR5, PT, P1 ;  /* 0x00000005ff007c0c */ /* 0x000fce000bf25310 */
[----:B------:R-:W-:Y:S01]  /*8890*/  QGMMA.64x192x32.F32.E4M3.E4M3 R24, R200, gdesc[UR4], R24, gsb0 ;  /* 0x02e00004c8187df3 */ /* 0x000fe20008000818 */
[----:B------:R-:W-:Y:S01]  /*88a0*/  R2UR UR6, R10 ;  /* 0x000000000a0672ca */ /* 0x000fe200000e0000 */
[----:B------:R-:W-:Y:S01]  /*88b0*/  VIADD R10, R8, 0x300 ;  /* 0x00000300080a7836 */ /* 0x000fe20000000000 */
[----:B------:R-:W-:Y:S01]  /*88c0*/  R2UR UR7, R11 ;  /* 0x000000000b0772ca */ /* 0x000fe200000e0000 */
[----:B------:R-:W-:Y:S02]  /*88d0*/  IMAD.MOV.U32 R11, RZ, RZ, -0x3ffffff0 ;  /* 0xc0000010ff0b7424 */ /* 0x000fe400078e00ff */
[----:B------:R-:W2:Y:S01]  /*88e0*/  @P1 LDC.64 R12, c[0x0][0x9d0] ;  /* 0x00027400ff0c1b82 */ /* 0x000ea20000000a00 */
[----:B------:R-:W-:Y:S02]  /*88f0*/  WARPGROUP.DEPBAR.LE gsb0, 0x0 ;  /* 0x00008000000079c5 */ /* 0x000fe40000010000 */
[----:B------:R-:W-:-:S11]  /*8900*/  WARPGROUP.ARRIVE ;  /* 0x00000000000079c5 */ /* 0x000fd60000000000 */
[----:B------:R-:W-:Y:S01]  /*8910*/  QGMMA.64x192x32.F32.E4M3.E4M3 R24, R204, gdesc[UR4], R24, gsb0 ;  /* 0x02e00004cc187df3 */ /* 0x000fe20008000818 */
[----:B------:R-:W-:Y:S02]  /*8920*/  R2UR UR6, R10 ;  /* 0x000000000a0672ca */ /* 0x000fe400000e0000 */
[----:B------:R-:W-:Y:S02]  /*8930*/  R2UR UR7, R11 ;  /* 0x000000000b0772ca */ /* 0x000fe400000e0000 */
[----:B------:R-:W3:Y:S02]  /*8940*/  @P1 LDC.64 R10, c[0x0][0x9c8] ;  /* 0x00027200ff0a1b82 */ /* 0x000ee40000000a00 */
[----:B---3--:R-:W-:-:S04]  /*8950*/  @P1 IMAD R0, R10, UR37, RZ ;  /* 0x000000250a001c24 */ /* 0x008fc8000f8e02ff */
[----:B01----:R-:W-:Y:S02]  /*8960*/  @P1 IMAD R3, R11, UR36, R0 ;  /* 0x000000240b031c24 */ /* 0x003fe4000f8e0200 */
[----:B------:R-:W-:-:S04]  /*8970*/  @P1 IMAD.WIDE.U32 R10, R10, UR36, RZ ;  /* 0x000000240a0a1c25 */ /* 0x000fc8000f8e00ff */
[----:B------:R-:W-:Y:S02]  /*8980*/  @P1 IMAD.IADD R11, R11, 0x1, R3 ;  /* 0x000000010b0b1824 */ /* 0x000fe400078e0203 */
[----:B--2---:R-:W-:-:S04]  /*8990*/  @P1 IMAD.WIDE.U32 R10, R12, UR42, R10 ;  /* 0x0000002a0c0a1c25 */ /* 0x004fc8000f8e000a */
[----:B------:R-:W-:Y:S01]  /*89a0*/  @P1 IMAD R3, R13, UR42, R11 ;  /* 0x0000002a0d031c24 */ /* 0x000fe2000f8e020b */
[----:B------:R-:W-:-:S04]  /*89b0*/  @P1 LEA R12, P2, R10, UR4, 0x2 ;  /* 0x000000040a0c1c11 */ /* 0x000fc8000f8410ff */
[----:B------:R-:W-:-:S05]  /*89c0*/  @P1 LEA.HI.X R13, R10, UR5, R3, 0x2, P2 ;  /* 0x000000050a0d1c11 */ /* 0x000fca00090f1403 */
[----:B------:R0:W2:Y:S01]  /*89d0*/  @P1 LDG.E R131, desc[UR50][R12.64] ;  /* 0x000000320c831981 */ /* 0x0000a2000c1e1900 */
[----:B------:R-:W-:Y:S02]  /*89e0*/  VIADD R10, R8, 0x480 ;  /* 0x00000480080a7836 */ /* 0x000fe40000000000 */
[----:B------:R-:W-:Y:S01]  /*89f0*/  IMAD.MOV.U32 R11, RZ, RZ, -0x3ffffff0 ;  /* 0xc0000010ff0b7424 */ /* 0x000fe200078e00ff */
[----:B------:R-:W-:Y:S02]  /*8a00*/  WARPGROUP.DEPBAR.LE gsb0, 0x0 ;  /* 0x00008000000079c5 */ /* 0x000fe40000010000 */
[----:B------:R-:W-:-:S06]  /*8a10*/  WARPGROUP.ARRIVE ;  /* 0x00000000000079c5 */ /* 0x000fcc0000000000 */
[----:B------:R-:W-:Y:S01]  /*8a20*/  QGMMA.64x192x32.F32.E4M3.E4M3 R24, R208, gdesc[UR4], R24, gsb0 ;  /* 0x02e00004d0187df3 */ /* 0x000fe20008000818 */
[----:B------:R-:W-:Y:S02]  /*8a30*/  R2UR UR6, R10 ;  /* 0x000000000a0672ca */ /* 0x000fe400000e0000 */
[----:B------:R-:W-:Y:S01]  /*8a40*/  R2UR UR7, R11 ;  /* 0x000000000b0772ca */ /* 0x000fe200000e0000 */
[----:B------:R-:W-:Y:S02]  /*8a50*/  VIADD R8, R8, 0x600 ;  /* 0x0000060008087836 */ /* 0x000fe40000000000 */
[----:B------:R-:W-:Y:S01]  /*8a60*/  IMAD.MOV.U32 R9, RZ, RZ, -0x3ffffff0 ;  /* 0xc0000010ff097424 */ /* 0x000fe200078e00ff */
[----:B------:R-:W1:Y:S01]  /*8a70*/  SHFL.BFLY PT, R3, R6, 0x2, 0x1f ;  /* 0x0c401f0006037f89 */ /* 0x000e6200000e0000 */
[----:B------:R-:W-:Y:S02]  /*8a80*/  WARPGROUP.DEPBAR.LE gsb0, 0x0 ;  /* 0x00008000000079c5 */ /* 0x000fe40000010000 */
[----:B------:R-:W-:-:S10]  /*8a90*/  WARPGROUP.ARRIVE ;  /* 0x00000000000079c5 */ /* 0x000fd40000000000 */
[----:B------:R-:W-:Y:S01]  /*8aa0*/  QGMMA.64x192x32.F32.E4M3.E4M3 R24, R212, gdesc[UR4], R24, gsb0 ;  /* 0x02e00004d4187df3 */ /* 0x000fe20008000818 */
[----:B------:R-:W-:Y:S02]  /*8ab0*/  R2UR UR6, R8 ;  /* 0x00000000080672ca */ /* 0x000fe400000e0000 */
[----:B------:R-:W-:Y:S01]  /*8ac0*/  R2UR UR7, R9 ;  /* 0x00000000090772ca */ /* 0x000fe200000e0000 */
[----:B------:R-:W3:Y:S01]  /*8ad0*/  SHFL.BFLY PT, R8, R7, 0x2, 0x1f ;  /* 0x0c401f0007087f89 */ /* 0x000ee200000e0000 */
[----:B-1----:R-:W-:-:S05]  /*8ae0*/  FADD.FTZ R3, R3, R6 ;  /* 0x0000000603037221 */ /* 0x002fca0000010000 */
[----:B------:R-:W0:Y:S01]  /*8af0*/  SHFL.BFLY PT, R0, R3, 0x1, 0x1f ;  /* 0x0c201f0003007f89 */ /* 0x000e2200000e0000 */
[----:B---3--:R-:W-:-:S05]  /*8b00*/  FADD.FTZ R8, R8, R7 ;  /* 0x0000000708087221 */ /* 0x008fca0000010000 */
[----:B------:R-:W1:Y:S01]  /*8b10*/  SHFL.BFLY PT, R9, R8, 0x1, 0x1f ;  /* 0x0c201f0008097f89 */ /* 0x000e6200000e0000 */
[----:B0-----:R-:W-:-:S05]  /*8b20*/  FADD.FTZ R12, R3, R0 ;  /* 0x00000000030c7221 */ /* 0x001fca0000010000 */
[C---:B------:R-:W-:Y:S01]  /*8b30*/  FSETP.NE.FTZ.AND P1, PT, R12.reuse, RZ, PT ;  /* 0x000000ff0c00720b */ /* 0x040fe20003f35000 */
[----:B------:R-:W-:Y:S01]  /*8b40*/  FMUL.FTZ R15, R12, 0.00390625 ;  /* 0x3b8000000c0f7820 */ /* 0x000fe20000410000 */
[----:B------:R-:W-:-:S04]  /*8b50*/  IMAD.MOV.U32 R6, RZ, RZ, RZ ;  /* 0x000000ffff067224 */ /* 0x000fc800078e00ff */
[----:B------:R-:W-:Y:S01]  /*8b60*/  FSETP.NE.FTZ.AND P2, PT, R15, RZ, PT ;  /* 0x000000ff0f00720b */ /* 0x000fe20003f55000 */
[----:B-1----:R-:W-:-:S04]  /*8b70*/  FADD.FTZ R13, R8, R9 ;  /* 0x00000009080d7221 */ /* 0x002fc80000010000 */
[----:B------:R-:W-:Y:S02]  /*8b80*/  FMUL.FTZ R11, R13, 0.00390625 ;  /* 0x3b8000000d0b7820 */ /* 0x000fe40000410000 */
[----:B------:R-:W-:Y:S03]  /*8b90*/  @P1 MUFU.RCP R6, R12 ;  /* 0x0000000c00061308 */ /* 0x000fe60000001000 */
[----:B------:R-:W-:Y:S02]  /*8ba0*/  FSETP.NE.FTZ.AND P3, PT, R11, RZ, PT ;  /* 0x000000ff0b00720b */ /* 0x000fe40003f75000 */
[----:B------:R-:W-:Y:S01]  /*8bb0*/  FSETP.NE.FTZ.AND P1, PT, R13, RZ, PT ;  /* 0x000000ff0d00720b */ /* 0x000fe20003f35000 */
[----:B------:R-:W-:Y:S02]  /*8bc0*/  IMAD.MOV.U32 R10, RZ, RZ, RZ ;  /* 0x000000ffff0a7224 */ /* 0x000fe400078e00ff */
[----:B------:R-:W0:Y:S08]  /*8bd0*/  @P2 MUFU.LG2 R9, R15 ;  /* 0x0000000f00092308 */ /* 0x000e300000000c00 */
[----:B------:R-:W1:Y:S01]  /*8be0*/  @P3 MUFU.LG2 R11, R11 ;  /* 0x0000000b000b3308 */ /* 0x000e620000000c00 */
[----:B------:R-:W-:-:S02]  /*8bf0*/  WARPGROUP.DEPBAR.LE gsb0, 0x0 ;  /* 0x00008000000079c5 */ /* 0x000fc40000010000 */
[----:B------:R-:W-:-:S06]  /*8c00*/  WARPGROUP.ARRIVE ;  /* 0x00000000000079c5 */ /* 0x000fcc0000000000 */
[----:B------:R-:W-:Y:S01]  /*8c10*/  QGMMA.64x192x32.F32.E4M3.E4M3 R24, R216, gdesc[UR4], R24, gsb0 ;  /* 0x02e00004d8187df3 */ /* 0x000fe20008000818 */
[----:B------:R-:W3:Y:S01]  /*8c20*/  @P1 MUFU.RCP R10, R13 ;  /* 0x0000000d000a1308 */ /* 0x000ee20000001000 */
[----:B------:R-:W-:Y:S02]  /*8c30*/  IMAD.U32 R7, RZ, RZ, UR41 ;  /* 0x00000029ff077e24 */ /* 0x000fe4000f8e00ff */
[----:B------:R-:W-:Y:S02]  /*8c40*/  IMAD.U32 R21, RZ, RZ, UR41 ;  /* 0x00000029ff157e24 */ /* 0x000fe4000f8e00ff */
[----:B0-----:R-:W-:Y:S01]  /*8c50*/  @P2 FMUL.FTZ R8, R9, 0.69314718246459960938 ;  /* 0x3f31721809082820 */ /* 0x001fe20000410000 */
[----:B------:R-:W-:Y:S01]  /*8c60*/  @P2 FMUL.FTZ R7, R7, 0.69314718246459960938 ;  /* 0x3f31721807072820 */ /* 0x000fe20000410000 */
[----:B-1----:R-:W-:Y:S01]  /*8c70*/  @P3 FMUL.FTZ R12, R11, 0.69314718246459960938 ;  /* 0x3f3172180b0c3820 */ /* 0x002fe20000410000 */
[----:B------:R-:W-:Y:S01]  /*8c80*/  @P3 FMUL.FTZ R21, R21, 0.69314718246459960938 ;  /* 0x3f31721815153820 */ /* 0x000fe20000410000 */
[----:B------:R-:W-:-:S02]  /*8c90*/  IMAD.MOV.U32 R0, RZ, RZ, -0x800000 ;  /* 0xff800000ff007424 */ /* 0x000fc400078e00ff */
[----:B--2---:R-:W-:Y:S01]  /*8ca0*/  FMUL.FTZ R6, R6, R131 ;  /* 0x0000008306067220 */ /* 0x004fe20000410000 */
[----:B------:R-:W-:Y:S02]  /*8cb0*/  IMAD.MOV.U32 R3, RZ, RZ, -0x800000 ;  /* 0xff800000ff037424 */ /* 0x000fe400078e00ff */
[----:B------:R-:W-:Y:S01]  /*8cc0*/  @P2 FFMA.FTZ R0, R7, R4, R8 ;  /* 0x0000000407002223 */ /* 0x000fe20000010008 */
[----:B------:R-:W-:-:S01]  /*8cd0*/  @P3 FFMA.FTZ R3, R21, R5, R12 ;  /* 0x0000000515033223 */ /* 0x000fc2000001000c */
[----:B---3--:R-:W-:Y:S01]  /*8ce0*/  FMUL.FTZ R131, R10, R131 ;  /* 0x000000830a837220 */ /* 0x008fe20000410000 */
[----:B------:R-:W-:Y:S02]  /*8cf0*/  WARPGROUP.DEPBAR.LE gsb0, 0x0 ;  /* 0x00008000000079c5 */ /* 0x000fe40000010000 */
[----:B------:R-:W-:Y:S05]  /*8d00*/  @!P0 BRA `(.L_x_162) ;  /* 0x0000000000048947 */ /* 0x000fea0003800000 */
[----:B------:R-:W-:Y:S01]  /*8d10*/  BPT.TRAP 0x1 ;  /* 0x000000040000795c */ /* 0x000fe20000300000 */
.L_x_162:
[----:B------:R-:W-:Y:S01]  /*8d20*/  VIADD R5, R14, 0x33460 ;  /* 0x000334600e057836 */ /* 0x000fe20000000000 */
[----:B------:R-:W-:Y:S01]  /*8d30*/  UIADD3 UR53, UR53, 0x1, URZ ;  /* 0x0000000135357890 */ /* 0x000fe2000fffe03f */
[-C--:B------:R-:W-:Y:S01]  /*8d40*/  FMUL.FTZ R124, R32, R6.reuse ;  /* 0x00000006207c7220 */ /* 0x080fe20000410000 */
[-C--:B------:R-:W-:Y:S01]  /*8d50*/  FMUL.FTZ R32, R53, R6.reuse ;  /* 0x0000000635207220 */ /* 0x080fe20000410000 */
[-C--:B------:R-:W-:Y:S01]  /*8d60*/  FMUL.FTZ R20, R72, R6.reuse ;  /* 0x0000000648147220 */ /* 0x080fe20000410000 */
[----:B------:R-:W-:Y:S01]  /*8d70*/  PRMT R5, R2, 0x654, R5 ;  /* 0x0000065402057816 */ /* 0x000fe20000000005 */
[----:B------:R-:W-:Y:S01]  /*8d80*/  UISETP.NE.AND UP0, UPT, UR53, 0x2, UPT ;  /* 0x000000023500788c */ /* 0x000fe2000bf05270 */
[-C--:B------:R-:W-:Y:S01]  /*8d90*/  FMUL.FTZ R125, R29, R6.reuse ;  /* 0x000000061d7d7220 */ /* 0x080fe20000410000 */
[-C--:B------:R-:W-:Y:S01]  /*8da0*/  FMUL.FTZ R121, R48, R6.reuse ;  /* 0x0000000630797220 */ /* 0x080fe20000410000 */
[----:B------:R0:W-:Y:S01]  /*8db0*/  SYNCS.ARRIVE.TRANS64.RED.A1T0 RZ, [R5+URZ], RZ ;  /* 0x000000ff05ff79a7 */ /* 0x0001e2000810043f */
        /* <DEDUP_REMOVED lines=72> */
[----:B------:R-:W-:Y:S01]  /*9240*/  USEL UR4, URZ, 0x1, UP0 ;  /* 0x000000013f047887 */ /* 0x000fe20008000000 */
        /* <DEDUP_REMOVED lines=18> */
[----:B------:R-:W-:Y:S01]  /*9370*/  PLOP3.LUT P0, PT, PT, PT, PT, 0x8, 0x0 ;  /* 0x000000000000781c */ /* 0x000fe20003f0e170 */
[----:B------:R-:W-:Y:S01]  /*9380*/  FMUL.FTZ R131, R115, R131 ;  /* 0x0000008373837220 */ /* 0x000fe20000410000 */
[----:B------:R-:W-:-:S02]  /*9390*/  UIADD3 UR47, UR47, 0x1, URZ ;  /* 0x000000012f2f7890 */ /* 0x000fc4000fffe03f */
[----:B------:R-:W-:Y:S02]  /*93a0*/  USEL UR53, UR53, URZ, UP0 ;  /* 0x0000003f35357287 */ /* 0x000fe40008000000 */
[----:B0-----:R-:W-:-:S12]  /*93b0*/  ULOP3.LUT UR46, UR46, UR4, URZ, 0x3c, !UPT ;  /* 0x000000042e2e7292 */ /* 0x001fd8000f8e3c3f */
.L_x_140:
[----:B------:R-:W0:Y:S08]  /*93c0*/  S2UR UR4, SR_CgaCtaId ;  /* 0x00000000000479c3 */ /* 0x000e300000008800 */
[----:B------:R-:W-:Y:S01]  /*93d0*/  BAR.SYNC.DEFER_BLOCKING 0x5, 0x180 ;  /* 0x0146000000007b1d */ /* 0x000fe20000010000 */
[----:B------:R-:W-:-:S05]  /*93e0*/  UISETP.NE.AND UP0, UPT, UR45, URZ, UPT ;  /* 0x0000003f2d00728c */ /* 0x000fca000bf05270 */
[----:B------:R-:W-:Y:S01]  /*93f0*/  UMOV UR8, 0x400 ;  /* 0x0000040000087882 */ /* 0x000fe20000000000 */
[----:B------:R-:W-:Y:S05]  /*9400*/  BSSY B0, `(.L_x_163) ;  /* 0x00004ea000007945 */ /* 0x000fea0003800000 */
[----:B------:R-:W-:Y:S01]  /*9410*/  @!UP0 ULDC UR45, c[0x0][0xad4] ;  /* 0x0002b500002d8ab9 */ /* 0x000fe20000000800 */
[----:B0-----:R-:W-:-:S09]  /*9420*/  ULEA UR8, UR4, UR8, 0x18 ;  /* 0x0000000804087291 */ /* 0x001fd2000f8ec03f */
[----:B------:R-:W0:Y:S02]  /*9430*/  LDS.128 R4, [UR8+0x334d0] ;  /* 0x0334d008ff047984 */ /* 0x000e240008000c00 */
[----:B0-----:R-:W-:Y:S02]  /*9440*/  R2UR UR5, R5 ;  /* 0x00000000050572ca */ /* 0x001fe400000e0000 */
[----:B------:R-:W-:Y:S02]  /*9450*/  R2UR UR6, R6 ;  /* 0x00000000060672ca */ /* 0x000fe400000e0000 */
[----:B------:R-:W-:Y:S01]  /*9460*/  R2UR UR7, R7 ;  /* 0x00000000070772ca */ /* 0x000fe200000e0000 */
[----:B------:R-:W-:Y:S06]  /*9470*/  BAR.ARV 0x4, 0x180 ;  /* 0x0106000000007b1d */ /* 0x000fec0000002000 */
[----:B------:R-:W-:Y:S08]  /*9480*/  @P0 BRA `(.L_x_164) ;  /* 0x00000040000c0947 */ /* 0x000ff00003800000 */
[----:B------:R-:W0:Y:S01]  /*9490*/  S2R R26, SR_TID.X ;  /* 0x00000000001a7919 */ /* 0x000e220000002100 */
[----:B------:R-:W-:Y:S01]  /*94a0*/  ULDC.64 UR10, c[0x4][0x38] ;  /* 0x01000e00000a7ab9 */ /* 0x000fe20000000a00 */
[----:B------:R-:W1:Y:S01]  /*94b0*/  S2UR UR4, SR_SWINHI ;  /* 0x00000000000479c3 */ /* 0x000e620000002f00 */
[----:B------:R-:W-:Y:S01]  /*94c0*/  ULDC.64 UR14, c[0x0][0xc00] ;  /* 0x00030000000e7ab9 */ /* 0x000fe20000000a00 */
[----:B------:R-:W2:Y:S01]  /*94d0*/  LDL R154, [R1+0x34] ;  /* 0x00003400019a7983 */ /* 0x000ea20000100800 */
[----:B0-----:R-:W-:-:S05]  /*94e0*/  IMAD.SHL.U32 R4, R26, 0x4, RZ ;  /* 0x000000041a047824 */ /* 0x001fca00078e00ff */
[----:B------:R-:W-:Y:S01]  /*94f0*/  LOP3.LUT R4, R4, 0xc, RZ, 0xc0, !PT ;  /* 0x0000000c04047812 */ /* 0x000fe200078ec0ff */
[----:B------:R-:W-:Y:S03]  /*9500*/  BAR.SYNC.DEFER_BLOCKING 0x1, 0x100 ;  /* 0x0044000000007b1d */ /* 0x000fe60000010000 */
[----:B------:R-:W-:-:S05]  /*9510*/  IADD3 R4, P0, R4, UR10, RZ ;  /* 0x0000000a04047c10 */ /* 0x000fca000ff1e0ff */
[----:B------:R-:W-:-:S05]  /*9520*/  IMAD.X R5, RZ, RZ, UR11, P0 ;  /* 0x0000000bff057e24 */ /* 0x000fca00080e06ff */
[----:B------:R0:W3:Y:S01]  /*9530*/  LDG.E.CONSTANT R24, desc[UR50][R4.64] ;  /* 0x0000003204187981 */ /* 0x0000e2000c1e9900 */
[----:B------:R-:W-:-:S03]  /*9540*/  LOP3.LUT P0, R6, R26, 0x3, RZ, 0xc0, !PT ;  /* 0x000000031a067812 */ /* 0x000fc6000780c0ff */
[----:B------:R-:W4:Y:S01]  /*9550*/  LDL R4, [R1+0x38] ;  /* 0x0000380001047983 */ /* 0x000f220000100800 */
[----:B------:R-:W-:Y:S01]  /*9560*/  ISETP.EQ.OR P0, PT, R6, 0x3, !P0 ;  /* 0x000000030600780c */ /* 0x000fe20004702670 */
[----:B------:R-:W-:Y:S01]  /*9570*/  UMOV UR10, UR8 ;  /* 0x00000008000a7c82 */ /* 0x000fe20008000000 */
[----:B-1----:R-:W-:Y:S02]  /*9580*/  UMOV UR11, UR4 ;  /* 0x00000004000b7c82 */ /* 0x002fe40008000000 */
[----:B------:R-:W-:Y:S02]  /*9590*/  SEL R87, R93, R32, P0 ;  /* 0x000000205d577207 */ /* 0x000fe40000000000 */
[----:B------:R-:W-:Y:S02]  /*95a0*/  SEL R32, R32, R93, P0 ;  /* 0x0000005d20207207 */ /* 0x000fe40000000000 */
[----:B------:R-:W-:Y:S02]  /*95b0*/  SEL R93, R36, R61, P0 ;  /* 0x0000003d245d7207 */ /* 0x000fe40000000000 */
[----:B------:R-:W-:-:S02]  /*95c0*/  SEL R35, R61, R36, P0 ;  /* 0x000000243d237207 */ /* 0x000fc40000000000 */
[----:B------:R-:W-:Y:S02]  /*95d0*/  SEL R95, R40, R139, P0 ;  /* 0x0000008b285f7207 */ /* 0x000fe40000000000 */
[----:B------:R-:W-:Y:S02]  /*95e0*/  SEL R36, R139, R40, P0 ;  /* 0x000000288b247207 */ /* 0x000fe40000000000 */
[----:B------:R-:W-:Y:S02]  /*95f0*/  SEL R99, R20, R101, P0 ;  /* 0x0000006514637207 */ /* 0x000fe40000000000 */
[----:B------:R-:W-:Y:S01]  /*9600*/  SEL R38, R101, R20, P0 ;  /* 0x0000001465267207 */ /* 0x000fe20000000000 */
[----:B------:R-:W-:Y:S01]  /*9610*/  IMAD.MOV.U32 R20, RZ, RZ, 0x2 ;  /* 0x00000002ff147424 */ /* 0x000fe200078e00ff */
        /* <DEDUP_REMOVED lines=87> */
[----:B------:R-:W-:Y:S01]  /*9b90*/  SEL R71, R71, R86, P0 ;  /* 0x0000005647477207 */ /* 0x000fe20000000000 */
[----:B------:R-:W-:Y:S02]  /*9ba0*/  USHF.L.U32 UR4, UR36, 0x2, URZ ;  /* 0x0000000224047899 */ /* 0x000fe4000800063f */
[----:B------:R-:W-:Y:S02]  /*9bb0*/  USHF.L.U64.HI UR16, UR36, 0x2, UR37 ;  /* 0x0000000224107899 */ /* 0x000fe40008010225 */
[----:B------:R-:W-:Y:S01]  /*9bc0*/  UIADD3 UR9, UP0, UR4, UR14, URZ ;  /* 0x0000000e04097290 */ /* 0x000fe2000ff1e03f */
[----:B----4-:R-:W-:-:S03]  /*9bd0*/  IMAD.WIDE R20, R4, R20, UR10 ;  /* 0x0000000a04147e25 */ /* 0x010fc6000f8e0214 */
[C---:B------:R-:W-:Y:S02]  /*9be0*/  IADD3 R191, P3, R20.reuse, 0x8040, RZ ;  /* 0x0000804014bf7810 */ /* 0x040fe40007f7e0ff */
[C---:B------:R-:W-:Y:S02]  /*9bf0*/  IADD3 R189, P6, R20.reuse, 0x8020, RZ ;  /* 0x0000802014bd7810 */ /* 0x040fe40007fde0ff */
[----:B------:R-:W-:Y:S02]  /*9c00*/  IADD3 R193, P4, R20, 0x8060, RZ ;  /* 0x0000806014c17810 */ /* 0x000fe40007f9e0ff */
[----:B0-----:R-:W-:Y:S02]  /*9c10*/  LOP3.LUT R4, R191, 0x380, RZ, 0xc0, !PT ;  /* 0x00000380bf047812 */ /* 0x001fe400078ec0ff */
[----:B------:R-:W-:Y:S01]  /*9c20*/  LOP3.LUT R2, R189, 0x380, RZ, 0xc0, !PT ;  /* 0x00000380bd027812 */ /* 0x000fe200078ec0ff */
[----:B------:R-:W-:Y:S01]  /*9c30*/  IMAD.X R15, RZ, RZ, R21, P4 ;  /* 0x000000ffff0f7224 */ /* 0x000fe200020e0615 */
[----:B------:R-:W-:-:S02]  /*9c40*/  LOP3.LUT R6, R193, 0x380, RZ, 0xc0, !PT ;  /* 0x00000380c1067812 */ /* 0x000fc400078ec0ff */
[----:B------:R-:W-:Y:S02]  /*9c50*/  IADD3 R187, P5, R20, 0x8000, RZ ;  /* 0x0000800014bb7810 */ /* 0x000fe40007fbe0ff */
[----:B------:R-:W-:Y:S02]  /*9c60*/  SHF.R.U64 R4, R4, 0x3, RZ ;  /* 0x0000000304047819 */ /* 0x000fe400000012ff */
[----:B------:R-:W-:Y:S02]  /*9c70*/  SHF.R.U64 R2, R2, 0x3, RZ ;  /* 0x0000000302027819 */ /* 0x000fe400000012ff */
[C---:B------:R-:W-:Y:S02]  /*9c80*/  IADD3 R183, P1, R20.reuse, 0x4040, RZ ;  /* 0x0000404014b77810 */ /* 0x040fe40007f3e0ff */
[----:B------:R-:W-:Y:S01]  /*9c90*/  IADD3 R181, P4, R20, 0x4020, RZ ;  /* 0x0000402014b57810 */ /* 0x000fe20007f9e0ff */
[----:B------:R-:W-:Y:S01]  /*9ca0*/  IMAD.X R131, RZ, RZ, R21, P3 ;  /* 0x000000ffff837224 */ /* 0x000fe200018e0615 */
[----:B------:R-:W-:-:S02]  /*9cb0*/  SHF.R.U64 R6, R6, 0x3, RZ ;  /* 0x0000000306067819 */ /* 0x000fc400000012ff */
[----:B------:R-:W-:Y:S02]  /*9cc0*/  IADD3 R185, P2, R20, 0x4060, RZ ;  /* 0x0000406014b97810 */ /* 0x000fe40007f5e0ff */
[----:B------:R-:W-:Y:S02]  /*9cd0*/  LOP3.LUT R130, R4, R191, RZ, 0x3c, !PT ;  /* 0x000000bf04827212 */ /* 0x000fe400078e3cff */
[----:B------:R-:W-:Y:S02]  /*9ce0*/  LOP3.LUT R12, R2, R189, RZ, 0x3c, !PT ;  /* 0x000000bd020c7212 */ /* 0x000fe400078e3cff */
[----:B------:R-:W-:Y:S02]  /*9cf0*/  LOP3.LUT R8, R187, 0x380, RZ, 0xc0, !PT ;  /* 0x00000380bb087812 */ /* 0x000fe400078ec0ff */
[----:B------:R-:W-:Y:S02]  /*9d00*/  IADD3 R179, P3, R20, 0x4000, RZ ;  /* 0x0000400014b37810 */ /* 0x000fe40007f7e0ff */
[----:B------:R-:W-:-:S02]  /*9d10*/  LOP3.LUT R4, R183, 0x380, RZ, 0xc0, !PT ;  /* 0x00000380b7047812 */ /* 0x000fc400078ec0ff */
[----:B------:R-:W-:Y:S02]  /*9d20*/  LOP3.LUT R2, R181, 0x380, RZ, 0xc0, !PT ;  /* 0x00000380b5027812 */ /* 0x000fe400078ec0ff */
[----:B------:R-:W-:Y:S02]  /*9d30*/  LOP3.LUT R5, R20, 0x380, RZ, 0xc0, !PT ;  /* 0x0000038014057812 */ /* 0x000fe400078ec0ff */
[----:B------:R-:W-:Y:S01]  /*9d40*/  LOP3.LUT R14, R6, R193, RZ, 0x3c, !PT ;  /* 0x000000c1060e7212 */ /* 0x000fe200078e3cff */
[--C-:B------:R-:W-:Y:S01]  /*9d50*/  IMAD.X R13, RZ, RZ, R21.reuse, P6 ;  /* 0x000000ffff0d7224 */ /* 0x100fe200030e0615 */
[----:B------:R-:W-:Y:S01]  /*9d60*/  LOP3.LUT R6, R185, 0x380, RZ, 0xc0, !PT ;  /* 0x00000380b9067812 */ /* 0x000fe200078ec0ff */
[----:B------:R-:W-:Y:S01]  /*9d70*/  IMAD.X R11, RZ, RZ, R21, P2 ;  /* 0x000000ffff0b7224 */ /* 0x000fe200010e0615 */
[----:B------:R-:W-:Y:S02]  /*9d80*/  SHF.R.U64 R8, R8, 0x3, RZ ;  /* 0x0000000308087819 */ /* 0x000fe400000012ff */
[----:B------:R-:W-:-:S02]  /*9d90*/  SHF.R.U64 R4, R4, 0x3, RZ ;  /* 0x0000000304047819 */ /* 0x000fc400000012ff */
[----:B------:R-:W-:Y:S02]  /*9da0*/  SHF.R.U64 R2, R2, 0x3, RZ ;  /* 0x0000000302027819 */ /* 0x000fe400000012ff */
[----:B------:R-:W-:Y:S02]  /*9db0*/  LOP3.LUT R40, R179, 0x380, RZ, 0xc0, !PT ;  /* 0x00000380b3287812 */ /* 0x000fe400078ec0ff */
[C---:B------:R-:W-:Y:S02]  /*9dc0*/  IADD3 R41, P6, R20.reuse, 0x20, RZ ;  /* 0x0000002014297810 */ /* 0x040fe40007fde0ff */
[----:B------:R-:W-:Y:S02]  /*9dd0*/  IADD3 R119, P2, R20, 0x40, RZ ;  /* 0x0000004014777810 */ /* 0x000fe40007f5e0ff */
[----:B------:R-:W-:Y:S01]  /*9de0*/  SHF.R.U64 R5, R5, 0x3, RZ ;  /* 0x0000000305057819 */ /* 0x000fe200000012ff */
[----:B------:R-:W-:Y:S01]  /*9df0*/  IMAD.X R133, RZ, RZ, R21, P5 ;  /* 0x000000ffff857224 */ /* 0x000fe200028e0615 */
[----:B------:R-:W-:-:S02]  /*9e00*/  SHF.R.U64 R6, R6, 0x3, RZ ;  /* 0x0000000306067819 */ /* 0x000fc400000012ff */
[----:B------:R-:W-:Y:S02]  /*9e10*/  LOP3.LUT R132, R8, R187, RZ, 0x3c, !PT ;  /* 0x000000bb08847212 */ /* 0x000fe400078e3cff */
[----:B------:R-:W-:Y:S02]  /*9e20*/  IADD3 R177, P5, R20, 0x60, RZ ;  /* 0x0000006014b17810 */ /* 0x000fe40007fbe0ff */
[----:B------:R-:W-:Y:S02]  /*9e30*/  LOP3.LUT R134, R4, R183, RZ, 0x3c, !PT ;  /* 0x000000b704867212 */ /* 0x000fe400078e3cff */
[----:B------:R-:W-:Y:S02]  /*9e40*/  LOP3.LUT R8, R2, R181, RZ, 0x3c, !PT ;  /* 0x000000b502087212 */ /* 0x000fe400078e3cff */
[----:B------:R-:W-:Y:S02]  /*9e50*/  SHF.R.U64 R40, R40, 0x3, RZ ;  /* 0x0000000328287819 */ /* 0x000fe400000012ff */
[----:B------:R-:W-:-:S02]  /*9e60*/  LOP3.LUT R20, R5, R20, RZ, 0x3c, !PT ;  /* 0x0000001405147212 */ /* 0x000fc400078e3cff */
[----:B------:R-:W-:Y:S02]  /*9e70*/  LOP3.LUT R2, R41, 0x380, RZ, 0xc0, !PT ;  /* 0x0000038029027812 */ /* 0x000fe400078ec0ff */
[----:B------:R-:W-:Y:S01]  /*9e80*/  LOP3.LUT R4, R119, 0x380, RZ, 0xc0, !PT ;  /* 0x0000038077047812 */ /* 0x000fe200078ec0ff */
[--C-:B------:R-:W-:Y:S01]  /*9e90*/  IMAD.X R135, RZ, RZ, R21.reuse, P1 ;  /* 0x000000ffff877224 */ /* 0x100fe200008e0615 */
[----:B------:R-:W-:Y:S01]  /*9ea0*/  LOP3.LUT R10, R6, R185, RZ, 0x3c, !PT ;  /* 0x000000b9060a7212 */ /* 0x000fe200078e3cff */
[--C-:B------:R-:W-:Y:S01]  /*9eb0*/  IMAD.X R9, RZ, RZ, R21.reuse, P4 ;  /* 0x000000ffff097224 */ /* 0x100fe200020e0615 */
[----:B------:R-:W-:Y:S01]  /*9ec0*/  LOP3.LUT R6, R177, 0x380, RZ, 0xc0, !PT ;  /* 0x00000380b1067812 */ /* 0x000fe200078ec0ff */
[--C-:B------:R-:W-:Y:S01]  /*9ed0*/  IMAD.X R137, RZ, RZ, R21.reuse, P3 ;  /* 0x000000ffff897224 */ /* 0x100fe200018e0615 */
[----:B------:R-:W-:Y:S01]  /*9ee0*/  LOP3.LUT R136, R40, R179, RZ, 0x3c, !PT ;  /* 0x000000b328887212 */ /* 0x000fe200078e3cff */
[--C-:B------:R-:W-:Y:S01]  /*9ef0*/  IMAD.X R43, RZ, RZ, R21.reuse, P6 ;  /* 0x000000ffff2b7224 */ /* 0x100fe200030e0615 */
[----:B------:R-:W-:Y:S01]  /*9f00*/  SHF.R.U64 R2, R2, 0x3, RZ ;  /* 0x0000000302027819 */ /* 0x000fe200000012ff */
[--C-:B------:R-:W-:Y:S01]  /*9f10*/  IMAD.X R7, RZ, RZ, R21.reuse, P5 ;  /* 0x000000ffff077224 */ /* 0x100fe200028e0615 */
[----:B------:R-:W-:Y:S01]  /*9f20*/  SHF.R.U64 R4, R4, 0x3, RZ ;  /* 0x0000000304047819 */ /* 0x000fe200000012ff */
[----:B------:R-:W-:Y:S01]  /*9f30*/  IMAD.X R5, RZ, RZ, R21, P2 ;  /* 0x000000ffff057224 */ /* 0x000fe200010e0615 */
[----:B------:R-:W-:-:S02]  /*9f40*/  MOV R40, R20 ;  /* 0x0000001400287202 */ /* 0x000fc40000000f00 */
[----:B---3--:R-:W-:Y:S02]  /*9f50*/  LOP3.LUT R21, R24, 0x2, RZ, 0x3c, !PT ;  /* 0x0000000218157812 */ /* 0x008fe400078e3cff */
[----:B------:R-:W-:Y:S02]  /*9f60*/  SHF.R.U64 R6, R6, 0x3, RZ ;  /* 0x0000000306067819 */ /* 0x000fe400000012ff */
[----:B------:R-:W-:Y:S02]  /*9f70*/  LOP3.LUT R42, R2, R41, RZ, 0x3c, !PT ;  /* 0x00000029022a7212 */ /* 0x000fe400078e3cff */
[----:B------:R-:W-:Y:S02]  /*9f80*/  LOP3.LUT R4, R4, R119, RZ, 0x3c, !PT ;  /* 0x0000007704047212 */ /* 0x000fe400078e3cff */
[----:B------:R-:W-:Y:S01]  /*9f90*/  MOV R134, R134 ;  /* 0x0000008600867202 */ /* 0x000fe20000000f00 */
[----:B------:R-:W-:Y:S01]  /*9fa0*/  SHFL.IDX PT, R175, R175, R24, 0x1c1f ;  /* 0x001c1f18afaf7589 */ /* 0x000fe200000e0000 */
[----:B------:R-:W-:-:S02]  /*9fb0*/  MOV R2, R14 ;  /* 0x0000000e00027202 */ /* 0x000fc40000000f00 */
[----:B------:R-:W-:Y:S01]  /*9fc0*/  MOV R132, R132 ;  /* 0x0000008400847202 */ /* 0x000fe20000000f00 */
[----:B------:R-:W-:Y:S01]  /*9fd0*/  SHFL.IDX PT, R14, R121, R24, 0x1c1f ;  /* 0x001c1f18790e7589 */ /* 0x000fe200000e0000 */
[----:B------:R-:W-:Y:S02]  /*9fe0*/  MOV R135, R8 ;  /* 0x0000000800877202 */ /* 0x000fe40000000f00 */
[----:B------:R-:W-:Y:S01]  /*9ff0*/  MOV R133, R10 ;  /* 0x0000000a00857202 */ /* 0x000fe20000000f00 */
[----:B------:R-:W0:Y:S01]  /*a000*/  SHFL.IDX PT, R8, R118, R21, 0x1c1f ;  /* 0x001c1f1576087589 */ /* 0x000e2200000e0000 */
[----:B------:R-:W-:-:S03]  /*a010*/  LOP3.LUT R6, R6, R177, RZ, 0x3c, !PT ;  /* 0x000000b106067212 */ /* 0x000fc600078e3cff */
[----:B------:R-:W1:Y:S01]  /*a020*/  SHFL.IDX PT, R15, R54, R21, 0x1c1f ;  /* 0x001c1f15360f7589 */ /* 0x000e6200000e0000 */
[----:B------:R-:W-:-:S03]  /*a030*/  MOV R42, R42 ;  /* 0x0000002a002a7202 */ /* 0x000fc60000000f00 */
[----:B------:R-:W-:Y:S01]  /*a040*/  SHFL.IDX PT, R73, R73, R24, 0x1c1f ;  /* 0x001c1f1849497589 */ /* 0x000fe200000e0000 */
[----:B------:R-:W-:-:S03]  /*a050*/  MOV R43, R4 ;  /* 0x00000004002b7202 */ /* 0x000fc60000000f00 */
[----:B------:R-:W-:Y:S04]  /*a060*/  SHFL.IDX PT, R10, R33, R24, 0x1c1f ;  /* 0x001c1f18210a7589 */ /* 0x000fe800000e0000 */
[----:B------:R-:W-:Y:S04]  /*a070*/  SHFL.IDX PT, R83, R83, R24, 0x1c1f ;  /* 0x001c1f1853537589 */ /* 0x000fe800000e0000 */
[----:B------:R-:W-:Y:S04]  /*a080*/  SHFL.IDX PT, R85, R85, R24, 0x1c1f ;  /* 0x001c1f1855557589 */ /* 0x000fe800000e0000 */
[----:B------:R-:W-:Y:S04]  /*a090*/  SHFL.IDX PT, R104, R103, R24, 0x1c1f ;  /* 0x001c1f1867687589 */ /* 0x000fe800000e0000 */
[----:B------:R-:W-:Y:S04]  /*a0a0*/  SHFL.IDX PT, R26, R26, R21, 0x1c1f ;  /* 0x001c1f151a1a7589 */ /* 0x000fe800000e0000 */
[----:B------:R-:W3:Y:S04]  /*a0b0*/  SHFL.IDX PT, R25, R25, R21, 0x1c1f ;  /* 0x001c1f1519197589 */ /* 0x000ee800000e0000 */
[----:B------:R-:W-:Y:S04]  /*a0c0*/  SHFL.IDX PT, R98, R27, R21, 0x1c1f ;  /* 0x001c1f151b627589 */ /* 0x000fe800000e0000 */
[----:B------:R-:W4:Y:S04]  /*a0d0*/  SHFL.IDX PT, R100, R30, R21, 0x1c1f ;  /* 0x001c1f151e647589 */ /* 0x000f2800000e0000 */
[----:B------:R-:W2:Y:S04]  /*a0e0*/  SHFL.IDX PT, R122, R31, R21, 0x1c1f ;  /* 0x001c1f151f7a7589 */ /* 0x000ea800000e0000 */
        /* <DEDUP_REMOVED lines=8> */
[----:B------:R-:W2:Y:S04]  /*a170*/  SHFL.IDX PT, R20, R55, R21, 0x1c1f ;  /* 0x001c1f1537147589 */ /* 0x000ea800000e0000 */
[----:B------:R-:W2:Y:S04]  /*a180*/  SHFL.IDX PT, R27, R58, R21, 0x1c1f ;  /* 0x001c1f153a1b7589 */ /* 0x000ea800000e0000 */
[----:B------:R-:W2:Y:S01]  /*a190*/  SHFL.IDX PT, R118, R67, R21, 0x1c1f ;  /* 0x001c1f1543767589 */ /* 0x000ea200000e0000 */
[----:B------:R-:W-:-:S03]  /*a1a0*/  MOV R41, R6 ;  /* 0x0000000600297202 */ /* 0x000fc60000000f00 */
[----:B------:R-:W2:Y:S04]  /*a1b0*/  SHFL.IDX PT, R75, R75, R24, 0x1c1f ;  /* 0x001c1f184b4b7589 */ /* 0x000ea800000e0000 */
[----:B------:R-:W-:Y:S04]  /*a1c0*/  SHFL.IDX PT, R77, R77, R24, 0x1c1f ;  /* 0x001c1f184d4d7589 */ /* 0x000fe800000e0000 */
[----:B------:R-:W-:Y:S04]  /*a1d0*/  SHFL.IDX PT, R112, R107, R24, 0x1c1f ;  /* 0x001c1f186b707589 */ /* 0x000fe800000e0000 */
[----:B------:R-:W-:Y:S04]  /*a1e0*/  SHFL.IDX PT, R120, R111, R24, 0x1c1f ;  /* 0x001c1f186f787589 */ /* 0x000fe800000e0000 */
[----:B------:R-:W-:Y:S04]  /*a1f0*/  SHFL.IDX PT, R127, R127, R24, 0x1c1f ;  /* 0x001c1f187f7f7589 */ /* 0x000fe800000e0000 */
[----:B------:R-:W-:Y:S04]  /*a200*/  SHFL.IDX PT, R129, R129, R24, 0x1c1f ;  /* 0x001c1f1881817589 */ /* 0x000fe800000e0000 */
[----:B------:R-:W2:Y:S04]  /*a210*/  SHFL.IDX PT, R94, R28, R21, 0x1c1f ;  /* 0x001c1f151c5e7589 */ /* 0x000ea800000e0000 */
[----:B------:R-:W-:Y:S04]  /*a220*/  SHFL.IDX PT, R99, R38, R21, 0x1c1f ;  /* 0x001c1f1526637589 */ /* 0x000fe800000e0000 */
[----:B------:R-:W-:Y:S04]  /*a230*/  SHFL.IDX PT, R113, R49, R21, 0x1c1f ;  /* 0x001c1f1531717589 */ /* 0x000fe800000e0000 */
[----:B------:R4:W-:Y:S04]  /*a240*/  SHFL.IDX PT, R121, R51, R21, 0x1c1f ;  /* 0x001c1f1533797589 */ /* 0x0009e800000e0000 */
[----:B------:R-:W2:Y:S04]  /*a250*/  SHFL.IDX PT, R36, R59, R21, 0x1c1f ;  /* 0x001c1f153b247589 */ /* 0x000ea800000e0000 */
[----:B------:R-:W2:Y:S04]  /*a260*/  SHFL.IDX PT, R60, R60, R21, 0x1c1f ;  /* 0x001c1f153c3c7589 */ /* 0x000ea800000e0000 */
[----:B------:R-:W-:Y:S04]  /*a270*/  SHFL.IDX PT, R79, R79, R24, 0x1c1f ;  /* 0x001c1f184f4f7589 */ /* 0x000fe800000e0000 */
        /* <DEDUP_REMOVED lines=21> */
[----:B------:R2:W-:Y:S04]  /*a3d0*/  SHFL.IDX PT, R29, R57, R21, 0x1c1f ;  /* 0x001c1f15391d7589 */ /* 0x0005e800000e0000 */
[----:B------:R-:W-:Y:S04]  /*a3e0*/  SHFL.IDX PT, R138, R63, R21, 0x1c1f ;  /* 0x001c1f153f8a7589 */ /* 0x000fe800000e0000 */
[----:B------:R2:W2:Y:S04]  /*a3f0*/  SHFL.IDX PT, R140, R62, R21, 0x1c1f ;  /* 0x001c1f153e8c7589 */ /* 0x0004a800000e0000 */
[----:B------:R-:W2:Y:S04]  /*a400*/  SHFL.IDX PT, R34, R74, R21, 0x1c1f ;  /* 0x001c1f154a227589 */ /* 0x000ea800000e0000 */
[----:B------:R-:W2:Y:S04]  /*a410*/  SHFL.IDX PT, R32, R78, R21, 0x1c1f ;  /* 0x001c1f154e207589 */ /* 0x000ea800000e0000 */
[----:B------:R-:W2:Y:S04]  /*a420*/  SHFL.IDX PT, R35, R106, R21, 0x1c1f ;  /* 0x001c1f156a237589 */ /* 0x000ea800000e0000 */
[----:B------:R-:W-:Y:S04]  /*a430*/  SHFL.IDX PT, R108, R161, R24, 0x1c1f ;  /* 0x001c1f18a16c7589 */ /* 0x000fe800000e0000 */
[----:B------:R-:W-:Y:S04]  /*a440*/  SHFL.IDX PT, R116, R165, R24, 0x1c1f ;  /* 0x001c1f18a5747589 */ /* 0x000fe800000e0000 */
[----:B------:R-:W2:Y:S04]  /*a450*/  SHFL.IDX PT, R39, R72, R21, 0x1c1f ;  /* 0x001c1f1548277589 */ /* 0x000ea800000e0000 */
[----:B------:R-:W2:Y:S04]  /*a460*/  SHFL.IDX PT, R37, R76, R21, 0x1c1f ;  /* 0x001c1f154c257589 */ /* 0x000ea800000e0000 */
[----:B------:R-:W-:Y:S04]  /*a470*/  SHFL.IDX PT, R97, R97, R24, 0x1c1f ;  /* 0x001c1f1861617589 */ /* 0x000fe800000e0000 */
[----:B------:R-:W-:Y:S04]  /*a480*/  SHFL.IDX PT, R6, R173, R24, 0x1c1f ;  /* 0x001c1f18ad067589 */ /* 0x000fe800000e0000 */
[----:B------:R-:W2:Y:S04]  /*a490*/  SHFL.IDX PT, R46, R46, R21, 0x1c1f ;  /* 0x001c1f152e2e7589 */ /* 0x000ea800000e0000 */
[----:B------:R-:W2:Y:S04]  /*a4a0*/  SHFL.IDX PT, R47, R47, R21, 0x1c1f ;  /* 0x001c1f152f2f7589 */ /* 0x000ea800000e0000 */
[----:B------:R-:W2:Y:S04]  /*a4b0*/  SHFL.IDX PT, R45, R114, R21, 0x1c1f ;  /* 0x001c1f15722d7589 */ /* 0x000ea800000e0000 */
[----:B------:R-:W2:Y:S04]  /*a4c0*/  SHFL.IDX PT, R81, R81, R24, 0x1c1f ;  /* 0x001c1f1851517589 */ /* 0x000ea800000e0000 */
[----:B------:R-:W2:Y:S04]  /*a4d0*/  SHFL.IDX PT, R91, R91, R24, 0x1c1f ;  /* 0x001c1f185b5b7589 */ /* 0x000ea800000e0000 */
[----:B------:R-:W2:Y:S04]  /*a4e0*/  SHFL.IDX PT, R93, R93, R24, 0x1c1f ;  /* 0x001c1f185d5d7589 */ /* 0x000ea800000e0000 */
[----:B------:R-:W-:Y:S04]  /*a4f0*/  SHFL.IDX PT, R89, R89, R24, 0x1c1f ;  /* 0x001c1f1859597589 */ /* 0x000fe800000e0000 */
[----:B------:R-:W-:Y:S04]  /*a500*/  SHFL.IDX PT, R145, R145, R24, 0x1c1f ;  /* 0x001c1f1891917589 */ /* 0x000fe800000e0000 */
[----:B------:R-:W-:Y:S04]  /*a510*/  SHFL.IDX PT, R147, R147, R24, 0x1c1f ;  /* 0x001c1f1893937589 */ /* 0x000fe800000e0000 */
[----:B------:R-:W-:Y:S04]  /*a520*/  SHFL.IDX PT, R142, R65, R21, 0x1c1f ;  /* 0x001c1f15418e7589 */ /* 0x000fe800000e0000 */
[----:B------:R2:W2:Y:S04]  /*a530*/  SHFL.IDX PT, R144, R64, R21, 0x1c1f ;  /* 0x001c1f1540907589 */ /* 0x0004a800000e0000 */
[----:B------:R-:W-:Y:S04]  /*a540*/  SHFL.IDX PT, R52, R105, R24, 0x1c1f ;  /* 0x001c1f1869347589 */ /* 0x000fe800000e0000 */
[----:B------:R-:W-:Y:S04]  /*a550*/  SHFL.IDX PT, R149, R149, R24, 0x1c1f ;  /* 0x001c1f1895957589 */ /* 0x000fe800000e0000 */
[----:B------:R-:W2:Y:S04]  /*a560*/  SHFL.IDX PT, R146, R66, R21, 0x1c1f ;  /* 0x001c1f1542927589 */ /* 0x000ea800000e0000 */
[----:B------:R-:W-:Y:S04]  /*a570*/  SHFL.IDX PT, R128, R115, R24, 0x1c1f ;  /* 0x001c1f1873807589 */ /* 0x000fe800000e0000 */
[----:B------:R-:W-:Y:S04]  /*a580*/  SHFL.IDX PT, R153, R153, R24, 0x1c1f ;  /* 0x001c1f1899997589 */ /* 0x000fe800000e0000 */
[----:B------:R-:W-:Y:S04]  /*a590*/  SHFL.IDX PT, R155, R155, R24, 0x1c1f ;  /* 0x001c1f189b9b7589 */ /* 0x000fe800000e0000 */
[----:B------:R2:W-:Y:S04]  /*a5a0*/  SHFL.IDX PT, R105, R48, R21, 0x1c1f ;  /* 0x001c1f1530697589 */ /* 0x0005e800000e0000 */
[----:B------:R-:W-:Y:S04]  /*a5b0*/  SHFL.IDX PT, R53, R53, R21, 0x1c1f ;  /* 0x001c1f1535357589 */ /* 0x000fe800000e0000 */
[----:B------:R-:W-:Y:S04]  /*a5c0*/  SHFL.IDX PT, R54, R69, R21, 0x1c1f ;  /* 0x001c1f1545367589 */ /* 0x000fe800000e0000 */
[----:B------:R-:W2:Y:S04]  /*a5d0*/  SHFL.IDX PT, R148, R68, R21, 0x1c1f ;  /* 0x001c1f1544947589 */ /* 0x000ea800000e0000 */
[----:B------:R-:W-:Y:S04]  /*a5e0*/  SHFL.IDX PT, R101, R159, R24, 0x1c1f ;  /* 0x001c1f189f657589 */ /* 0x000fe800000e0000 */
[----:B------:R-:W2:Y:S04]  /*a5f0*/  SHFL.IDX PT, R150, R71, R21, 0x1c1f ;  /* 0x001c1f1547967589 */ /* 0x000ea800000e0000 */
[----:B------:R2:W-:Y:S04]  /*a600*/  SHFL.IDX PT, R157, R157, R24, 0x1c1f ;  /* 0x001c1f189d9d7589 */ /* 0x0005e800000e0000 */
[----:B------:R2:W2:Y:S01]  /*a610*/  SHFL.IDX PT, R152, R70, R21, 0x1c1f ;  /* 0x001c1f1546987589 */ /* 0x0004a200000e0000 */
[----:B------:R-:W-:-:S02]  /*a620*/  MOV R130, R130 ;  /* 0x0000008200827202 */ /* 0x000fc40000000f00 */
[----:B------:R-:W-:Y:S02]  /*a630*/  MOV R131, R12 ;  /* 0x0000000c00837202 */ /* 0x000fe40000000f00 */
[----:B0-----:R-:W-:Y:S02]  /*a640*/  SEL R5, R175, R8, P0 ;  /* 0x00000008af057207 */ /* 0x001fe40000000000 */
[----:B------:R-:W-:Y:S02]  /*a650*/  SEL R7, R8, R175, P0 ;  /* 0x000000af08077207 */ /* 0x000fe40000000000 */
[----:B-1----:R-:W-:Y:S02]  /*a660*/  SEL R12, R14, R15, P0 ;  /* 0x0000000f0e0c7207 */ /* 0x002fe40000000000 */
[----:B---3--:R-:W-:Y:S02]  /*a670*/  SEL R8, R10, R25, P0 ;  /* 0x000000190a087207 */ /* 0x008fe40000000000 */
[----:B------:R-:W-:-:S02]  /*a680*/  SEL R9, R73, R26, P0 ;  /* 0x0000001a49097207 */ /* 0x000fc40000000000 */
[----:B------:R-:W-:Y:S02]  /*a690*/  SEL R11, R26, R73, P0 ;  /* 0x000000491a0b7207 */ /* 0x000fe40000000000 */
[----:B------:R-:W-:Y:S02]  /*a6a0*/  SEL R14, R15, R14, P0 ;  /* 0x0000000e0f0e7207 */ /* 0x000fe40000000000 */
[----:B----4-:R-:W-:Y:S02]  /*a6b0*/  SEL R51, R83, R100, P0 ;  /* 0x0000006453337207 */ /* 0x010fe40000000000 */
[----:B--2---:R-:W-:Y:S02]  /*a6c0*/  SEL R57, R100, R83, P0 ;  /* 0x0000005364397207 */ /* 0x004fe40000000000 */
        /* <DEDUP_REMOVED lines=49> */
[----:B------:R-:W-:-:S02]  /*a9e0*/  F2FP.BF16.F32.PACK_AB R28, R9, R8 ;  /* 0x00000008091c723e */ /* 0x000fc400000010ff */
[----:B------:R-:W-:Y:S02]  /*a9f0*/  F2FP.BF16.F32.PACK_AB R29, R13, R12 ;  /* 0x0000000c0d1d723e */ /* 0x000fe400000010ff */
[----:B------:R-:W-:Y:S02]  /*aa00*/  F2FP.BF16.F32.PACK_AB R30, R11, R10 ;  /* 0x0000000a0b1e723e */ /* 0x000fe400000010ff */
[----:B------:R-:W-:Y:S02]  /*aa10*/  F2FP.BF16.F32.PACK_AB R31, R15, R14 ;  /* 0x0000000e0f1f723e */ /* 0x000fe400000010ff */
[----:B------:R-:W-:Y:S02]  /*aa20*/  SEL R95, R97, R46, P0 ;  /* 0x0000002e615f7207 */ /* 0x000fe40000000000 */
[----:B------:R-:W-:Y:S02]  /*aa30*/  SEL R102, R104, R47, P0 ;  /* 0x0000002f68667207 */ /* 0x000fe40000000000 */
[----:B------:R-:W-:-:S02]  /*aa40*/  SEL R108, R39, R108, P0 ;  /* 0x0000006c276c7207 */ /* 0x000fc40000000000 */
[----:B------:R-:W-:Y:S02]  /*aa50*/  SEL R116, R37, R116, P0 ;  /* 0x0000007425747207 */ /* 0x000fe40000000000 */
[----:B------:R-:W-:Y:S02]  /*aa60*/  SEL R4, R6, R45, P0 ;  /* 0x0000002d06047207 */ /* 0x000fe40000000000 */
[----:B------:R-:W-:Y:S02]  /*aa70*/  F2FP.BF16.F32.PACK_AB R32, R21, R20 ;  /* 0x000000141520723e */ /* 0x000fe400000010ff */
[----:B------:R-:W-:Y:S02]  /*aa80*/  F2FP.BF16.F32.PACK_AB R33, R27, R26 ;  /* 0x0000001a1b21723e */ /* 0x000fe400000010ff */
[----:B------:R-:W-:Y:S02]  /*aa90*/  F2FP.BF16.F32.PACK_AB R34, R25, R24 ;  /* 0x000000181922723e */ /* 0x000fe400000010ff */
[----:B------:R-:W-:-:S02]  /*aaa0*/  F2FP.BF16.F32.PACK_AB R35, R49, R48 ;  /* 0x000000303123723e */ /* 0x000fc400000010ff */
[----:B------:R-:W-:Y:S02]  /*aab0*/  SEL R79, R81, R86, P0 ;  /* 0x00000056514f7207 */ /* 0x000fe40000000000 */
[----:B------:R-:W-:Y:S02]  /*aac0*/  SEL R97, R46, R97, P0 ;  /* 0x000000612e617207 */ /* 0x000fe40000000000 */
[----:B------:R-:W-:Y:S02]  /*aad0*/  SEL R104, R47, R104, P0 ;  /* 0x000000682f687207 */ /* 0x000fe40000000000 */
[----:B------:R-:W-:Y:S02]  /*aae0*/  F2FP.BF16.F32.PACK_AB R36, R51, R50 ;  /* 0x000000323324723e */ /* 0x000fe400000010ff */
[----:B------:R-:W-:Y:S02]  /*aaf0*/  F2FP.BF16.F32.PACK_AB R38, R57, R56 ;  /* 0x000000383926723e */ /* 0x000fe400000010ff */
[----:B------:R-:W-:-:S02]  /*ab00*/  F2FP.BF16.F32.PACK_AB R39, R61, R60 ;  /* 0x0000003c3d27723e */ /* 0x000fc400000010ff */
[----:B------:R-:W-:Y:S02]  /*ab10*/  F2FP.BF16.F32.PACK_AB R37, R59, R58 ;  /* 0x0000003a3b25723e */ /* 0x000fe400000010ff */
        /* <DEDUP_REMOVED lines=12> */
[----:B------:R-:W-:Y:S02]  /*abe0*/  F2FP.BF16.F32.PACK_AB R44, R63, R62 ;  /* 0x0000003e3f2c723e */ /* 0x000fe400000010ff */
[----:B------:R-:W-:Y:S02]  /*abf0*/  F2FP.BF16.F32.PACK_AB R46, R65, R64 ;  /* 0x00000040412e723e */ /* 0x000fe400000010ff */
[----:B------:R-:W-:Y:S02]  /*ac00*/  F2FP.BF16.F32.PACK_AB R47, R69, R68 ;  /* 0x00000044452f723e */ /* 0x000fe400000010ff */
[----:B------:R-:W-:Y:S01]  /*ac10*/  F2FP.BF16.F32.PACK_AB R45, R67, R66 ;  /* 0x00000042432d723e */ /* 0x000fe200000010ff */
[----:B------:R-:W-:Y:S01]  /*ac20*/  STSM.16.M88.4 [R40], R28 ;  /* 0x0000001c28007844 */ /* 0x000fe20000000200 */
[----:B------:R-:W-:-:S02]  /*ac30*/  SEL R80, R103, R80, P0 ;  /* 0x0000005067507207 */ /* 0x000fc40000000000 */
[----:B------:R-:W-:Y:S02]  /*ac40*/  SEL R82, R149, R146, P0 ;  /* 0x0000009295527207 */ /* 0x000fe40000000000 */
[----:B------:R-:W-:Y:S02]  /*ac50*/  SEL R84, R146, R149, P0 ;  /* 0x0000009592547207 */ /* 0x000fe40000000000 */
[----:B------:R-:W-:Y:S02]  /*ac60*/  SEL R86, R88, R99, P0 ;  /* 0x0000006358567207 */ /* 0x000fe40000000000 */
[----:B------:R-:W-:Y:S01]  /*ac70*/  SEL R89, R90, R89, P0 ;  /* 0x000000595a597207 */ /* 0x000fe20000000000 */
[----:B------:R-:W-:Y:S01]  /*ac80*/  STSM.16.M88.4 [R42], R32 ;  /* 0x000000202a007844 */ /* 0x000fe20000000200 */
[----:B------:R-:W-:Y:S02]  /*ac90*/  SEL R88, R99, R88, P0 ;  /* 0x0000005863587207 */ /* 0x000fe40000000000 */
[----:B------:R-:W-:-:S02]  /*aca0*/  SEL R90, R153, R148, P0 ;  /* 0x00000094995a7207 */ /* 0x000fc40000000000 */
[----:B------:R-:W-:Y:S02]  /*acb0*/  SEL R92, R148, R153, P0 ;  /* 0x00000099945c7207 */ /* 0x000fe40000000000 */
[----:B------:R-:W-:Y:S02]  /*acc0*/  SEL R91, R155, R54, P0 ;  /* 0x000000369b5b7207 */ /* 0x000fe40000000000 */
[----:B------:R-:W-:Y:S02]  /*acd0*/  SEL R93, R54, R155, P0 ;  /* 0x0000009b365d7207 */ /* 0x000fe40000000000 */
[----:B------:R-:W-:Y:S02]  /*ace0*/  SEL R103, R52, R105, P0 ;  /* 0x0000006934677207 */ /* 0x000fe40000000000 */
[----:B------:R-:W-:Y:S01]  /*acf0*/  SEL R126, R128, R53, P0 ;  /* 0x00000035807e7207 */ /* 0x000fe20000000000 */
[----:B------:R0:W-:Y:S01]  /*ad00*/  STSM.16.M88.4 [R43], R36 ;  /* 0x000000242b007844 */ /* 0x0001e20000000200 */
[----:B------:R-:W-:-:S02]  /*ad10*/  SEL R99, R101, R150, P0 ;  /* 0x0000009665637207 */ /* 0x000fc40000000000 */
[----:B------:R-:W-:Y:S02]  /*ad20*/  SEL R105, R105, R52, P0 ;  /* 0x0000003469697207 */ /* 0x000fe40000000000 */
[----:B------:R-:W-:Y:S01]  /*ad30*/  SEL R128, R53, R128, P0 ;  /* 0x0000008035807207 */ /* 0x000fe20000000000 */
[----:B------:R1:W-:Y:S01]  /*ad40*/  STSM.16.M88.4 [R41], R44 ;  /* 0x0000002c29007844 */ /* 0x0003e20000000200 */
[----:B------:R-:W-:Y:S02]  /*ad50*/  MOV R136, R136 ;  /* 0x0000008800887202 */ /* 0x000fe40000000f00 */
[----:B------:R-:W-:Y:S02]  /*ad60*/  SEL R98, R157, R152, P0 ;  /* 0x000000989d627207 */ /* 0x000fe40000000000 */
[----:B------:R-:W-:Y:S02]  /*ad70*/  SEL R100, R152, R157, P0 ;  /* 0x0000009d98647207 */ /* 0x000fe40000000000 */
[----:B------:R-:W-:-:S02]  /*ad80*/  SEL R101, R150, R101, P0 ;  /* 0x0000006596657207 */ /* 0x000fc40000000000 */
[----:B------:R-:W-:Y:S02]  /*ad90*/  F2FP.BF16.F32.PACK_AB R52, R71, R70 ;  /* 0x000000464734723e */ /* 0x000fe400000010ff */
[----:B------:R-:W-:Y:S02]  /*ada0*/  F2FP.BF16.F32.PACK_AB R54, R73, R72 ;  /* 0x000000484936723e */ /* 0x000fe400000010ff */
[----:B------:R-:W-:Y:S02]  /*adb0*/  F2FP.BF16.F32.PACK_AB R55, R77, R76 ;  /* 0x0000004c4d37723e */ /* 0x000fe400000010ff */
[----:B------:R-:W-:Y:S02]  /*adc0*/  F2FP.BF16.F32.PACK_AB R53, R75, R74 ;  /* 0x0000004a4b35723e */ /* 0x000fe400000010ff */
[----:B0-----:R-:W-:Y:S02]  /*add0*/  F2FP.BF16.F32.PACK_AB R36, R79, R78 ;  /* 0x0000004e4f24723e */ /* 0x001fe400000010ff */
[----:B------:R-:W-:-:S02]  /*ade0*/  F2FP.BF16.F32.PACK_AB R38, R81, R80 ;  /* 0x000000505126723e */ /* 0x000fc400000010ff */
[----:B------:R-:W-:Y:S02]  /*adf0*/  F2FP.BF16.F32.PACK_AB R39, R85, R84 ;  /* 0x000000545527723e */ /* 0x000fe400000010ff */
[----:B------:R-:W-:Y:S02]  /*ae00*/  F2FP.BF16.F32.PACK_AB R37, R83, R82 ;  /* 0x000000525325723e */ /* 0x000fe400000010ff */
[----:B------:R-:W-:Y:S02]  /*ae10*/  F2FP.BF16.F32.PACK_AB R40, R87, R86 ;  /* 0x000000565728723e */ /* 0x000fe400000010ff */
[----:B------:R-:W-:Y:S02]  /*ae20*/  F2FP.BF16.F32.PACK_AB R42, R89, R88 ;  /* 0x00000058592a723e */ /* 0x000fe400000010ff */
[----:B------:R-:W-:Y:S02]  /*ae30*/  F2FP.BF16.F32.PACK_AB R43, R93, R92 ;  /* 0x0000005c5d2b723e */ /* 0x000fe400000010ff */
[----:B-1----:R-:W-:Y:S01]  /*ae40*/  F2FP.BF16.F32.PACK_AB R41, R91, R90 ;  /* 0x0000005a5b29723e */ /* 0x002fe200000010ff */
[----:B------:R-:W-:Y:S01]  /*ae50*/  STSM.16.M88.4 [R136], R52 ;  /* 0x0000003488007844 */ /* 0x000fe20000000200 */
[----:B------:R-:W-:-:S02]  /*ae60*/  F2FP.BF16.F32.PACK_AB R44, R95, R94 ;  /* 0x0000005e5f2c723e */ /* 0x000fc400000010ff */
[----:B------:R-:W-:Y:S02]  /*ae70*/  F2FP.BF16.F32.PACK_AB R46, R97, R96 ;  /* 0x00000060612e723e */ /* 0x000fe400000010ff */
[----:B------:R-:W-:Y:S02]  /*ae80*/  F2FP.BF16.F32.PACK_AB R47, R101, R100 ;  /* 0x00000064652f723e */ /* 0x000fe400000010ff */
[----:B------:R-:W-:Y:S01]  /*ae90*/  F2FP.BF16.F32.PACK_AB R45, R99, R98 ;  /* 0x00000062632d723e */ /* 0x000fe200000010ff */
[----:B------:R0:W-:Y:S01]  /*aea0*/  STSM.16.M88.4 [R135], R36 ;  /* 0x0000002487007844 */ /* 0x0001e20000000200 */
[----:B------:R-:W-:Y:S02]  /*aeb0*/  F2FP.BF16.F32.PACK_AB R28, R103, R102 ;  /* 0x00000066671c723e */ /* 0x000fe400000010ff */
[----:B------:R-:W-:Y:S02]  /*aec0*/  F2FP.BF16.F32.PACK_AB R30, R105, R104 ;  /* 0x00000068691e723e */ /* 0x000fe400000010ff */
[----:B------:R-:W-:-:S02]  /*aed0*/  F2FP.BF16.F32.PACK_AB R31, R109, R108 ;  /* 0x0000006c6d1f723e */ /* 0x000fc400000010ff */
[----:B------:R-:W-:Y:S01]  /*aee0*/  F2FP.BF16.F32.PACK_AB R29, R107, R106 ;  /* 0x0000006a6b1d723e */ /* 0x000fe200000010ff */
[----:B------:R1:W-:Y:S01]  /*aef0*/  STSM.16.M88.4 [R134], R40 ;  /* 0x0000002886007844 */ /* 0x0003e20000000200 */
[----:B------:R-:W-:Y:S02]  /*af00*/  F2FP.BF16.F32.PACK_AB R32, R111, R110 ;  /* 0x0000006e6f20723e */ /* 0x000fe400000010ff */
[----:B------:R-:W-:Y:S02]  /*af10*/  F2FP.BF16.F32.PACK_AB R34, R113, R112 ;  /* 0x000000707122723e */ /* 0x000fe400000010ff */
[----:B------:R-:W-:Y:S02]  /*af20*/  F2FP.BF16.F32.PACK_AB R35, R117, R116 ;  /* 0x000000747523723e */ /* 0x000fe400000010ff */
[----:B------:R-:W-:Y:S02]  /*af30*/  F2FP.BF16.F32.PACK_AB R33, R115, R114 ;  /* 0x000000727321723e */ /* 0x000fe400000010ff */
[----:B0-----:R-:W-:-:S02]  /*af40*/  F2FP.BF16.F32.PACK_AB R36, R119, R118 ;  /* 0x000000767724723e */ /* 0x001fc400000010ff */
[----:B------:R-:W-:Y:S02]  /*af50*/  F2FP.BF16.F32.PACK_AB R38, R121, R120 ;  /* 0x000000787926723e */ /* 0x000fe400000010ff */
[----:B------:R-:W-:Y:S02]  /*af60*/  F2FP.BF16.F32.PACK_AB R39, R125, R124 ;  /* 0x0000007c7d27723e */ /* 0x000fe400000010ff */
[----:B------:R-:W-:Y:S01]  /*af70*/  F2FP.BF16.F32.PACK_AB R37, R123, R122 ;  /* 0x0000007a7b25723e */ /* 0x000fe200000010ff */
[----:B------:R-:W-:Y:S01]  /*af80*/  STSM.16.M88.4 [R133], R44 ;  /* 0x0000002c85007844 */ /* 0x000fe20000000200 */
[----:B-1----:R-:W-:Y:S02]  /*af90*/  F2FP.BF16.F32.PACK_AB R41, R5, R4 ;  /* 0x000000040529723e */ /* 0x002fe400000010ff */
[----:B------:R-:W-:Y:S02]  /*afa0*/  F2FP.BF16.F32.PACK_AB R42, R129, R128 ;  /* 0x00000080812a723e */ /* 0x000fe400000010ff */
[----:B------:R-:W-:-:S02]  /*afb0*/  F2FP.BF16.F32.PACK_AB R43, R7, R6 ;  /* 0x00000006072b723e */ /* 0x000fc400000010ff */
[----:B------:R-:W-:Y:S01]  /*afc0*/  F2FP.BF16.F32.PACK_AB R40, R127, R126 ;  /* 0x0000007e7f28723e */ /* 0x000fe200000010ff */
[----:B------:R-:W-:Y:S04]  /*afd0*/  STSM.16.M88.4 [R132], R28 ;  /* 0x0000001c84007844 */ /* 0x000fe80000000200 */
[----:B------:R-:W-:Y:S04]  /*afe0*/  STSM.16.M88.4 [R131], R32 ;  /* 0x0000002083007844 */ /* 0x000fe80000000200 */
[----:B------:R0:W-:Y:S04]  /*aff0*/  STSM.16.M88.4 [R130], R36 ;  /* 0x0000002482007844 */ /* 0x0001e80000000200 */
[----:B------:R1:W-:Y:S01]  /*b000*/  STSM.16.M88.4 [R2], R40 ;  /* 0x0000002802007844 */ /* 0x0003e20000000200 */
[----:B------:R-:W-:Y:S01]  /*b010*/  BAR.SYNC.DEFER_BLOCKING 0x1, 0x100 ;  /* 0x0044000000007b1d */ /* 0x000fe20000010000 */
[----:B------:R-:W-:Y:S01]  /*b020*/  ISETP.NE.U32.AND P0, PT, RZ, UR14, PT ;  /* 0x0000000eff007c0c */ /* 0x000fe2000bf05070 */
[----:B------:R-:W-:-:S03]  /*b030*/  UIADD3.X UR12, UR16, UR15, URZ, UP0, !UPT ;  /* 0x0000000f100c7290 */ /* 0x000fc600087fe43f */
[----:B------:R-:W-:Y:S01]  /*b040*/  ISETP.NE.AND.EX P0, PT, RZ, UR15, PT, P0 ;  /* 0x0000000fff007c0c */ /* 0x000fe2000bf05300 */
[----:B------:R-:W-:Y:S02]  /*b050*/  IMAD.U32 R52, RZ, RZ, UR9 ;  /* 0x00000009ff347e24 */ /* 0x000fe4000f8e00ff */
[----:B------:R-:W-:Y:S01]  /*b060*/  IMAD.U32 R53, RZ, RZ, UR12 ;  /* 0x0000000cff357e24 */ /* 0x000fe2000f8e00ff */
[----:B0-----:R-:W0:Y:S01]  /*b070*/  LDC R130, c[0x0][0xbe8] ;  /* 0x0002fa00ff827b82 */ /* 0x001e220000000800 */
[----:B------:R-:W-:-:S08]  /*b080*/  ULDC.64 UR12, c[0x0][0xc08] ;  /* 0x00030200000c7ab9 */ /* 0x000fd00000000a00 */
[----:B------:R-:W2:Y:S01]  /*b090*/  @P0 LDG.E R44, desc[UR50][R52.64] ;  /* 0x00000032342c0981 */ /* 0x000ea2000c1e1900 */
[----:B------:R-:W-:-:S04]  /*b0a0*/  UISETP.NE.U32.AND UP0, UPT, UR12, URZ, UPT ;  /* 0x0000003f0c00728c */ /* 0x000fc8000bf05070 */
[----:B------:R-:W-:Y:S01]  /*b0b0*/  UISETP.NE.AND.EX UP0, UPT, UR13, URZ, UPT, UP0 ;  /* 0x0000003f0d00728c */ /* 0x000fe2000bf05300 */
[----:B0-----:R-:W-:-:S10]  /*b0c0*/  ISETP.NE.AND P1, PT, R130, 0x1, PT ;  /* 0x000000018200780c */ /* 0x001fd40003f25270 */
[----:B------:R-:W-:-:S03]  /*b0d0*/  @UP0 UIADD3 UR12, UP1, UR4, UR12, URZ ;  /* 0x0000000c040c0290 */ /* 0x000fc6000ff3e03f */
[----:B-1----:R-:W0:Y:S01]  /*b0e0*/  @P1 LDC R2, c[0x0][0xbec] ;  /* 0x0002fb00ff021b82 */ /* 0x002e220000000800 */
[----:B------:R-:W-:Y:S02]  /*b0f0*/  @UP0 UIADD3.X UR13, UR16, UR13, URZ, UP1, !UPT ;  /* 0x0000000d100d0290 */ /* 0x000fe40008ffe43f */
[----:B------:R-:W-:Y:S01]  /*b100*/  UISETP.GT.AND UP1, UPT, UR45, 0x1, UPT ;  /* 0x000000012d00788c */ /* 0x000fe2000bf24270 */
[----:B------:R-:W-:-:S04]  /*b110*/  UMOV UR20, 0x9b8 ;  /* 0x000009b800147882 */ /* 0x000fc80000000000 */
[----:B------:R-:W1:Y:S01]  /*b120*/  @P1 LDC R35, c[0x0][0xbf0] ;  /* 0x0002fc00ff231b82 */ /* 0x000e620000000800 */
[----:B------:R-:W-:Y:S01]  /*b130*/  USEL UR20, UR20, 0x978, UP1 ;  /* 0x0000097814147887 */ /* 0x000fe20008800000 */
[----:B------:R-:W-:Y:S01]  /*b140*/  PLOP3.LUT P4, PT, PT, PT, UP0, 0x80, 0x0 ;  /* 0x000000000000781c */ /* 0x000fe20003f8f008 */
[----:B------:R-:W-:Y:S01]  /*b150*/  UISETP.NE.U32.AND UP0, UPT, UR14, URZ, UPT ;  /* 0x0000003f0e00728c */ /* 0x000fe2000bf05070 */
[----:B------:R-:W-:Y:S01]  /*b160*/  IMAD.U32 R37, RZ, RZ, UR43 ;  /* 0x0000002bff257e24 */ /* 0x000fe2000f8e00ff */
[----:B------:R-:W-:Y:S02]  /*b170*/  ULDC UR4, c[0x0][0xa88] ;  /* 0x0002a20000047ab9 */ /* 0x000fe40000000800 */
[----:B------:R-:W-:Y:S01]  /*b180*/  UISETP.NE.AND.EX UP0, UPT, UR15, URZ, UPT, UP0 ;  /* 0x0000003f0f00728c */ /* 0x000fe2000bf05300 */
[----:B------:R-:W-:Y:S01]  /*b190*/  IMAD.U32 R31, RZ, RZ, UR4 ;  /* 0x00000004ff1f7e24 */ /* 0x000fe2000f8e00ff */
[----:B------:R-:W-:Y:S01]  /*b1a0*/  UMOV UR4, URZ ;  /* 0x0000003f00047c82 */ /* 0x000fe20008000000 */
[----:B------:R-:W-:Y:S01]  /*b1b0*/  USEL UR9, UR39, URZ, UP1 ;  /* 0x0000003f27097287 */ /* 0x000fe20008800000 */
[----:B------:R-:W-:Y:S01]  /*b1c0*/  IMAD R37, R37, 0x80, R154 ;  /* 0x0000008025257824 */ /* 0x000fe200078e029a */
[----:B------:R-:W-:Y:S01]  /*b1d0*/  USEL UR36, UR36, URZ, !UP0 ;  /* 0x0000003f24247287 */ /* 0x000fe2000c000000 */
[----:B------:R-:W-:Y:S01]  /*b1e0*/  IMAD.U32 R28, RZ, RZ, UR12 ;  /* 0x0000000cff1c7e24 */ /* 0x000fe2000f8e00ff */
[----:B------:R-:W-:Y:S01]  /*b1f0*/  ULDC.64 UR16, c[0x0][UR20+0x218] ;  /* 0x0000860014107abb */ /* 0x000fe20008000a00 */
[----:B------:R-:W-:Y:S01]  /*b200*/  ULDC.64 UR18, c[0x0][UR20+0x228] ;  /* 0x00008a0014127abb */ /* 0x000fe20008000a00 */
[----:B------:R-:W-:Y:S01]  /*b210*/  IMAD.U32 R29, RZ, RZ, UR13 ;  /* 0x0000000dff1d7e24 */ /* 0x000fe2000f8e00ff */
[----:B------:R-:W-:Y:S01]  /*b220*/  ULDC.64 UR14, c[0x0][UR20+0x220] ;  /* 0x00008800140e7abb */ /* 0x000fe20008000a00 */
[----:B------:R-:W-:Y:S01]  /*b230*/  UIMAD.WIDE.U32 UR12, UR16, UR42, URZ ;  /* 0x0000002a100c72a5 */ /* 0x000fe2000f8e003f */
[----:B0-----:R-:W-:Y:S01]  /*b240*/  @P1 IMAD.HI.U32 R2, R37, R2, RZ ;  /* 0x0000000225021227 */ /* 0x001fe200078e00ff */
[----:B------:R-:W-:Y:S01]  /*b250*/  UIMAD.WIDE.U32 UR22, UR18, UR9, URZ ;  /* 0x00000009121672a5 */ /* 0x000fe2000f8e003f */
[----:B------:R0:W5:Y:S01]  /*b260*/  @P4 LDG.E R31, desc[UR50][R28.64] ;  /* 0x000000321c1f4981 */ /* 0x000162000c1e1900 */
[----:B------:R-:W-:-:S02]  /*b270*/  UIMAD UR16, UR17, UR42, URZ ;  /* 0x0000002a111072a4 */ /* 0x000fc4000f8e023f */
[----:B------:R-:W-:Y:S02]  /*b280*/  UIMAD UR18, UR19, UR9, URZ ;  /* 0x00000009131272a4 */ /* 0x000fe4000f8e023f */
[----:B------:R-:W-:Y:S02]  /*b290*/  USEL UR37, UR37, URZ, !UP0 ;  /* 0x0000003f25257287 */ /* 0x000fe4000c000000 */
[----:B------:R-:W-:Y:S01]  /*b2a0*/  UIMAD UR9, UR15, UR36, URZ ;  /* 0x000000240f0972a4 */ /* 0x000fe2000f8e023f */
[----:B------:R-:W-:Y:S01]  /*b2b0*/  IMAD.MOV.U32 R33, RZ, RZ, R37 ;  /* 0x000000ffff217224 */ /* 0x000fe200078e0025 */
[----:B------:R-:W-:Y:S01]  /*b2c0*/  UIADD3 UR13, UR13, UR16, URZ ;  /* 0x000000100d0d7290 */ /* 0x000fe2000fffe03f */
[----:B-1----:R-:W-:Y:S01]  /*b2d0*/  @P1 SHF.R.U32.HI R33, RZ, R35, R2 ;  /* 0x00000023ff211219 */ /* 0x002fe20000011602 */
[----:B------:R-:W-:Y:S02]  /*b2e0*/  UIMAD.WIDE.U32 UR16, UR14, UR36, URZ ;  /* 0x000000240e1072a5 */ /* 0x000fe4000f8e003f */
[----:B------:R-:W-:-:S02]  /*b2f0*/  UIMAD UR9, UR14, UR37, UR9 ;  /* 0x000000250e0972a4 */ /* 0x000fc4000f8e0209 */
[----:B------:R-:W-:Y:S01]  /*b300*/  UIADD3 UR18, UR23, UR18, URZ ;  /* 0x0000001217127290 */ /* 0x000fe2000fffe03f */
[----:B0-----:R-:W-:Y:S01]  /*b310*/  IMAD.U32 R28, RZ, RZ, UR22 ;  /* 0x00000016ff1c7e24 */ /* 0x001fe2000f8e00ff */
[----:B------:R-:W-:Y:S01]  /*b320*/  UIADD3 UR9, UR17, UR9, URZ ;  /* 0x0000000911097290 */ /* 0x000fe2000fffe03f */
[--C-:B------:R-:W-:Y:S02]  /*b330*/  IMAD.MOV R35, RZ, RZ, -R33.reuse ;  /* 0x000000ffff237224 */ /* 0x100fe400078e0a21 */
[----:B------:R-:W-:Y:S01]  /*b340*/  IMAD.U32 R29, RZ, RZ, UR23 ;  /* 0x00000017ff1d7e24 */ /* 0x000fe2000f8e00ff */
[----:B------:R-:W-:Y:S01]  /*b350*/  SHF.R.S32.HI R29, RZ, 0x1f, R33 ;  /* 0x0000001fff1d7819 */ /* 0x000fe20000011421 */
[----:B------:R-:W-:Y:S02]  /*b360*/  IMAD R35, R130, R35, R37 ;  /* 0x0000002382237224 */ /* 0x000fe400078e0225 */
[----:B------:R-:W-:-:S03]  /*b370*/  IMAD.U32 R30, RZ, RZ, UR18 ;  /* 0x00000012ff1e7e24 */ /* 0x000fc6000f8e00ff */
[----:B------:R-:W-:Y:S02]  /*b380*/  SHF.R.S32.HI R2, RZ, 0x1f, R35 ;  /* 0x0000001fff027819 */ /* 0x000fe40000011423 */
[----:B--2---:R-:W-:-:S13]  /*b390*/  @P0 R2UR UR4, R44 ;  /* 0x000000002c0402ca */ /* 0x004fda00000e0000 */
[----:B------:R-:W-:Y:S02]  /*b3a0*/  UIADD3 UR12, UP0, UP2, UR16, UR12, UR4 ;  /* 0x0000000c100c7290 */ /* 0x000fe4000fa1e004 */
[----:B------:R-:W-:Y:S01]  /*b3b0*/  USHF.R.S32.HI UR14, URZ, 0x1f, UR4 ;  /* 0x0000001f3f0e7899 */ /* 0x000fe20008011404 */
[----:B------:R-:W-:Y:S01]  /*b3c0*/  ULDC.64 UR16, c[0x0][0xba8] ;  /* 0x0002ea0000107ab9 */ /* 0x000fe20000000a00 */
[----:B------:R-:W-:Y:S02]  /*b3d0*/  @!UP1 ULDC UR16, c[0x0][0xb50] ;  /* 0x0002d40000109ab9 */ /* 0x000fe40000000800 */
[----:B------:R-:W-:Y:S01]  /*b3e0*/  UIADD3.X UR9, UR9, UR13, UR14, UP0, UP2 ;  /* 0x0000000d09097290 */ /* 0x000fe200087e440e */
[----:B------:R-:W-:Y:S01]  /*b3f0*/  IADD3 R28, P2, P3, R33, UR12, R28 ;  /* 0x0000000c211c7c10 */ /* 0x000fe2000fb5e01c */
[----:B------:R-:W-:Y:S01]  /*b400*/  @!UP1 ULDC UR17, c[0x0][0xb54] ;  /* 0x0002d50000119ab9 */ /* 0x000fe20000000800 */
[----:B------:R-:W-:Y:S02]  /*b410*/  ULDC.64 UR12, c[0x0][UR20+0x210] ;  /* 0x00008400140c7abb */ /* 0x000fe40008000a00 */
[----:B------:R-:W-:Y:S01]  /*b420*/  IMAD R33, R35, UR13, RZ ;  /* 0x0000000d23217c24 */ /* 0x000fe2000f8e02ff */
[----:B------:R-:W-:-:S03]  /*b430*/  IADD3.X R29, R29, UR9, R30, P2, P3 ;  /* 0x000000091d1d7c10 */ /* 0x000fc600097e641e */
[----:B------:R-:W-:Y:S02]  /*b440*/  IMAD R33, R2, UR12, R33 ;  /* 0x0000000c02217c24 */ /* 0x000fe4000f8e0221 */
[----:B------:R-:W-:-:S04]  /*b450*/  IMAD.WIDE.U32 R28, R35, UR12, R28 ;  /* 0x0000000c231c7c25 */ /* 0x000fc8000f8e001c */
[----:B------:R-:W-:Y:S01]  /*b460*/  IMAD.IADD R29, R29, 0x1, R33 ;  /* 0x000000011d1d7824 */ /* 0x000fe200078e0221 */
[----:B------:R-:W-:-:S04]  /*b470*/  LEA R30, P2, R28, UR16, 0x2 ;  /* 0x000000101c1e7c11 */ /* 0x000fc8000f8410ff */
[----:B------:R-:W-:Y:S01]  /*b480*/  LEA.HI.X R34, R28, UR17, R29, 0x2, P2 ;  /* 0x000000111c227c11 */ /* 0x000fe200090f141d */
[----:B------:R-:W-:Y:S08]  /*b490*/  @P4 BRA `(.L_x_165) ;  /* 0x0000000000104947 */ /* 0x000ff00003800000 */
[----:B------:R-:W-:Y:S05]  /*b4a0*/  @!P0 BRA `(.L_x_165) ;  /* 0x00000000000c8947 */ /* 0x000fea0003800000 */
[----:B------:R-:W2:Y:S04]  /*b4b0*/  LDG.E R2, desc[UR50][R52.64] ;  /* 0x0000003234027981 */ /* 0x000ea8000c1e1900 */
[----:B-----5:R-:W2:Y:S02]  /*b4c0*/  LDG.E R31, desc[UR50][R52.64+0x4] ;  /* 0x00000432341f7981 */ /* 0x020ea4000c1e1900 */
[----:B--2---:R-:W-:-:S07]  /*b4d0*/  IMAD.IADD R31, R31, 0x1, -R2 ;  /* 0x000000011f1f7824 */ /* 0x004fce00078e0a02 */
.L_x_165:
[----:B------:R-:W2:Y:S01]  /*b4e0*/  LDL R2, [R1+0x30] ;  /* 0x0000300001027983 */ /* 0x000ea20000100800 */
[----:B------:R-:W-:Y:S01]  /*b4f0*/  IMAD.U32 R39, RZ, RZ, UR43 ;  /* 0x0000002bff277e24 */ /* 0x000fe2000f8e00ff */
[----:B------:R-:W-:Y:S02]  /*b500*/  LOP3.LUT P0, RZ, R237, 0x3, RZ, 0xc0, !PT ;  /* 0x00000003edff7812 */ /* 0x000fe4000780c0ff */
[----:B------:R-:W-:Y:S04]  /*b510*/  SHFL.IDX PT, R28, R30, RZ, 0x1c1f ;  /* 0x001c1fff1e1c7589 */ /* 0x000fe800000e0000 */
[----:B------:R-:W0:Y:S04]  /*b520*/  SHFL.IDX PT, R29, R34, RZ, 0x1c1f ;  /* 0x001c1fff221d7589 */ /* 0x000e2800000e0000 */
[----:B------:R-:W-:Y:S04]  /*b530*/  SHFL.IDX PT, R32, R30, 0x1, 0x1c1f ;  /* 0x003c1f001e207f89 */ /* 0x000fe800000e0000 */
[----:B------:R-:W1:Y:S01]  /*b540*/  SHFL.IDX PT, R33, R34, 0x1, 0x1c1f ;  /* 0x003c1f0022217f89 */ /* 0x000e6200000e0000 */
[----:B--2---:R-:W-:-:S02]  /*b550*/  IMAD R39, R39, 0x80, R2 ;  /* 0x0000008027277824 */ /* 0x004fc400078e0202 */
[----:B-----5:R-:W-:Y:S02]  /*b560*/  IMAD R2, R31, R130, RZ ;  /* 0x000000821f027224 */ /* 0x020fe400078e02ff */
[----:B------:R-:W-:-:S03]  /*b570*/  VIADD R31, R39, 0x8 ;  /* 0x00000008271f7836 */ /* 0x000fc60000000000 */
[-C--:B------:R-:W-:Y:S02]  /*b580*/  ISETP.GE.OR P2, PT, R39, R2.reuse, P0 ;  /* 0x000000022700720c */ /* 0x080fe40000746670 */
[----:B------:R-:W-:-:S11]  /*b590*/  ISETP.GE.OR P0, PT, R31, R2, P0 ;  /* 0x000000021f00720c */ /* 0x000fd60000706670 */
[----:B0-----:R0:W-:Y:S04]  /*b5a0*/  @!P2 ST.E desc[UR50][R28.64], R0 ;  /* 0x000000001c00a985 */ /* 0x0011e8000c101932 */
[----:B-1----:R0:W-:Y:S01]  /*b5b0*/  @!P0 ST.E desc[UR50][R32.64], R3 ;  /* 0x0000000320008985 */ /* 0x0021e2000c101932 */
[----:B------:R-:W-:-:S13]  /*b5c0*/  PLOP3.LUT P0, PT, PT, PT, UP1, 0x80, 0x0 ;  /* 0x000000000000781c */ /* 0x000fda0003f0f018 */
[----:B0-----:R-:W-:Y:S05]  /*b5d0*/  @P0 BRA `(.L_x_166) ;  /* 0x0000000c004c0947 */ /* 0x001fea0003800000 */
[----:B------:R-:W-:Y:S01]  /*b5e0*/  IMAD.SHL.U32 R67, R16, 0x8, RZ ;  /* 0x0000000810437824 */ /* 0x000fe200078e00ff */
[----:B------:R-:W0:Y:S01]  /*b5f0*/  @P1 LDC R21, c[0x0][0xbec] ;  /* 0x0002fb00ff151b82 */ /* 0x000e220000000800 */
[----:B------:R-:W-:Y:S01]  /*b600*/  IMAD.MOV.U32 R5, RZ, RZ, 0x2 ;  /* 0x00000002ff057424 */ /* 0x000fe200078e00ff */
[----:B------:R-:W-:Y:S01]  /*b610*/  ULDC.64 UR12, c[0x0][0xaa0] ;  /* 0x0002a800000c7ab9 */ /* 0x000fe20000000a00 */
[----:B------:R-:W-:-:S04]  /*b620*/  IMAD R4, R236, 0x40, R67 ;  /* 0x00000040ec047824 */ /* 0x000fc800078e0243 */
[----:B------:R-:W-:Y:S01]  /*b630*/  IMAD.WIDE R4, R4, R5, UR10 ;  /* 0x0000000a04047e25 */ /* 0x000fe2000f8e0205 */
[----:B------:R-:W1:Y:S02]  /*b640*/  @P1 LDC R61, c[0x0][0xbf0] ;  /* 0x0002fc00ff3d1b82 */ /* 0x000e640000000800 */
[C---:B------:R-:W-:Y:S02]  /*b650*/  IADD3 R33, P2, R4.reuse, 0x5000, RZ ;  /* 0x0000500004217810 */ /* 0x040fe40007f5e0ff */
[C---:B------:R-:W-:Y:S02]  /*b660*/  IADD3 R9, P4, R4.reuse, 0x1000, RZ ;  /* 0x0000100004097810 */ /* 0x040fe40007f9e0ff */
[----:B------:R-:W-:Y:S02]  /*b670*/  LOP3.LUT R32, R33, 0x380, RZ, 0xc0, !PT ;  /* 0x0000038021207812 */ /* 0x000fe400078ec0ff */
[----:B------:R-:W-:Y:S02]  /*b680*/  IADD3 R13, P3, R4, 0x2000, RZ ;  /* 0x00002000040d7810 */ /* 0x000fe40007f7e0ff */
[----:B------:R-:W-:-:S02]  /*b690*/  SHF.R.U64 R32, R32, 0x3, RZ ;  /* 0x0000000320207819 */ /* 0x000fc400000012ff */
[----:B------:R-:W-:Y:S02]  /*b6a0*/  IADD3 R25, P6, R4, 0x3000, RZ ;  /* 0x0000300004197810 */ /* 0x000fe40007fde0ff */
[----:B------:R-:W-:Y:S01]  /*b6b0*/  LOP3.LUT R32, R32, R33, RZ, 0x3c, !PT ;  /* 0x0000002120207212 */ /* 0x000fe200078e3cff */
[--C-:B------:R-:W-:Y:S01]  /*b6c0*/  IMAD.X R33, RZ, RZ, R5.reuse, P2 ;  /* 0x000000ffff217224 */ /* 0x100fe200010e0605 */
[C---:B------:R-:W-:Y:S02]  /*b6d0*/  IADD3 R3, P2, R4.reuse, 0xb000, RZ ;  /* 0x0000b00004037810 */ /* 0x040fe40007f5e0ff */
[----:B------:R-:W-:Y:S02]  /*b6e0*/  IADD3 R29, P5, R4, 0x4000, RZ ;  /* 0x00004000041d7810 */ /* 0x000fe40007fbe0ff */
[----:B------:R-:W-:Y:S01]  /*b6f0*/  LOP3.LUT R0, R3, 0x380, RZ, 0xc0, !PT ;  /* 0x0000038003007812 */ /* 0x000fe200078ec0ff */
[----:B------:R-:W-:Y:S01]  /*b700*/  UIMAD UR9, UR14, UR12, URZ ;  /* 0x0000000c0e0972a4 */ /* 0x000fe2000f8e023f */
[----:B------:R-:W-:Y:S01]  /*b710*/  LOP3.LUT R8, R9, 0x380, RZ, 0xc0, !PT ;  /* 0x0000038009087812 */ /* 0x000fe200078ec0ff */
[----:B------:R-:W-:Y:S01]  /*b720*/  UIMAD.WIDE.U32 UR10, UR4, UR12, URZ ;  /* 0x0000000c040a72a5 */ /* 0x000fe2000f8e003f */
[----:B------:R-:W-:Y:S01]  /*b730*/  SHF.R.U64 R0, R0, 0x3, RZ ;  /* 0x0000000300007819 */ /* 0x000fe200000012ff */
[----:B------:R-:W-:Y:S01]  /*b740*/  IMAD.X R57, RZ, RZ, R5, P2 ;  /* 0x000000ffff397224 */ /* 0x000fe200010e0605 */
[----:B------:R-:W-:Y:S01]  /*b750*/  LOP3.LUT R12, R13, 0x380, RZ, 0xc0, !PT ;  /* 0x000003800d0c7812 */ /* 0x000fe200078ec0ff */
[----:B------:R-:W5:Y:S01]  /*b760*/  LD.E.128 R32, desc[UR50][R32.64] ;  /* 0x0000003220207980 */ /* 0x000f62000c101d00 */
[----:B------:R-:W-:-:S02]  /*b770*/  LOP3.LUT R24, R25, 0x380, RZ, 0xc0, !PT ;  /* 0x0000038019187812 */ /* 0x000fc400078ec0ff */
[----:B------:R-:W-:Y:S01]  /*b780*/  LOP3.LUT R28, R29, 0x380, RZ, 0xc0, !PT ;  /* 0x000003801d1c7812 */ /* 0x000fe200078ec0ff */
[----:B------:R-:W-:Y:S01]  /*b790*/  UIMAD UR9, UR4, UR13, UR9 ;  /* 0x0000000d040972a4 */ /* 0x000fe2000f8e0209 */
[----:B------:R-:W-:Y:S01]  /*b7a0*/  LOP3.LUT R56, R0, R3, RZ, 0x3c, !PT ;  /* 0x0000000300387212 */ /* 0x000fe200078e3cff */
[----:B------:R-:W-:Y:S01]  /*b7b0*/  IMAD R0, R16, 0x20, R236 ;  /* 0x0000002010007824 */ /* 0x000fe200078e02ec */
[----:B------:R-:W-:Y:S01]  /*b7c0*/  SHF.R.U64 R8, R8, 0x3, RZ ;  /* 0x0000000308087819 */ /* 0x000fe200000012ff */
[----:B------:R-:W-:Y:S01]  /*b7d0*/  IMAD.U32 R3, RZ, RZ, UR43 ;  /* 0x0000002bff037e24 */ /* 0x000fe2000f8e00ff */
[----:B------:R-:W-:Y:S01]  /*b7e0*/  SHF.R.U64 R12, R12, 0x3, RZ ;  /* 0x000000030c0c7819 */ /* 0x000fe200000012ff */
[----:B------:R-:W-:Y:S01]  /*b7f0*/  ULDC.64 UR14, c[0x0][0xaf0] ;  /* 0x0002bc00000e7ab9 */ /* 0x000fe20000000a00 */
[----:B------:R-:W-:Y:S02]  /*b800*/  SHF.R.U64 R24, R24, 0x3, RZ ;  /* 0x0000000318187819 */ /* 0x000fe400000012ff */
[----:B------:R-:W-:Y:S01]  /*b810*/  SHF.R.U64 R28, R28, 0x3, RZ ;  /* 0x000000031c1c7819 */ /* 0x000fe200000012ff */
[----:B------:R-:W-:Y:S01]  /*b820*/  UIADD3 UR11, UR11, UR9, URZ ;  /* 0x000000090b0b7290 */ /* 0x000fe2000fffe03f */
[----:B------:R-:W-:Y:S01]  /*b830*/  LOP3.LUT R8, R8, R9, RZ, 0x3c, !PT ;  /* 0x0000000908087212 */ /* 0x000fe200078e3cff */
[----:B------:R-:W-:Y:S01]  /*b840*/  ULDC.64 UR12, c[0x0][0xae8] ;  /* 0x0002ba00000c7ab9 */ /* 0x000fe20000000a00 */
[----:B------:R-:W-:Y:S01]  /*b850*/  LOP3.LUT R12, R12, R13, RZ, 0x3c, !PT ;  /* 0x0000000d0c0c7212 */ /* 0x000fe200078e3cff */
[----:B------:R-:W-:Y:S01]  /*b860*/  IMAD R60, R3, 0x80, R0 ;  /* 0x00000080033c7824 */ /* 0x000fe200078e0200 */
[----:B------:R-:W-:Y:S01]  /*b870*/  LOP3.LUT R24, R24, R25, RZ, 0x3c, !PT ;  /* 0x0000001918187212 */ /* 0x000fe200078e3cff */
[--C-:B------:R-:W-:Y:S01]  /*b880*/  IMAD.X R9, RZ, RZ, R5.reuse, P4 ;  /* 0x000000ffff097224 */ /* 0x100fe200020e0605 */
[----:B------:R-:W-:Y:S01]  /*b890*/  LOP3.LUT R28, R28, R29, RZ, 0x3c, !PT ;  /* 0x0000001d1c1c7212 */ /* 0x000fe200078e3cff */
[--C-:B------:R-:W-:Y:S01]  /*b8a0*/  IMAD.X R13, RZ, RZ, R5.reuse, P3 ;  /* 0x000000ffff0d7224 */ /* 0x100fe200018e0605 */
[----:B------:R-:W-:Y:S01]  /*b8b0*/  USHF.R.S32.HI UR4, URZ, 0x1f, UR36 ;  /* 0x0000001f3f047899 */ /* 0x000fe20008011424 */
[--C-:B------:R-:W-:Y:S01]  /*b8c0*/  IMAD.X R25, RZ, RZ, R5.reuse, P6 ;  /* 0x000000ffff197224 */ /* 0x100fe200030e0605 */
[C---:B------:R-:W-:Y:S01]  /*b8d0*/  IADD3 R37, P0, R4.reuse, 0x6000, RZ ;  /* 0x0000600004257810 */ /* 0x040fe20007f1e0ff */
[----:B------:R-:W-:Y:S01]  /*b8e0*/  IMAD.X R29, RZ, RZ, R5, P5 ;  /* 0x000000ffff1d7224 */ /* 0x000fe200028e0605 */
[C---:B------:R-:W-:Y:S01]  /*b8f0*/  IADD3 R41, P4, R4.reuse, 0x7000, RZ ;  /* 0x0000700004297810 */ /* 0x040fe20007f9e0ff */
[----:B------:R-:W-:Y:S01]  /*b900*/  UIMAD.WIDE.U32 UR10, UR42, UR12, UR10 ;  /* 0x0000000c2a0a72a5 */ /* 0x000fe2000f8e000a */
[----:B------:R-:W-:Y:S01]  /*b910*/  IADD3 R45, P3, R4, 0x8000, RZ ;  /* 0x00008000042d7810 */ /* 0x000fe20007f7e0ff */
[----:B0-----:R-:W-:Y:S01]  /*b920*/  @P1 IMAD.HI.U32 R0, R60, R21, RZ ;  /* 0x000000153c001227 */ /* 0x001fe200078e00ff */
[C---:B------:R-:W-:Y:S01]  /*b930*/  IADD3 R49, P6, R4.reuse, 0x9000, RZ ;  /* 0x0000900004317810 */ /* 0x040fe20007fde0ff */
[----:B------:R-:W-:Y:S01]  /*b940*/  UIMAD UR4, UR4, UR14, URZ ;  /* 0x0000000e040472a4 */ /* 0x000fe2000f8e023f */
[----:B------:R-:W-:Y:S01]  /*b950*/  IADD3 R53, P5, R4, 0xa000, RZ ;  /* 0x0000a00004357810 */ /* 0x000fe20007fbe0ff */
[----:B------:R-:W-:Y:S01]  /*b960*/  UIMAD UR11, UR42, UR13, UR11 ;  /* 0x0000000d2a0b72a4 */ /* 0x000fe2000f8e020b */
[----:B------:R-:W-:Y:S01]  /*b970*/  LOP3.LUT R36, R37, 0x380, RZ, 0xc0, !PT ;  /* 0x0000038025247812 */ /* 0x000fe200078ec0ff */
[----:B------:R-:W-:Y:S01]  /*b980*/  IMAD.MOV.U32 R3, RZ, RZ, R60 ;  /* 0x000000ffff037224 */ /* 0x000fe200078e003c */
[----:B------:R-:W-:Y:S01]  /*b990*/  LOP3.LUT R40, R41, 0x380, RZ, 0xc0, !PT ;  /* 0x0000038029287812 */ /* 0x000fe200078ec0ff */
[----:B------:R-:W5:Y:S01]  /*b9a0*/  LD.E.128 R8, desc[UR50][R8.64] ;  /* 0x0000003208087980 */ /* 0x000f62000c101d00 */
[----:B------:R-:W-:-:S02]  /*b9b0*/  LOP3.LUT R44, R45, 0x380, RZ, 0xc0, !PT ;  /* 0x000003802d2c7812 */ /* 0x000fc400078ec0ff */
[----:B------:R-:W-:Y:S01]  /*b9c0*/  LOP3.LUT R48, R49, 0x380, RZ, 0xc0, !PT ;  /* 0x0000038031307812 */ /* 0x000fe200078ec0ff */
[----:B------:R-:W5:Y:S01]  /*b9d0*/  LD.E.128 R12, desc[UR50][R12.64] ;  /* 0x000000320c0c7980 */ /* 0x000f62000c101d00 */
[----:B------:R-:W-:Y:S02]  /*b9e0*/  LOP3.LUT R52, R53, 0x380, RZ, 0xc0, !PT ;  /* 0x0000038035347812 */ /* 0x000fe400078ec0ff */
[----:B------:R-:W-:Y:S01]  /*b9f0*/  LOP3.LUT R7, R4, 0x380, RZ, 0xc0, !PT ;  /* 0x0000038004077812 */ /* 0x000fe200078ec0ff */
[----:B------:R-:W-:Y:S01]  /*ba00*/  UIMAD UR4, UR36, UR15, UR4 ;  /* 0x0000000f240472a4 */ /* 0x000fe2000f8e0204 */
[----:B-1----:R-:W-:Y:S01]  /*ba10*/  @P1 SHF.R.U32.HI R3, RZ, R61, R0 ;  /* 0x0000003dff031219 */ /* 0x002fe20000011600 */
[----:B------:R-:W-:Y:S01]  /*ba20*/  UIMAD.WIDE.U32 UR36, UR36, UR14, UR10 ;  /* 0x0000000e242472a5 */ /* 0x000fe2000f8e000a */
[----:B------:R-:W-:Y:S01]  /*ba30*/  SHF.R.U64 R36, R36, 0x3, RZ ;  /* 0x0000000324247819 */ /* 0x000fe200000012ff */
[----:B------:R-:W5:Y:S01]  /*ba40*/  LD.E.128 R24, desc[UR50][R24.64] ;  /* 0x0000003218187980 */ /* 0x000f62000c101d00 */
[----:B------:R-:W-:-:S02]  /*ba50*/  SHF.R.U64 R40, R40, 0x3, RZ ;  /* 0x0000000328287819 */ /* 0x000fc400000012ff */
[----:B------:R-:W-:Y:S01]  /*ba60*/  SHF.R.U64 R44, R44, 0x3, RZ ;  /* 0x000000032c2c7819 */ /* 0x000fe200000012ff */
[----:B------:R-:W5:Y:S01]  /*ba70*/  LD.E.128 R28, desc[UR50][R28.64] ;  /* 0x000000321c1c7980 */ /* 0x000f62000c101d00 */
[----:B------:R-:W-:Y:S02]  /*ba80*/  SHF.R.U64 R48, R48, 0x3, RZ ;  /* 0x0000000330307819 */ /* 0x000fe400000012ff */
[----:B------:R-:W-:Y:S01]  /*ba90*/  SHF.R.U64 R52, R52, 0x3, RZ ;  /* 0x0000000334347819 */ /* 0x000fe200000012ff */
[----:B------:R-:W5:Y:S01]  /*baa0*/  LD.E.128 R56, desc[UR50][R56.64] ;  /* 0x0000003238387980 */ /* 0x000f62000c101d00 */
[----:B------:R-:W-:Y:S01]  /*bab0*/  SHF.R.U64 R7, R7, 0x3, RZ ;  /* 0x0000000307077819 */ /* 0x000fe200000012ff */
[----:B------:R-:W-:Y:S01]  /*bac0*/  UIADD3 UR4, UR37, UR4, URZ ;  /* 0x0000000425047290 */ /* 0x000fe2000fffe03f */
[--C-:B------:R-:W-:Y:S01]  /*bad0*/  SHF.R.S32.HI R0, RZ, 0x1f, R3.reuse ;  /* 0x0000001fff007819 */ /* 0x100fe20000011403 */
[----:B------:R-:W-:Y:S01]  /*bae0*/  IMAD.MOV R61, RZ, RZ, -R3 ;  /* 0x000000ffff3d7224 */ /* 0x000fe200078e0a03 */
[----:B------:R-:W-:Y:S01]  /*baf0*/  LOP3.LUT R36, R36, R37, RZ, 0x3c, !PT ;  /* 0x0000002524247212 */ /* 0x000fe200078e3cff */
[--C-:B------:R-:W-:Y:S01]  /*bb00*/  IMAD.X R37, RZ, RZ, R5.reuse, P0 ;  /* 0x000000ffff257224 */ /* 0x100fe200000e0605 */
[----:B------:R-:W-:Y:S01]  /*bb10*/  LOP3.LUT R40, R40, R41, RZ, 0x3c, !PT ;  /* 0x0000002928287212 */ /* 0x000fe200078e3cff */
[--C-:B------:R-:W-:Y:S01]  /*bb20*/  IMAD.X R41, RZ, RZ, R5.reuse, P4 ;  /* 0x000000ffff297224 */ /* 0x100fe200020e0605 */
[----:B------:R-:W-:Y:S01]  /*bb30*/  LOP3.LUT R44, R44, R45, RZ, 0x3c, !PT ;  /* 0x0000002d2c2c7212 */ /* 0x000fe200078e3cff */
[--C-:B------:R-:W-:Y:S01]  /*bb40*/  IMAD.X R45, RZ, RZ, R5.reuse, P3 ;  /* 0x000000ffff2d7224 */ /* 0x100fe200018e0605 */
[----:B------:R-:W-:Y:S01]  /*bb50*/  LOP3.LUT R48, R48, R49, RZ, 0x3c, !PT ;  /* 0x0000003130307212 */ /* 0x000fe200078e3cff */
[--C-:B------:R-:W-:Y:S01]  /*bb60*/  IMAD.X R49, RZ, RZ, R5.reuse, P6 ;  /* 0x000000ffff317224 */ /* 0x100fe200030e0605 */
[----:B------:R-:W-:Y:S01]  /*bb70*/  LOP3.LUT R52, R52, R53, RZ, 0x3c, !PT ;  /* 0x0000003534347212 */ /* 0x000fe200078e3cff */
[----:B------:R-:W-:Y:S01]  /*bb80*/  IMAD.X R53, RZ, RZ, R5, P5 ;  /* 0x000000ffff357224 */ /* 0x000fe200028e0605 */
[----:B------:R-:W-:Y:S01]  /*bb90*/  LOP3.LUT R4, R7, R4, RZ, 0x3c, !PT ;  /* 0x0000000407047212 */ /* 0x000fe200078e3cff */
[----:B------:R-:W-:Y:S01]  /*bba0*/  ULDC.64 UR10, c[0x0][0xae0] ;  /* 0x0002b800000a7ab9 */ /* 0x000fe20000000a00 */
[----:B------:R-:W-:Y:S01]  /*bbb0*/  IMAD R61, R130, R61, R60 ;  /* 0x0000003d823d7224 */ /* 0x000fe200078e023c */
[----:B------:R-:W5:Y:S01]  /*bbc0*/  LD.E.128 R36, desc[UR50][R36.64] ;  /* 0x0000003224247980 */ /* 0x000f62000c101d00 */
[----:B------:R-:W-:-:S02]  /*bbd0*/  IMAD R0, R0, UR10, RZ ;  /* 0x0000000a00007c24 */ /* 0x000fc4000f8e02ff */
[----:B------:R-:W-:Y:S01]  /*bbe0*/  IMAD.U32 R21, RZ, RZ, UR37 ;  /* 0x00000025ff157e24 */ /* 0x000fe2000f8e00ff */
[----:B------:R-:W5:Y:S01]  /*bbf0*/  LD.E.128 R4, desc[UR50][R4.64] ;  /* 0x0000003204047980 */ /* 0x000f62000c101d00 */
[----:B------:R-:W-:Y:S02]  /*bc00*/  IMAD.U32 R20, RZ, RZ, UR36 ;  /* 0x00000024ff147e24 */ /* 0x000fe4000f8e00ff */
[----:B------:R-:W-:Y:S01]  /*bc10*/  IMAD.U32 R21, RZ, RZ, UR4 ;  /* 0x00000004ff157e24 */ /* 0x000fe2000f8e00ff */
[----:B------:R-:W5:Y:S01]  /*bc20*/  LD.E.128 R40, desc[UR50][R40.64] ;  /* 0x0000003228287980 */ /* 0x000f62000c101d00 */
[C---:B------:R-:W-:Y:S01]  /*bc30*/  IMAD R63, R3.reuse, UR11, R0 ;  /* 0x0000000b033f7c24 */ /* 0x040fe2000f8e0200 */
[----:B------:R-:W-:Y:S01]  /*bc40*/  SHF.R.S32.HI R0, RZ, 0x1f, R61 ;  /* 0x0000001fff007819 */ /* 0x000fe2000001143d */
[----:B------:R-:W-:Y:S01]  /*bc50*/  IMAD.U32 R65, RZ, RZ, UR43 ;  /* 0x0000002bff417e24 */ /* 0x000fe2000f8e00ff */
[----:B------:R-:W5:Y:S01]  /*bc60*/  LD.E.128 R44, desc[UR50][R44.64] ;  /* 0x000000322c2c7980 */ /* 0x000f62000c101d00 */
[----:B------:R-:W-:Y:S01]  /*bc70*/  IMAD.WIDE.U32 R20, R3, UR10, R20 ;  /* 0x0000000a03147c25 */ /* 0x000fe2000f8e0014 */
[----:B------:R-:W-:-:S02]  /*bc80*/  ULDC.64 UR10, c[0x0][0xad8] ;  /* 0x0002b600000a7ab9 */ /* 0x000fc40000000a00 */
[----:B------:R-:W5:Y:S04]  /*bc90*/  LD.E.128 R48, desc[UR50][R48.64] ;  /* 0x0000003230307980 */ /* 0x000f68000c101d00 */
[----:B------:R-:W5:Y:S01]  /*bca0*/  LD.E.128 R52, desc[UR50][R52.64] ;  /* 0x0000003234347980 */ /* 0x000f62000c101d00 */
[----:B------:R-:W-:Y:S01]  /*bcb0*/  @!PT LDS RZ, [RZ] ;  /* 0x00000000fffff984 */ /* 0x000fe20000000800 */
[----:B------:R-:W-:Y:S01]  /*bcc0*/  @!PT LDS RZ, [RZ] ;  /* 0x00000000fffff984 */ /* 0x000fe20000000800 */
[----:B------:R-:W-:Y:S01]  /*bcd0*/  @!PT LDS RZ, [RZ] ;  /* 0x00000000fffff984 */ /* 0x000fe20000000800 */
[----:B------:R-:W-:Y:S01]  /*bce0*/  @!PT LDS RZ, [RZ] ;  /* 0x00000000fffff984 */ /* 0x000fe20000000800 */
[----:B------:R0:W-:Y:S06]  /*bcf0*/  MEMBAR.ALL.CTA ;  /* 0x0000000000007992 */ /* 0x0001ec0000008000 */
[----:B0-----:R-:W0:Y:S01]  /*bd00*/  FENCE.VIEW.ASYNC.S ;  /* 0x00000000000073c6 */ /* 0x001e220000000000 */
[----:B------:R-:W-:-:S02]  /*bd10*/  IMAD R65, R65, 0x80, R236 ;  /* 0x0000008041417824 */ /* 0x000fc400078e02ec */
[----:B------:R-:W-:Y:S02]  /*bd20*/  IMAD.IADD R21, R21, 0x1, R63 ;  /* 0x0000000115157824 */ /* 0x000fe400078e023f */
[----:B------:R-:W-:Y:S02]  /*bd30*/  IMAD R0, R0, UR10, RZ ;  /* 0x0000000a00007c24 */ /* 0x000fe4000f8e02ff */
[----:B------:R-:W-:Y:S01]  /*bd40*/  VIADD R3, R65, 0x20 ;  /* 0x0000002041037836 */ /* 0x000fe20000000000 */
[----:B------:R-:W-:Y:S01]  /*bd50*/  UIADD3 UR8, UR8, 0x33420, URZ ;  /* 0x0003342008087890 */ /* 0x000fe2000fffe03f */
[C---:B------:R-:W-:Y:S02]  /*bd60*/  IMAD R63, R61.reuse, UR11, R0 ;  /* 0x0000000b3d3f7c24 */ /* 0x040fe4000f8e0200 */
[----:B------:R-:W-:Y:S01]  /*bd70*/  IMAD.WIDE.U32 R20, R61, UR10, R20 ;  /* 0x0000000a3d147c25 */ /* 0x000fe2000f8e0014 */
[-C--:B------:R-:W-:Y:S01]  /*bd80*/  ISETP.GE.AND P2, PT, R65, R2.reuse, PT ;  /* 0x000000024100720c */ /* 0x080fe20003f46270 */
[----:B------:R-:W-:Y:S01]  /*bd90*/  ULDC.64 UR10, c[0x0][0xa80] ;  /* 0x0002a000000a7ab9 */ /* 0x000fe20000000a00 */
[----:B------:R-:W-:Y:S01]  /*bda0*/  ISETP.GE.AND P0, PT, R3, R2, PT ;  /* 0x000000020300720c */ /* 0x000fe20003f06270 */
[----:B------:R-:W-:Y:S01]  /*bdb0*/  IMAD.IADD R3, R21, 0x1, R63 ;  /* 0x0000000115037824 */ /* 0x000fe200078e023f */
[----:B------:R-:W-:Y:S01]  /*bdc0*/  UPRMT UR8, URZ, 0x654, UR8 ;  /* 0x000006543f087896 */ /* 0x000fe20008000008 */
[----:B------:R-:W-:Y:S01]  /*bdd0*/  LEA R0, P3, R20, UR10, 0x1 ;  /* 0x0000000a14007c11 */ /* 0x000fe2000f8608ff */
[----:B------:R-:W-:-:S03]  /*bde0*/  VIADD R61, R65, 0x40 ;  /* 0x00000040413d7836 */ /* 0x000fc60000000000 */
[----:B------:R-:W-:Y:S01]  /*bdf0*/  LEA.HI.X R64, R20, UR11, R3, 0x1, P3 ;  /* 0x0000000b14407c11 */ /* 0x000fe200098f0c03 */
[C---:B------:R-:W-:Y:S02]  /*be00*/  VIADD R69, R67.reuse, 0x80 ;  /* 0x0000008043457836 */ /* 0x040fe40000000000 */
[----:B------:R-:W-:Y:S01]  /*be10*/  VIADD R71, R67, 0x40 ;  /* 0x0000004043477836 */ /* 0x000fe20000000000 */
[----:B0-----:R-:W-:Y:S01]  /*be20*/  SYNCS.ARRIVE.TRANS64.RED.A1T0 RZ, [UR8], RZ ;  /* 0x000000ffffff79a7 */ /* 0x001fe20008100408 */
[----:B------:R0:W1:Y:S01]  /*be30*/  SHFL.IDX PT, R62, R0, RZ, 0x181f ;  /* 0x00181fff003e7589 */ /* 0x00006200000e0000 */
[----:B------:R-:W-:Y:S03]  /*be40*/  BSSY B1, `(.L_x_167) ;  /* 0x0000014000017945 */ /* 0x000fe60003800000 */
[----:B------:R0:W2:Y:S01]  /*be50*/  SHFL.IDX PT, R3, R64, RZ, 0x181f ;  /* 0x00181fff40037589 */ /* 0x0000a200000e0000 */
[----:B------:R-:W-:-:S02]  /*be60*/  ISETP.GE.AND P1, PT, R61, R2, PT ;  /* 0x000000023d00720c */ /* 0x000fc40003f26270 */
[----:B------:R-:W-:Y:S02]  /*be70*/  SHF.R.S32.HI R68, RZ, 0x1f, R67 ;  /* 0x0000001fff447819 */ /* 0x000fe40000011443 */
[----:B------:R-:W-:Y:S02]  /*be80*/  SHF.R.S32.HI R66, RZ, 0x1f, R69 ;  /* 0x0000001fff427819 */ /* 0x000fe40000011445 */
[----:B------:R-:W-:Y:S01]  /*be90*/  SHF.R.S32.HI R70, RZ, 0x1f, R71 ;  /* 0x0000001fff467819 */ /* 0x000fe20000011447 */
[----:B0-----:R-:W-:Y:S06]  /*bea0*/  @P2 BRA `(.L_x_168) ;  /* 0x0000000000342947 */ /* 0x001fec0003800000 */
[----:B------:R-:W-:Y:S02]  /*beb0*/  ULDC UR4, c[0x0][0xac8] ;  /* 0x0002b20000047ab9 */ /* 0x000fe40000000800 */
[----:B------:R-:W-:Y:S02]  /*bec0*/  ISETP.GE.AND P4, PT, R67, UR4, PT ;  /* 0x0000000443007c0c */ /* 0x000fe4000bf86270 */
[----:B------:R-:W-:Y:S02]  /*bed0*/  ISETP.GE.AND P3, PT, R71, UR4, PT ;  /* 0x0000000447007c0c */ /* 0x000fe4000bf66270 */
[----:B------:R-:W-:-:S09]  /*bee0*/  ISETP.GE.AND P2, PT, R69, UR4, PT ;  /* 0x0000000445007c0c */ /* 0x000fd2000bf46270 */
[-C--:B-1----:R-:W-:Y:S02]  /*bef0*/  @!P4 LEA R20, P6, R67, R62.reuse, 0x1 ;  /* 0x0000003e4314c211 */ /* 0x082fe400078c08ff */
[-C--:B------:R-:W-:Y:S02]  /*bf00*/  @!P3 LEA R60, P5, R71, R62.reuse, 0x1 ;  /* 0x0000003e473cb211 */ /* 0x080fe400078a08ff */
[-C--:B--2---:R-:W-:Y:S02]  /*bf10*/  @!P4 LEA.HI.X R21, R67, R3.reuse, R68, 0x1, P6 ;  /* 0x000000034315c211 */ /* 0x084fe400030f0c44 */
[----:B------:R-:W-:Y:S02]  /*bf20*/  @!P2 LEA R62, P6, R69, R62, 0x1 ;  /* 0x0000003e453ea211 */ /* 0x000fe400078c08ff */
[-C--:B------:R-:W-:Y:S01]  /*bf30*/  @!P3 LEA.HI.X R61, R71, R3.reuse, R70, 0x1, P5 ;  /* 0x00000003473db211 */ /* 0x080fe200028f0c46 */
[----:B-----5:R0:W-:Y:S01]  /*bf40*/  @!P4 ST.E.128 desc[UR50][R20.64], R4 ;  /* 0x000000041400c985 */ /* 0x0201e2000c101d32 */
[----:B------:R-:W-:-:S03]  /*bf50*/  @!P2 LEA.HI.X R63, R69, R3, R66, 0x1, P6 ;  /* 0x00000003453fa211 */ /* 0x000fc600030f0c42 */
[----:B------:R0:W-:Y:S04]  /*bf60*/  @!P3 ST.E.128 desc[UR50][R60.64], R28 ;  /* 0x0000001c3c00b985 */ /* 0x0001e8000c101d32 */
[----:B------:R0:W-:Y:S02]  /*bf70*/  @!P2 ST.E.128 desc[UR50][R62.64], R44 ;  /* 0x0000002c3e00a985 */ /* 0x0001e4000c101d32 */
.L_x_168:
[----:B------:R-:W-:Y:S05]  /*bf80*/  BSYNC B1 ;  /* 0x0000000000017941 */ /* 0x000fea0003800000 */
.L_x_167:
[----:B--2---:R2:W3:Y:S01]  /*bf90*/  SHFL.IDX PT, R3, R64, 0x1, 0x181f ;  /* 0x00381f0040037f89 */ /* 0x0044e200000e0000 */
[----:B------:R-:W-:Y:S03]  /*bfa0*/  BSSY B1, `(.L_x_169) ;  /* 0x0000010000017945 */ /* 0x000fe60003800000 */
[----:B0-----:R2:W0:Y:S01]  /*bfb0*/  SHFL.IDX PT, R20, R0, 0x1, 0x181f ;  /* 0x00381f0000147f89 */ /* 0x00142200000e0000 */
[----:B------:R-:W-:Y:S05]  /*bfc0*/  @P0 BRA `(.L_x_170) ;  /* 0x0000000000340947 */ /* 0x000fea0003800000 */
[----:B------:R-:W-:Y:S02]  /*bfd0*/  ULDC UR4, c[0x0][0xac8] ;  /* 0x0002b20000047ab9 */ /* 0x000fe40000000800 */
[----:B------:R-:W-:Y:S02]  /*bfe0*/  ISETP.GE.AND P4, PT, R67, UR4, PT ;  /* 0x0000000443007c0c */ /* 0x000fe4000bf86270 */
[----:B------:R-:W-:Y:S02]  /*bff0*/  ISETP.GE.AND P5, PT, R71, UR4, PT ;  /* 0x0000000447007c0c */ /* 0x000fe4000bfa6270 */
[----:B------:R-:W-:-:S09]  /*c000*/  ISETP.GE.AND P6, PT, R69, UR4, PT ;  /* 0x0000000445007c0c */ /* 0x000fd2000bfc6270 */
[-C--:B0----5:R-:W-:Y:S02]  /*c010*/  @!P4 LEA R4, P0, R67, R20.reuse, 0x1 ;  /* 0x000000144304c211 */ /* 0x0a1fe400078008ff */
[-C--:B------:R-:W-:Y:S02]  /*c020*/  @!P5 LEA R6, P2, R71, R20.reuse, 0x1 ;  /* 0x000000144706d211 */ /* 0x080fe400078408ff */
[----:B------:R-:W-:Y:S02]  /*c030*/  @!P6 LEA R20, P3, R69, R20, 0x1 ;  /* 0x000000144514e211 */ /* 0x000fe400078608ff */
[-C--:B---3--:R-:W-:Y:S02]  /*c040*/  @!P4 LEA.HI.X R5, R67, R3.reuse, R68, 0x1, P0 ;  /* 0x000000034305c211 */ /* 0x088fe400000f0c44 */
[-C--:B------:R-:W-:Y:S02]  /*c050*/  @!P5 LEA.HI.X R7, R71, R3.reuse, R70, 0x1, P2 ;  /* 0x000000034707d211 */ /* 0x080fe400010f0c46 */
[----:B------:R-:W-:Y:S01]  /*c060*/  @!P6 LEA.HI.X R21, R69, R3, R66, 0x1, P3 ;  /* 0x000000034515e211 */ /* 0x000fe200018f0c42 */
[----:B------:R4:W-:Y:S04]  /*c070*/  @!P4 ST.E.128 desc[UR50][R4.64], R8 ;  /* 0x000000080400c985 */ /* 0x0009e8000c101d32 */
[----:B------:R4:W-:Y:S04]  /*c080*/  @!P5 ST.E.128 desc[UR50][R6.64], R32 ;  /* 0x000000200600d985 */ /* 0x0009e8000c101d32 */
[----:B------:R4:W-:Y:S02]  /*c090*/  @!P6 ST.E.128 desc[UR50][R20.64], R48 ;  /* 0x000000301400e985 */ /* 0x0009e4000c101d32 */
.L_x_170:
[----:B------:R-:W-:Y:S05]  /*c0a0*/  BSYNC B1 ;  /* 0x0000000000017941 */ /* 0x000fea0003800000 */
.L_x_169:
[----:B---3--:R3:W0:Y:S01]  /*c0b0*/  SHFL.IDX PT, R3, R64, 0x2, 0x181f ;  /* 0x00581f0040037f89 */ /* 0x00862200000e0000 */
[----:B------:R-:W-:Y:S03]  /*c0c0*/  BSSY B1, `(.L_x_171) ;  /* 0x0000010000017945 */ /* 0x000fe60003800000 */
[----:B----45:R3:W4:Y:S01]  /*c0d0*/  SHFL.IDX PT, R8, R0, 0x2, 0x181f ;  /* 0x00581f0000087f89 */ /* 0x03072200000e0000 */
[----:B------:R-:W-:Y:S05]  /*c0e0*/  @P1 BRA `(.L_x_172) ;  /* 0x0000000000341947 */ /* 0x000fea0003800000 */
[----:B------:R-:W-:Y:S02]  /*c0f0*/  ULDC UR4, c[0x0][0xac8] ;  /* 0x0002b20000047ab9 */ /* 0x000fe40000000800 */
[----:B------:R-:W-:Y:S02]  /*c100*/  ISETP.GE.AND P3, PT, R67, UR4, PT ;  /* 0x0000000443007c0c */ /* 0x000fe4000bf66270 */
[----:B------:R-:W-:Y:S02]  /*c110*/  ISETP.GE.AND P4, PT, R71, UR4, PT ;  /* 0x0000000447007c0c */ /* 0x000fe4000bf86270 */
[----:B------:R-:W-:-:S09]  /*c120*/  ISETP.GE.AND P5, PT, R69, UR4, PT ;  /* 0x0000000445007c0c */ /* 0x000fd2000bfa6270 */
[-C--:B----4-:R-:W-:Y:S02]  /*c130*/  @!P3 LEA R4, P0, R67, R8.reuse, 0x1 ;  /* 0x000000084304b211 */ /* 0x090fe400078008ff */
[-C--:B------:R-:W-:Y:S02]  /*c140*/  @!P4 LEA R6, P1, R71, R8.reuse, 0x1 ;  /* 0x000000084706c211 */ /* 0x080fe400078208ff */
[----:B------:R-:W-:Y:S02]  /*c150*/  @!P5 LEA R8, P2, R69, R8, 0x1 ;  /* 0x000000084508d211 */ /* 0x000fe400078408ff */
[-C--:B0-----:R-:W-:Y:S02]  /*c160*/  @!P3 LEA.HI.X R5, R67, R3.reuse, R68, 0x1, P0 ;  /* 0x000000034305b211 */ /* 0x081fe400000f0c44 */
[-C--:B------:R-:W-:Y:S02]  /*c170*/  @!P4 LEA.HI.X R7, R71, R3.reuse, R70, 0x1, P1 ;  /* 0x000000034707c211 */ /* 0x080fe400008f0c46 */
[----:B------:R-:W-:Y:S01]  /*c180*/  @!P5 LEA.HI.X R9, R69, R3, R66, 0x1, P2 ;  /* 0x000000034509d211 */ /* 0x000fe200010f0c42 */
[----:B------:R0:W-:Y:S04]  /*c190*/  @!P3 ST.E.128 desc[UR50][R4.64], R12 ;  /* 0x0000000c0400b985 */ /* 0x0001e8000c101d32 */
[----:B------:R0:W-:Y:S04]  /*c1a0*/  @!P4 ST.E.128 desc[UR50][R6.64], R36 ;  /* 0x000000240600c985 */ /* 0x0001e8000c101d32 */
[----:B------:R0:W-:Y:S02]  /*c1b0*/  @!P5 ST.E.128 desc[UR50][R8.64], R52 ;  /* 0x000000340800d985 */ /* 0x0001e4000c101d32 */
.L_x_172:
[----:B------:R-:W-:Y:S05]  /*c1c0*/  BSYNC B1 ;  /* 0x0000000000017941 */ /* 0x000fea0003800000 */
.L_x_171:
[----:B0-----:R-:W-:Y:S01]  /*c1d0*/  VIADD R3, R65, 0x60 ;  /* 0x0000006041037836 */ /* 0x001fe20000000000 */
[----:B--23--:R-:W0:Y:S04]  /*c1e0*/  SHFL.IDX PT, R64, R64, 0x3, 0x181f ;  /* 0x00781f0040407f89 */ /* 0x00ce2800000e0000 */
[----:B------:R-:W-:Y:S01]  /*c1f0*/  ISETP.GE.AND P0, PT, R3, R2, PT ;  /* 0x000000020300720c */ /* 0x000fe20003f06270 */
[----:B------:R-:W2:-:S12]  /*c200*/  SHFL.IDX PT, R0, R0, 0x3, 0x181f ;  /* 0x00781f0000007f89 */ /* 0x000e9800000e0000 */
[----:B------:R-:W-:Y:S05]  /*c210*/  @P0 BRA `(.L_x_173) ;  /* 0x0000002000200947 */ /* 0x000fea0003800000 */
[----:B------:R-:W-:Y:S02]  /*c220*/  ULDC UR4, c[0x0][0xac8] ;  /* 0x0002b20000047ab9 */ /* 0x000fe40000000800 */
[----:B------:R-:W-:Y:S02]  /*c230*/  ISETP.GE.AND P2, PT, R67, UR4, PT ;  /* 0x0000000443007c0c */ /* 0x000fe4000bf46270 */
[----:B------:R-:W-:-:S11]  /*c240*/  ISETP.GE.AND P3, PT, R71, UR4, PT ;  /* 0x0000000447007c0c */ /* 0x000fd6000bf66270 */
[-C--:B--2---:R-:W-:Y:S02]  /*c250*/  @!P2 LEA R2, P0, R67, R0.reuse, 0x1 ;  /* 0x000000004302a211 */ /* 0x084fe400078008ff */
[----:B------:R-:W-:Y:S02]  /*c260*/  @!P3 LEA R4, P1, R71, R0, 0x1 ;  /* 0x000000004704b211 */ /* 0x000fe400078208ff */
[-C--:B0-----:R-:W-:Y:S02]  /*c270*/  @!P2 LEA.HI.X R3, R67, R64.reuse, R68, 0x1, P0 ;  /* 0x000000404303a211 */ /* 0x081fe400000f0c44 */
[----:B------:R-:W-:Y:S02]  /*c280*/  @!P3 LEA.HI.X R5, R71, R64, R70, 0x1, P1 ;  /* 0x000000404705b211 */ /* 0x000fe400008f0c46 */
[----:B------:R-:W-:Y:S01]  /*c290*/  ISETP.GE.AND P0, PT, R69, UR4, PT ;  /* 0x0000000445007c0c */ /* 0x000fe2000bf06270 */
[----:B------:R3:W-:Y:S04]  /*c2a0*/  @!P2 ST.E.128 desc[UR50][R2.64], R24 ;  /* 0x000000180200a985 */ /* 0x0007e8000c101d32 */
[----:B------:R3:W-:Y:S08]  /*c2b0*/  @!P3 ST.E.128 desc[UR50][R4.64], R40 ;  /* 0x000000280400b985 */ /* 0x0007f0000c101d32 */
[----:B------:R-:W-:Y:S05]  /*c2c0*/  @P0 BRA `(.L_x_173) ;  /* 0x0000001c00f40947 */ /* 0x000fea0003800000 */
[----:B---3--:R-:W-:-:S04]  /*c2d0*/  LEA R2, P0, R69, R0, 0x1 ;  /* 0x0000000045027211 */ /* 0x008fc800078008ff */
[----:B------:R-:W-:-:S05]  /*c2e0*/  LEA.HI.X R3, R69, R64, R66, 0x1, P0 ;  /* 0x0000004045037211 */ /* 0x000fca00000f0c42 */
[----:B------:R0:W-:Y:S01]  /*c2f0*/  ST.E.128 desc[UR50][R2.64], R56 ;  /* 0x0000003802007985 */ /* 0x0001e2000c101d32 */
[----:B------:R-:W-:Y:S05]  /*c300*/  BRA `(.L_x_173) ;  /* 0x0000001c00e47947 */ /* 0x000fea0003800000 */
.L_x_166:
[----:B------:R-:W-:Y:S01]  /*c310*/  ULDC.64 UR12, c[0x0][0xb08] ;  /* 0x0002c200000c7ab9 */ /* 0x000fe20000000a00 */
[----:B------:R-:W0:Y:S01]  /*c320*/  @P1 LDC R0, c[0x0][0xbec] ;  /* 0x0002fb00ff001b82 */ /* 0x000e220000000800 */
[----:B------:R-:W-:Y:S01]  /*c330*/  UIMAD UR9, UR14, UR12, URZ ;  /* 0x0000000c0e0972a4 */ /* 0x000fe2000f8e023f */
[----:B------:R-:W-:Y:S01]  /*c340*/  IMAD.MOV.U32 R3, RZ, RZ, R37 ;  /* 0x000000ffff037224 */ /* 0x000fe200078e0025 */
[----:B------:R-:W-:Y:S01]  /*c350*/  UIMAD.WIDE.U32 UR10, UR4, UR12, URZ ;  /* 0x0000000c040a72a5 */ /* 0x000fe2000f8e003f */
[----:B------:R-:W-:Y:S01]  /*c360*/  ISETP.GE.AND P0, PT, R39, R2, PT ;  /* 0x000000022700720c */ /* 0x000fe20003f06270 */
[----:B------:R-:W-:Y:S01]  /*c370*/  UIMAD UR9, UR4, UR13, UR9 ;  /* 0x0000000d040972a4 */ /* 0x000fe2000f8e0209 */
[----:B------:R-:W-:Y:S01]  /*c380*/  BSSY B1, `(.L_x_174) ;  /* 0x00000a6000017945 */ /* 0x000fe20003800000 */
[----:B------:R-:W-:Y:S01]  /*c390*/  USHF.R.S32.HI UR4, URZ, 0x1f, UR36 ;  /* 0x0000001f3f047899 */ /* 0x000fe20008011424 */
[----:B------:R-:W1:Y:S01]  /*c3a0*/  @P1 LDC R29, c[0x0][0xbf0] ;  /* 0x0002fc00ff1d1b82 */ /* 0x000e620000000800 */
[----:B------:R-:W-:Y:S01]  /*c3b0*/  UIADD3 UR11, UR11, UR9, URZ ;  /* 0x000000090b0b7290 */ /* 0x000fe2000fffe03f */
[----:B------:R-:W-:Y:S01]  /*c3c0*/  SHF.R.S32.HI R30, RZ, 0x1f, R19 ;  /* 0x0000001fff1e7819 */ /* 0x000fe20000011413 */
[----:B------:R-:W-:Y:S01]  /*c3d0*/  ULDC.64 UR12, c[0x0][0xb38] ;  /* 0x0002ce00000c7ab9 */ /* 0x000fe20000000a00 */
[----:B------:R-:W-:Y:S01]  /*c3e0*/  UIADD3 UR8, UR8, 0x33420, URZ ;  /* 0x0003342008087890 */ /* 0x000fe2000fffe03f */
[----:B------:R-:W-:Y:S01]  /*c3f0*/  SHF.R.S32.HI R40, RZ, 0x1f, R22 ;  /* 0x0000001fff287819 */ /* 0x000fe20000011416 */
[----:B------:R-:W-:Y:S01]  /*c400*/  UIMAD.WIDE.U32 UR10, UR42, UR12, UR10 ;  /* 0x0000000c2a0a72a5 */ /* 0x000fe2000f8e000a */
[----:B------:R-:W-:Y:S01]  /*c410*/  SHF.R.S32.HI R42, RZ, 0x1f, R23 ;  /* 0x0000001fff2a7819 */ /* 0x000fe20000011417 */
[----:B------:R-:W-:Y:S01]  /*c420*/  UPRMT UR8, URZ, 0x654, UR8 ;  /* 0x000006543f087896 */ /* 0x000fe20008000008 */
[----:B------:R-:W-:Y:S01]  /*c430*/  SHF.R.S32.HI R44, RZ, 0x1f, R220 ;  /* 0x0000001fff2c7819 */ /* 0x000fe200000114dc */
[----:B------:R-:W-:Y:S01]  /*c440*/  UIMAD UR11, UR42, UR13, UR11 ;  /* 0x0000000d2a0b72a4 */ /* 0x000fe2000f8e020b */
[----:B------:R-:W-:-:S02]  /*c450*/  SHF.R.S32.HI R45, RZ, 0x1f, R221 ;  /* 0x0000001fff2d7819 */ /* 0x000fc400000114dd */
[----:B------:R-:W-:Y:S01]  /*c460*/  ULDC.64 UR12, c[0x0][0xb40] ;  /* 0x0002d000000c7ab9 */ /* 0x000fe20000000a00 */
[----:B------:R-:W-:Y:S01]  /*c470*/  SHF.R.S32.HI R46, RZ, 0x1f, R222 ;  /* 0x0000001fff2e7819 */ /* 0x000fe200000114de */
[----:B------:R-:W-:Y:S01]  /*c480*/  UIMAD UR4, UR4, UR12, URZ ;  /* 0x0000000c040472a4 */ /* 0x000fe2000f8e023f */
[----:B0-----:R-:W-:Y:S01]  /*c490*/  @P1 IMAD.HI.U32 R0, R37, R0, RZ ;  /* 0x0000000025001227 */ /* 0x001fe200078e00ff */
[----:B------:R-:W-:Y:S01]  /*c4a0*/  SYNCS.ARRIVE.TRANS64.RED.A1T0 RZ, [UR8], RZ ;  /* 0x000000ffffff79a7 */ /* 0x000fe20008100408 */
[----:B------:R-:W-:Y:S01]  /*c4b0*/  SHF.R.S32.HI R47, RZ, 0x1f, R223 ;  /* 0x0000001fff2f7819 */ /* 0x000fe200000114df */
[----:B------:R-:W-:Y:S01]  /*c4c0*/  UIMAD UR4, UR36, UR13, UR4 ;  /* 0x0000000d240472a4 */ /* 0x000fe2000f8e0204 */
[----:B------:R-:W-:Y:S01]  /*c4d0*/  SHF.R.S32.HI R52, RZ, 0x1f, R224 ;  /* 0x0000001fff347819 */ /* 0x000fe200000114e0 */
[----:B------:R-:W-:Y:S01]  /*c4e0*/  UIMAD.WIDE.U32 UR36, UR36, UR12, UR10 ;  /* 0x0000000c242472a5 */ /* 0x000fe2000f8e000a */
[----:B------:R-:W-:Y:S02]  /*c4f0*/  SHF.R.S32.HI R53, RZ, 0x1f, R225 ;  /* 0x0000001fff357819 */ /* 0x000fe400000114e1 */
[----:B------:R-:W-:Y:S01]  /*c500*/  ULDC.64 UR12, c[0x0][0xb48] ;  /* 0x0002d200000c7ab9 */ /* 0x000fe20000000a00 */
[----:B------:R-:W-:Y:S01]  /*c510*/  UIADD3 UR11, UR37, UR4, URZ ;  /* 0x00000004250b7290 */ /* 0x000fe2000fffe03f */
[----:B-1----:R-:W-:-:S02]  /*c520*/  @P1 SHF.R.U32.HI R3, RZ, R29, R0 ;  /* 0x0000001dff031219 */ /* 0x002fc40000011600 */
[----:B------:R-:W-:Y:S01]  /*c530*/  UMOV UR10, UR36 ;  /* 0x00000024000a7c82 */ /* 0x000fe20008000000 */
[----:B------:R-:W-:Y:S01]  /*c540*/  SHF.R.S32.HI R54, RZ, 0x1f, R226 ;  /* 0x0000001fff367819 */ /* 0x000fe200000114e2 */
[----:B------:R-:W-:Y:S01]  /*c550*/  UIMAD.WIDE.U32 UR10, UR39, UR12, UR10 ;  /* 0x0000000c270a72a5 */ /* 0x000fe2000f8e000a */
[--C-:B------:R-:W-:Y:S01]  /*c560*/  SHF.R.S32.HI R0, RZ, 0x1f, R3.reuse ;  /* 0x0000001fff007819 */ /* 0x100fe20000011403 */
[----:B------:R-:W-:Y:S01]  /*c570*/  IMAD.MOV R33, RZ, RZ, -R3 ;  /* 0x000000ffff217224 */ /* 0x000fe200078e0a03 */
[----:B------:R-:W-:Y:S01]  /*c580*/  SHF.R.S32.HI R55, RZ, 0x1f, R227 ;  /* 0x0000001fff377819 */ /* 0x000fe200000114e3 */
[----:B------:R-:W-:Y:S01]  /*c590*/  UIMAD UR39, UR39, UR13, UR11 ;  /* 0x0000000d272772a4 */ /* 0x000fe2000f8e020b */
[----:B------:R-:W-:Y:S01]  /*c5a0*/  SHF.R.S32.HI R131, RZ, 0x1f, R228 ;  /* 0x0000001fff837819 */ /* 0x000fe200000114e4 */
[----:B------:R-:W-:Y:S01]  /*c5b0*/  IMAD R33, R130, R33, R37 ;  /* 0x0000002182217224 */ /* 0x000fe200078e0225 */
[----:B------:R-:W-:Y:S01]  /*c5c0*/  ULDC.64 UR12, c[0x0][0xb30] ;  /* 0x0002cc00000c7ab9 */ /* 0x000fe20000000a00 */
[----:B------:R-:W-:Y:S01]  /*c5d0*/  IMAD.U32 R29, RZ, RZ, UR11 ;  /* 0x0000000bff1d7e24 */ /* 0x000fe2000f8e00ff */
[----:B------:R-:W-:Y:S01]  /*c5e0*/  SHF.R.S32.HI R132, RZ, 0x1f, R229 ;  /* 0x0000001fff847819 */ /* 0x000fe200000114e5 */
[----:B------:R-:W-:Y:S01]  /*c5f0*/  IMAD R0, R0, UR12, RZ ;  /* 0x0000000c00007c24 */ /* 0x000fe2000f8e02ff */
[----:B------:R-:W-:Y:S01]  /*c600*/  SHF.R.S32.HI R133, RZ, 0x1f, R230 ;  /* 0x0000001fff857819 */ /* 0x000fe200000114e6 */
[----:B------:R-:W-:Y:S01]  /*c610*/  IMAD.U32 R28, RZ, RZ, UR10 ;  /* 0x0000000aff1c7e24 */ /* 0x000fe2000f8e00ff */
[----:B------:R-:W-:Y:S01]  /*c620*/  ULDC.64 UR10, c[0x0][0xb28] ;  /* 0x0002ca00000a7ab9 */ /* 0x000fe20000000a00 */
[----:B------:R-:W-:Y:S01]  /*c630*/  IMAD.U32 R29, RZ, RZ, UR39 ;  /* 0x00000027ff1d7e24 */ /* 0x000fe2000f8e00ff */
[----:B------:R-:W-:Y:S01]  /*c640*/  SHF.R.S32.HI R134, RZ, 0x1f, R231 ;  /* 0x0000001fff867819 */ /* 0x000fe200000114e7 */
[C---:B------:R-:W-:Y:S01]  /*c650*/  IMAD R35, R3.reuse, UR13, R0 ;  /* 0x0000000d03237c24 */ /* 0x040fe2000f8e0200 */
[----:B------:R-:W-:Y:S01]  /*c660*/  SHF.R.S32.HI R0, RZ, 0x1f, R33 ;  /* 0x0000001fff007819 */ /* 0x000fe20000011421 */
[----:B------:R-:W-:Y:S01]  /*c670*/  IMAD.WIDE.U32 R28, R3, UR12, R28 ;  /* 0x0000000c031c7c25 */ /* 0x000fe2000f8e001c */
[----:B------:R-:W-:-:S02]  /*c680*/  SHF.R.S32.HI R135, RZ, 0x1f, R232 ;  /* 0x0000001fff877819 */ /* 0x000fc400000114e8 */
[----:B------:R-:W-:Y:S01]  /*c690*/  SHF.R.S32.HI R136, RZ, 0x1f, R233 ;  /* 0x0000001fff887819 */ /* 0x000fe200000114e9 */
[----:B------:R-:W-:Y:S01]  /*c6a0*/  IMAD R0, R0, UR10, RZ ;  /* 0x0000000a00007c24 */ /* 0x000fe2000f8e02ff */
[----:B------:R-:W-:Y:S01]  /*c6b0*/  SHF.R.S32.HI R137, RZ, 0x1f, R234 ;  /* 0x0000001fff897819 */ /* 0x000fe200000114ea */
[----:B------:R-:W-:Y:S01]  /*c6c0*/  IMAD.IADD R29, R29, 0x1, R35 ;  /* 0x000000011d1d7824 */ /* 0x000fe200078e0223 */
[----:B------:R-:W-:Y:S01]  /*c6d0*/  SHF.R.S32.HI R138, RZ, 0x1f, R235 ;  /* 0x0000001fff8a7819 */ /* 0x000fe200000114eb */
[C---:B------:R-:W-:Y:S02]  /*c6e0*/  IMAD R3, R33.reuse, UR11, R0 ;  /* 0x0000000b21037c24 */ /* 0x040fe4000f8e0200 */
[----:B------:R-:W-:Y:S01]  /*c6f0*/  IMAD.WIDE.U32 R28, R33, UR10, R28 ;  /* 0x0000000a211c7c25 */ /* 0x000fe2000f8e001c */
[----:B------:R-:W-:-:S03]  /*c700*/  ULDC.64 UR10, c[0x0][0xb00] ;  /* 0x0002c000000a7ab9 */ /* 0x000fc60000000a00 */
[----:B------:R-:W-:Y:S01]  /*c710*/  IMAD.IADD R3, R29, 0x1, R3 ;  /* 0x000000011d037824 */ /* 0x000fe200078e0203 */
[----:B------:R-:W-:-:S04]  /*c720*/  LEA R0, P1, R28, UR10, 0x2 ;  /* 0x0000000a1c007c11 */ /* 0x000fc8000f8210ff */
[----:B------:R-:W-:Y:S02]  /*c730*/  LEA.HI.X R3, R28, UR11, R3, 0x2, P1 ;  /* 0x0000000b1c037c11 */ /* 0x000fe400088f1403 */
[----:B------:R0:W1:Y:S04]  /*c740*/  SHFL.IDX PT, R28, R0, RZ, 0x1c1f ;  /* 0x001c1fff001c7589 */ /* 0x00006800000e0000 */
[----:B------:R0:W2:Y:S01]  /*c750*/  SHFL.IDX PT, R29, R3, RZ, 0x1c1f ;  /* 0x001c1fff031d7589 */ /* 0x0000a200000e0000 */
[----:B------:R-:W-:Y:S05]  /*c760*/  @P0 BRA `(.L_x_175) ;  /* 0x00000004009c0947 */ /* 0x000fea0003800000 */
[----:B------:R-:W-:Y:S01]  /*c770*/  ULDC UR4, c[0x0][0xac8] ;  /* 0x0002b20000047ab9 */ /* 0x000fe20000000800 */
[----:B------:R-:W-:Y:S01]  /*c780*/  VIADD R39, R17, 0x28 ;  /* 0x0000002811277836 */ /* 0x000fe20000000000 */
[----:B------:R-:W-:Y:S01]  /*c790*/  ISETP.GE.AND P4, PT, R235, UR4, PT ;  /* 0x00000004eb007c0c */ /* 0x000fe2000bf86270 */
[C---:B------:R-:W-:Y:S01]  /*c7a0*/  VIADD R43, R17.reuse, 0x30 ;  /* 0x00000030112b7836 */ /* 0x040fe20000000000 */
[C---:B------:R-:W-:Y:S01]  /*c7b0*/  ISETP.GE.AND P1, PT, R17.reuse, UR4, PT ;  /* 0x0000000411007c0c */ /* 0x040fe2000bf26270 */
[----:B------:R-:W-:Y:S01]  /*c7c0*/  VIADD R41, R17, 0x38 ;  /* 0x0000003811297836 */ /* 0x000fe20000000000 */
[----:B------:R-:W-:Y:S02]  /*c7d0*/  ISETP.GE.AND P0, PT, R234, UR4, PT ;  /* 0x00000004ea007c0c */ /* 0x000fe4000bf06270 */
[----:B------:R-:W-:Y:S02]  /*c7e0*/  ISETP.GE.AND P3, PT, R43, UR4, PT ;  /* 0x000000042b007c0c */ /* 0x000fe4000bf66270 */
[----:B------:R-:W-:-:S05]  /*c7f0*/  ISETP.GE.AND P5, PT, R18, UR4, PT ;  /* 0x0000000412007c0c */ /* 0x000fca000bfa6270 */
[-C--:B-1----:R-:W-:Y:S02]  /*c800*/  @!P4 LEA R34, P2, R235, R28.reuse, 0x2 ;  /* 0x0000001ceb22c211 */ /* 0x082fe400078410ff */
[----:B--2---:R-:W-:Y:S02]  /*c810*/  @!P1 IMAD.WIDE R32, R17, 0x4, R28 ;  /* 0x0000000411209825 */ /* 0x004fe400078e021c */
[----:B------:R-:W-:Y:S02]  /*c820*/  @!P4 LEA.HI.X R35, R235, R29, R138, 0x2, P2 ;  /* 0x0000001deb23c211 */ /* 0x000fe400010f148a */
[----:B------:R-:W-:Y:S01]  /*c830*/  ISETP.GE.AND P2, PT, R39, UR4, PT ;  /* 0x0000000427007c0c */ /* 0x000fe2000bf46270 */
[----:B------:R1:W-:Y:S01]  /*c840*/  @!P1 ST.E.64 desc[UR50][R32.64], R8 ;  /* 0x0000000820009985 */ /* 0x0003e2000c101b32 */
[----:B------:R-:W-:-:S03]  /*c850*/  @!P0 LEA R36, P1, R234, R28, 0x2 ;  /* 0x0000001cea248211 */ /* 0x000fc600078210ff */
[----:B------:R2:W-:Y:S01]  /*c860*/  @!P4 ST.E.64 desc[UR50][R34.64], R10 ;  /* 0x0000000a2200c985 */ /* 0x0005e2000c101b32 */
[----:B------:R-:W-:Y:S02]  /*c870*/  ISETP.GE.AND P4, PT, R233, UR4, PT ;  /* 0x00000004e9007c0c */ /* 0x000fe4000bf86270 */
[----:B------:R-:W-:Y:S02]  /*c880*/  @!P0 LEA.HI.X R37, R234, R29, R137, 0x2, P1 ;  /* 0x0000001dea258211 */ /* 0x000fe400008f1489 */
[----:B------:R-:W-:-:S03]  /*c890*/  @!P3 LEA R38, P1, R43, R28, 0x2 ;  /* 0x0000001c2b26b211 */ /* 0x000fc600078210ff */
[----:B------:R3:W-:Y:S01]  /*c8a0*/  @!P0 ST.E.64 desc[UR50][R36.64], R20 ;  /* 0x0000001424008985 */ /* 0x0007e2000c101b32 */
[----:B------:R-:W-:Y:S02]  /*c8b0*/  ISETP.GE.AND P0, PT, R41, UR4, PT ;  /* 0x0000000429007c0c */ /* 0x000fe4000bf06270 */
[----:B-1----:R-:W-:Y:S02]  /*c8c0*/  SHF.R.S32.HI R8, RZ, 0x1f, R39 ;  /* 0x0000001fff087819 */ /* 0x002fe40000011427 */
[C---:B------:R-:W-:Y:S02]  /*c8d0*/  @!P2 LEA R32, P6, R39.reuse, R28, 0x2 ;  /* 0x0000001c2720a211 */ /* 0x040fe400078c10ff */
[----:B------:R-:W-:Y:S02]  /*c8e0*/  SHF.R.S32.HI R9, RZ, 0x1f, R43 ;  /* 0x0000001fff097819 */ /* 0x000fe4000001142b */
[-C--:B------:R-:W-:Y:S02]  /*c8f0*/  @!P2 LEA.HI.X R33, R39, R29.reuse, R8, 0x2, P6 ;  /* 0x0000001d2721a211 */ /* 0x080fe400030f1408 */
[----:B------:R-:W-:-:S02]  /*c900*/  @!P3 LEA.HI.X R39, R43, R29, R9, 0x2, P1 ;  /* 0x0000001d2b27b211 */ /* 0x000fc400008f1409 */
[CC--:B------:R-:W-:Y:S02]  /*c910*/  @!P4 LEA R8, P6, R233.reuse, R28.reuse, 0x2 ;  /* 0x0000001ce908c211 */ /* 0x0c0fe400078c10ff */
[----:B--2---:R-:W-:Y:S02]  /*c920*/  SHF.R.S32.HI R11, RZ, 0x1f, R18 ;  /* 0x0000001fff0b7819 */ /* 0x004fe40000011412 */
[C---:B------:R-:W-:Y:S02]  /*c930*/  @!P5 LEA R10, P1, R18.reuse, R28, 0x2 ;  /* 0x0000001c120ad211 */ /* 0x040fe400078210ff */
[-C--:B------:R-:W-:Y:S02]  /*c940*/  @!P4 LEA.HI.X R9, R233, R29.reuse, R136, 0x2, P6 ;  /* 0x0000001de909c211 */ /* 0x080fe400030f1488 */
[----:B------:R-:W-:Y:S02]  /*c950*/  @!P5 LEA.HI.X R11, R18, R29, R11, 0x2, P1 ;  /* 0x0000001d120bd211 */ /* 0x000fe400008f140b */
[----:B------:R-:W-:Y:S01]  /*c960*/  ISETP.GE.AND P1, PT, R232, UR4, PT ;  /* 0x00000004e8007c0c */ /* 0x000fe2000bf26270 */
[----:B------:R1:W-:Y:S01]  /*c970*/  @!P4 ST.E.64 desc[UR50][R8.64], R24 ;  /* 0x000000180800c985 */ /* 0x0003e2000c101b32 */
[----:B------:R-:W-:-:S02]  /*c980*/  ISETP.GE.AND P4, PT, R231, UR4, PT ;  /* 0x00000004e7007c0c */ /* 0x000fc4000bf86270 */
[----:B---3--:R-:W-:Y:S01]  /*c990*/  SHF.R.S32.HI R21, RZ, 0x1f, R41 ;  /* 0x0000001fff157819 */ /* 0x008fe20000011429 */
[----:B------:R2:W-:Y:S01]  /*c9a0*/  @!P5 ST.E.64 desc[UR50][R10.64], R50 ;  /* 0x000000320a00d985 */ /* 0x0005e2000c101b32 */
[----:B------:R-:W-:-:S03]  /*c9b0*/  @!P0 LEA R20, P6, R41, R28, 0x2 ;  /* 0x0000001c29148211 */ /* 0x000fc600078c10ff */
[----:B------:R-:W-:Y:S01]  /*c9c0*/  @!P2 ST.E.64 desc[UR50][R32.64], R56 ;  /* 0x000000382000a985 */ /* 0x000fe2000c101b32 */
[-C--:B------:R-:W-:Y:S02]  /*c9d0*/  @!P0 LEA.HI.X R21, R41, R29.reuse, R21, 0x2, P6 ;  /* 0x0000001d29158211 */ /* 0x080fe400030f1415 */
[----:B------:R-:W-:Y:S01]  /*c9e0*/  ISETP.GE.AND P2, PT, R230, UR4, PT ;  /* 0x00000004e6007c0c */ /* 0x000fe2000bf46270 */
[----:B------:R-:W-:Y:S01]  /*c9f0*/  @!P3 ST.E.64 desc[UR50][R38.64], R62 ;  /* 0x0000003e2600b985 */ /* 0x000fe2000c101b32 */
[CC--:B------:R-:W-:Y:S02]  /*ca00*/  @!P1 LEA R34, P5, R232.reuse, R28.reuse, 0x2 ;  /* 0x0000001ce8229211 */ /* 0x0c0fe400078a10ff */
[----:B------:R-:W-:Y:S01]  /*ca10*/  ISETP.GE.AND P3, PT, R229, UR4, PT ;  /* 0x00000004e5007c0c */ /* 0x000fe2000bf66270 */
[----:B------:R3:W-:Y:S01]  /*ca20*/  @!P0 ST.E.64 desc[UR50][R20.64], R64 ;  /* 0x0000004014008985 */ /* 0x0007e2000c101b32 */
[----:B------:R-:W-:Y:S02]  /*ca30*/  @!P1 LEA.HI.X R35, R232, R29, R135, 0x2, P5 ;  /* 0x0000001de8239211 */ /* 0x000fe400028f1487 */
[----:B------:R-:W-:-:S02]  /*ca40*/  @!P4 LEA R36, P5, R231, R28, 0x2 ;  /* 0x0000001ce724c211 */ /* 0x000fc400078a10ff */
[----:B------:R-:W-:Y:S01]  /*ca50*/  ISETP.GE.AND P0, PT, R228, UR4, PT ;  /* 0x00000004e4007c0c */ /* 0x000fe2000bf06270 */
[----:B------:R-:W-:Y:S01]  /*ca60*/  @!P1 ST.E.64 desc[UR50][R34.64], R70 ;  /* 0x0000004622009985 */ /* 0x000fe2000c101b32 */
[----:B------:R-:W-:Y:S02]  /*ca70*/  @!P4 LEA.HI.X R37, R231, R29, R134, 0x2, P5 ;  /* 0x0000001de725c211 */ /* 0x000fe400028f1486 */
[----:B------:R-:W-:Y:S02]  /*ca80*/  ISETP.GE.AND P1, PT, R227, UR4, PT ;  /* 0x00000004e3007c0c */ /* 0x000fe4000bf26270 */
[-C--:B-1----:R-:W-:Y:S01]  /*ca90*/  @!P2 LEA R8, P6, R230, R28.reuse, 0x2 ;  /* 0x0000001ce608a211 */ /* 0x082fe200078c10ff */
[----:B------:R-:W-:Y:S01]  /*caa0*/  @!P4 ST.E.64 desc[UR50][R36.64], R72 ;  /* 0x000000482400c985 */ /* 0x000fe2000c101b32 */
[----:B------:R-:W-:Y:S02]  /*cab0*/  ISETP.GE.AND P4, PT, R226, UR4, PT ;  /* 0x00000004e2007c0c */ /* 0x000fe4000bf86270 */
[----:B--2---:R-:W-:-:S02]  /*cac0*/  @!P3 LEA R10, P5, R229, R28, 0x2 ;  /* 0x0000001ce50ab211 */ /* 0x004fc400078a10ff */
[-C--:B------:R-:W-:Y:S02]  /*cad0*/  @!P2 LEA.HI.X R9, R230, R29.reuse, R133, 0x2, P6 ;  /* 0x0000001de609a211 */ /* 0x080fe400030f1485 */
[-C--:B------:R-:W-:Y:S02]  /*cae0*/  @!P3 LEA.HI.X R11, R229, R29.reuse, R132, 0x2, P5 ;  /* 0x0000001de50bb211 */ /* 0x080fe400028f1484 */
[CC--:B---3--:R-:W-:Y:S01]  /*caf0*/  @!P0 LEA R20, P5, R228.reuse, R28.reuse, 0x2 ;  /* 0x0000001ce4148211 */ /* 0x0c8fe200078a10ff */
[----:B------:R1:W-:Y:S01]  /*cb00*/  @!P2 ST.E.64 desc[UR50][R8.64], R78 ;  /* 0x0000004e0800a985 */ /* 0x0003e2000c101b32 */
[----:B------:R-:W-:Y:S02]  /*cb10*/  ISETP.GE.AND P2, PT, R225, UR4, PT ;  /* 0x00000004e1007c0c */ /* 0x000fe4000bf46270 */
[----:B------:R-:W-:Y:S01]  /*cb20*/  @!P1 LEA R24, P6, R227, R28, 0x2 ;  /* 0x0000001ce3189211 */ /* 0x000fe200078c10ff */
[----:B------:R2:W-:Y:S01]  /*cb30*/  @!P3 ST.E.64 desc[UR50][R10.64], R80 ;  /* 0x000000500a00b985 */ /* 0x0005e2000c101b32 */
[----:B------:R-:W-:-:S02]  /*cb40*/  @!P0 LEA.HI.X R21, R228, R29, R131, 0x2, P5 ;  /* 0x0000001de4158211 */ /* 0x000fc400028f1483 */
[----:B------:R-:W-:Y:S02]  /*cb50*/  ISETP.GE.AND P3, PT, R224, UR4, PT ;  /* 0x00000004e0007c0c */ /* 0x000fe4000bf66270 */
[CC--:B------:R-:W-:Y:S01]  /*cb60*/  @!P4 LEA R32, P5, R226.reuse, R28.reuse, 0x2 ;  /* 0x0000001ce220c211 */ /* 0x0c0fe200078a10ff */
[----:B------:R3:W-:Y:S01]  /*cb70*/  @!P0 ST.E.64 desc[UR50][R20.64], R86 ;  /* 0x0000005614008985 */ /* 0x0007e2000c101b32 */
[-C--:B------:R-:W-:Y:S02]  /*cb80*/  @!P1 LEA.HI.X R25, R227, R29.reuse, R55, 0x2, P6 ;  /* 0x0000001de3199211 */ /* 0x080fe400030f1437 */
[----:B------:R-:W-:Y:S02]  /*cb90*/  @!P4 LEA.HI.X R33, R226, R29, R54, 0x2, P5 ;  /* 0x0000001de221c211 */ /* 0x000fe400028f1436 */
[----:B------:R-:W-:Y:S01]  /*cba0*/  ISETP.GE.AND P0, PT, R223, UR4, PT ;  /* 0x00000004df007c0c */ /* 0x000fe2000bf06270 */
[----:B------:R4:W-:Y:S01]  /*cbb0*/  @!P1 ST.E.64 desc[UR50][R24.64], R88 ;  /* 0x0000005818009985 */ /* 0x0009e2000c101b32 */
[----:B-1----:R-:W-:-:S03]  /*cbc0*/  @!P2 LEA R8, P1, R225, R28, 0x2 ;  /* 0x0000001ce108a211 */ /* 0x002fc600078210ff */
[----:B------:R-:W-:Y:S01]  /*cbd0*/  @!P4 ST.E.64 desc[UR50][R32.64], R94 ;  /* 0x0000005e2000c985 */ /* 0x000fe2000c101b32 */
[----:B------:R-:W-:Y:S02]  /*cbe0*/  ISETP.GE.AND P4, PT, R222, UR4, PT ;  /* 0x00000004de007c0c */ /* 0x000fe4000bf86270 */
[CC--:B--2---:R-:W-:Y:S02]  /*cbf0*/  @!P3 LEA R10, P5, R224.reuse, R28.reuse, 0x2 ;  /* 0x0000001ce00ab211 */ /* 0x0c4fe400078a10ff */
[-C--:B------:R-:W-:Y:S02]  /*cc00*/  @!P2 LEA.HI.X R9, R225, R29.reuse, R53, 0x2, P1 ;  /* 0x0000001de109a211 */ /* 0x080fe400008f1435 */
[----:B------:R-:W-:Y:S02]  /*cc10*/  ISETP.GE.AND P1, PT, R221, UR4, PT ;  /* 0x00000004dd007c0c */ /* 0x000fe4000bf26270 */
[----:B------:R-:W-:Y:S01]  /*cc20*/  @!P3 LEA.HI.X R11, R224, R29, R52, 0x2, P5 ;  /* 0x0000001de00bb211 */ /* 0x000fe200028f1434 */
[----:B------:R1:W-:Y:S01]  /*cc30*/  @!P2 ST.E.64 desc[UR50][R8.64], R96 ;  /* 0x000000600800a985 */ /* 0x0003e2000c101b32 */
[----:B------:R-:W-:-:S02]  /*cc40*/  @!P0 LEA R34, P6, R223, R28, 0x2 ;  /* 0x0000001cdf228211 */ /* 0x000fc400078c10ff */
[----:B------:R-:W-:Y:S01]  /*cc50*/  ISETP.GE.AND P2, PT, R220, UR4, PT ;  /* 0x00000004dc007c0c */ /* 0x000fe2000bf46270 */
[----:B------:R2:W-:Y:S01]  /*cc60*/  @!P3 ST.E.64 desc[UR50][R10.64], R102 ;  /* 0x000000660a00b985 */ /* 0x0005e2000c101b32 */
[-C--:B------:R-:W-:Y:S02]  /*cc70*/  @!P0 LEA.HI.X R35, R223, R29.reuse, R47, 0x2, P6 ;  /* 0x0000001ddf238211 */ /* 0x080fe400030f142f */
[C---:B---3--:R-:W-:Y:S02]  /*cc80*/  @!P4 LEA R20, P3, R222.reuse, R28, 0x2 ;  /* 0x0000001cde14c211 */ /* 0x048fe400078610ff */
[----:B------:R-:W-:Y:S01]  /*cc90*/  ISETP.GE.AND P5, PT, R23, UR4, PT ;  /* 0x0000000417007c0c */ /* 0x000fe2000bfa6270 */
[----:B------:R3:W-:Y:S01]  /*cca0*/  @!P0 ST.E.64 desc[UR50][R34.64], R104 ;  /* 0x0000006822008985 */ /* 0x0007e2000c101b32 */
[----:B------:R-:W-:Y:S02]  /*ccb0*/  @!P4 LEA.HI.X R21, R222, R29, R46, 0x2, P3 ;  /* 0x0000001dde15c211 */ /* 0x000fe400018f142e */
[----:B------:R-:W-:-:S02]  /*ccc0*/  ISETP.GE.AND P3, PT, R22, UR4, PT ;  /* 0x0000000416007c0c */ /* 0x000fc4000bf66270 */
[----:B------:R-:W-:Y:S01]  /*ccd0*/  ISETP.GE.AND P0, PT, R19, UR4, PT ;  /* 0x0000000413007c0c */ /* 0x000fe2000bf06270 */
[----:B------:R3:W-:Y:S01]  /*cce0*/  @!P4 ST.E.64 desc[UR50][R20.64], R110 ;  /* 0x0000006e1400c985 */ /* 0x0007e2000c101b32 */
[CC--:B----4-:R-:W-:Y:S02]  /*ccf0*/  @!P1 LEA R24, P6, R221.reuse, R28.reuse, 0x2 ;  /* 0x0000001cdd189211 */ /* 0x0d0fe400078c10ff */
[C---:B-1----:R-:W-:Y:S02]  /*cd00*/  @!P2 LEA R8, P4, R220.reuse, R28, 0x2 ;  /* 0x0000001cdc08a211 */ /* 0x042fe400078810ff */
[-C--:B------:R-:W-:Y:S02]  /*cd10*/  @!P1 LEA.HI.X R25, R221, R29.reuse, R45, 0x2, P6 ;  /* 0x0000001ddd199211 */ /* 0x080fe400030f142d */
[----:B------:R-:W-:-:S03]  /*cd20*/  @!P2 LEA.HI.X R9, R220, R29, R44, 0x2, P4 ;  /* 0x0000001ddc09a211 */ /* 0x000fc600020f142c */
[----:B------:R3:W-:Y:S01]  /*cd30*/  @!P1 ST.E.64 desc[UR50][R24.64], R112 ;  /* 0x0000007018009985 */ /* 0x0007e2000c101b32 */
[-C--:B--2---:R-:W-:Y:S02]  /*cd40*/  @!P5 LEA R10, P1, R23, R28.reuse, 0x2 ;  /* 0x0000001c170ad211 */ /* 0x084fe400078210ff */
[CC--:B------:R-:W-:Y:S01]  /*cd50*/  @!P3 LEA R32, P4, R22.reuse, R28.reuse, 0x2 ;  /* 0x0000001c1620b211 */ /* 0x0c0fe200078810ff */
[----:B------:R3:W-:Y:S01]  /*cd60*/  @!P2 ST.E.64 desc[UR50][R8.64], R118 ;  /* 0x000000760800a985 */ /* 0x0007e2000c101b32 */
[----:B------:R-:W-:Y:S02]  /*cd70*/  @!P0 LEA R28, P6, R19, R28, 0x2 ;  /* 0x0000001c131c8211 */ /* 0x000fe400078c10ff */
[-C--:B------:R-:W-:Y:S02]  /*cd80*/  @!P5 LEA.HI.X R11, R23, R29.reuse, R42, 0x2, P1 ;  /* 0x0000001d170bd211 */ /* 0x080fe400008f142a */
[-C--:B------:R-:W-:Y:S02]  /*cd90*/  @!P3 LEA.HI.X R33, R22, R29.reuse, R40, 0x2, P4 ;  /* 0x0000001d1621b211 */ /* 0x080fe400020f1428 */
[----:B------:R-:W-:Y:S01]  /*cda0*/  @!P0 LEA.HI.X R29, R19, R29, R30, 0x2, P6 ;  /* 0x0000001d131d8211 */ /* 0x000fe200030f141e */
[----:B------:R3:W-:Y:S04]  /*cdb0*/  @!P5 ST.E.64 desc[UR50][R10.64], R120 ;  /* 0x000000780a00d985 */ /* 0x0007e8000c101b32 */
[----:B------:R3:W-:Y:S04]  /*cdc0*/  @!P3 ST.E.64 desc[UR50][R32.64], R126 ;  /* 0x0000007e2000b985 */ /* 0x0007e8000c101b32 */
[----:B------:R3:W-:Y:S02]  /*cdd0*/  @!P0 ST.E.64 desc[UR50][R28.64], R128 ;  /* 0x000000801c008985 */ /* 0x0007e4000c101b32 */
.L_x_175:
[----:B------:R-:W-:Y:S05]  /*cde0*/  BSYNC B1 ;  /* 0x0000000000017941 */ /* 0x000fea0003800000 */
.L_x_174:
[----:B------:R-:W-:Y:S01]  /*cdf0*/  ISETP.GE.AND P0, PT, R31, R2, PT ;  /* 0x000000021f00720c */ /* 0x000fe20003f06270 */
[----:B---3--:R3:W4:Y:S04]  /*ce00*/  SHFL.IDX PT, R9, R3, 0x1, 0x1c1f ;  /* 0x003c1f0003097f89 */ /* 0x00872800000e0000 */
[----:B------:R3:W0:Y:S08]  /*ce10*/  SHFL.IDX PT, R8, R0, 0x1, 0x1c1f ;  /* 0x003c1f0000087f89 */ /* 0x00063000000e0000 */
[----:B---3--:R-:W-:Y:S05]  /*ce20*/  @P0 BRA `(.L_x_173) ;  /* 0x00000014001c0947 */ /* 0x008fea0003800000 */
[----:B------:R-:W-:Y:S01]  /*ce30*/  ULDC UR4, c[0x0][0xac8] ;  /* 0x0002b20000047ab9 */ /* 0x000fe20000000800 */
[C---:B--2---:R-:W-:Y:S01]  /*ce40*/  VIADD R29, R17.reuse, 0x28 ;  /* 0x00000028111d7836 */ /* 0x044fe20000000000 */
[C---:B------:R-:W-:Y:S01]  /*ce50*/  ISETP.GE.AND P0, PT, R17.reuse, UR4, PT ;  /* 0x0000000411007c0c */ /* 0x040fe2000bf06270 */
[C---:B------:R-:W-:Y:S01]  /*ce60*/  VIADD R25, R17.reuse, 0x30 ;  /* 0x0000003011197836 */ /* 0x040fe20000000000 */
[----:B------:R-:W-:Y:S01]  /*ce70*/  ISETP.GE.AND P6, PT, R234, UR4, PT ;  /* 0x00000004ea007c0c */ /* 0x000fe2000bfc6270 */
[----:B------:R-:W-:Y:S01]  /*ce80*/  VIADD R31, R17, 0x38 ;  /* 0x00000038111f7836 */ /* 0x000fe20000000000 */
[----:B------:R-:W-:Y:S02]  /*ce90*/  ISETP.GE.AND P1, PT, R235, UR4, PT ;  /* 0x00000004eb007c0c */ /* 0x000fe4000bf26270 */
[----:B------:R-:W-:Y:S02]  /*cea0*/  ISETP.GE.AND P3, PT, R29, UR4, PT ;  /* 0x000000041d007c0c */ /* 0x000fe4000bf66270 */
[----:B------:R-:W-:-:S02]  /*ceb0*/  ISETP.GE.AND P4, PT, R233, UR4, PT ;  /* 0x00000004e9007c0c */ /* 0x000fc4000bf86270 */
[----:B------:R-:W-:Y:S02]  /*cec0*/  ISETP.GE.AND P2, PT, R18, UR4, PT ;  /* 0x0000000412007c0c */ /* 0x000fe4000bf46270 */
[----:B0-----:R-:W-:Y:S01]  /*ced0*/  SHF.R.S32.HI R0, RZ, 0x1f, R25 ;  /* 0x0000001fff007819 */ /* 0x001fe20000011419 */
[----:B----4-:R-:W-:Y:S02]  /*cee0*/  @!P0 IMAD.WIDE R2, R17, 0x4, R8 ;  /* 0x0000000411028825 */ /* 0x010fe400078e0208 */
[----:B------:R-:W-:-:S03]  /*cef0*/  @!P6 LEA R20, P5, R234, R8, 0x2 ;  /* 0x00000008ea14e211 */ /* 0x000fc600078a10ff */
[----:B------:R0:W-:Y:S01]  /*cf00*/  @!P0 ST.E.64 desc[UR50][R2.64], R12 ;  /* 0x0000000c02008985 */ /* 0x0001e2000c101b32 */
[----:B------:R-:W-:Y:S02]  /*cf10*/  @!P6 LEA.HI.X R21, R234, R9, R137, 0x2, P5 ;  /* 0x00000009ea15e211 */ /* 0x000fe400028f1489 */
[----:B------:R-:W-:-:S04]  /*cf20*/  @!P1 LEA R10, P0, R235, R8, 0x2 ;  /* 0x00000008eb0a9211 */ /* 0x000fc800078010ff */
[----:B------:R-:W-:Y:S02]  /*cf30*/  @!P1 LEA.HI.X R11, R235, R9, R138, 0x2, P0 ;  /* 0x00000009eb0b9211 */ /* 0x000fe400000f148a */
[----:B------:R-:W-:-:S03]  /*cf40*/  ISETP.GE.AND P0, PT, R25, UR4, PT ;  /* 0x0000000419007c0c */ /* 0x000fc6000bf06270 */
[----:B------:R2:W-:Y:S01]  /*cf50*/  @!P1 ST.E.64 desc[UR50][R10.64], R14 ;  /* 0x0000000e0a009985 */ /* 0x0005e2000c101b32 */
[----:B------:R-:W-:Y:S02]  /*cf60*/  ISETP.GE.AND P1, PT, R31, UR4, PT ;  /* 0x000000041f007c0c */ /* 0x000fe4000bf26270 */
[----:B0-----:R-:W-:Y:S01]  /*cf70*/  SHF.R.S32.HI R2, RZ, 0x1f, R29 ;  /* 0x0000001fff027819 */ /* 0x001fe2000001141d */
[----:B------:R0:W-:Y:S01]  /*cf80*/  @!P6 ST.E.64 desc[UR50][R20.64], R26 ;  /* 0x0000001a1400e985 */ /* 0x0001e2000c101b32 */
[----:B------:R-:W-:-:S04]  /*cf90*/  @!P3 LEA R12, P5, R29, R8, 0x2 ;  /* 0x000000081d0cb211 */ /* 0x000fc800078a10ff */
[-C--:B------:R-:W-:Y:S02]  /*cfa0*/  @!P3 LEA.HI.X R13, R29, R9.reuse, R2, 0x2, P5 ;  /* 0x000000091d0db211 */ /* 0x080fe400028f1402 */
[-C--:B------:R-:W-:Y:S02]  /*cfb0*/  @!P4 LEA R2, P5, R233, R8.reuse, 0x2 ;  /* 0x00000008e902c211 */ /* 0x080fe400078a10ff */
[-C--:B------:R-:W-:Y:S02]  /*cfc0*/  @!P0 LEA R24, P6, R25, R8.reuse, 0x2 ;  /* 0x0000000819188211 */ /* 0x080fe400078c10ff */
[----:B------:R-:W-:Y:S02]  /*cfd0*/  @!P4 LEA.HI.X R3, R233, R9, R136, 0x2, P5 ;  /* 0x00000009e903c211 */ /* 0x000fe400028f1488 */
[----:B--2---:R-:W-:Y:S02]  /*cfe0*/  SHF.R.S32.HI R11, RZ, 0x1f, R18 ;  /* 0x0000001fff0b7819 */ /* 0x004fe40000011412 */
[----:B------:R-:W-:Y:S01]  /*cff0*/  @!P2 LEA R10, P5, R18, R8, 0x2 ;  /* 0x00000008120aa211 */ /* 0x000fe200078a10ff */
[----:B------:R2:W-:Y:S01]  /*d000*/  @!P4 ST.E.64 desc[UR50][R2.64], R48 ;  /* 0x000000300200c985 */ /* 0x0005e2000c101b32 */
[----:B------:R-:W-:-:S02]  /*d010*/  ISETP.GE.AND P4, PT, R232, UR4, PT ;  /* 0x00000004e8007c0c */ /* 0x000fc4000bf86270 */
[-C--:B------:R-:W-:Y:S02]  /*d020*/  @!P2 LEA.HI.X R11, R18, R9.reuse, R11, 0x2, P5 ;  /* 0x00000009120ba211 */ /* 0x080fe400028f140b */
[-C--:B------:R-:W-:Y:S02]  /*d030*/  @!P0 LEA.HI.X R25, R25, R9.reuse, R0, 0x2, P6 ;  /* 0x0000000919198211 */ /* 0x080fe400030f1400 */
[----:B------:R-:W-:Y:S01]  /*d040*/  SHF.R.S32.HI R0, RZ, 0x1f, R31 ;  /* 0x0000001fff007819 */ /* 0x000fe2000001141f */
[----:B------:R3:W-:Y:S01]  /*d050*/  @!P2 ST.E.64 desc[UR50][R10.64], R58 ;  /* 0x0000003a0a00a985 */ /* 0x0007e2000c101b32 */
[----:B------:R-:W-:Y:S02]  /*d060*/  @!P1 LEA R14, P6, R31, R8, 0x2 ;  /* 0x000000081f0e9211 */ /* 0x000fe400078c10ff */
[----:B------:R-:W-:Y:S01]  /*d070*/  ISETP.GE.AND P2, PT, R231, UR4, PT ;  /* 0x00000004e7007c0c */ /* 0x000fe2000bf46270 */
[----:B------:R4:W-:Y:S01]  /*d080*/  @!P3 ST.E.64 desc[UR50][R12.64], R60 ;  /* 0x0000003c0c00b985 */ /* 0x0009e2000c101b32 */
[----:B------:R-:W-:-:S02]  /*d090*/  @!P1 LEA.HI.X R15, R31, R9, R0, 0x2, P6 ;  /* 0x000000091f0f9211 */ /* 0x000fc400030f1400 */
[----:B------:R-:W-:Y:S01]  /*d0a0*/  ISETP.GE.AND P3, PT, R230, UR4, PT ;  /* 0x00000004e6007c0c */ /* 0x000fe2000bf66270 */
[----:B------:R-:W-:Y:S01]  /*d0b0*/  @!P0 ST.E.64 desc[UR50][R24.64], R66 ;  /* 0x0000004218008985 */ /* 0x000fe2000c101b32 */
[----:B0-----:R-:W-:-:S03]  /*d0c0*/  @!P4 LEA R20, P0, R232, R8, 0x2 ;  /* 0x00000008e814c211 */ /* 0x001fc600078010ff */
[----:B------:R0:W-:Y:S01]  /*d0d0*/  @!P1 ST.E.64 desc[UR50][R14.64], R68 ;  /* 0x000000440e009985 */ /* 0x0001e2000c101b32 */
[----:B------:R-:W-:Y:S02]  /*d0e0*/  @!P4 LEA.HI.X R21, R232, R9, R135, 0x2, P0 ;  /* 0x00000009e815c211 */ /* 0x000fe400000f1487 */
[----:B------:R-:W-:Y:S02]  /*d0f0*/  ISETP.GE.AND P1, PT, R229, UR4, PT ;  /* 0x00000004e5007c0c */ /* 0x000fe4000bf26270 */
[----:B------:R-:W-:Y:S01]  /*d100*/  ISETP.GE.AND P0, PT, R228, UR4, PT ;  /* 0x00000004e4007c0c */ /* 0x000fe2000bf06270 */
[----:B------:R-:W-:Y:S01]  /*d110*/  @!P4 ST.E.64 desc[UR50][R20.64], R74 ;  /* 0x0000004a1400c985 */ /* 0x000fe2000c101b32 */
[----:B------:R-:W-:Y:S02]  /*d120*/  ISETP.GE.AND P4, PT, R227, UR4, PT ;  /* 0x00000004e3007c0c */ /* 0x000fe4000bf86270 */
[-C--:B------:R-:W-:Y:S02]  /*d130*/  @!P2 LEA R26, P6, R231, R8.reuse, 0x2 ;  /* 0x00000008e71aa211 */ /* 0x080fe400078c10ff */
[----:B--2---:R-:W-:-:S02]  /*d140*/  @!P3 LEA R2, P5, R230, R8, 0x2 ;  /* 0x00000008e602b211 */ /* 0x004fc400078a10ff */
[-C--:B------:R-:W-:Y:S02]  /*d150*/  @!P2 LEA.HI.X R27, R231, R9.reuse, R134, 0x2, P6 ;  /* 0x00000009e71ba211 */ /* 0x080fe400030f1486 */
[-C--:B------:R-:W-:Y:S02]  /*d160*/  @!P3 LEA.HI.X R3, R230, R9.reuse, R133, 0x2, P5 ;  /* 0x00000009e603b211 */ /* 0x080fe400028f1485 */
[CC--:B---3--:R-:W-:Y:S01]  /*d170*/  @!P1 LEA R10, P5, R229.reuse, R8.reuse, 0x2 ;  /* 0x00000008e50a9211 */ /* 0x0c8fe200078a10ff */
[----:B------:R-:W-:Y:S01]  /*d180*/  @!P2 ST.E.64 desc[UR50][R26.64], R76 ;  /* 0x0000004c1a00a985 */ /* 0x000fe2000c101b32 */
[----:B------:R-:W-:Y:S02]  /*d190*/  ISETP.GE.AND P2, PT, R226, UR4, PT ;  /* 0x00000004e2007c0c */ /* 0x000fe4000bf46270 */
[----:B----4-:R-:W-:Y:S01]  /*d1a0*/  @!P0 LEA R12, P6, R228, R8, 0x2 ;  /* 0x00000008e40c8211 */ /* 0x010fe200078c10ff */
[----:B------:R2:W-:Y:S01]  /*d1b0*/  @!P3 ST.E.64 desc[UR50][R2.64], R82 ;  /* 0x000000520200b985 */ /* 0x0005e2000c101b32 */
[----:B------:R-:W-:-:S02]  /*d1c0*/  @!P1 LEA.HI.X R11, R229, R9, R132, 0x2, P5 ;  /* 0x00000009e50b9211 */ /* 0x000fc400028f1484 */
[----:B------:R-:W-:Y:S02]  /*d1d0*/  ISETP.GE.AND P3, PT, R225, UR4, PT ;  /* 0x00000004e1007c0c */ /* 0x000fe4000bf66270 */
[CC--:B0-----:R-:W-:Y:S01]  /*d1e0*/  @!P4 LEA R14, P5, R227.reuse, R8.reuse, 0x2 ;  /* 0x00000008e30ec211 */ /* 0x0c1fe200078a10ff */
[----:B------:R0:W-:Y:S01]  /*d1f0*/  @!P1 ST.E.64 desc[UR50][R10.64], R84 ;  /* 0x000000540a009985 */ /* 0x0001e2000c101b32 */
[-C--:B------:R-:W-:Y:S02]  /*d200*/  @!P0 LEA.HI.X R13, R228, R9.reuse, R131, 0x2, P6 ;  /* 0x00000009e40d8211 */ /* 0x080fe400030f1483 */
[----:B------:R-:W-:Y:S02]  /*d210*/  @!P4 LEA.HI.X R15, R227, R9, R55, 0x2, P5 ;  /* 0x00000009e30fc211 */ /* 0x000fe400028f1437 */
[----:B------:R-:W-:Y:S01]  /*d220*/  ISETP.GE.AND P1, PT, R224, UR4, PT ;  /* 0x00000004e0007c0c */ /* 0x000fe2000bf26270 */
[----:B------:R3:W-:Y:S01]  /*d230*/  @!P0 ST.E.64 desc[UR50][R12.64], R90 ;  /* 0x0000005a0c008985 */ /* 0x0007e2000c101b32 */
[----:B--2---:R-:W-:-:S03]  /*d240*/  @!P2 LEA R2, P0, R226, R8, 0x2 ;  /* 0x00000008e202a211 */ /* 0x004fc600078010ff */
[----:B------:R-:W-:Y:S01]  /*d250*/  @!P4 ST.E.64 desc[UR50][R14.64], R92 ;  /* 0x0000005c0e00c985 */ /* 0x000fe2000c101b32 */
[----:B------:R-:W-:Y:S02]  /*d260*/  ISETP.GE.AND P4, PT, R223, UR4, PT ;  /* 0x00000004df007c0c */ /* 0x000fe4000bf86270 */
[CC--:B------:R-:W-:Y:S02]  /*d270*/  @!P3 LEA R20, P5, R225.reuse, R8.reuse, 0x2 ;  /* 0x00000008e114b211 */ /* 0x0c0fe400078a10ff */
        /* <DEDUP_REMOVED lines=8> */
[C---:B0-----:R-:W-:Y:S02]  /*d300*/  @!P4 LEA R10, P3, R223.reuse, R8, 0x2 ;  /* 0x00000008df0ac211 */ /* 0x041fe400078610ff */
[----:B------:R-:W-:Y:S01]  /*d310*/  ISETP.GE.AND P5, PT, R220, UR4, PT ;  /* 0x00000004dc007c0c */ /* 0x000fe2000bfa6270 */
[----:B------:R0:W-:Y:S01]  /*d320*/  @!P1 ST.E.64 desc[UR50][R24.64], R106 ;  /* 0x0000006a18009985 */ /* 0x0001e2000c101b32 */
[----:B------:R-:W-:Y:S02]  /*d330*/  @!P4 LEA.HI.X R11, R223, R9, R47, 0x2, P3 ;  /* 0x00000009df0bc211 */ /* 0x000fe400018f142f */
[----:B------:R-:W-:-:S02]  /*d340*/  ISETP.GE.AND P3, PT, R23, UR4, PT ;  /* 0x0000000417007c0c */ /* 0x000fc4000bf66270 */
[----:B------:R-:W-:Y:S01]  /*d350*/  ISETP.GE.AND P1, PT, R22, UR4, PT ;  /* 0x0000000416007c0c */ /* 0x000fe2000bf26270 */
[----:B------:R0:W-:Y:S01]  /*d360*/  @!P4 ST.E.64 desc[UR50][R10.64], R108 ;  /* 0x0000006c0a00c985 */ /* 0x0001e2000c101b32 */
[CC--:B---3--:R-:W-:Y:S02]  /*d370*/  @!P0 LEA R12, P6, R222.reuse, R8.reuse, 0x2 ;  /* 0x00000008de0c8211 */ /* 0x0c8fe400078c10ff */
[C---:B--2---:R-:W-:Y:S02]  /*d380*/  @!P2 LEA R2, P4, R221.reuse, R8, 0x2 ;  /* 0x00000008dd02a211 */ /* 0x044fe400078810ff */
[-C--:B------:R-:W-:Y:S02]  /*d390*/  @!P0 LEA.HI.X R13, R222, R9.reuse, R46, 0x2, P6 ;  /* 0x00000009de0d8211 */ /* 0x080fe400030f142e */
[----:B------:R-:W-:-:S03]  /*d3a0*/  @!P2 LEA.HI.X R3, R221, R9, R45, 0x2, P4 ;  /* 0x00000009dd03a211 */ /* 0x000fc600020f142d */
[----:B------:R2:W-:Y:S01]  /*d3b0*/  @!P0 ST.E.64 desc[UR50][R12.64], R114 ;  /* 0x000000720c008985 */ /* 0x0005e2000c101b32 */
[-C--:B------:R-:W-:Y:S02]  /*d3c0*/  @!P5 LEA R14, P0, R220, R8.reuse, 0x2 ;  /* 0x00000008dc0ed211 */ /* 0x080fe400078010ff */
[CC--:B----4-:R-:W-:Y:S01]  /*d3d0*/  @!P3 LEA R20, P4, R23.reuse, R8.reuse, 0x2 ;  /* 0x000000081714b211 */ /* 0x0d0fe200078810ff */
[----:B------:R2:W-:Y:S01]  /*d3e0*/  @!P2 ST.E.64 desc[UR50][R2.64], R116 ;  /* 0x000000740200a985 */ /* 0x0005e2000c101b32 */
[----:B0-----:R-:W-:Y:S02]  /*d3f0*/  @!P1 LEA R24, P6, R22, R8, 0x2 ;  /* 0x0000000816189211 */ /* 0x001fe400078c10ff */
[-C--:B------:R-:W-:Y:S02]  /*d400*/  @!P5 LEA.HI.X R15, R220, R9.reuse, R44, 0x2, P0 ;  /* 0x00000009dc0fd211 */ /* 0x080fe400000f142c */
[-C--:B------:R-:W-:Y:S02]  /*d410*/  @!P3 LEA.HI.X R21, R23, R9.reuse, R42, 0x2, P4 ;  /* 0x000000091715b211 */ /* 0x080fe400020f142a */
[----:B------:R-:W-:Y:S01]  /*d420*/  @!P1 LEA.HI.X R25, R22, R9, R40, 0x2, P6 ;  /* 0x0000000916199211 */ /* 0x000fe200030f1428 */
[----:B------:R2:W-:Y:S01]  /*d430*/  @!P5 ST.E.64 desc[UR50][R14.64], R122 ;  /* 0x0000007a0e00d985 */ /* 0x0005e2000c101b32 */
[----:B------:R-:W-:-:S03]  /*d440*/  ISETP.GE.AND P0, PT, R19, UR4, PT ;  /* 0x0000000413007c0c */ /* 0x000fc6000bf06270 */
[----:B------:R2:W-:Y:S04]  /*d450*/  @!P3 ST.E.64 desc[UR50][R20.64], R124 ;  /* 0x0000007c1400b985 */ /* 0x0005e8000c101b32 */
[----:B------:R2:W-:Y:S06]  /*d460*/  @!P1 ST.E.64 desc[UR50][R24.64], R4 ;  /* 0x0000000418009985 */ /* 0x0005ec000c101b32 */
[----:B------:R-:W-:Y:S05]  /*d470*/  @P0 BRA `(.L_x_173) ;  /* 0x0000000c00880947 */ /* 0x000fea0003800000 */
[----:B--2---:R-:W-:-:S04]  /*d480*/  LEA R2, P0, R19, R8, 0x2 ;  /* 0x0000000813027211 */ /* 0x004fc800078010ff */
[----:B------:R-:W-:-:S05]  /*d490*/  LEA.HI.X R3, R19, R9, R30, 0x2, P0 ;  /* 0x0000000913037211 */ /* 0x000fca00000f141e */
[----:B------:R0:W-:Y:S01]  /*d4a0*/  ST.E.64 desc[UR50][R2.64], R6 ;  /* 0x0000000602007985 */ /* 0x0001e2000c101b32 */
[----:B------:R-:W-:Y:S05]  /*d4b0*/  BRA `(.L_x_173) ;  /* 0x0000000c00787947 */ /* 0x000fea0003800000 */
.L_x_164:
[----:B------:R-:W-:Y:S02]  /*d4c0*/  ULDC.64 UR8, c[0x0][0xc00] ;  /* 0x0003000000087ab9 */ /* 0x000fe40000000a00 */
[----:B------:R-:W-:-:S04]  /*d4d0*/  UISETP.NE.U32.AND UP0, UPT, UR8, URZ, UPT ;  /* 0x0000003f0800728c */ /* 0x000fc8000bf05070 */
[----:B------:R-:W-:-:S03]  /*d4e0*/  UISETP.NE.AND.EX UP0, UPT, UR9, URZ, UPT, UP0 ;  /* 0x0000003f0900728c */ /* 0x000fc6000bf05300 */
[----:B------:R-:W-:Y:S02]  /*d4f0*/  ULDC.64 UR8, c[0x0][0xc00] ;  /* 0x0003000000087ab9 */ /* 0x000fe40000000a00 */
[----:B------:R-:W-:Y:S01]  /*d500*/  UIMAD.WIDE UR8, UR36, 0x4, UR8 ;  /* 0x00000004240878a5 */ /* 0x000fe2000f8e0208 */
[----:B------:R-:W-:-:S05]  /*d510*/  PLOP3.LUT P1, PT, PT, PT, UP0, 0x80, 0x0 ;  /* 0x000000000000781c */ /* 0x000fca0003f2f008 */
[----:B------:R-:W-:Y:S02]  /*d520*/  IMAD.U32 R2, RZ, RZ, UR8 ;  /* 0x00000008ff027e24 */ /* 0x000fe4000f8e00ff */
[----:B------:R-:W-:Y:S01]  /*d530*/  IMAD.U32 R3, RZ, RZ, UR9 ;  /* 0x00000009ff037e24 */ /* 0x000fe2000f8e00ff */
[----:B------:R-:W-:Y:S02]  /*d540*/  ULDC.64 UR8, c[0x0][0xc08] ;  /* 0x0003020000087ab9 */ /* 0x000fe40000000a00 */
[----:B------:R-:W-:-:S03]  /*d550*/  UISETP.NE.U32.AND UP1, UPT, UR8, URZ, UPT ;  /* 0x0000003f0800728c */ /* 0x000fc6000bf25070 */
[----:B------:R-:W2:Y:S01]  /*d560*/  @P1 LDG.E R6, desc[UR50][R2.64] ;  /* 0x0000003202061981 */ /* 0x000ea2000c1e1900 */
[----:B------:R-:W-:Y:S01]  /*d570*/  UISETP.NE.AND.EX UP1, UPT, UR9, URZ, UPT, UP1 ;  /* 0x0000003f0900728c */ /* 0x000fe2000bf25310 */
[----:B------:R-:W-:Y:S01]  /*d580*/  ULDC UR4, c[0x0][0xa88] ;  /* 0x0002a20000047ab9 */ /* 0x000fe20000000800 */
[----:B------:R-:W0:Y:S01]  /*d590*/  S2R R7, SR_TID.X ;  /* 0x0000000000077919 */ /* 0x000e220000002100 */
[----:B------:R-:W-:-:S03]  /*d5a0*/  IMAD.U32 R0, RZ, RZ, UR4 ;  /* 0x00000004ff007e24 */ /* 0x000fc6000f8e00ff */
[----:B------:R-:W-:-:S05]  /*d5b0*/  PLOP3.LUT P2, PT, PT, PT, UP1, 0x80, 0x0 ;  /* 0x000000000000781c */ /* 0x000fca0003f4f018 */
[----:B------:R-:W-:Y:S02]  /*d5c0*/  @UP1 ULDC.64 UR8, c[0x0][0xc08] ;  /* 0x0003020000081ab9 */ /* 0x000fe40000000a00 */
[----:B------:R-:W-:-:S06]  /*d5d0*/  @UP1 UIMAD.WIDE UR8, UR36, 0x4, UR8 ;  /* 0x00000004240818a5 */ /* 0x000fcc000f8e0208 */
[----:B------:R-:W-:Y:S02]  /*d5e0*/  IMAD.U32 R4, RZ, RZ, UR8 ;  /* 0x00000008ff047e24 */ /* 0x000fe4000f8e00ff */
[----:B------:R-:W-:-:S05]  /*d5f0*/  IMAD.U32 R5, RZ, RZ, UR9 ;  /* 0x00000009ff057e24 */ /* 0x000fca000f8e00ff */
[----:B------:R1:W5:Y:S01]  /*d600*/  @P2 LDG.E R0, desc[UR50][R4.64] ;  /* 0x0000003204002981 */ /* 0x000362000c1e1900 */
[----:B------:R-:W-:Y:S01]  /*d610*/  UMOV UR4, URZ ;  /* 0x0000003f00047c82 */ /* 0x000fe20008000000 */
[----:B0-----:R-:W-:-:S05]  /*d620*/  VIADD R7, R7, 0xffffff80 ;  /* 0xffffff8007077836 */ /* 0x001fca0000000000 */
[----:B------:R-:W-:Y:S02]  /*d630*/  ISETP.GT.AND P0, PT, R7, 0x7f, PT ;  /* 0x0000007f0700780c */ /* 0x000fe40003f04270 */
[----:B--2---:R-:W-:-:S13]  /*d640*/  @P1 R2UR UR4, R6 ;  /* 0x00000000060412ca */ /* 0x004fda00000e0000 */
[----:B------:R-:W-:Y:S01]  /*d650*/  USHF.R.S32.HI UR16, URZ, 0x1f, UR4 ;  /* 0x0000001f3f107899 */ /* 0x000fe20008011404 */
[----:B-1----:R-:W-:Y:S11]  /*d660*/  @P2 BRA `(.L_x_176) ;  /* 0x0000000000102947 */ /* 0x002ff60003800000 */
[----:B------:R-:W-:Y:S05]  /*d670*/  @!P1 BRA `(.L_x_176) ;  /* 0x00000000000c9947 */ /* 0x000fea0003800000 */
[----:B------:R-:W2:Y:S04]  /*d680*/  LDG.E R5, desc[UR50][R2.64] ;  /* 0x0000003202057981 */ /* 0x000ea8000c1e1900 */
[----:B-----5:R-:W2:Y:S02]  /*d690*/  LDG.E R0, desc[UR50][R2.64+0x4] ;  /* 0x0000043202007981 */ /* 0x020ea4000c1e1900 */
[----:B--2---:R-:W-:-:S07]  /*d6a0*/  IMAD.IADD R0, R0, 0x1, -R5 ;  /* 0x0000000100007824 */ /* 0x004fce00078e0a05 */
.L_x_176:
[----:B------:R-:W-:Y:S01]  /*d6b0*/  USEL UR36, UR36, URZ, !UP0 ;  /* 0x0000003f24247287 */ /* 0x000fe2000c000000 */
[----:B------:R-:W-:Y:S01]  /*d6c0*/  BSSY B1, `(.L_x_177) ;  /* 0x0000039000017945 */ /* 0x000fe20003800000 */
[----:B------:R-:W-:-:S03]  /*d6d0*/  USEL UR37, UR37, URZ, !UP0 ;  /* 0x0000003f25257287 */ /* 0x000fc6000c000000 */
[----:B------:R-:W-:Y:S09]  /*d6e0*/  @P0 BRA `(.L_x_178) ;  /* 0x0000000000d80947 */ /* 0x000ff20003800000 */
[----:B------:R-:W0:Y:S01]  /*d6f0*/  S2R R3, SR_TID.X ;  /* 0x0000000000037919 */ /* 0x000e220000002100 */
[----:B------:R-:W1:Y:S01]  /*d700*/  LDC R9, c[0x0][0xbe8] ;  /* 0x0002fa00ff097b82 */ /* 0x000e620000000800 */
[----:B------:R-:W-:-:S04]  /*d710*/  IMAD.U32 R2, RZ, RZ, UR43 ;  /* 0x0000002bff027e24 */ /* 0x000fc8000f8e00ff */
[----:B0-----:R-:W-:Y:S02]  /*d720*/  IMAD R2, R2, 0x80, R3 ;  /* 0x0000008002027824 */ /* 0x001fe400078e0203 */
[----:B-1---5:R-:W-:Y:S02]  /*d730*/  IMAD R3, R0, R9, RZ ;  /* 0x0000000900037224 */ /* 0x022fe400078e02ff */
[----:B------:R-:W-:-:S05]  /*d740*/  VIADD R4, R2, 0xffffff80 ;  /* 0xffffff8002047836 */ /* 0x000fca0000000000 */
[----:B------:R-:W-:-:S13]  /*d750*/  ISETP.GE.AND P0, PT, R4, R3, PT ;  /* 0x000000030400720c */ /* 0x000fda0003f06270 */
[----:B------:R-:W-:Y:S05]  /*d760*/  @P0 BRA `(.L_x_178) ;  /* 0x0000000000b80947 */ /* 0x000fea0003800000 */
[----:B------:R-:W-:Y:S01]  /*d770*/  ISETP.NE.AND P0, PT, R9, 0x1, PT ;  /* 0x000000010900780c */ /* 0x000fe20003f05270 */
[----:B------:R-:W-:Y:S01]  /*d780*/  UISETP.GT.AND UP2, UPT, UR45, 0x1, UPT ;  /* 0x000000012d00788c */ /* 0x000fe2000bf44270 */
[----:B------:R-:W-:Y:S01]  /*d790*/  IMAD.MOV.U32 R5, RZ, RZ, R4 ;  /* 0x000000ffff057224 */ /* 0x000fe200078e0004 */
[----:B------:R-:W-:Y:S02]  /*d7a0*/  UMOV UR8, 0x9b8 ;  /* 0x000009b800087882 */ /* 0x000fe40000000000 */
[----:B------:R-:W-:Y:S02]  /*d7b0*/  USEL UR17, UR8, 0x978, UP2 ;  /* 0x0000097808117887 */ /* 0x000fe40009000000 */
[----:B------:R-:W-:-:S06]  /*d7c0*/  USEL UR19, UR39, URZ, UP2 ;  /* 0x0000003f27137287 */ /* 0x000fcc0009000000 */
[----:B------:R-:W0:Y:S04]  /*d7d0*/  @P0 LDC R3, c[0x0][0xbec] ;  /* 0x0002fb00ff030b82 */ /* 0x000e280000000800 */
[----:B------:R-:W-:Y:S01]  /*d7e0*/  ULDC.64 UR8, c[0x0][UR17+0x218] ;  /* 0x0000860011087abb */ /* 0x000fe20008000a00 */
[----:B------:R-:W-:Y:S01]  /*d7f0*/  ULDC.64 UR12, c[0x0][UR17+0x220] ;  /* 0x00008800110c7abb */ /* 0x000fe20008000a00 */
[----:B------:R-:W-:Y:S01]  /*d800*/  ULDC.64 UR14, c[0x0][UR17+0x228] ;  /* 0x00008a00110e7abb */ /* 0x000fe20008000a00 */
[----:B------:R-:W-:Y:S01]  /*d810*/  UIMAD.WIDE.U32 UR10, UR8, UR42, URZ ;  /* 0x0000002a080a72a5 */ /* 0x000fe2000f8e003f */
[----:B------:R-:W1:Y:S01]  /*d820*/  @P0 LDC R7, c[0x0][0xbf0] ;  /* 0x0002fc00ff070b82 */ /* 0x000e620000000800 */
[----:B------:R-:W-:Y:S02]  /*d830*/  UIMAD UR18, UR9, UR42, URZ ;  /* 0x0000002a091272a4 */ /* 0x000fe4000f8e023f */
[----:B------:R-:W-:-:S02]  /*d840*/  UIMAD UR13, UR13, UR36, URZ ;  /* 0x000000240d0d72a4 */ /* 0x000fc4000f8e023f */
[----:B------:R-:W-:Y:S02]  /*d850*/  UIMAD.WIDE.U32 UR20, UR14, UR19, URZ ;  /* 0x000000130e1472a5 */ /* 0x000fe4000f8e003f */
[----:B------:R-:W-:Y:S02]  /*d860*/  UIMAD.WIDE.U32 UR8, UR12, UR36, URZ ;  /* 0x000000240c0872a5 */ /* 0x000fe4000f8e003f */
[----:B------:R-:W-:Y:S02]  /*d870*/  UIMAD UR14, UR15, UR19, URZ ;  /* 0x000000130f0e72a4 */ /* 0x000fe4000f8e023f */
[----:B------:R-:W-:Y:S02]  /*d880*/  UIMAD UR13, UR12, UR37, UR13 ;  /* 0x000000250c0d72a4 */ /* 0x000fe4000f8e020d */
[----:B------:R-:W-:Y:S02]  /*d890*/  UIADD3 UR10, UP0, UP1, UR8, UR10, UR4 ;  /* 0x0000000a080a7290 */ /* 0x000fe4000f91e004 */
[----:B------:R-:W-:Y:S01]  /*d8a0*/  UIADD3 UR8, UR14, UR21, URZ ;  /* 0x000000150e087290 */ /* 0x000fe2000fffe03f */
[----:B0-----:R-:W-:Y:S01]  /*d8b0*/  @P0 IMAD.HI.U32 R2, R4, R3, RZ ;  /* 0x0000000304020227 */ /* 0x001fe200078e00ff */
[----:B------:R-:W-:-:S02]  /*d8c0*/  UIADD3 UR11, UR18, UR11, URZ ;  /* 0x0000000b120b7290 */ /* 0x000fc4000fffe03f */
[----:B------:R-:W-:Y:S01]  /*d8d0*/  UIADD3 UR13, UR9, UR13, URZ ;  /* 0x0000000d090d7290 */ /* 0x000fe2000fffe03f */
[----:B------:R-:W-:Y:S02]  /*d8e0*/  IMAD.U32 R3, RZ, RZ, UR21 ;  /* 0x00000015ff037e24 */ /* 0x000fe4000f8e00ff */
[----:B------:R-:W-:Y:S01]  /*d8f0*/  IMAD.U32 R6, RZ, RZ, UR8 ;  /* 0x00000008ff067e24 */ /* 0x000fe2000f8e00ff */
[----:B------:R-:W-:Y:S01]  /*d900*/  ULDC.64 UR8, c[0x0][UR17+0x210] ;  /* 0x0000840011087abb */ /* 0x000fe20008000a00 */
[----:B-1----:R-:W-:Y:S01]  /*d910*/  @P0 SHF.R.U32.HI R5, RZ, R7, R2 ;  /* 0x00000007ff050219 */ /* 0x002fe20000011602 */
[----:B------:R-:W-:-:S04]  /*d920*/  IMAD.U32 R2, RZ, RZ, UR20 ;  /* 0x00000014ff027e24 */ /* 0x000fc8000f8e00ff */
[--C-:B------:R-:W-:Y:S01]  /*d930*/  IMAD.MOV R7, RZ, RZ, -R5.reuse ;  /* 0x000000ffff077224 */ /* 0x100fe200078e0a05 */
[----:B------:R-:W-:Y:S01]  /*d940*/  IADD3 R2, P0, P1, R5, UR10, R2 ;  /* 0x0000000a05027c10 */ /* 0x000fe2000f91e002 */
[----:B------:R-:W-:Y:S01]  /*d950*/  UIADD3.X UR10, UR13, UR11, UR16, UP0, UP1 ;  /* 0x0000000b0d0a7290 */ /* 0x000fe200087e2410 */
[----:B------:R-:W-:Y:S01]  /*d960*/  SHF.R.S32.HI R5, RZ, 0x1f, R5 ;  /* 0x0000001fff057819 */ /* 0x000fe20000011405 */
[----:B------:R-:W-:-:S04]  /*d970*/  IMAD R7, R9, R7, R4 ;  /* 0x0000000709077224 */ /* 0x000fc800078e0204 */
[----:B------:R-:W-:Y:S01]  /*d980*/  IADD3.X R3, R5, UR10, R6, P0, P1 ;  /* 0x0000000a05037c10 */ /* 0x000fe200087e2406 */
[C---:B------:R-:W-:Y:S01]  /*d990*/  IMAD R9, R7.reuse, UR9, RZ ;  /* 0x0000000907097c24 */ /* 0x040fe2000f8e02ff */
[----:B------:R-:W-:Y:S01]  /*d9a0*/  SHF.R.S32.HI R4, RZ, 0x1f, R7 ;  /* 0x0000001fff047819 */ /* 0x000fe20000011407 */
[----:B------:R-:W-:Y:S01]  /*d9b0*/  ULDC.64 UR10, c[0x0][0xba8] ;  /* 0x0002ea00000a7ab9 */ /* 0x000fe20000000a00 */
[----:B------:R-:W-:Y:S01]  /*d9c0*/  @!UP2 ULDC UR10, c[0x0][0xb50] ;  /* 0x0002d400000aaab9 */ /* 0x000fe20000000800 */
[----:B------:R-:W-:Y:S01]  /*d9d0*/  IMAD.WIDE.U32 R2, R7, UR8, R2 ;  /* 0x0000000807027c25 */ /* 0x000fe2000f8e0002 */
[----:B------:R-:W-:-:S03]  /*d9e0*/  @!UP2 ULDC UR11, c[0x0][0xb54] ;  /* 0x0002d500000baab9 */ /* 0x000fc60000000800 */
[----:B------:R-:W-:Y:S01]  /*d9f0*/  IMAD R9, R4, UR8, R9 ;  /* 0x0000000804097c24 */ /* 0x000fe2000f8e0209 */
[----:B------:R-:W-:-:S03]  /*da00*/  LEA R4, P0, R2, UR10, 0x2 ;  /* 0x0000000a02047c11 */ /* 0x000fc6000f8010ff */
[----:B------:R-:W-:-:S05]  /*da10*/  IMAD.IADD R3, R3, 0x1, R9 ;  /* 0x0000000103037824 */ /* 0x000fca00078e0209 */
[----:B------:R-:W-:Y:S01]  /*da20*/  LEA.HI.X R5, R2, UR11, R3, 0x2, P0 ;  /* 0x0000000b02057c11 */ /* 0x000fe200080f1403 */
[----:B------:R-:W-:-:S05]  /*da30*/  IMAD.MOV.U32 R3, RZ, RZ, -0x800000 ;  /* 0xff800000ff037424 */ /* 0x000fca00078e00ff */
[----:B------:R0:W-:Y:S02]  /*da40*/  STG.E desc[UR50][R4.64], R3 ;  /* 0x0000000304007986 */ /* 0x0001e4000c101932 */
.L_x_178:
[----:B------:R-:W-:Y:S05]  /*da50*/  BSYNC B1 ;  /* 0x0000000000017941 */ /* 0x000fea0003800000 */
.L_x_177:
[----:B------:R-:W-:-:S06]  /*da60*/  UISETP.GT.AND UP0, UPT, UR45, 0x1, UPT ;  /* 0x000000012d00788c */ /* 0x000fcc000bf04270 */
[----:B------:R-:W-:-:S13]  /*da70*/  PLOP3.LUT P0, PT, PT, PT, UP0, 0x80, 0x0 ;  /* 0x000000000000781c */ /* 0x000fda0003f0f008 */
[----:B------:R-:W-:Y:S05]  /*da80*/  @P0 BRA `(.L_x_173) ;  /* 0x0000000800040947 */ /* 0x000fea0003800000 */
[----:B------:R-:W1:Y:S01]  /*da90*/  LDC R11, c[0x0][0xbe8] ;  /* 0x0002fa00ff0b7b82 */ /* 0x000e620000000800 */
[----:B------:R-:W-:Y:S01]  /*daa0*/  ULDC.64 UR12, c[0x0][0xaa0] ;  /* 0x0002a800000c7ab9 */ /* 0x000fe20000000a00 */
[----:B------:R-:W-:Y:S01]  /*dab0*/  IMAD R2, R16, 0x20, R236 ;  /* 0x0000002010027824 */ /* 0x000fe200078e02ec */
[----:B------:R-:W-:Y:S01]  /*dac0*/  UIMAD UR10, UR16, UR12, URZ ;  /* 0x0000000c100a72a4 */ /* 0x000fe2000f8e023f */
[----:B0-----:R-:W-:Y:S01]  /*dad0*/  IMAD.U32 R5, RZ, RZ, UR43 ;  /* 0x0000002bff057e24 */ /* 0x001fe2000f8e00ff */
[----:B------:R-:W-:Y:S01]  /*dae0*/  UIMAD.WIDE.U32 UR8, UR4, UR12, URZ ;  /* 0x0000000c040872a5 */ /* 0x000fe2000f8e003f */
[----:B------:R-:W-:Y:S01]  /*daf0*/  BSSY B1, `(.L_x_179) ;  /* 0x0000044000017945 */ /* 0x000fe20003800000 */
[----:B------:R-:W-:Y:S01]  /*db00*/  UIMAD UR10, UR4, UR13, UR10 ;  /* 0x0000000d040a72a4 */ /* 0x000fe2000f8e020a */
[----:B------:R-:W-:-:S03]  /*db10*/  IMAD R6, R5, 0x80, R2 ;  /* 0x0000008005067824 */ /* 0x000fc600078e0202 */
[----:B------:R-:W-:Y:S01]  /*db20*/  UIADD3 UR9, UR9, UR10, URZ ;  /* 0x0000000a09097290 */ /* 0x000fe2000fffe03f */
[----:B------:R-:W-:Y:S02]  /*db30*/  IMAD.MOV.U32 R5, RZ, RZ, R6 ;  /* 0x000000ffff057224 */ /* 0x000fe400078e0006 */
[----:B------:R-:W-:Y:S02]  /*db40*/  ULDC.64 UR10, c[0x0][0xae8] ;  /* 0x0002ba00000a7ab9 */ /* 0x000fe40000000a00 */
[----:B------:R-:W-:-:S04]  /*db50*/  UIMAD.WIDE.U32 UR8, UR42, UR10, UR8 ;  /* 0x0000000a2a0872a5 */ /* 0x000fc8000f8e0008 */
[----:B------:R-:W-:-:S03]  /*db60*/  UIMAD UR9, UR42, UR11, UR9 ;  /* 0x0000000b2a0972a4 */ /* 0x000fc6000f8e0209 */
[----:B------:R-:W-:Y:S01]  /*db70*/  ULDC.64 UR10, c[0x0][0xaf0] ;  /* 0x0002bc00000a7ab9 */ /* 0x000fe20000000a00 */
[----:B-1----:R-:W-:Y:S01]  /*db80*/  ISETP.NE.AND P0, PT, R11, 0x1, PT ;  /* 0x000000010b00780c */ /* 0x002fe20003f05270 */
[----:B------:R-:W-:-:S04]  /*db90*/  UIMAD UR37, UR37, UR10, URZ ;  /* 0x0000000a252572a4 */ /* 0x000fc8000f8e023f */
[----:B------:R-:W-:Y:S02]  /*dba0*/  UIMAD UR4, UR36, UR11, UR37 ;  /* 0x0000000b240472a4 */ /* 0x000fe4000f8e0225 */
[----:B------:R-:W-:-:S03]  /*dbb0*/  UIMAD.WIDE.U32 UR36, UR36, UR10, UR8 ;  /* 0x0000000a242472a5 */ /* 0x000fc6000f8e0008 */
[----:B------:R-:W-:Y:S01]  /*dbc0*/  ULDC.64 UR8, c[0x0][0xae0] ;  /* 0x0002b80000087ab9 */ /* 0x000fe20000000a00 */
[----:B------:R-:W-:Y:S02]  /*dbd0*/  UIADD3 UR4, UR37, UR4, URZ ;  /* 0x0000000425047290 */ /* 0x000fe4000fffe03f */
[----:B------:R-:W0:Y:S08]  /*dbe0*/  @P0 LDC R3, c[0x0][0xbec] ;  /* 0x0002fb00ff030b82 */ /* 0x000e300000000800 */
[----:B------:R-:W1:Y:S01]  /*dbf0*/  @P0 LDC R7, c[0x0][0xbf0] ;  /* 0x0002fc00ff070b82 */ /* 0x000e620000000800 */
[----:B0-----:R-:W-:-:S04]  /*dc00*/  @P0 IMAD.HI.U32 R2, R6, R3, RZ ;  /* 0x0000000306020227 */ /* 0x001fc800078e00ff */
[----:B------:R-:W-:Y:S02]  /*dc10*/  IMAD.U32 R3, RZ, RZ, UR37 ;  /* 0x00000025ff037e24 */ /* 0x000fe4000f8e00ff */
[----:B------:R-:W-:Y:S01]  /*dc20*/  IMAD.U32 R3, RZ, RZ, UR4 ;  /* 0x00000004ff037e24 */ /* 0x000fe2000f8e00ff */
[----:B-1----:R-:W-:-:S04]  /*dc30*/  @P0 SHF.R.U32.HI R5, RZ, R7, R2 ;  /* 0x00000007ff050219 */ /* 0x002fc80000011602 */
[--C-:B------:R-:W-:Y:S01]  /*dc40*/  SHF.R.S32.HI R2, RZ, 0x1f, R5.reuse ;  /* 0x0000001fff027819 */ /* 0x100fe20000011405 */
[----:B------:R-:W-:-:S04]  /*dc50*/  IMAD.MOV R7, RZ, RZ, -R5 ;  /* 0x000000ffff077224 */ /* 0x000fc800078e0a05 */
[----:B------:R-:W-:Y:S02]  /*dc60*/  IMAD R4, R2, UR8, RZ ;  /* 0x0000000802047c24 */ /* 0x000fe4000f8e02ff */
[----:B------:R-:W-:Y:S02]  /*dc70*/  IMAD.U32 R2, RZ, RZ, UR36 ;  /* 0x00000024ff027e24 */ /* 0x000fe4000f8e00ff */
[----:B------:R-:W-:Y:S02]  /*dc80*/  IMAD R7, R11, R7, R6 ;  /* 0x000000070b077224 */ /* 0x000fe400078e0206 */
[C---:B------:R-:W-:Y:S02]  /*dc90*/  IMAD R9, R5.reuse, UR9, R4 ;  /* 0x0000000905097c24 */ /* 0x040fe4000f8e0204 */
[----:B------:R-:W-:Y:S01]  /*dca0*/  IMAD.WIDE.U32 R2, R5, UR8, R2 ;  /* 0x0000000805027c25 */ /* 0x000fe2000f8e0002 */
[----:B------:R-:W-:Y:S01]  /*dcb0*/  SHF.R.S32.HI R4, RZ, 0x1f, R7 ;  /* 0x0000001fff047819 */ /* 0x000fe20000011407 */
[----:B------:R-:W-:-:S02]  /*dcc0*/  ULDC.64 UR8, c[0x0][0xad8] ;  /* 0x0002b60000087ab9 */ /* 0x000fc40000000a00 */
[----:B------:R-:W-:Y:S02]  /*dcd0*/  IMAD.U32 R5, RZ, RZ, UR43 ;  /* 0x0000002bff057e24 */ /* 0x000fe4000f8e00ff */
[----:B------:R-:W-:Y:S02]  /*dce0*/  IMAD.IADD R3, R3, 0x1, R9 ;  /* 0x0000000103037824 */ /* 0x000fe400078e0209 */
[----:B------:R-:W-:Y:S02]  /*dcf0*/  IMAD R8, R5, 0x80, R236 ;  /* 0x0000008005087824 */ /* 0x000fe400078e02ec */
[----:B------:R-:W-:Y:S02]  /*dd00*/  IMAD R6, R4, UR8, RZ ;  /* 0x0000000804067c24 */ /* 0x000fe4000f8e02ff */
[----:B-----5:R-:W-:Y:S02]  /*dd10*/  IMAD R11, R0, R11, RZ ;  /* 0x0000000b000b7224 */ /* 0x020fe400078e02ff */
[----:B------:R-:W-:-:S02]  /*dd20*/  VIADD R4, R8, 0x40 ;  /* 0x0000004008047836 */ /* 0x000fc40000000000 */
[C---:B------:R-:W-:Y:S01]  /*dd30*/  IMAD R5, R7.reuse, UR9, R6 ;  /* 0x0000000907057c24 */ /* 0x040fe2000f8e0206 */
[-C--:B------:R-:W-:Y:S01]  /*dd40*/  ISETP.GE.AND P2, PT, R8, R11.reuse, PT ;  /* 0x0000000b0800720c */ /* 0x080fe20003f46270 */
[----:B------:R-:W-:Y:S01]  /*dd50*/  IMAD.WIDE.U32 R2, R7, UR8, R2 ;  /* 0x0000000807027c25 */ /* 0x000fe2000f8e0002 */
[----:B------:R-:W-:Y:S01]  /*dd60*/  ULDC.64 UR8, c[0x0][0xa80] ;  /* 0x0002a00000087ab9 */ /* 0x000fe20000000a00 */
[----:B------:R-:W-:Y:S02]  /*dd70*/  ISETP.GE.AND P1, PT, R4, R11, PT ;  /* 0x0000000b0400720c */ /* 0x000fe40003f26270 */
[----:B------:R-:W-:Y:S01]  /*dd80*/  IMAD.IADD R3, R3, 0x1, R5 ;  /* 0x0000000103037824 */ /* 0x000fe200078e0205 */
[----:B------:R-:W-:Y:S01]  /*dd90*/  LEA R4, P3, R2, UR8, 0x1 ;  /* 0x0000000802047c11 */ /* 0x000fe2000f8608ff */
[----:B------:R-:W-:Y:S02]  /*dda0*/  VIADD R0, R8, 0x20 ;  /* 0x0000002008007836 */ /* 0x000fe40000000000 */
[----:B------:R-:W-:Y:S01]  /*ddb0*/  IMAD.SHL.U32 R7, R16, 0x8, RZ ;  /* 0x0000000810077824 */ /* 0x000fe200078e00ff */
[----:B------:R-:W-:-:S02]  /*ddc0*/  LEA.HI.X R5, R2, UR9, R3, 0x1, P3 ;  /* 0x0000000902057c11 */ /* 0x000fc400098f0c03 */
[----:B------:R-:W-:Y:S01]  /*ddd0*/  ISETP.GE.AND P0, PT, R0, R11, PT ;  /* 0x0000000b0000720c */ /* 0x000fe20003f06270 */
[C---:B------:R-:W-:Y:S01]  /*dde0*/  VIADD R13, R7.reuse, 0x40 ;  /* 0x00000040070d7836 */ /* 0x040fe20000000000 */
[----:B------:R0:W1:Y:S01]  /*ddf0*/  SHFL.IDX PT, R2, R4, RZ, 0x181f ;  /* 0x00181fff04027589 */ /* 0x00006200000e0000 */
[----:B------:R-:W-:Y:S01]  /*de00*/  VIADD R9, R7, 0x80 ;  /* 0x0000008007097836 */ /* 0x000fe20000000000 */
[----:B------:R-:W-:Y:S02]  /*de10*/  SHF.R.S32.HI R12, RZ, 0x1f, R7 ;  /* 0x0000001fff0c7819 */ /* 0x000fe40000011407 */
[----:B------:R0:W2:Y:S01]  /*de20*/  SHFL.IDX PT, R0, R5, RZ, 0x181f ;  /* 0x00181fff05007589 */ /* 0x0000a200000e0000 */
[----:B------:R-:W-:Y:S02]  /*de30*/  SHF.R.S32.HI R6, RZ, 0x1f, R13 ;  /* 0x0000001fff067819 */ /* 0x000fe4000001140d */
[----:B------:R-:W-:Y:S01]  /*de40*/  SHF.R.S32.HI R10, RZ, 0x1f, R9 ;  /* 0x0000001fff0a7819 */ /* 0x000fe20000011409 */
[----:B------:R-:W-:Y:S06]  /*de50*/  @P2 BRA `(.L_x_180) ;  /* 0x0000000000342947 */ /* 0x000fec0003800000 */
[----:B------:R-:W-:Y:S02]  /*de60*/  ULDC UR4, c[0x0][0xac8] ;  /* 0x0002b20000047ab9 */ /* 0x000fe40000000800 */
[----:B------:R-:W-:Y:S02]  /*de70*/  ISETP.GE.AND P4, PT, R7, UR4, PT ;  /* 0x0000000407007c0c */ /* 0x000fe4000bf86270 */
[----:B------:R-:W-:Y:S02]  /*de80*/  ISETP.GE.AND P3, PT, R13, UR4, PT ;  /* 0x000000040d007c0c */ /* 0x000fe4000bf66270 */
[----:B------:R-:W-:-:S09]  /*de90*/  ISETP.GE.AND P2, PT, R9, UR4, PT ;  /* 0x0000000409007c0c */ /* 0x000fd2000bf46270 */
[-C--:B-1----:R-:W-:Y:S02]  /*dea0*/  @!P4 LEA R14, P6, R7, R2.reuse, 0x1 ;  /* 0x00000002070ec211 */ /* 0x082fe400078c08ff */
[----:B------:R-:W-:Y:S02]  /*deb0*/  @!P3 LEA R20, P5, R13, R2, 0x1 ;  /* 0x000000020d14b211 */ /* 0x000fe400078a08ff */
[----:B--2---:R-:W-:Y:S02]  /*dec0*/  @!P4 LEA.HI.X R15, R7, R0, R12, 0x1, P6 ;  /* 0x00000000070fc211 */ /* 0x004fe400030f0c0c */
[----:B------:R-:W-:Y:S02]  /*ded0*/  @!P2 LEA R2, P6, R9, R2, 0x1 ;  /* 0x000000020902a211 */ /* 0x000fe400078c08ff */
[-C--:B------:R-:W-:Y:S01]  /*dee0*/  @!P3 LEA.HI.X R21, R13, R0.reuse, R6, 0x1, P5 ;  /* 0x000000000d15b211 */ /* 0x080fe200028f0c06 */
[----:B------:R3:W-:Y:S01]  /*def0*/  @!P4 ST.E.128 desc[UR50][R14.64], RZ ;  /* 0x000000ff0e00c985 */ /* 0x0007e2000c101d32 */
[----:B------:R-:W-:-:S03]  /*df00*/  @!P2 LEA.HI.X R3, R9, R0, R10, 0x1, P6 ;  /* 0x000000000903a211 */ /* 0x000fc600030f0c0a */
[----:B------:R3:W-:Y:S04]  /*df10*/  @!P3 ST.E.128 desc[UR50][R20.64], RZ ;  /* 0x000000ff1400b985 */ /* 0x0007e8000c101d32 */
[----:B------:R3:W-:Y:S02]  /*df20*/  @!P2 ST.E.128 desc[UR50][R2.64], RZ ;  /* 0x000000ff0200a985 */ /* 0x0007e4000c101d32 */
.L_x_180:
[----:B------:R-:W-:Y:S05]  /*df30*/  BSYNC B1 ;  /* 0x0000000000017941 */ /* 0x000fea0003800000 */
.L_x_179:
[----:B--2---:R2:W4:Y:S01]  /*df40*/  SHFL.IDX PT, R0, R5, 0x1, 0x181f ;  /* 0x00381f0005007f89 */ /* 0x00452200000e0000 */
[----:B------:R-:W-:Y:S03]  /*df50*/  BSSY B1, `(.L_x_181) ;  /* 0x0000010000017945 */ /* 0x000fe60003800000 */
[----:B-1-3--:R2:W1:Y:S01]  /*df60*/  SHFL.IDX PT, R2, R4, 0x1, 0x181f ;  /* 0x00381f0004027f89 */ /* 0x00a46200000e0000 */
[----:B------:R-:W-:Y:S05]  /*df70*/  @P0 BRA `(.L_x_182) ;  /* 0x0000000000340947 */ /* 0x000fea0003800000 */
[----:B------:R-:W-:Y:S02]  /*df80*/  ULDC UR4, c[0x0][0xac8] ;  /* 0x0002b20000047ab9 */ /* 0x000fe40000000800 */
[----:B------:R-:W-:Y:S02]  /*df90*/  ISETP.GE.AND P4, PT, R7, UR4, PT ;  /* 0x0000000407007c0c */ /* 0x000fe4000bf86270 */
[----:B------:R-:W-:Y:S02]  /*dfa0*/  ISETP.GE.AND P5, PT, R13, UR4, PT ;  /* 0x000000040d007c0c */ /* 0x000fe4000bfa6270 */
[----:B------:R-:W-:-:S09]  /*dfb0*/  ISETP.GE.AND P6, PT, R9, UR4, PT ;  /* 0x0000000409007c0c */ /* 0x000fd2000bfc6270 */
[-C--:B-1----:R-:W-:Y:S02]  /*dfc0*/  @!P4 LEA R14, P0, R7, R2.reuse, 0x1 ;  /* 0x00000002070ec211 */ /* 0x082fe400078008ff */
[-C--:B------:R-:W-:Y:S02]  /*dfd0*/  @!P5 LEA R20, P2, R13, R2.reuse, 0x1 ;  /* 0x000000020d14d211 */ /* 0x080fe400078408ff */
[----:B------:R-:W-:Y:S02]  /*dfe0*/  @!P6 LEA R2, P3, R9, R2, 0x1 ;  /* 0x000000020902e211 */ /* 0x000fe400078608ff */
[-C--:B----4-:R-:W-:Y:S02]  /*dff0*/  @!P4 LEA.HI.X R15, R7, R0.reuse, R12, 0x1, P0 ;  /* 0x00000000070fc211 */ /* 0x090fe400000f0c0c */
[-C--:B------:R-:W-:Y:S02]  /*e000*/  @!P5 LEA.HI.X R21, R13, R0.reuse, R6, 0x1, P2 ;  /* 0x000000000d15d211 */ /* 0x080fe400010f0c06 */
[----:B------:R-:W-:Y:S01]  /*e010*/  @!P6 LEA.HI.X R3, R9, R0, R10, 0x1, P3 ;  /* 0x000000000903e211 */ /* 0x000fe200018f0c0a */
[----:B------:R3:W-:Y:S04]  /*e020*/  @!P4 ST.E.128 desc[UR50][R14.64], RZ ;  /* 0x000000ff0e00c985 */ /* 0x0007e8000c101d32 */
[----:B------:R3:W-:Y:S04]  /*e030*/  @!P5 ST.E.128 desc[UR50][R20.64], RZ ;  /* 0x000000ff1400d985 */ /* 0x0007e8000c101d32 */
[----:B------:R3:W-:Y:S02]  /*e040*/  @!P6 ST.E.128 desc[UR50][R2.64], RZ ;  /* 0x000000ff0200e985 */ /* 0x0007e4000c101d32 */
.L_x_182:
[----:B------:R-:W-:Y:S05]  /*e050*/  BSYNC B1 ;  /* 0x0000000000017941 */ /* 0x000fea0003800000 */
.L_x_181:
[----:B----4-:R4:W0:Y:S01]  /*e060*/  SHFL.IDX PT, R0, R5, 0x2, 0x181f ;  /* 0x00581f0005007f89 */ /* 0x01082200000e0000 */
        /* <DEDUP_REMOVED lines=10> */
[-C--:B0-----:R-:W-:Y:S02]  /*e110*/  @!P3 LEA.HI.X R15, R7, R0.reuse, R12, 0x1, P0 ;  /* 0x00000000070fb211 */ /* 0x081fe400000f0c0c */
[-C--:B------:R-:W-:Y:S02]  /*e120*/  @!P4 LEA.HI.X R21, R13, R0.reuse, R6, 0x1, P1 ;  /* 0x000000000d15c211 */ /* 0x080fe400008f0c06 */
[----:B------:R-:W-:Y:S01]  /*e130*/  @!P5 LEA.HI.X R3, R9, R0, R10, 0x1, P2 ;  /* 0x000000000903d211 */ /* 0x000fe200010f0c0a */
[----:B------:R3:W-:Y:S04]  /*e140*/  @!P3 ST.E.128 desc[UR50][R14.64], RZ ;  /* 0x000000ff0e00b985 */ /* 0x0007e8000c101d32 */
[----:B------:R3:W-:Y:S04]  /*e150*/  @!P4 ST.E.128 desc[UR50][R20.64], RZ ;  /* 0x000000ff1400c985 */ /* 0x0007e8000c101d32 */
[----:B------:R3:W-:Y:S02]  /*e160*/  @!P5 ST.E.128 desc[UR50][R2.64], RZ ;  /* 0x000000ff0200d985 */ /* 0x0007e4000c101d32 */
.L_x_184:
[----:B------:R-:W-:Y:S05]  /*e170*/  BSYNC B1 ;  /* 0x0000000000017941 */ /* 0x000fea0003800000 */
.L_x_183:
[----:B0-----:R-:W-:Y:S01]  /*e180*/  VIADD R0, R8, 0x60 ;  /* 0x0000006008007836 */ /* 0x001fe20000000000 */
[----:B--2-4-:R-:W0:Y:S04]  /*e190*/  SHFL.IDX PT, R5, R5, 0x3, 0x181f ;  /* 0x00781f0005057f89 */ /* 0x014e2800000e0000 */
[----:B------:R-:W-:Y:S01]  /*e1a0*/  ISETP.GE.AND P0, PT, R0, R11, PT ;  /* 0x0000000b0000720c */ /* 0x000fe20003f06270 */
[----:B-1-3--:R1:W2:-:S12]  /*e1b0*/  SHFL.IDX PT, R2, R4, 0x3, 0x181f ;  /* 0x00781f0004027f89 */ /* 0x00a29800000e0000 */
[----:B-1----:R-:W-:Y:S05]  /*e1c0*/  @P0 BRA `(.L_x_173) ;  /* 0x0000000000340947 */ /* 0x002fea0003800000 */
[----:B------:R-:W-:Y:S02]  /*e1d0*/  ULDC UR4, c[0x0][0xac8] ;  /* 0x0002b20000047ab9 */ /* 0x000fe40000000800 */
[----:B------:R-:W-:Y:S02]  /*e1e0*/  ISETP.GE.AND P3, PT, R7, UR4, PT ;  /* 0x0000000407007c0c */ /* 0x000fe4000bf66270 */
[----:B------:R-:W-:Y:S02]  /*e1f0*/  ISETP.GE.AND P4, PT, R13, UR4, PT ;  /* 0x000000040d007c0c */ /* 0x000fe4000bf86270 */
[----:B------:R-:W-:-:S09]  /*e200*/  ISETP.GE.AND P5, PT, R9, UR4, PT ;  /* 0x0000000409007c0c */ /* 0x000fd2000bfa6270 */
[-C--:B--2---:R-:W-:Y:S02]  /*e210*/  @!P3 LEA R14, P0, R7, R2.reuse, 0x1 ;  /* 0x00000002070eb211 */ /* 0x084fe400078008ff */
        /* <DEDUP_REMOVED lines=8> */
.L_x_173:
[----:B------:R-:W-:Y:S05]  /*e2a0*/  BSYNC B0 ;  /* 0x0000000000007941 */ /* 0x000fea0003800000 */
.L_x_163:
[----:B------:R-:W-:Y:S02]  /*e2b0*/  ULDC UR4, c[0x0][0xc3c] ;  /* 0x00030f0000047ab9 */ /* 0x000fe40000000800 */
[----:B------:R-:W-:-:S06]  /*e2c0*/  UISETP.GE.AND UP0, UPT, UR7, UR4, UPT ;  /* 0x000000040700728c */ /* 0x000fcc000bf06270 */
[----:B------:R-:W-:-:S13]  /*e2d0*/  PLOP3.LUT P0, PT, PT, PT, UP0, 0x80, 0x0 ;  /* 0x000000000000781c */ /* 0x000fda0003f0f008 */
[----:B------:R-:W-:Y:S05]  /*e2e0*/  @!P0 BRA `(.L_x_185) ;  /* 0xffffff2c00648947 */ /* 0x000fea000383ffff */
[----:B------:R-:W-:Y:S05]  /*e2f0*/  EXIT ;  /* 0x000000000000794d */ /* 0x000fea0003800000 */
.L_x_136:
[----:B------:R-:W-:-:S08]  /*e300*/  NOP ;  /* 0x0000000000007918 */ /* 0x000fd00000000000 */
[----:B------:R-:W0:-:S00]  /*e310*/  USETMAXREG.DEALLOC.CTAPOOL 0x18 ;  /* 0x00000018000079c8 */ /* 0x000e0000080e0500 */
[----:B0-----:R-:W2:Y:S01]  /*e320*/  LDL.LU R2, [R1+0x10] ;  /* 0x0000100001027983 */ /* 0x001ea20000300800 */
[----:B------:R-:W-:Y:S01]  /*e330*/  LOP3.LUT R0, R0, 0x3, RZ, 0xc0, !PT ;  /* 0x0000000300007812 */ /* 0x000fe200078ec0ff */
[----:B------:R-:W-:-:S05]  /*e340*/  IMAD.MOV.U32 R6, RZ, RZ, RZ ;  /* 0x000000ffff067224 */ /* 0x000fca00078e00ff */
[----:B------:R-:W0:Y:S02]  /*e350*/  SHFL.IDX PT, R0, R0, RZ, 0x1f ;  /* 0x00001fff00007589 */ /* 0x000e2400000e0000 */
[----:B0-----:R-:W-:Y:S02]  /*e360*/  ISETP.NE.AND P0, PT, R0, RZ, PT ;  /* 0x000000ff0000720c */ /* 0x001fe40003f05270 */
[----:B--2---:R-:W-:-:S11]  /*e370*/  LOP3.LUT R2, R2, 0xfffffffd, RZ, 0xc0, !PT ;  /* 0xfffffffd02027812 */ /* 0x004fd600078ec0ff */
[----:B------:R-:W-:-:S05]  /*e380*/  @P0 LOP3.LUT R2, R2, 0x2, RZ, 0xfc, !PT ;  /* 0x0000000202020812 */ /* 0x000fca00078efcff */
[----:B------:R0:W-:Y:S01]  /*e390*/  STL [R1+0x10], R2 ;  /* 0x0000100201007387 */ /* 0x0001e20000100800 */
[----:B------:R-:W-:Y:S05]  /*e3a0*/  @!P0 BRA `(.L_x_186) ;  /* 0x00000000002c8947 */ /* 0x000fea0003800000 */
[----:B------:R-:W1:Y:S08]  /*e3b0*/  S2UR UR5, SR_CgaCtaId ;  /* 0x00000000000579c3 */ /* 0x000e700000008800 */
[----:B------:R-:W-:Y:S06]  /*e3c0*/  BAR.SYNC.DEFER_BLOCKING 0x5, 0x180 ;  /* 0x0146000000007b1d */ /* 0x000fec0000010000 */
[----:B------:R-:W-:-:S02]  /*e3d0*/  UMOV UR4, 0x400 ;  /* 0x0000040000047882 */ /* 0x000fc40000000000 */
[----:B-1----:R-:W-:-:S09]  /*e3e0*/  ULEA UR4, UR5, UR4, 0x18 ;  /* 0x0000000405047291 */ /* 0x002fd2000f8ec03f */
[----:B------:R-:W1:Y:S04]  /*e3f0*/  LDS.128 R4, [UR4+0x334d0] ;  /* 0x0334d004ff047984 */ /* 0x000e680008000c00 */
[----:B-1----:R1:W-:Y:S01]  /*e400*/  STL.64 [R1], R4 ;  /* 0x0000000401007387 */ /* 0x0023e20000100a00 */
[----:B------:R-:W-:-:S03]  /*e410*/  IMAD.MOV.U32 R0, RZ, RZ, R7 ;  /* 0x000000ffff007224 */ /* 0x000fc600078e0007 */
[----:B------:R1:W-:Y:S02]  /*e420*/  STL [R1+0x8], R6 ;  /* 0x0000080601007387 */ /* 0x0003e40000100800 */
[----:B------:R-:W-:Y:S01]  /*e430*/  R2UR UR43, R0 ;  /* 0x00000000002b72ca */ /* 0x000fe200000e0000 */
[----:B------:R-:W-:Y:S06]  /*e440*/  BAR.ARV 0x4, 0x180 ;  /* 0x0106000000007b1d */ /* 0x000fec0000002000 */
[----:B------:R-:W-:Y:S08]  /*e450*/  BRA `(.L_x_187) ;  /* 0x0000000800b07947 */ /* 0x000ff00003800000 */
.L_x_186:
[----:B------:R-:W1:Y:S01]  /*e460*/  S2R R0, SR_TID.X ;  /* 0x0000000000007919 */ /* 0x000e620000002100 */
[----:B------:R-:W-:Y:S01]  /*e470*/  ULDC UR4, c[0x0][0xc3c] ;  /* 0x00030f0000047ab9 */ /* 0x000fe20000000800 */
[----:B-1----:R-:W-:-:S04]  /*e480*/  LOP3.LUT R0, R0, 0x1f, RZ, 0xc0, !PT ;  /* 0x0000001f00007812 */ /* 0x002fc800078ec0ff */
[----:B------:R-:W-:-:S04]  /*e490*/  ISETP.NE.AND P0, PT, R0, 0x1f, PT ;  /* 0x0000001f0000780c */ /* 0x000fc80003f05270 */
[----:B------:R-:W-:-:S13]  /*e4a0*/  ISETP.GE.OR P1, PT, R0, UR4, !P0 ;  /* 0x0000000400007c0c */ /* 0x000fda000c726670 */
[----:B0-----:R-:W0:Y:S08]  /*e4b0*/  @!P1 LDC.64 R2, c[0x0][0xc80] ;  /* 0x00032000ff029b82 */ /* 0x001e300000000a00 */
[----:B------:R-:W1:Y:S01]  /*e4c0*/  @!P1 LDC.64 R4, c[0x0][0xc78] ;  /* 0x00031e00ff049b82 */ /* 0x000e620000000a00 */
[----:B0-----:R-:W-:-:S05]  /*e4d0*/  @!P1 IMAD.WIDE.U32 R2, R0, 0x4, R2 ;  /* 0x0000000400029825 */ /* 0x001fca00078e0002 */
[----:B------:R1:W2:Y:S02]  /*e4e0*/  @!P1 LDG.E R6, desc[UR50][R2.64] ;  /* 0x0000003202069981 */ /* 0x0002a4000c1e1900 */
[----:B-1----:R-:W-:-:S04]  /*e4f0*/  @!P1 IMAD.WIDE.U32 R2, R0, 0x4, R4 ;  /* 0x0000000400029825 */ /* 0x002fc800078e0004 */
[----:B------:R-:W-:-:S06]  /*e500*/  IMAD.MOV.U32 R5, RZ, RZ, RZ ;  /* 0x000000ffff057224 */ /* 0x000fcc00078e00ff */
[----:B------:R-:W2:Y:S01]  /*e510*/  @!P1 LDG.E R5, desc[UR50][R2.64] ;  /* 0x0000003202059981 */ /* 0x000ea2000c1e1900 */
[C---:B------:R-:W-:Y:S01]  /*e520*/  ISETP.NE.AND P1, PT, R0.reuse, RZ, PT ;  /* 0x000000ff0000720c */ /* 0x040fe20003f25270 */
[----:B------:R-:W-:Y:S01]  /*e530*/  UMOV UR43, URZ ;  /* 0x0000003f002b7c82 */ /* 0x000fe20008000000 */
[C---:B------:R-:W-:Y:S02]  /*e540*/  ISETP.GE.U32.AND P2, PT, R0.reuse, 0x2, PT ;  /* 0x000000020000780c */ /* 0x040fe40003f46070 */
[C---:B------:R-:W-:Y:S02]  /*e550*/  ISETP.GE.U32.AND P3, PT, R0.reuse, 0x4, PT ;  /* 0x000000040000780c */ /* 0x040fe40003f66070 */
[C---:B------:R-:W-:Y:S02]  /*e560*/  ISETP.GE.U32.AND P4, PT, R0.reuse, 0x8, PT ;  /* 0x000000080000780c */ /* 0x040fe40003f86070 */
[----:B------:R-:W-:Y:S01]  /*e570*/  ISETP.GE.U32.AND P5, PT, R0, 0x10, PT ;  /* 0x000000100000780c */ /* 0x000fe20003fa6070 */
[----:B--2---:R-:W-:-:S05]  /*e580*/  IMAD R4, R6, R5, RZ ;  /* 0x0000000506047224 */ /* 0x004fca00078e02ff */
[----:B------:R-:W0:Y:S02]  /*e590*/  SHFL.UP PT, R7, R4, 0x1, RZ ;  /* 0x0420000004077989 */ /* 0x000e2400000e00ff */
[----:B0-----:R-:W-:-:S05]  /*e5a0*/  SEL R7, R7, RZ, P1 ;  /* 0x000000ff07077207 */ /* 0x001fca0000800000 */
[----:B------:R-:W-:-:S05]  /*e5b0*/  IMAD.IADD R7, R4, 0x1, R7 ;  /* 0x0000000104077824 */ /* 0x000fca00078e0207 */
[----:B------:R-:W0:Y:S02]  /*e5c0*/  SHFL.UP PT, R8, R7, 0x2, RZ ;  /* 0x0440000007087989 */ /* 0x000e2400000e00ff */
[----:B0-----:R-:W-:-:S05]  /*e5d0*/  SEL R8, R8, RZ, P2 ;  /* 0x000000ff08087207 */ /* 0x001fca0001000000 */
[----:B------:R-:W-:Y:S02]  /*e5e0*/  IMAD.IADD R8, R7, 0x1, R8 ;  /* 0x0000000107087824 */ /* 0x000fe400078e0208 */
[----:B------:R-:W0:Y:S03]  /*e5f0*/  S2R R7, SR_CTAID.X ;  /* 0x0000000000077919 */ /* 0x000e260000002500 */
[----:B------:R-:W1:Y:S02]  /*e600*/  SHFL.UP PT, R9, R8, 0x4, RZ ;  /* 0x0480000008097989 */ /* 0x000e6400000e00ff */
[----:B-1----:R-:W-:-:S05]  /*e610*/  SEL R9, R9, RZ, P3 ;  /* 0x000000ff09097207 */ /* 0x002fca0001800000 */
[----:B------:R-:W-:-:S05]  /*e620*/  IMAD.IADD R3, R8, 0x1, R9 ;  /* 0x0000000108037824 */ /* 0x000fca00078e0209 */
[----:B------:R-:W1:Y:S02]  /*e630*/  SHFL.UP PT, R2, R3, 0x8, RZ ;  /* 0x0500000003027989 */ /* 0x000e6400000e00ff */
[----:B-1----:R-:W-:-:S05]  /*e640*/  SEL R2, R2, RZ, P4 ;  /* 0x000000ff02027207 */ /* 0x002fca0002000000 */
[----:B------:R-:W-:-:S05]  /*e650*/  IMAD.IADD R4, R3, 0x1, R2 ;  /* 0x0000000103047824 */ /* 0x000fca00078e0202 */
[----:B------:R-:W1:Y:S02]  /*e660*/  SHFL.UP PT, R2, R4, 0x10, RZ ;  /* 0x0600000004027989 */ /* 0x000e6400000e00ff */
[----:B-1----:R-:W-:Y:S02]  /*e670*/  SEL R9, R2, RZ, P5 ;  /* 0x000000ff02097207 */ /* 0x002fe40002800000 */
[----:B------:R-:W1:Y:S03]  /*e680*/  LDC R2, c[0x0][0xc38] ;  /* 0x00030e00ff027b82 */ /* 0x000e660000000800 */
[----:B------:R-:W-:-:S05]  /*e690*/  IMAD.IADD R9, R4, 0x1, R9 ;  /* 0x0000000104097824 */ /* 0x000fca00078e0209 */
[----:B------:R-:W1:Y:S02]  /*e6a0*/  SHFL.IDX PT, R11, R9, 0x1f, 0x1f ;  /* 0x03e01f00090b7f89 */ /* 0x000e6400000e0000 */
[----:B-1----:R-:W-:-:S04]  /*e6b0*/  IMAD R8, R11, R2, RZ ;  /* 0x000000020b087224 */ /* 0x002fc800078e02ff */
[----:B------:R-:W-:Y:S01]  /*e6c0*/  IMAD.MOV.U32 R11, RZ, RZ, R8 ;  /* 0x000000ffff0b7224 */ /* 0x000fe200078e0008 */
[----:B0-----:R-:W-:-:S13]  /*e6d0*/  ISETP.GT.AND P6, PT, R8, R7, PT ;  /* 0x000000070800720c */ /* 0x001fda0003fc4270 */
[----:B------:R-:W-:Y:S05]  /*e6e0*/  @P6 BRA `(.L_x_188) ;  /* 0x0000000000a46947 */ /* 0x000fea0003800000 */
[----:B------:R-:W-:Y:S01]  /*e6f0*/  IMAD.MOV.U32 R8, RZ, RZ, R11 ;  /* 0x000000ffff087224 */ /* 0x000fe200078e000b */
[----:B------:R-:W-:Y:S01]  /*e700*/  UMOV UR43, URZ ;  /* 0x0000003f002b7c82 */ /* 0x000fe20008000000 */
[----:B------:R-:W-:-:S05]  /*e710*/  ULDC UR5, c[0x0][0xc3c] ;  /* 0x00030f0000057ab9 */ /* 0x000fca0000000800 */
.L_x_190:
[----:B------:R-:W-:-:S03]  /*e720*/  UIADD3 UR4, UR43, 0x1f, URZ ;  /* 0x0000001f2b047890 */ /* 0x000fc6000fffe03f */
[----:B------:R-:W-:Y:S01]  /*e730*/  ULDC UR43, c[0x0][0xc3c] ;  /* 0x00030f00002b7ab9 */ /* 0x000fe20000000800 */
[----:B------:R-:W-:-:S06]  /*e740*/  UISETP.GE.AND UP0, UPT, UR4, UR5, UPT ;  /* 0x000000050400728c */ /* 0x000fcc000bf06270 */
[----:B------:R-:W-:-:S13]  /*e750*/  PLOP3.LUT P6, PT, PT, PT, UP0, 0x40, 0x0 ;  /* 0x000000000000781c */ /* 0x000fda0003fce808 */
[----:B------:R-:W-:Y:S05]  /*e760*/  @!P6 BRA `(.L_x_189) ;  /* 0x0000000400b4e947 */ /* 0x000fea0003800000 */
[----:B------:R-:W-:Y:S01]  /*e770*/  UMOV UR43, UR4 ;  /* 0x00000004002b7c82 */ /* 0x000fe20008000000 */
[----:B------:R-:W-:Y:S02]  /*e780*/  IMAD.MOV.U32 R6, RZ, RZ, RZ ;  /* 0x000000ffff067224 */ /* 0x000fe400078e00ff */
[----:B------:R-:W-:-:S05]  /*e790*/  VIADD R9, R0, UR43 ;  /* 0x0000002b00097c36 */ /* 0x000fca0008000000 */
[----:B------:R-:W-:-:S13]  /*e7a0*/  ISETP.GE.OR P6, PT, R9, UR5, !P0 ;  /* 0x0000000509007c0c */ /* 0x000fda000c7c6670 */
[----:B------:R-:W0:Y:S08]  /*e7b0*/  @!P6 LDC.64 R2, c[0x0][0xc80] ;  /* 0x00032000ff02eb82 */ /* 0x000e300000000a00 */
[----:B------:R-:W1:Y:S01]  /*e7c0*/  @!P6 LDC.64 R4, c[0x0][0xc78] ;  /* 0x00031e00ff04eb82 */ /* 0x000e620000000a00 */
[----:B0-----:R-:W-:-:S05]  /*e7d0*/  @!P6 IMAD.WIDE R2, R9, 0x4, R2 ;  /* 0x000000040902e825 */ /* 0x001fca00078e0202 */
[----:B------:R1:W2:Y:S02]  /*e7e0*/  @!P6 LDG.E R6, desc[UR50][R2.64] ;  /* 0x000000320206e981 */ /* 0x0002a4000c1e1900 */
[----:B-1----:R-:W-:-:S04]  /*e7f0*/  @!P6 IMAD.WIDE R2, R9, 0x4, R4 ;  /* 0x000000040902e825 */ /* 0x002fc800078e0204 */
[----:B------:R-:W-:-:S06]  /*e800*/  IMAD.MOV.U32 R5, RZ, RZ, RZ ;  /* 0x000000ffff057224 */ /* 0x000fcc00078e00ff */
[----:B------:R-:W2:Y:S02]  /*e810*/  @!P6 LDG.E R5, desc[UR50][R2.64] ;  /* 0x000000320205e981 */ /* 0x000ea4000c1e1900 */
[----:B--2---:R-:W-:-:S05]  /*e820*/  IMAD R11, R6, R5, RZ ;  /* 0x00000005060b7224 */ /* 0x004fca00078e02ff */
[----:B------:R-:W0:Y:S02]  /*e830*/  SHFL.UP PT, R4, R11, 0x1, RZ ;  /* 0x042000000b047989 */ /* 0x000e2400000e00ff */
[----:B0-----:R-:W-:-:S05]  /*e840*/  SEL R4, R4, RZ, P1 ;  /* 0x000000ff04047207 */ /* 0x001fca0000800000 */
[----:B------:R-:W-:-:S05]  /*e850*/  IMAD.IADD R4, R11, 0x1, R4 ;  /* 0x000000010b047824 */ /* 0x000fca00078e0204 */
        /* <DEDUP_REMOVED lines=11> */
[----:B------:R-:W-:Y:S02]  /*e910*/  IMAD.IADD R9, R3, 0x1, R2 ;  /* 0x0000000103097824 */ /* 0x000fe400078e0202 */
[----:B------:R-:W0:Y:S03]  /*e920*/  LDC R2, c[0x0][0xc38] ;  /* 0x00030e00ff027b82 */ /* 0x000e260000000800 */
[----:B------:R-:W0:Y:S02]  /*e930*/  SHFL.IDX PT, R11, R9, 0x1f, 0x1f ;  /* 0x03e01f00090b7f89 */ /* 0x000e2400000e0000 */
[----:B0-----:R-:W-:-:S04]  /*e940*/  IMAD R11, R11, R2, RZ ;  /* 0x000000020b0b7224 */ /* 0x001fc800078e02ff */
[----:B------:R-:W-:-:S05]  /*e950*/  IMAD.IADD R8, R11, 0x1, R8 ;  /* 0x000000010b087824 */ /* 0x000fca00078e0208 */
[----:B------:R-:W-:-:S13]  /*e960*/  ISETP.GT.AND P6, PT, R8, R7, PT ;  /* 0x000000070800720c */ /* 0x000fda0003fc4270 */
[----:B------:R-:W-:Y:S05]  /*e970*/  @!P6 BRA `(.L_x_190) ;  /* 0xfffffffc0068e947 */ /* 0x000fea000383ffff */
.L_x_188:
[----:B------:R-:W-:Y:S02]  /*e980*/  IMAD.IADD R11, R8, 0x1, -R11 ;  /* 0x00000001080b7824 */ /* 0x000fe400078e0a0b */
[----:B------:R-:W-:Y:S02]  /*e990*/  IMAD.MOV.U32 R8, RZ, RZ, RZ ;  /* 0x000000ffff087224 */ /* 0x000fe400078e00ff */
[----:B------:R-:W-:-:S05]  /*e9a0*/  IMAD R4, R9, R2, R11 ;  /* 0x0000000209047224 */ /* 0x000fca00078e020b */
[----:B------:R-:W-:-:S13]  /*e9b0*/  ISETP.GT.AND P0, PT, R4, R7, PT ;  /* 0x000000070400720c */ /* 0x000fda0003f04270 */
[----:B------:R-:W-:Y:S02]  /*e9c0*/  VOTEU.ANY UR5, UPT, !P0 ;  /* 0x0000000000057886 */ /* 0x000fe400040e0100 */
[----:B------:R-:W-:Y:S02]  /*e9d0*/  UPOPC UR4, UR5 ;  /* 0x00000005000472bf */ /* 0x000fe40008000000 */
[----:B------:R-:W-:-:S04]  /*e9e0*/  ISETP.NE.AND P0, PT, RZ, UR5, PT ;  /* 0x00000005ff007c0c */ /* 0x000fc8000bf05270 */
[----:B------:R-:W-:Y:S02]  /*e9f0*/  IMAD.U32 R13, RZ, RZ, UR4 ;  /* 0x00000004ff0d7e24 */ /* 0x000fe4000f8e00ff */
[----:B------:R-:W-:-:S03]  /*ea00*/  IMAD.U32 R12, RZ, RZ, UR4 ;  /* 0x00000004ff0c7e24 */ /* 0x000fc6000f8e00ff */
[----:B------:R-:W0:Y:S04]  /*ea10*/  SHFL.IDX PT, R6, R6, R13, 0x1f ;  /* 0x00001f0d06067589 */ /* 0x000e2800000e0000 */
[----:B------:R1:W2:Y:S01]  /*ea20*/  SHFL.IDX PT, R5, R5, R12, 0x1f ;  /* 0x00001f0c05057589 */ /* 0x0002a200000e0000 */
[----:B0-----:R-:W-:-:S04]  /*ea30*/  IABS R4, R6 ;  /* 0x0000000600047213 */ /* 0x001fc80000000000 */
[----:B------:R-:W0:Y:S08]  /*ea40*/  I2F.RP R10, R4 ;  /* 0x00000004000a7306 */ /* 0x000e300000209400 */
[----:B0-----:R-:W0:Y:S02]  /*ea50*/  MUFU.RCP R10, R10 ;  /* 0x0000000a000a7308 */ /* 0x001e240000001000 */
[----:B0-----:R-:W-:-:S06]  /*ea60*/  VIADD R3, R10, 0xffffffe ;  /* 0x0ffffffe0a037836 */ /* 0x001fcc0000000000 */
[----:B------:R-:W0:Y:S01]  /*ea70*/  F2I.FTZ.U32.TRUNC.NTZ R3, R3 ;  /* 0x0000000300037305 */ /* 0x000e22000021f000 */
[----:B-12---:R-:W-:Y:S05]  /*ea80*/  @!P0 BRA `(.L_x_191) ;  /* 0x00000000000c8947 */ /* 0x006fea0003800000 */
[----:B------:R-:W-:-:S06]  /*ea90*/  UIADD3 UR5, UR4, -0x1, URZ ;  /* 0xffffffff04057890 */ /* 0x000fcc000fffe03f */
[----:B------:R-:W-:-:S06]  /*eaa0*/  IMAD.U32 R8, RZ, RZ, UR5 ;  /* 0x00000005ff087e24 */ /* 0x000fcc000f8e00ff */
[----:B------:R1:W2:Y:S02]  /*eab0*/  SHFL.IDX PT, R8, R9, R8, 0x1f ;  /* 0x00001f0809087589 */ /* 0x0002a400000e0000 */
.L_x_191:
[----:B--2---:R-:W-:Y:S01]  /*eac0*/  IMAD R11, R8, R2, R11 ;  /* 0x00000002080b7224 */ /* 0x004fe200078e020b */
[----:B------:R-:W-:Y:S01]  /*ead0*/  IABS R8, R5 ;  /* 0x0000000500087213 */ /* 0x000fe20000000000 */
[----:B01----:R-:W-:Y:S01]  /*eae0*/  IMAD.MOV R9, RZ, RZ, -R3 ;  /* 0x000000ffff097224 */ /* 0x003fe200078e0a03 */
[----:B------:R-:W-:Y:S01]  /*eaf0*/  UIADD3 UR43, UR4, UR43, URZ ;  /* 0x0000002b042b7290 */ /* 0x000fe2000fffe03f */
[----:B------:R-:W-:Y:S01]  /*eb00*/  IMAD.MOV.U32 R2, RZ, RZ, RZ ;  /* 0x000000ffff027224 */ /* 0x000fe200078e00ff */
[----:B------:R-:W0:Y:S01]  /*eb10*/  I2F.RP R10, R8 ;  /* 0x00000008000a7306 */ /* 0x000e220000209400 */
[----:B------:R-:W-:Y:S01]  /*eb20*/  IMAD R9, R9, R4, RZ ;  /* 0x0000000409097224 */ /* 0x000fe200078e02ff */
[----:B------:R1:W-:Y:S01]  /*eb30*/  STL [R1], R11 ;  /* 0x0000000b01007387 */ /* 0x0003e20000100800 */
[----:B------:R-:W-:Y:S02]  /*eb40*/  IMAD.IADD R7, R7, 0x1, -R11 ;  /* 0x0000000107077824 */ /* 0x000fe400078e0a0b */
[----:B------:R-:W-:Y:S01]  /*eb50*/  IMAD.HI.U32 R2, R3, R9, R2 ;  /* 0x0000000903027227 */ /* 0x000fe200078e0002 */
[----:B------:R-:W-:-:S05]  /*eb60*/  IABS R3, R6 ;  /* 0x0000000600037213 */ /* 0x000fca0000000000 */
[----:B------:R-:W-:Y:S01]  /*eb70*/  IMAD.MOV R12, RZ, RZ, -R3 ;  /* 0x000000ffff0c7224 */ /* 0x000fe200078e0a03 */
[----:B-1----:R-:W-:Y:S01]  /*eb80*/  IABS R11, R7 ;  /* 0x00000007000b7213 */ /* 0x002fe20000000000 */
[----:B0-----:R-:W0:Y:S04]  /*eb90*/  MUFU.RCP R10, R10 ;  /* 0x0000000a000a7308 */ /* 0x001e280000001000 */
[----:B------:R-:W-:-:S04]  /*eba0*/  IMAD.HI.U32 R9, R2, R11, RZ ;  /* 0x0000000b02097227 */ /* 0x000fc800078e00ff */
[----:B------:R-:W-:Y:S02]  /*ebb0*/  IMAD R11, R9, R12, R11 ;  /* 0x0000000c090b7224 */ /* 0x000fe400078e020b */
[----:B------:R-:W-:-:S03]  /*ebc0*/  IMAD.MOV.U32 R2, RZ, RZ, RZ ;  /* 0x000000ffff027224 */ /* 0x000fc600078e00ff */
[----:B------:R-:W-:Y:S01]  /*ebd0*/  ISETP.GT.U32.AND P1, PT, R4, R11, PT ;  /* 0x0000000b0400720c */ /* 0x000fe20003f24070 */
[----:B0-----:R-:W-:-:S06]  /*ebe0*/  VIADD R3, R10, 0xffffffe ;  /* 0x0ffffffe0a037836 */ /* 0x001fcc0000000000 */
[----:B------:R-:W0:Y:S06]  /*ebf0*/  F2I.FTZ.U32.TRUNC.NTZ R3, R3 ;  /* 0x0000000300037305 */ /* 0x000e2c000021f000 */
[----:B------:R-:W-:Y:S02]  /*ec00*/  @!P1 IMAD.IADD R11, R11, 0x1, -R4 ;  /* 0x000000010b0b9824 */ /* 0x000fe400078e0a04 */
[----:B------:R-:W-:Y:S01]  /*ec10*/  @!P1 VIADD R9, R9, 0x1 ;  /* 0x0000000109099836 */ /* 0x000fe20000000000 */
[----:B------:R-:W-:Y:S02]  /*ec20*/  ISETP.NE.AND P1, PT, R6, RZ, PT ;  /* 0x000000ff0600720c */ /* 0x000fe40003f25270 */
[----:B------:R-:W-:Y:S01]  /*ec30*/  ISETP.GE.U32.AND P0, PT, R11, R4, PT ;  /* 0x000000040b00720c */ /* 0x000fe20003f06070 */
[----:B0-----:R-:W-:-:S04]  /*ec40*/  IMAD.MOV R11, RZ, RZ, -R3 ;  /* 0x000000ffff0b7224 */ /* 0x001fc800078e0a03 */
[----:B------:R-:W-:-:S08]  /*ec50*/  IMAD R11, R11, R8, RZ ;  /* 0x000000080b0b7224 */ /* 0x000fd000078e02ff */
[----:B------:R-:W-:Y:S02]  /*ec60*/  @P0 VIADD R9, R9, 0x1 ;  /* 0x0000000109090836 */ /* 0x000fe40000000000 */
[----:B------:R-:W-:Y:S01]  /*ec70*/  IMAD.HI.U32 R4, R3, R11, R2 ;  /* 0x0000000b03047227 */ /* 0x000fe200078e0002 */
[----:B------:R-:W-:-:S04]  /*ec80*/  LOP3.LUT R2, R7, R6, RZ, 0x3c, !PT ;  /* 0x0000000607027212 */ /* 0x000fc800078e3cff */
[----:B------:R-:W-:Y:S02]  /*ec90*/  ISETP.GE.AND P2, PT, R2, RZ, PT ;  /* 0x000000ff0200720c */ /* 0x000fe40003f46270 */
[----:B------:R-:W-:-:S05]  /*eca0*/  IABS R2, R5 ;  /* 0x0000000500027213 */ /* 0x000fca0000000000 */
[----:B------:R-:W-:-:S06]  /*ecb0*/  IMAD.MOV R2, RZ, RZ, -R2 ;  /* 0x000000ffff027224 */ /* 0x000fcc00078e0a02 */
[----:B------:R-:W-:Y:S01]  /*ecc0*/  @!P2 IMAD.MOV R9, RZ, RZ, -R9 ;  /* 0x000000ffff09a224 */ /* 0x000fe200078e0a09 */
[----:B------:R-:W-:-:S04]  /*ecd0*/  @!P1 LOP3.LUT R9, RZ, R6, RZ, 0x33, !PT ;  /* 0x00000006ff099212 */ /* 0x000fc800078e33ff */
[-C--:B------:R-:W-:Y:S01]  /*ece0*/  IABS R3, R9.reuse ;  /* 0x0000000900037213 */ /* 0x080fe20000000000 */
[----:B------:R-:W-:-:S04]  /*ecf0*/  IMAD R6, R6, R9, RZ ;  /* 0x0000000906067224 */ /* 0x000fc800078e02ff */
[----:B------:R-:W-:-:S04]  /*ed00*/  IMAD.HI.U32 R4, R4, R3, RZ ;  /* 0x0000000304047227 */ /* 0x000fc800078e00ff */
[----:B------:R-:W-:Y:S01]  /*ed10*/  IMAD R3, R4, R2, R3 ;  /* 0x0000000204037224 */ /* 0x000fe200078e0203 */
[----:B------:R-:W-:-:S04]  /*ed20*/  LOP3.LUT R2, R9, R5, RZ, 0x3c, !PT ;  /* 0x0000000509027212 */ /* 0x000fc800078e3cff */
[----:B------:R-:W-:Y:S02]  /*ed30*/  ISETP.GT.U32.AND P1, PT, R8, R3, PT ;  /* 0x000000030800720c */ /* 0x000fe40003f24070 */
[----:B------:R-:W-:-:S11]  /*ed40*/  ISETP.GE.AND P2, PT, R2, RZ, PT ;  /* 0x000000ff0200720c */ /* 0x000fd60003f46270 */
[----:B------:R-:W-:Y:S02]  /*ed50*/  @!P1 IMAD.IADD R3, R3, 0x1, -R8 ;  /* 0x0000000103039824 */ /* 0x000fe400078e0a08 */
[----:B------:R-:W-:Y:S01]  /*ed60*/  @!P1 VIADD R4, R4, 0x1 ;  /* 0x0000000104049836 */ /* 0x000fe20000000000 */
[----:B------:R-:W-:Y:S02]  /*ed70*/  ISETP.NE.AND P1, PT, R5, RZ, PT ;  /* 0x000000ff0500720c */ /* 0x000fe40003f25270 */
[----:B------:R-:W-:Y:S01]  /*ed80*/  ISETP.GE.U32.AND P0, PT, R3, R8, PT ;  /* 0x000000080300720c */ /* 0x000fe20003f06070 */
[----:B------:R-:W-:-:S12]  /*ed90*/  IMAD.IADD R3, R7, 0x1, -R6 ;  /* 0x0000000107037824 */ /* 0x000fd800078e0a06 */
[----:B------:R-:W-:-:S04]  /*eda0*/  @P0 VIADD R4, R4, 0x1 ;  /* 0x0000000104040836 */ /* 0x000fc80000000000 */
[----:B------:R-:W-:Y:S01]  /*edb0*/  @!P2 IMAD.MOV R4, RZ, RZ, -R4 ;  /* 0x000000ffff04a224 */ /* 0x000fe200078e0a04 */
[----:B------:R-:W-:-:S05]  /*edc0*/  @!P1 LOP3.LUT R4, RZ, R5, RZ, 0x33, !PT ;  /* 0x00000005ff049212 */ /* 0x000fca00078e33ff */
[--C-:B------:R-:W-:Y:S02]  /*edd0*/  IMAD.MOV R2, RZ, RZ, -R4.reuse ;  /* 0x000000ffff027224 */ /* 0x100fe400078e0a04 */
[C---:B------:R-:W-:Y:S02]  /*ede0*/  IMAD R4, R5.reuse, 0x1000000, R4 ;  /* 0x0100000005047824 */ /* 0x040fe400078e0204 */
[----:B------:R-:W-:-:S04]  /*edf0*/  IMAD R9, R5, R2, R9 ;  /* 0x0000000205097224 */ /* 0x000fc800078e0209 */
[----:B------:R-:W-:-:S05]  /*ee00*/  IMAD R2, R9, 0x10000, R4 ;  /* 0x0001000009027824 */ /* 0x000fca00078e0204 */
[----:B------:R0:W-:Y:S04]  /*ee10*/  STL [R1+0x8], R2 ;  /* 0x0000080201007387 */ /* 0x0001e80000100800 */
[----:B------:R0:W-:Y:S01]  /*ee20*/  STL [R1+0x4], R3 ;  /* 0x0000040301007387 */ /* 0x0001e20000100800 */
[----:B------:R-:W-:Y:S05]  /*ee30*/  BRA `(.L_x_192) ;  /* 0x00000000000c7947 */ /* 0x000fea0003800000 */
.L_x_189:
[----:B------:R1:W-:Y:S04]  /*ee40*/  STL [R1], R7 ;  /* 0x0000000701007387 */ /* 0x0003e80000100800 */
[----:B------:R1:W-:Y:S04]  /*ee50*/  STL [R1+0x4], RZ ;  /* 0x000004ff01007387 */ /* 0x0003e80000100800 */
[----:B------:R1:W-:Y:S02]  /*ee60*/  STL [R1+0x8], RZ ;  /* 0x000008ff01007387 */ /* 0x0003e40000100800 */
.L_x_192:
[----:B------:R-:W2:Y:S04]  /*ee70*/  LDL R4, [R1] ;  /* 0x0000000001047983 */ /* 0x000ea80000100800 */
[----:B------:R-:W2:Y:S04]  /*ee80*/  LDL R5, [R1+0x4] ;  /* 0x0000040001057983 */ /* 0x000ea80000100800 */
[----:B------:R-:W2:Y:S01]  /*ee90*/  LDL R6, [R1+0x8] ;  /* 0x0000080001067983 */ /* 0x000ea20000100800 */
[----:B------:R-:W-:Y:S01]  /*eea0*/  ISETP.NE.AND P0, PT, R0, RZ, PT ;  /* 0x000000ff0000720c */ /* 0x000fe20003f05270 */
[----:B0-----:R-:W-:-:S12]  /*eeb0*/  IMAD.U32 R2, RZ, RZ, UR43 ;  /* 0x0000002bff027e24 */ /* 0x001fd8000f8e00ff */
[----:B------:R-:W0:Y:S01]  /*eec0*/  @!P0 S2R R3, SR_CgaCtaId ;  /* 0x0000000000038919 */ /* 0x000e220000008800 */
[----:B------:R-:W-:Y:S01]  /*eed0*/  @!P0 MOV R0, 0x400 ;  /* 0x0000040000008802 */ /* 0x000fe20000000f00 */
[----:B-1----:R-:W-:-:S03]  /*eee0*/  @!P0 IMAD.MOV.U32 R7, RZ, RZ, R2 ;  /* 0x000000ffff078224 */ /* 0x002fc600078e0002 */
[----:B0-----:R-:W-:-:S05]  /*eef0*/  @!P0 LEA R0, R3, R0, 0x18 ;  /* 0x0000000003008211 */ /* 0x001fca00078ec0ff */
[----:B--2---:R2:W-:Y:S01]  /*ef00*/  @!P0 STS.128 [R0+0x334d0], R4 ;  /* 0x0334d00400008388 */ /* 0x0045e20000000c00 */
[----:B------:R-:W-:Y:S06]  /*ef10*/  BAR.ARV 0x5, 0x180 ;  /* 0x0146000000007b1d */ /* 0x000fec0000002000 */
.L_x_187:
[----:B------:R-:W-:Y:S01]  /*ef20*/  ULDC UR4, c[0x0][0xc3c] ;  /* 0x00030f0000047ab9 */ /* 0x000fe20000000800 */
[----:B------:R3:W-:Y:S01]  /*ef30*/  STL [R1+0x2c], RZ ;  /* 0x00002cff01007387 */ /* 0x0007e20000100800 */
[----:B------:R-:W-:Y:S01]  /*ef40*/  UISETP.GE.AND UP0, UPT, UR43, UR4, UPT ;  /* 0x000000042b00728c */ /* 0x000fe2000bf06270 */
[----:B------:R-:W-:Y:S02]  /*ef50*/  IMAD.MOV.U32 R19, RZ, RZ, 0x1 ;  /* 0x00000001ff137424 */ /* 0x000fe400078e00ff */
[----:B------:R-:W-:-:S03]  /*ef60*/  IMAD.MOV.U32 R18, RZ, RZ, RZ ;  /* 0x000000ffff127224 */ /* 0x000fc600078e00ff */
[----:B------:R-:W-:-:S13]  /*ef70*/  PLOP3.LUT P0, PT, PT, PT, UP0, 0x80, 0x0 ;  /* 0x000000000000781c */ /* 0x000fda0003f0f008 */
[----:B---3--:R-:W-:Y:S05]  /*ef80*/  @P0 BRA `(.L_x_193) ;  /* 0x0000004c00b80947 */ /* 0x008fea0003800000 */
[----:B------:R-:W3:Y:S01]  /*ef90*/  S2R R10, SR_TID.X ;  /* 0x00000000000a7919 */ /* 0x000ee20000002100 */
[----:B------:R-:W4:Y:S01]  /*efa0*/  S2UR UR5, SR_CgaCtaId ;  /* 0x00000000000579c3 */ /* 0x000f220000008800 */
[----:B------:R-:W-:Y:S01]  /*efb0*/  UMOV UR4, 0x400 ;  /* 0x0000040000047882 */ /* 0x000fe20000000000 */
[----:B------:R-:W-:Y:S01]  /*efc0*/  IMAD.MOV.U32 R19, RZ, RZ, 0x1 ;  /* 0x00000001ff137424 */ /* 0x000fe200078e00ff */
[----:B------:R-:W-:Y:S01]  /*efd0*/  ULDC UR41, c[0x0][0xc] ;  /* 0x0000030000297ab9 */ /* 0x000fe20000000800 */
[----:B------:R-:W-:Y:S01]  /*efe0*/  IMAD.MOV.U32 R18, RZ, RZ, RZ ;  /* 0x000000ffff127224 */ /* 0x000fe200078e00ff */
[----:B------:R-:W-:Y:S02]  /*eff0*/  ULOP3.LUT UR39, UR38, 0x1, URZ, 0xfc, !UPT ;  /* 0x0000000126277892 */ /* 0x000fe4000f8efc3f */
[----:B------:R-:W-:Y:S01]  /*f000*/  ULOP3.LUT UR42, UR38, 0x2, URZ, 0xfc, !UPT ;  /* 0x00000002262a7892 */ /* 0x000fe2000f8efc3f */
[----:B------:R-:W-:Y:S01]  /*f010*/  ULDC.64 UR52, c[0x0][0x198] ;  /* 0x0000660000347ab9 */ /* 0x000fe20000000a00 */
[----:B----4-:R-:W-:-:S06]  /*f020*/  ULEA UR4, UR5, UR4, 0x18 ;  /* 0x0000000405047291 */ /* 0x010fcc000f8ec03f */
[----:B------:R-:W-:Y:S01]  /*f030*/  IMAD.U32 R17, RZ, RZ, UR4 ;  /* 0x00000004ff117e24 */ /* 0x000fe2000f8e00ff */
[----:B---3--:R-:W-:Y:S01]  /*f040*/  SHF.R.U32.HI R3, RZ, 0x1, R10 ;  /* 0x00000001ff037819 */ /* 0x008fe2000001160a */
[C---:B-12---:R-:W-:Y:S01]  /*f050*/  IMAD.SHL.U32 R4, R10.reuse, 0x40, RZ ;  /* 0x000000400a047824 */ /* 0x046fe200078e00ff */
[C---:B------:R-:W-:Y:S01]  /*f060*/  LOP3.LUT R9, R10.reuse, 0x7f, RZ, 0xc0, !PT ;  /* 0x0000007f0a097812 */ /* 0x040fe200078ec0ff */
[----:B------:R-:W-:-:S03]  /*f070*/  IMAD.SHL.U32 R5, R10, 0x2, RZ ;  /* 0x000000020a057824 */ /* 0x000fc600078e00ff */
[----:B------:R-:W-:-:S04]  /*f080*/  LOP3.LUT R0, R4, 0x180, RZ, 0xc0, !PT ;  /* 0x0000018004007812 */ /* 0x000fc800078ec0ff */
[----:B------:R-:W-:Y:S01]  /*f090*/  LOP3.LUT R3, R0, 0x30, R3, 0xf8, !PT ;  /* 0x0000003000037812 */ /* 0x000fe200078ef803 */
[----:B------:R-:W-:-:S05]  /*f0a0*/  IMAD.SHL.U32 R0, R10, 0x10, RZ ;  /* 0x000000100a007824 */ /* 0x000fca00078e00ff */
[----:B0-----:R-:W-:-:S04]  /*f0b0*/  LOP3.LUT R2, R0, 0x1b0, RZ, 0xc0, !PT ;  /* 0x000001b000027812 */ /* 0x001fc800078ec0ff */
[----:B------:R-:W-:Y:S01]  /*f0c0*/  LOP3.LUT R6, R2, 0x30, R5, 0x78, !PT ;  /* 0x0000003002067812 */ /* 0x000fe200078e7805 */
[----:B------:R-:W-:-:S05]  /*f0d0*/  IMAD.SHL.U32 R2, R9, 0x10, RZ ;  /* 0x0000001009027824 */ /* 0x000fca00078e00ff */
[----:B------:R-:W-:Y:S01]  /*f0e0*/  LOP3.LUT R7, R2, 0x600, RZ, 0xc0, !PT ;  /* 0x0000060002077812 */ /* 0x000fe200078ec0ff */
[----:B------:R-:W-:-:S05]  /*f0f0*/  IMAD.SHL.U32 R2, R10, 0x8, RZ ;  /* 0x000000080a027824 */ /* 0x000fca00078e00ff */
[----:B------:R-:W-:Y:S02]  /*f100*/  LOP3.LUT R5, R3, 0x30, R2, 0x78, !PT ;  /* 0x0000003003057812 */ /* 0x000fe400078e7802 */
[----:B------:R-:W-:Y:S02]  /*f110*/  LOP3.LUT R3, R7, 0x40, R0, 0xf8, !PT ;  /* 0x0000004007037812 */ /* 0x000fe400078ef800 */
[----:B------:R-:W-:Y:S02]  /*f120*/  LOP3.LUT R5, R5, 0x640, R4, 0xf8, !PT ;  /* 0x0000064005057812 */ /* 0x000fe400078ef804 */
[----:B------:R-:W-:Y:S01]  /*f130*/  LOP3.LUT R2, R3, R6, RZ, 0xfc, !PT ;  /* 0x0000000603027212 */ /* 0x000fe200078efcff */
[----:B------:R-:W-:Y:S01]  /*f140*/  IMAD.SHL.U32 R3, R10, 0x20, RZ ;  /* 0x000000200a037824 */ /* 0x000fe200078e00ff */
[----:B------:R-:W-:Y:S01]  /*f150*/  LOP3.LUT R0, R0, 0x30, RZ, 0xc0, !PT ;  /* 0x0000003000007812 */ /* 0x000fe200078ec0ff */
[----:B------:R-:W-:Y:S02]  /*f160*/  STL [R1+0x1c], R5 ;  /* 0x00001c0501007387 */ /* 0x000fe40000100800 */
[----:B------:R-:W-:Y:S01]  /*f170*/  IMAD.IADD R2, R17, 0x1, R2 ;  /* 0x0000000111027824 */ /* 0x000fe200078e0202 */
[----:B------:R-:W-:-:S02]  /*f180*/  LOP3.LUT R6, R3, 0x80, RZ, 0xc0, !PT ;  /* 0x0000008003067812 */ /* 0x000fc400078ec0ff */
[----:B------:R-:W-:Y:S01]  /*f190*/  LOP3.LUT R8, R7, 0x60, R3, 0xf8, !PT ;  /* 0x0000006007087812 */ /* 0x000fe200078ef803 */
[----:B------:R-:W-:Y:S01]  /*f1a0*/  IMAD.SHL.U32 R7, R10, 0x4, RZ ;  /* 0x000000040a077824 */ /* 0x000fe200078e00ff */
[----:B------:R-:W-:-:S04]  /*f1b0*/  LOP3.LUT R6, R6, 0x10, R10, 0xf8, !PT ;  /* 0x0000001006067812 */ /* 0x000fc800078ef80a */
[----:B------:R-:W-:Y:S02]  /*f1c0*/  LOP3.LUT R6, R6, 0x10, R7, 0x78, !PT ;  /* 0x0000001006067812 */ /* 0x000fe400078e7807 */
[----:B------:R-:W-:-:S04]  /*f1d0*/  LOP3.LUT R7, R8, 0x100, R3, 0xf8, !PT ;  /* 0x0000010008077812 */ /* 0x000fc800078ef803 */
[----:B------:R-:W-:-:S05]  /*f1e0*/  LOP3.LUT R4, R7, R6, RZ, 0xfc, !PT ;  /* 0x0000000607047212 */ /* 0x000fca00078efcff */
[----:B------:R0:W-:Y:S04]  /*f1f0*/  STL [R1+0x18], R4 ;  /* 0x0000180401007387 */ /* 0x0001e80000100800 */
[----:B------:R1:W-:Y:S04]  /*f200*/  STL [R1+0x20], R2 ;  /* 0x0000200201007387 */ /* 0x0003e80000100800 */
[----:B------:R2:W-:Y:S01]  /*f210*/  STL [R1+0x2c], RZ ;  /* 0x00002cff01007387 */ /* 0x0005e20000100800 */
[----:B0-----:R-:W-:Y:S02]  /*f220*/  SHF.R.U32.HI R4, RZ, 0x2, R9 ;  /* 0x00000002ff047819 */ /* 0x001fe40000011609 */
[----:B-1----:R-:W-:-:S02]  /*f230*/  LOP3.LUT R2, R0, 0x40, RZ, 0xfc, !PT ;  /* 0x0000004000027812 */ /* 0x002fc400078efcff */
[----:B------:R-:W-:Y:S02]  /*f240*/  LOP3.LUT R3, R4, 0x60, R3, 0xf8, !PT ;  /* 0x0000006004037812 */ /* 0x000fe400078ef803 */
[----:B--2---:R-:W-:-:S07]  /*f250*/  LOP3.LUT R0, R0, 0x80, RZ, 0xfc, !PT ;  /* 0x0000008000007812 */ /* 0x004fce00078efcff */
.L_x_265:
[----:B------:R-:W-:Y:S01]  /*f260*/  ULDC.64 UR4, c[0x0][0xc88] ;  /* 0x0003220000047ab9 */ /* 0x000fe20000000a00 */
[----:B------:R-:W-:Y:S01]  /*f270*/  ULDC.64 UR6, c[0x0][0xa18] ;  /* 0x0002860000067ab9 */ /* 0x000fe20000000a00 */
[----:B------:R-:W-:Y:S01]  /*f280*/  UIMAD.WIDE UR4, UR43, 0x4, UR4 ;  /* 0x000000042b0478a5 */ /* 0x000fe2000f8e0204 */
[----:B------:R-:W2:Y:S01]  /*f290*/  LDL.LU R10, [R1+0x8] ;  /* 0x00000800010a7983 */ /* 0x000ea20000300800 */
[----:B------:R-:W-:Y:S01]  /*f2a0*/  ULDC UR8, c[0x0][0x288] ;  /* 0x0000a20000087ab9 */ /* 0x000fe20000000800 */
[----:B0-----:R-:W0:Y:S03]  /*f2b0*/  LDC R9, c[0x0][0x2f0] ;  /* 0x0000bc00ff097b82 */ /* 0x001e260000000800 */
[----:B------:R-:W-:Y:S02]  /*f2c0*/  IMAD.U32 R2, RZ, RZ, UR4 ;  /* 0x00000004ff027e24 */ /* 0x000fe4000f8e00ff */
[----:B------:R-:W-:Y:S01]  /*f2d0*/  IMAD.U32 R3, RZ, RZ, UR5 ;  /* 0x00000005ff037e24 */ /* 0x000fe2000f8e00ff */
[----:B------:R-:W-:Y:S01]  /*f2e0*/  UISETP.NE.U32.AND UP0, UPT, UR6, URZ, UPT ;  /* 0x0000003f0600728c */ /* 0x000fe2000bf05070 */
[----:B------:R-:W-:Y:S01]  /*f2f0*/  IMAD.U32 R0, RZ, RZ, UR8 ;  /* 0x00000008ff007e24 */ /* 0x000fe2000f8e00ff */
[----:B------:R-:W-:Y:S01]  /*f300*/  ULDC.64 UR4, c[0x0][0xa28] ;  /* 0x00028a0000047ab9 */ /* 0x000fe20000000a00 */
[----:B------:R-:W-:Y:S01]  /*f310*/  ULDC.64 UR8, c[0x0][0xa08] ;  /* 0x0002820000087ab9 */ /* 0x000fe20000000a00 */
[----:B------:R-:W3:Y:S01]  /*f320*/  LDG.E R2, desc[UR50][R2.64] ;  /* 0x0000003202027981 */ /* 0x000ee2000c1e1900 */
[----:B------:R-:W-:-:S02]  /*f330*/  UISETP.NE.AND.EX UP0, UPT, UR7, URZ, UPT, UP0 ;  /* 0x0000003f0700728c */ /* 0x000fc4000bf05300 */
[----:B------:R-:W-:-:S04]  /*f340*/  UISETP.NE.U32.AND UP1, UPT, UR4, URZ, UPT ;  /* 0x0000003f0400728c */ /* 0x000fc8000bf25070 */
[----:B------:R-:W-:Y:S01]  /*f350*/  PLOP3.LUT P3, PT, PT, PT, UP0, 0x80, 0x0 ;  /* 0x000000000000781c */ /* 0x000fe20003f6f008 */
[----:B------:R-:W-:Y:S01]  /*f360*/  UISETP.NE.AND.EX UP1, UPT, UR5, URZ, UPT, UP1 ;  /* 0x0000003f0500728c */ /* 0x000fe2000bf25310 */
[----:B------:R-:W-:-:S05]  /*f370*/  ISETP.NE.U32.AND P2, PT, RZ, UR8, PT ;  /* 0x00000008ff007c0c */ /* 0x000fca000bf45070 */
[----:B------:R-:W-:Y:S02]  /*f380*/  PLOP3.LUT P4, PT, PT, PT, UP1, 0x80, 0x0 ;  /* 0x000000000000781c */ /* 0x000fe40003f8f018 */
[----:B---3--:R-:W-:Y:S02]  /*f390*/  R2UR UR47, R2 ;  /* 0x00000000022f72ca */ /* 0x008fe400000e0000 */
[----:B-1----:R-:W1:Y:S11]  /*f3a0*/  LDC.64 R2, c[0x0][0x418] ;  /* 0x00010600ff027b82 */ /* 0x002e760000000a00 */
[----:B------:R-:W-:-:S02]  /*f3b0*/  USHF.R.S32.HI UR46, URZ, 0x1f, UR47 ;  /* 0x0000001f3f2e7899 */ /* 0x000fc4000801142f */
[----:B------:R-:W-:Y:S02]  /*f3c0*/  USHF.L.U32 UR44, UR47, 0x2, URZ ;  /* 0x000000022f2c7899 */ /* 0x000fe4000800063f */
[----:B------:R-:W-:Y:S02]  /*f3d0*/  USHF.L.U64.HI UR45, UR47, 0x2, UR46 ;  /* 0x000000022f2d7899 */ /* 0x000fe4000801022e */
[----:B------:R-:W-:Y:S02]  /*f3e0*/  @UP0 UIADD3 UR6, UP3, UR44, UR6, URZ ;  /* 0x000000062c060290 */ /* 0x000fe4000ff7e03f */
[----:B------:R-:W-:Y:S02]  /*f3f0*/  @UP1 ULEA UR4, UP2, UR47, UR4, 0x2 ;  /* 0x000000042f041291 */ /* 0x000fe4000f84103f */
[----:B------:R-:W-:Y:S02]  /*f400*/  @UP0 UIADD3.X UR7, UR45, UR7, URZ, UP3, !UPT ;  /* 0x000000072d070290 */ /* 0x000fe40009ffe43f */
[----:B------:R-:W-:Y:S01]  /*f410*/  IMAD.U32 R4, RZ, RZ, UR6 ;  /* 0x00000006ff047e24 */ /* 0x000fe2000f8e00ff */
[----:B------:R-:W-:-:S03]  /*f420*/  @UP1 ULEA.HI.X UR5, UR47, UR5, UR46, 0x2, UP2 ;  /* 0x000000052f051291 */ /* 0x000fc600090f142e */
[----:B------:R-:W-:Y:S01]  /*f430*/  IMAD.U32 R5, RZ, RZ, UR7 ;  /* 0x00000007ff057e24 */ /* 0x000fe2000f8e00ff */
[----:B------:R-:W-:-:S04]  /*f440*/  ULDC.64 UR6, c[0x0][0xa00] ;  /* 0x0002800000067ab9 */ /* 0x000fc80000000a00 */
[----:B------:R3:W4:Y:S01]  /*f450*/  @P3 LDG.E R0, desc[UR50][R4.64] ;  /* 0x0000003204003981 */ /* 0x000722000c1e1900 */
[----:B------:R-:W-:Y:S02]  /*f460*/  ISETP.NE.U32.AND P0, PT, RZ, UR6, PT ;  /* 0x00000006ff007c0c */ /* 0x000fe4000bf05070 */
[----:B------:R-:W-:Y:S02]  /*f470*/  ISETP.NE.AND.EX P2, PT, RZ, UR9, PT, P2 ;  /* 0x00000009ff007c0c */ /* 0x000fe4000bf45320 */
[----:B------:R-:W-:Y:S02]  /*f480*/  ISETP.NE.AND.EX P0, PT, RZ, UR7, PT, P0 ;  /* 0x00000007ff007c0c */ /* 0x000fe4000bf05300 */
[----:B-1----:R-:W-:Y:S01]  /*f490*/  ISETP.NE.U32.AND P1, PT, R2, RZ, PT ;  /* 0x000000ff0200720c */ /* 0x002fe20003f25070 */
[----:B---3--:R-:W-:Y:S01]  /*f4a0*/  IMAD.U32 R4, RZ, RZ, UR4 ;  /* 0x00000004ff047e24 */ /* 0x008fe2000f8e00ff */
[----:B------:R-:W-:Y:S01]  /*f4b0*/  UIADD3 UR4, UP0, UR44, UR6, URZ ;  /* 0x000000062c047290 */ /* 0x000fe2000ff1e03f */
[----:B------:R-:W-:Y:S01]  /*f4c0*/  IMAD.U32 R5, RZ, RZ, UR5 ;  /* 0x00000005ff057e24 */ /* 0x000fe2000f8e00ff */
[----:B------:R-:W-:-:S02]  /*f4d0*/  UIADD3 UR6, UP1, UR44, UR8, URZ ;  /* 0x000000082c067290 */ /* 0x000fc4000ff3e03f */
[----:B------:R-:W-:Y:S02]  /*f4e0*/  UIADD3.X UR5, UR45, UR7, URZ, UP0, !UPT ;  /* 0x000000072d057290 */ /* 0x000fe400087fe43f */
[----:B------:R-:W-:Y:S02]  /*f4f0*/  UIADD3.X UR7, UR45, UR9, URZ, UP1, !UPT ;  /* 0x000000092d077290 */ /* 0x000fe40008ffe43f */
[----:B------:R-:W-:-:S04]  /*f500*/  IMAD.U32 R6, RZ, RZ, UR6 ;  /* 0x00000006ff067e24 */ /* 0x000fc8000f8e00ff */
[----:B------:R-:W-:-:S05]  /*f510*/  IMAD.U32 R7, RZ, RZ, UR7 ;  /* 0x00000007ff077e24 */ /* 0x000fca000f8e00ff */
[----:B------:R-:W3:Y:S04]  /*f520*/  @P2 LDG.E R8, desc[UR50][R6.64] ;  /* 0x0000003206082981 */ /* 0x000ee8000c1e1900 */
[----:B----4-:R1:W-:Y:S04]  /*f530*/  STL [R1+0x28], R0 ;  /* 0x0000280001007387 */ /* 0x0103e80000100800 */
[----:B-1----:R1:W4:Y:S02]  /*f540*/  @P4 LDG.E R0, desc[UR50][R4.64] ;  /* 0x0000003204004981 */ /* 0x002324000c1e1900 */
[----:B-1----:R-:W-:-:S02]  /*f550*/  IMAD.U32 R4, RZ, RZ, UR4 ;  /* 0x00000004ff047e24 */ /* 0x002fc4000f8e00ff */
[----:B------:R-:W-:-:S05]  /*f560*/  IMAD.U32 R5, RZ, RZ, UR5 ;  /* 0x00000005ff057e24 */ /* 0x000fca000f8e00ff */
[----:B------:R-:W5:Y:S01]  /*f570*/  @P0 LDG.E R2, desc[UR50][R4.64] ;  /* 0x0000003204020981 */ /* 0x000f62000c1e1900 */
[----:B------:R-:W-:Y:S02]  /*f580*/  ISETP.NE.AND.EX P1, PT, R3, RZ, PT, P1 ;  /* 0x000000ff0300720c */ /* 0x000fe40003f25310 */
[----:B------:R-:W1:Y:S01]  /*f590*/  LDC R3, c[0x0][0x424] ;  /* 0x00010900ff037b82 */ /* 0x000e620000000800 */
[----:B------:R-:W-:Y:S01]  /*f5a0*/  UMOV UR4, URZ ;  /* 0x0000003f00047c82 */ /* 0x000fe20008000000 */
[----:B------:R-:W-:Y:S01]  /*f5b0*/  UMOV UR48, URZ ;  /* 0x0000003f00307c82 */ /* 0x000fe20008000000 */
[----:B------:R-:W-:Y:S01]  /*f5c0*/  UMOV UR40, URZ ;  /* 0x0000003f00287c82 */ /* 0x000fe20008000000 */
[----:B---3--:R-:W-:Y:S02]  /*f5d0*/  @P2 R2UR UR40, R8 ;  /* 0x00000000082822ca */ /* 0x008fe400000e0000 */
[----:B--2---:R-:W-:Y:S02]  /*f5e0*/  R2UR UR36, R10 ;  /* 0x000000000a2472ca */ /* 0x004fe400000e0000 */
[----:B----4-:R-:W-:-:S02]  /*f5f0*/  @P4 R2UR UR4, R0 ;  /* 0x00000000000442ca */ /* 0x010fc400000e0000 */
[----:B------:R-:W-:-:S04]  /*f600*/  LOP3.LUT R0, R10, 0xff000000, RZ, 0xc0, !PT ;  /* 0xff0000000a007812 */ /* 0x000fc800078ec0ff */
[----:B------:R-:W-:Y:S02]  /*f610*/  SHF.R.U32.HI R0, RZ, 0x8, R0 ;  /* 0x00000008ff007819 */ /* 0x000fe40000011600 */
[----:B-----5:R-:W-:Y:S02]  /*f620*/  @P0 R2UR UR48, R2 ;  /* 0x00000000023002ca */ /* 0x020fe400000e0000 */
[----:B------:R-:W-:-:S04]  /*f630*/  LOP3.LUT R2, R10, 0xff0000, RZ, 0xc0, !PT ;  /* 0x00ff00000a027812 */ /* 0x000fc800078ec0ff */
[----:B------:R-:W-:Y:S01]  /*f640*/  LEA.HI R0, R2, R0, RZ, 0x10 ;  /* 0x0000000002007211 */ /* 0x000fe200078f80ff */
[----:B01----:R-:W-:Y:S08]  /*f650*/  @P3 BRA `(.L_x_194) ;  /* 0x0000000000143947 */ /* 0x003ff00003800000 */
[----:B------:R-:W-:Y:S05]  /*f660*/  @!P0 BRA `(.L_x_194) ;  /* 0x0000000000108947 */ /* 0x000fea0003800000 */
[----:B------:R-:W2:Y:S04]  /*f670*/  LDG.E R2, desc[UR50][R4.64] ;  /* 0x0000003204027981 */ /* 0x000ea8000c1e1900 */
[----:B------:R-:W2:Y:S02]  /*f680*/  LDG.E R4, desc[UR50][R4.64+0x4] ;  /* 0x0000043204047981 */ /* 0x000ea4000c1e1900 */
[----:B--2---:R-:W-:-:S05]  /*f690*/  IMAD.IADD R2, R4, 0x1, -R2 ;  /* 0x0000000104027824 */ /* 0x004fca00078e0a02 */
[----:B------:R0:W-:Y:S02]  /*f6a0*/  STL [R1+0x28], R2 ;  /* 0x0000280201007387 */ /* 0x0001e40000100800 */
.L_x_194:
[----:B------:R-:W-:Y:S01]  /*f6b0*/  SEL R3, R3, 0x1, P1 ;  /* 0x0000000103037807 */ /* 0x000fe20000800000 */
[----:B------:R-:W-:Y:S01]  /*f6c0*/  ULDC.64 UR6, c[0x0][0xa20] ;  /* 0x0002880000067ab9 */ /* 0x000fe20000000a00 */
[----:B------:R-:W-:Y:S01]  /*f6d0*/  ULOP3.LUT UR36, UR36, 0xffff, URZ, 0xc0, !UPT ;  /* 0x0000ffff24247892 */ /* 0x000fe2000f8ec03f */
[----:B------:R-:W-:Y:S01]  /*f6e0*/  ISETP.NE.U32.AND P0, PT, RZ, UR6, PT ;  /* 0x00000006ff007c0c */ /* 0x000fe2000bf05070 */
[----:B------:R-:W-:Y:S01]  /*f6f0*/  UIADD3 UR40, UR40, UR4, URZ ;  /* 0x0000000428287290 */ /* 0x000fe2000fffe03f */
[----:B0-----:R-:W-:Y:S02]  /*f700*/  IMAD R2, R3, R9, RZ ;  /* 0x0000000903027224 */ /* 0x001fe400078e02ff */
[----:B------:R-:W-:Y:S01]  /*f710*/  IMAD.U32 R3, RZ, RZ, UR47 ;  /* 0x0000002fff037e24 */ /* 0x000fe2000f8e00ff */
[----:B------:R-:W-:-:S04]  /*f720*/  ISETP.NE.AND.EX P0, PT, RZ, UR7, PT, P0 ;  /* 0x00000007ff007c0c */ /* 0x000fc8000bf05300 */
[----:B------:R0:W-:Y:S09]  /*f730*/  STL [R1+0x8], R3 ;  /* 0x0000080301007387 */ /* 0x0001f20000100800 */
[----:B------:R-:W-:Y:S05]  /*f740*/  @!P0 BRA `(.L_x_195) ;  /* 0x0000000000188947 */ /* 0x000fea0003800000 */
[----:B------:R-:W-:-:S04]  /*f750*/  UIADD3 UR5, UP0, UR44, UR6, URZ ;  /* 0x000000062c057290 */ /* 0x000fc8000ff1e03f */
[----:B------:R-:W-:Y:S02]  /*f760*/  UIADD3.X UR6, UR45, UR7, URZ, UP0, !UPT ;  /* 0x000000072d067290 */ /* 0x000fe400087fe43f */
[----:B------:R-:W-:-:S04]  /*f770*/  IMAD.U32 R2, RZ, RZ, UR5 ;  /* 0x00000005ff027e24 */ /* 0x000fc8000f8e00ff */
[----:B0-----:R-:W-:-:S05]  /*f780*/  IMAD.U32 R3, RZ, RZ, UR6 ;  /* 0x00000006ff037e24 */ /* 0x001fca000f8e00ff */
[----:B------:R0:W5:Y:S01]  /*f790*/  LDG.E R2, desc[UR50][R2.64] ;  /* 0x0000003202027981 */ /* 0x000162000c1e1900 */
[----:B------:R-:W-:Y:S05]  /*f7a0*/  BRA `(.L_x_196) ;  /* 0x0000000000107947 */ /* 0x000fea0003800000 */
.L_x_195:
[----:B------:R-:W-:Y:S05]  /*f7b0*/  @!P2 BRA `(.L_x_196) ;  /* 0x00000000000ca947 */ /* 0x000fea0003800000 */
[----:B------:R-:W2:Y:S04]  /*f7c0*/  LDG.E R2, desc[UR50][R6.64] ;  /* 0x0000003206027981 */ /* 0x000ea8000c1e1900 */
[----:B------:R-:W2:Y:S02]  /*f7d0*/  LDG.E R6, desc[UR50][R6.64+0x4] ;  /* 0x0000043206067981 */ /* 0x000ea4000c1e1900 */
[----:B--2---:R-:W-:-:S07]  /*f7e0*/  IMAD.IADD R2, R6, 0x1, -R2 ;  /* 0x0000000106027824 */ /* 0x004fce00078e0a02 */
.L_x_196:
[----:B-----5:R-:W-:-:S04]  /*f7f0*/  VIADD R2, R2, -UR4 ;  /* 0x8000000402027c36 */ /* 0x020fc80008000000 */
[C---:B0-----:R-:W-:Y:S01]  /*f800*/  VIADD R3, R2.reuse, 0x9f ;  /* 0x0000009f02037836 */ /* 0x041fe20000000000 */
[----:B------:R-:W-:Y:S01]  /*f810*/  ISETP.GE.AND P0, PT, R2, 0x1, PT ;  /* 0x000000010200780c */ /* 0x000fe20003f06270 */
[----:B------:R-:W-:Y:S02]  /*f820*/  IMAD.MOV.U32 R2, RZ, RZ, RZ ;  /* 0x000000ffff027224 */ /* 0x000fe400078e00ff */
[----:B------:R-:W-:-:S05]  /*f830*/  IMAD.HI R3, R3, 0x66666667, RZ ;  /* 0x6666666703037827 */ /* 0x000fca00078e02ff */
[----:B------:R-:W-:-:S04]  /*f840*/  SHF.R.U32.HI R4, RZ, 0x1f, R3 ;  /* 0x0000001fff047819 */ /* 0x000fc80000011603 */
[----:B------:R-:W-:Y:S01]  /*f850*/  LEA.HI.SX32 R4, R3, R4, 0x1a ;  /* 0x0000000403047211 */ /* 0x000fe200078fd2ff */
[----:B------:R-:W-:Y:S06]  /*f860*/  @!P0 BRA `(.L_x_197) ;  /* 0x0000000000748947 */ /* 0x000fec0003800000 */
[----:B------:R-:W-:-:S04]  /*f870*/  SHF.R.U32.HI R5, RZ, 0x10, R0 ;  /* 0x00000010ff057819 */ /* 0x000fc80000011600 */
[----:B------:R-:W-:-:S13]  /*f880*/  ISETP.NE.AND P0, PT, R5, RZ, PT ;  /* 0x000000ff0500720c */ /* 0x000fda0003f05270 */
[----:B------:R-:W0:Y:S02]  /*f890*/  @!P0 LDC R5, c[0x0][0x9f0] ;  /* 0x00027c00ff058b82 */ /* 0x000e240000000800 */
[----:B0-----:R-:W-:Y:S02]  /*f8a0*/  IABS R7, R5 ;  /* 0x0000000500077213 */ /* 0x001fe40000000000 */
[----:B------:R-:W-:Y:S02]  /*f8b0*/  IADD3 R6, R5, -0x1, R4 ;  /* 0xffffffff05067810 */ /* 0x000fe40007ffe004 */
[----:B------:R-:W0:Y:S08]  /*f8c0*/  I2F.RP R2, R7 ;  /* 0x0000000700027306 */ /* 0x000e300000209400 */
[----:B0-----:R-:W0:Y:S02]  /*f8d0*/  MUFU.RCP R2, R2 ;  /* 0x0000000200027308 */ /* 0x001e240000001000 */
[----:B0-----:R-:W-:-:S06]  /*f8e0*/  VIADD R2, R2, 0xffffffe ;  /* 0x0ffffffe02027836 */ /* 0x001fcc0000000000 */
[----:B------:R0:W1:Y:S02]  /*f8f0*/  F2I.FTZ.U32.TRUNC.NTZ R3, R2 ;  /* 0x0000000200037305 */ /* 0x000064000021f000 */
[----:B0-----:R-:W-:-:S04]  /*f900*/  LOP3.LUT R2, R6, R5, RZ, 0x3c, !PT ;  /* 0x0000000506027212 */ /* 0x001fc800078e3cff */
[----:B------:R-:W-:Y:S01]  /*f910*/  ISETP.GE.AND P2, PT, R2, RZ, PT ;  /* 0x000000ff0200720c */ /* 0x000fe20003f46270 */
[----:B-1----:R-:W-:-:S04]  /*f920*/  IMAD.MOV R2, RZ, RZ, -R3 ;  /* 0x000000ffff027224 */ /* 0x002fc800078e0a03 */
[----:B------:R-:W-:Y:S02]  /*f930*/  IMAD R8, R2, R7, RZ ;  /* 0x0000000702087224 */ /* 0x000fe400078e02ff */
[----:B------:R-:W-:-:S04]  /*f940*/  IMAD.MOV.U32 R2, RZ, RZ, RZ ;  /* 0x000000ffff027224 */ /* 0x000fc800078e00ff */
[----:B------:R-:W-:Y:S01]  /*f950*/  IMAD.HI.U32 R8, R3, R8, R2 ;  /* 0x0000000803087227 */ /* 0x000fe200078e0002 */
[----:B------:R-:W-:Y:S02]  /*f960*/  IABS R2, R6 ;  /* 0x0000000600027213 */ /* 0x000fe40000000000 */
[----:B------:R-:W-:-:S03]  /*f970*/  IABS R3, R5 ;  /* 0x0000000500037213 */ /* 0x000fc60000000000 */
[----:B------:R-:W-:-:S04]  /*f980*/  IMAD.HI.U32 R8, R8, R2, RZ ;  /* 0x0000000208087227 */ /* 0x000fc800078e00ff */
[----:B------:R-:W-:-:S04]  /*f990*/  IMAD.MOV R3, RZ, RZ, -R3 ;  /* 0x000000ffff037224 */ /* 0x000fc800078e0a03 */
        /* <DEDUP_REMOVED lines=10> */
.L_x_197:
[----:B------:R-:W-:Y:S01]  /*fa40*/  LOP3.LUT R0, R0, 0xff, RZ, 0xc0, !PT ;  /* 0x000000ff00007812 */ /* 0x000fe200078ec0ff */
[----:B------:R-:W-:Y:S04]  /*fa50*/  BSSY B7, `(.L_x_198) ;  /* 0x000037b000077945 */ /* 0x000fe80003800000 */
[----:B------:R-:W-:-:S05]  /*fa60*/  IMAD R5, R0, R2, RZ ;  /* 0x0000000200057224 */ /* 0x000fca00078e02ff */
[----:B------:R-:W-:Y:S01]  /*fa70*/  VIADDMNMX R3, R5, R2, R4, PT ;  /* 0x0000000205037246 */ /* 0x000fe20003800104 */
[----:B------:R0:W-:Y:S03]  /*fa80*/  STL [R1+0xc], R5 ;  /* 0x00000c0501007387 */ /* 0x0001e60000100800 */
[----:B------:R-:W-:Y:S01]  /*fa90*/  ISETP.GT.AND P0, PT, R3, R5, PT ;  /* 0x000000050300720c */ /* 0x000fe20003f04270 */
[----:B------:R0:W-:-:S12]  /*faa0*/  STL [R1+0x24], R3 ;  /* 0x0000240301007387 */ /* 0x0001d80000100800 */
[----:B0-----:R-:W-:Y:S05]  /*fab0*/  @P0 BRA `(.L_x_199) ;  /* 0x0000000000480947 */ /* 0x001fea0003800000 */
[----:B------:R-:W0:Y:S02]  /*fac0*/  S2R R3, SR_TID.X ;  /* 0x0000000000037919 */ /* 0x000e240000002100 */
[----:B0-----:R-:W-:-:S04]  /*fad0*/  LOP3.LUT R3, R3, 0x7f, RZ, 0xc0, !PT ;  /* 0x0000007f03037812 */ /* 0x001fc800078ec0ff */
[----:B------:R-:W-:-:S13]  /*fae0*/  ISETP.NE.AND P0, PT, R3, RZ, PT ;  /* 0x000000ff0300720c */ /* 0x000fda0003f05270 */
[----:B------:R-:W-:Y:S05]  /*faf0*/  @P0 BRA `(.L_x_200) ;  /* 0x0000003400c00947 */ /* 0x000fea0003800000 */
[----:B------:R-:W0:Y:S01]  /*fb00*/  S2R R3, SR_LANEID ;  /* 0x0000000000037919 */ /* 0x000e220000000000 */
[----:B------:R-:W-:Y:S02]  /*fb10*/  VOTEU.ANY UR4, UPT, PT ;  /* 0x0000000000047886 */ /* 0x000fe400038e0100 */
[----:B------:R-:W0:Y:S08]  /*fb20*/  FLO.U32 R0, UR4 ;  /* 0x0000000400007d00 */ /* 0x000e3000080e0000 */
[----:B------:R-:W1:Y:S01]  /*fb30*/  POPC R5, UR4 ;  /* 0x0000000400057d09 */ /* 0x000e620008000000 */
[----:B0-----:R-:W-:-:S02]  /*fb40*/  ISETP.EQ.U32.AND P0, PT, R0, R3, PT ;  /* 0x000000030000720c */ /* 0x001fc40003f02070 */
[----:B------:R-:W1:Y:S11]  /*fb50*/  LDC.64 R2, c[0x0][0xc60] ;  /* 0x00031800ff027b82 */ /* 0x000e760000000a00 */
[----:B-1----:R-:W2:Y:S01]  /*fb60*/  @P0 ATOMG.E.ADD.STRONG.GPU PT, R3, desc[UR50][R2.64], R5 ;  /* 0x00000005020309a8 */ /* 0x002ea200081ee1f2 */
[----:B------:R-:W0:Y:S02]  /*fb70*/  S2R R4, SR_LTMASK ;  /* 0x0000000000047919 */ /* 0x000e240000003900 */
[----:B0-----:R-:W-:-:S04]  /*fb80*/  LOP3.LUT R4, R4, UR4, RZ, 0xc0, !PT ;  /* 0x0000000404047c12 */ /* 0x001fc8000f8ec0ff */
[----:B------:R-:W0:Y:S01]  /*fb90*/  POPC R7, R4 ;  /* 0x0000000400077309 */ /* 0x000e220000000000 */
[----:B--2---:R-:W0:Y:S02]  /*fba0*/  SHFL.IDX PT, R0, R3, R0, 0x1f ;  /* 0x00001f0003007589 */ /* 0x004e2400000e0000 */
[----:B0-----:R-:W-:-:S05]  /*fbb0*/  IADD3 R0, R0, UR41, R7 ;  /* 0x0000002900007c10 */ /* 0x001fca000fffe007 */
[----:B------:R0:W-:Y:S01]  /*fbc0*/  STL [R1], R0 ;  /* 0x0000000001007387 */ /* 0x0001e20000100800 */
[----:B------:R-:W-:Y:S05]  /*fbd0*/  BRA `(.L_x_200) ;  /* 0x0000003400887947 */ /* 0x000fea0003800000 */
.L_x_199:
[----:B------:R-:W-:Y:S01]  /*fbe0*/  VIADD R0, R17, 0x24200 ;  /* 0x0002420011007836 */ /* 0x000fe20000000000 */
[----:B------:R-:W-:Y:S04]  /*fbf0*/  BSSY B6, `(.L_x_201) ;  /* 0x0000013000067945 */ /* 0x000fe80003800000 */
        /* <DEDUP_REMOVED lines=18> */
.L_x_202:
[----:B------:R-:W-:Y:S05]  /*fd20*/  BSYNC B6 ;  /* 0x0000000000067941 */ /* 0x000fea0003800000 */
.L_x_201:
[----:B------:R-:W2:Y:S01]  /*fd30*/  LDL.LU R16, [R1+0x10] ;  /* 0x0000100001107983 */ /* 0x000ea20000300800 */
[----:B------:R-:W-:Y:S01]  /*fd40*/  VIADD R0, R17, 0xf200 ;  /* 0x0000f20011007836 */ /* 0x000fe20000000000 */
[----:B------:R-:W-:Y:S04]  /*fd50*/  BSSY B6, `(.L_x_203) ;  /* 0x0000016000067945 */ /* 0x000fe80003800000 */
[----:B------:R-:W-:Y:S02]  /*fd60*/  LOP3.LUT P0, RZ, R0, 0x1bf, RZ, 0xc0, !PT ;  /* 0x000001bf00ff7812 */ /* 0x000fe4000780c0ff */
[----:B--2---:R-:W-:-:S11]  /*fd70*/  LOP3.LUT R16, R16, 0xfffffffe, RZ, 0xc0, !PT ;  /* 0xfffffffe10107812 */ /* 0x004fd600078ec0ff */
[----:B------:R-:W-:-:S05]  /*fd80*/  @P0 LOP3.LUT R16, R16, 0x1, RZ, 0xfc, !PT ;  /* 0x0000000110100812 */ /* 0x000fca00078efcff */
[----:B------:R0:W-:Y:S01]  /*fd90*/  STL [R1+0x10], R16 ;  /* 0x0000101001007387 */ /* 0x0001e20000100800 */
[----:B------:R-:W-:Y:S05]  /*fda0*/  @!P0 BRA `(.L_x_204) ;  /* 0x0000000000408947 */ /* 0x000fea0003800000 */
[----:B------:R-:W-:Y:S01]  /*fdb0*/  MOV R2, 0x0 ;  /* 0x0000000000027802 */ /* 0x000fe20000000f00 */
[----:B------:R-:W-:Y:S01]  /*fdc0*/  ULDC.64 UR6, c[0x4][0x98] ;  /* 0x0100260000067ab9 */ /* 0x000fe20000000a00 */
[----:B------:R-:W-:Y:S01]  /*fdd0*/  ULDC.64 UR8, c[0x4][0xa0] ;  /* 0x0100280000087ab9 */ /* 0x000fe20000000a00 */
[----:B------:R-:W-:Y:S01]  /*fde0*/  ULDC.64 UR4, c[0x4][0x10] ;  /* 0x0100040000047ab9 */ /* 0x000fe20000000a00 */
[----:B------:R-:W-:Y:S02]  /*fdf0*/  IMAD.U32 R4, RZ, RZ, UR6 ;  /* 0x00000006ff047e24 */ /* 0x000fe4000f8e00ff */
[----:B------:R-:W1:Y:S01]  /*fe00*/  LDC.64 R2, c[0x4][R2] ;  /* 0x0100000002027b82 */ /* 0x000e620000000a00 */
        /* <DEDUP_REMOVED lines=9> */
[----:B01----:R-:W-:Y:S05]  /*fea0*/  CALL.ABS.NOINC R2 ;  /* 0x0000000002007343 */ /* 0x003fea0003c00000 */
.L_x_204:
[----:B------:R-:W-:Y:S05]  /*feb0*/  BSYNC B6 ;  /* 0x0000000000067941 */ /* 0x000fea0003800000 */
.L_x_203:
        /* <DEDUP_REMOVED lines=20> */
.L_x_206:
[----:B------:R-:W-:Y:S05]  /*10000*/  BSYNC B6 ;  /* 0x0000000000067941 */ /* 0x000fea0003800000 */
.L_x_205:
[----:B------:R-:W-:Y:S01]  /*10010*/  LOP3.LUT P6, RZ, R16, 0x1, RZ, 0xc0, !PT ;  /* 0x0000000110ff7812 */ /* 0x000fe200078cc0ff */
[----:B------:R-:W-:-:S12]  /*10020*/  BSSY B6, `(.L_x_207) ;  /* 0x0000012000067945 */ /* 0x000fd80003800000 */
        /* <DEDUP_REMOVED lines=17> */
.L_x_208:
[----:B------:R-:W-:Y:S05]  /*10140*/  BSYNC B6 ;  /* 0x0000000000067941 */ /* 0x000fea0003800000 */
.L_x_207:
[----:B------:R-:W2:Y:S01]  /*10150*/  LDL R8, [R1+0x8] ;  /* 0x0000080001087983 */ /* 0x000ea20000100800 */
[----:B------:R-:W-:Y:S02]  /*10160*/  ULDC.64 UR4, c[0x0][0x9f8] ;  /* 0x00027e0000047ab9 */ /* 0x000fe40000000a00 */
[----:B------:R-:W-:-:S04]  /*10170*/  UISETP.NE.U32.AND UP0, UPT, UR4, URZ, UPT ;  /* 0x0000003f0400728c */ /* 0x000fc8000bf05070 */
[----:B------:R-:W-:-:S06]  /*10180*/  UISETP.NE.AND.EX UP0, UPT, UR5, URZ, UPT, UP0 ;  /* 0x0000003f0500728c */ /* 0x000fcc000bf05300 */
[----:B------:R-:W-:-:S05]  /*10190*/  PLOP3.LUT P0, PT, PT, PT, UP0, 0x80, 0x0 ;  /* 0x000000000000781c */ /* 0x000fca0003f0f008 */
[----:B------:R-:W-:-:S04]  /*101a0*/  @UP0 UIADD3 UR4, UP1, UR44, UR4, URZ ;  /* 0x000000042c040290 */ /* 0x000fc8000ff3e03f */
[----:B------:R-:W-:Y:S02]  /*101b0*/  @UP0 UIADD3.X UR5, UR45, UR5, URZ, UP1, !UPT ;  /* 0x000000052d050290 */ /* 0x000fe40008ffe43f */
[----:B------:R-:W-:-:S04]  /*101c0*/  IMAD.U32 R2, RZ, RZ, UR4 ;  /* 0x00000004ff027e24 */ /* 0x000fc8000f8e00ff */
[----:B------:R-:W-:Y:S01]  /*101d0*/  IMAD.U32 R3, RZ, RZ, UR5 ;  /* 0x00000005ff037e24 */ /* 0x000fe2000f8e00ff */
[----:B------:R-:W1:Y:S01]  /*101e0*/  S2R R0, SR_TID.X ;  /* 0x0000000000007919 */ /* 0x000e620000002100 */
[----:B------:R-:W-:-:S03]  /*101f0*/  ULDC.64 UR4, c[0x0][0xa08] ;  /* 0x0002820000047ab9 */ /* 0x000fc60000000a00 */
[----:B--2---:R2:W3:Y:S01]  /*10200*/  @P0 LDG.E R8, desc[UR50][R2.64] ;  /* 0x0000003202080981 */ /* 0x0044e2000c1e1900 */
[----:B-1----:R-:W-:-:S04]  /*10210*/  SHF.R.U32.HI R0, RZ, 0x5, R0 ;  /* 0x00000005ff007819 */ /* 0x002fc80000011600 */
[----:B------:R-:W-:Y:S01]  /*10220*/  LOP3.LUT R0, R0, 0x3, RZ, 0xc0, !PT ;  /* 0x0000000300007812 */ /* 0x000fe200078ec0ff */
[----:B--2---:R-:W1:Y:S01]  /*10230*/  LDC.64 R2, c[0x0][0x418] ;  /* 0x00010600ff027b82 */ /* 0x004e620000000a00 */
[----:B---3--:R-:W-:Y:S01]  /*10240*/  SHF.R.S32.HI R9, RZ, 0x1f, R8 ;  /* 0x0000001fff097819 */ /* 0x008fe20000011408 */
[----:B------:R2:W-:Y:S01]  /*10250*/  @P0 STL [R1+0x8], R8 ;  /* 0x0000080801000387 */ /* 0x0005e20000100800 */
[----:B-1----:R-:W-:Y:S01]  /*10260*/  LOP3.LUT P0, RZ, R2, UR4, RZ, 0xfc, !PT ;  /* 0x0000000402ff7c12 */ /* 0x002fe2000f80fcff */
[----:B------:R-:W-:Y:S02]  /*10270*/  UMOV UR4, 0xffffffff ;  /* 0xffffffff00047882 */ /* 0x000fe40000000000 */
[----:B------:R2:W-:Y:S01]  /*10280*/  STL [R1+0x14], R9 ;  /* 0x0000140901007387 */ /* 0x0005e20000100800 */
[----:B------:R-:W-:-:S04]  /*10290*/  LOP3.LUT P0, RZ, R3, UR5, RZ, 0xfc, P0 ;  /* 0x0000000503ff7c12 */ /* 0x000fc8000800fcff */
[----:B0-----:R-:W-:Y:S01]  /*102a0*/  SEL R16, R8, RZ, !P0 ;  /* 0x000000ff08107207 */ /* 0x001fe20004000000 */
[----:B------:R-:W-:Y:S08]  /*102b0*/  BRA.DIV UR4, `(.L_x_209) ;  /* 0x00000042045c7947 */ /* 0x000ff0000b800000 */
[----:B------:R0:W1:Y:S02]  /*102c0*/  SHFL.IDX PT, R14, R0, RZ, 0x1f ;  /* 0x00001fff000e7589 */ /* 0x00006400000e0000 */
.L_x_284:
[----:B0-----:R-:W3:Y:S01]  /*102d0*/  LDL.LU R0, [R1+0x10] ;  /* 0x0000100001007983 */ /* 0x001ee20000300800 */
[----:B------:R-:W-:Y:S02]  /*102e0*/  PLOP3.LUT P1, PT, PT, PT, PT, 0x8, 0x0 ;  /* 0x000000000000781c */ /* 0x000fe40003f2e170 */
[----:B-1----:R-:W-:Y:S02]  /*102f0*/  ISETP.NE.AND P0, PT, R14, RZ, PT ;  /* 0x000000ff0e00720c */ /* 0x002fe40003f05270 */
[----:B---3--:R-:W-:-:S09]  /*10300*/  LOP3.LUT R0, R0, 0xfffffffe, RZ, 0xc0, !PT ;  /* 0xfffffffe00007812 */ /* 0x008fd200078ec0ff */
[----:B------:R-:W-:-:S05]  /*10310*/  @P1 LOP3.LUT R0, R0, 0x1, RZ, 0xfc, !PT ;  /* 0x0000000100001812 */ /* 0x000fca00078efcff */
[----:B------:R0:W-:Y:S01]  /*10320*/  STL [R1+0x10], R0 ;  /* 0x0000100001007387 */ /* 0x0001e20000100800 */
[----:B------:R-:W-:Y:S05]  /*10330*/  @P0 BRA `(.L_x_210) ;  /* 0x0000000400c40947 */ /* 0x000fea0003800000 */
[----:B0-----:R-:W3:Y:S01]  /*10340*/  LDL R0, [R1+0x24] ;  /* 0x0000240001007983 */ /* 0x001ee20000100800 */
[----:B------:R-:W-:Y:S01]  /*10350*/  UMOV UR4, 0xffffffff ;  /* 0xffffffff00047882 */ /* 0x000fe20000000000 */
[----:B---3--:R-:W-:Y:S02]  /*10360*/  VIADD R0, R0, 0xffffffff ;  /* 0xffffffff00007836 */ /* 0x008fe40000000000 */
[----:B------:R-:W-:Y:S05]  /*10370*/  BRA.DIV UR4, `(.L_x_211) ;  /* 0x00000042044c7947 */ /* 0x000fea000b800000 */
[----:B------:R-:W-:-:S13]  /*10380*/  ELECT P6, URZ, PT ;  /* 0x00000000003f782f */ /* 0x000fda00038c0000 */
.L_x_287:
[----:B------:R-:W-:Y:S05]  /*10390*/  @!P6 BRA `(.L_x_210) ;  /* 0x0000000400ace947 */ /* 0x000fea0003800000 */
[----:B------:R-:W-:-:S04]  /*103a0*/  ISETP.NE.U32.AND P0, PT, R2, RZ, PT ;  /* 0x000000ff0200720c */ /* 0x000fc80003f05070 */
[----:B------:R-:W-:-:S13]  /*103b0*/  ISETP.NE.AND.EX P0, PT, R3, RZ, PT, P0 ;  /* 0x000000ff0300720c */ /* 0x000fda0003f05300 */
[----:B------:R-:W-:Y:S05]  /*103c0*/  @!P0 BRA `(.L_x_212) ;  /* 0x0000000000448947 */ /* 0x000fea0003800000 */
[----:B------:R-:W0:Y:S01]  /*103d0*/  LDC R7, c[0x0][0x43c] ;  /* 0x00010f00ff077b82 */ /* 0x000e220000000800 */
[----:B------:R-:W-:Y:S01]  /*103e0*/  ULDC.64 UR4, c[0x0][0x428] ;  /* 0x00010a0000047ab9 */ /* 0x000fe20000000a00 */
[----:B0-----:R-:W-:-:S13]  /*103f0*/  ISETP.NE.AND P0, PT, R7, 0x1, PT ;  /* 0x000000010700780c */ /* 0x001fda0003f05270 */
[----:B------:R-:W0:Y:S02]  /*10400*/  @P0 LDC.64 R4, c[0x0][0x440] ;  /* 0x00011000ff040b82 */ /* 0x000e240000000a00 */
[----:B0-----:R-:W-:-:S04]  /*10410*/  @P0 IMAD.HI.U32 R6, R0, R4, RZ ;  /* 0x0000000400060227 */ /* 0x001fc800078e00ff */
        /* <DEDUP_REMOVED lines=12> */
.L_x_212:
[----:B0-----:R-:W-:Y:S01]  /*104e0*/  IMAD R3, R18, 0x8, R17 ;  /* 0x0000000812037824 */ /* 0x001fe200078e0211 */
[----:B------:R-:W-:Y:S01]  /*104f0*/  SHF.L.U32 R2, R19, 0x1f, RZ ;  /* 0x0000001f13027819 */ /* 0x000fe200000006ff */
[----:B--2---:R-:W0:Y:S03]  /*10500*/  S2R R8, SR_TID.X ;  /* 0x0000000000087919 */ /* 0x004e260000002100 */
[----:B------:R-:W1:Y:S01]  /*10510*/  SYNCS.PHASECHK.TRANS64.TRYWAIT P0, [R3+URZ+0x33480], R2 ;  /* 0x03348002030075a7 */ /* 0x000e62000800017f */
[----:B0-----:R-:W-:-:S04]  /*10520*/  LOP3.LUT R8, R8, 0x7f, RZ, 0xc0, !PT ;  /* 0x0000007f08087812 */ /* 0x001fc800078ec0ff */
[----:B------:R-:W-:Y:S01]  /*10530*/  ISETP.NE.AND P1, PT, R8, RZ, PT ;  /* 0x000000ff0800720c */ /* 0x000fe20003f25270 */
[----:B-1----:R-:W-:-:S12]  /*10540*/  @!P0 BRA `(.L_x_213) ;  /* 0x0000003c00f88947 */ /* 0x002fd80003800000 */
.L_x_288:
[----:B------:R-:W-:Y:S05]  /*10550*/  @P1 BRA `(.L_x_214) ;  /* 0x00000000001c1947 */ /* 0x000fea0003800000 */
[----:B------:R-:W1:Y:S02]  /*10560*/  S2R R4, SR_TID.X ;  /* 0x0000000000047919 */ /* 0x000e640000002100 */
[----:B-1----:R-:W-:Y:S01]  /*10570*/  LOP3.LUT R5, R4, 0x1f, RZ, 0xc0, !PT ;  /* 0x0000001f04057812 */ /* 0x002fe200078ec0ff */
[----:B------:R-:W-:-:S03]  /*10580*/  IMAD.MOV.U32 R4, RZ, RZ, 0x7800 ;  /* 0x00007800ff047424 */ /* 0x000fc600078e00ff */
[----:B------:R-:W-:Y:S01]  /*10590*/  ISETP.NE.AND P0, PT, R5, RZ, PT ;  /* 0x000000ff0500720c */ /* 0x000fe20003f05270 */
[----:B------:R1:W-:-:S12]  /*105a0*/  SYNCS.ARRIVE.TRANS64 RZ, [R3+URZ+0x33470], R4 ;  /* 0x0334700403ff79a7 */ /* 0x0003d8000800003f */
[----:B-1----:R-:W-:Y:S05]  /*105b0*/  @!P0 BRA `(.L_x_214) ;  /* 0x0000000000048947 */ /* 0x002fea0003800000 */
[----:B------:R-:W-:Y:S01]  /*105c0*/  BPT.TRAP 0x1 ;  /* 0x000000040000795c */ /* 0x000fe20000300000 */
.L_x_214:
[----:B------:R-:W-:Y:S01]  /*105d0*/  IMAD.MOV.U32 R4, RZ, RZ, 0xa0 ;  /* 0x000000a0ff047424 */ /* 0x000fe200078e00ff */
[----:B------:R-:W-:Y:S01]  /*105e0*/  R2UR UR33, R3 ;  /* 0x00000000032172ca */ /* 0x000fe200000e0000 */
[----:B------:R-:W-:Y:S01]  /*105f0*/  UIADD3 UR4, UP0, UR52, 0x470, URZ ;  /* 0x0000047034047890 */ /* 0x000fe2000ff1e03f */
[----:B-----5:R-:W-:Y:S01]  /*10600*/  R2UR UR37, R16 ;  /* 0x00000000102572ca */ /* 0x020fe200000e0000 */
[----:B------:R-:W-:Y:S01]  /*10610*/  IMAD R0, R0, R4, UR40 ;  /* 0x0000002800007e24 */ /* 0x000fe2000f8e0204 */
[----:B------:R-:W-:Y:S01]  /*10620*/  UMOV UR6, 0x0 ;  /* 0x0000000000067882 */ /* 0x000fe20000000000 */
[----:B------:R-:W-:Y:S01]  /*10630*/  IMAD R4, R18, 0x7800, R17 ;  /* 0x0000780012047824 */ /* 0x000fe200078e0211 */
[----:B------:R-:W-:Y:S02]  /*10640*/  UIADD3.X UR5, URZ, UR53, URZ, UP0, !UPT ;  /* 0x000000353f057290 */ /* 0x000fe400087fe43f */
[----:B------:R-:W-:Y:S01]  /*10650*/  R2UR UR35, R0 ;  /* 0x00000000002372ca */ /* 0x000fe200000e0000 */
[----:B------:R-:W-:Y:S01]  /*10660*/  UMOV UR7, 0x14f00000 ;  /* 0x14f0000000077882 */ /* 0x000fe20000000000 */
[----:B------:R-:W-:Y:S01]  /*10670*/  R2UR UR8, R4 ;  /* 0x00000000040872ca */ /* 0x000fe200000e0000 */
[----:B------:R-:W-:Y:S01]  /*10680*/  UMOV UR34, URZ ;  /* 0x0000003f00227c82 */ /* 0x000fe20008000000 */
[----:B------:R-:W-:Y:S01]  /*10690*/  UMOV UR18, 0x40 ;  /* 0x0000004000127882 */ /* 0x000fe20000000000 */
[----:B------:R-:W-:Y:S01]  /*106a0*/  UIADD3 UR33, UR33, 0x33470, URZ ;  /* 0x0003347021217890 */ /* 0x000fe2000fffe03f */
[----:B------:R-:W-:Y:S01]  /*106b0*/  UMOV UR20, UR36 ;  /* 0x0000002400147c82 */ /* 0x000fe20008000000 */
[----:B------:R-:W-:Y:S01]  /*106c0*/  UMOV UR21, UR37 ;  /* 0x0000002500157c82 */ /* 0x000fe20008000000 */
[----:B------:R-:W-:Y:S01]  /*106d0*/  UMOV UR10, 0x80 ;  /* 0x00000080000a7882 */ /* 0x000fe20000000000 */
[----:B------:R-:W-:Y:S01]  /*106e0*/  UMOV UR12, UR36 ;  /* 0x00000024000c7c82 */ /* 0x000fe20008000000 */
[----:B------:R-:W-:-:S02]  /*106f0*/  UMOV UR13, UR37 ;  /* 0x00000025000d7c82 */ /* 0x000fc40008000000 */
[----:B------:R-:W-:Y:S01]  /*10700*/  UMOV UR17, UR33 ;  /* 0x0000002100117c82 */ /* 0x000fe20008000000 */
[----:B------:R-:W-:Y:S01]  /*10710*/  UMOV UR19, UR35 ;  /* 0x0000002300137c82 */ /* 0x000fe20008000000 */
[----:B------:R-:W-:Y:S01]  /*10720*/  UMOV UR9, UR33 ;  /* 0x0000002100097c82 */ /* 0x000fe20008000000 */
[----:B------:R-:W-:Y:S02]  /*10730*/  UIADD3 UR32, UR8, 0xf200, URZ ;  /* 0x0000f20008207890 */ /* 0x000fe4000fffe03f */
[----:B------:R-:W-:Y:S02]  /*10740*/  UIADD3 UR16, UR8, 0x11a00, URZ ;  /* 0x00011a0008107890 */ /* 0x000fe4000fffe03f */
[----:B------:R-:W-:Y:S01]  /*10750*/  UIADD3 UR8, UR8, 0x14200, URZ ;  /* 0x0001420008087890 */ /* 0x000fe2000fffe03f */
[----:B------:R-:W-:-:S04]  /*10760*/  UMOV UR11, UR35 ;  /* 0x00000023000b7c82 */ /* 0x000fc80008000000 */
[----:B------:R1:W-:Y:S02]  /*10770*/  UTMALDG.4D [UR32], [UR4], desc[UR6] ;  /* 0x00000620040075b4 */ /* 0x0003e40008019000 */
[----:B------:R1:W-:Y:S02]  /*10780*/  UTMALDG.4D [UR16], [UR4], desc[UR6] ;  /* 0x00000610040075b4 */ /* 0x0003e40008019000 */
[----:B------:R1:W-:Y:S01]  /*10790*/  UTMALDG.4D [UR8], [UR4], desc[UR6] ;  /* 0x00000608040075b4 */ /* 0x0003e20008019000 */
[----:B------:R-:W2:Y:S02]  /*107a0*/  SYNCS.PHASECHK.TRANS64.TRYWAIT P0, [R3+URZ+0x33440], R2 ;  /* 0x03344002030075a7 */ /* 0x000ea4000800017f */
[----:B-12---:R-:W-:Y:S05]  /*107b0*/  @!P0 BRA `(.L_x_215) ;  /* 0x0000003c00708947 */ /* 0x006fea0003800000 */
.L_x_289:
[----:B------:R-:W-:Y:S05]  /*107c0*/  @P1 BRA `(.L_x_216) ;  /* 0x00000000001c1947 */ /* 0x000fea0003800000 */
[----:B------:R-:W2:Y:S01]  /*107d0*/  S2R R5, SR_TID.X ;  /* 0x0000000000057919 */ /* 0x000ea20000002100 */
[----:B01----:R-:W-:-:S04]  /*107e0*/  IMAD.MOV.U32 R2, RZ, RZ, 0x7800 ;  /* 0x00007800ff027424 */ /* 0x003fc800078e00ff */
[----:B------:R3:W-:Y:S01]  /*107f0*/  SYNCS.ARRIVE.TRANS64 RZ, [R3+URZ+0x33430], R2 ;  /* 0x0334300203ff79a7 */ /* 0x0007e2000800003f */
[----:B--2---:R-:W-:-:S04]  /*10800*/  LOP3.LUT R5, R5, 0x1f, RZ, 0xc0, !PT ;  /* 0x0000001f05057812 */ /* 0x004fc800078ec0ff */
[----:B------:R-:W-:-:S13]  /*10810*/  ISETP.NE.AND P0, PT, R5, RZ, PT ;  /* 0x000000ff0500720c */ /* 0x000fda0003f05270 */
[----:B---3--:R-:W-:Y:S05]  /*10820*/  @!P0 BRA `(.L_x_216) ;  /* 0x0000000000048947 */ /* 0x008fea0003800000 */
[----:B------:R-:W-:Y:S01]  /*10830*/  BPT.TRAP 0x1 ;  /* 0x000000040000795c */ /* 0x000fe20000300000 */
.L_x_216:
[----:B01----:R-:W2:Y:S01]  /*10840*/  LDL.LU R2, [R1+0x10] ;  /* 0x0000100001027983 */ /* 0x003ea20000300800 */
[----:B------:R-:W-:Y:S01]  /*10850*/  R2UR UR8, R4 ;  /* 0x00000000040872ca */ /* 0x000fe200000e0000 */
[----:B------:R-:W-:Y:S01]  /*10860*/  UIADD3 UR4, UP0, UR52, 0x370, URZ ;  /* 0x0000037034047890 */ /* 0x000fe2000ff1e03f */
[----:B------:R-:W-:Y:S01]  /*10870*/  R2UR UR25, R3 ;  /* 0x00000000031972ca */ /* 0x000fe200000e0000 */
[----:B------:R-:W-:Y:S01]  /*10880*/  UMOV UR6, 0x0 ;  /* 0x0000000000067882 */ /* 0x000fe20000000000 */
[----:B------:R-:W-:Y:S01]  /*10890*/  PLOP3.LUT P0, PT, PT, PT, PT, 0x80, 0x0 ;  /* 0x000000000000781c */ /* 0x000fe20003f0f070 */
[----:B------:R-:W-:Y:S01]  /*108a0*/  UIADD3.X UR5, URZ, UR53, URZ, UP0, !UPT ;  /* 0x000000353f057290 */ /* 0x000fe200087fe43f */
[----:B------:R-:W-:Y:S01]  /*108b0*/  R2UR UR27, R0 ;  /* 0x00000000001b72ca */ /* 0x000fe200000e0000 */
[----:B------:R-:W-:Y:S01]  /*108c0*/  UMOV UR7, 0x14f00000 ;  /* 0x14f0000000077882 */ /* 0x000fe20000000000 */
[----:B------:R-:W-:Y:S01]  /*108d0*/  R2UR UR29, R16 ;  /* 0x00000000101d72ca */ /* 0x000fe200000e0000 */
[----:B------:R-:W-:Y:S01]  /*108e0*/  UMOV UR26, URZ ;  /* 0x0000003f001a7c82 */ /* 0x000fe20008000000 */
[----:B------:R-:W-:Y:S01]  /*108f0*/  UMOV UR28, UR36 ;  /* 0x00000024001c7c82 */ /* 0x000fe20008000000 */
[----:B------:R-:W-:Y:S01]  /*10900*/  UMOV UR18, 0x40 ;  /* 0x0000004000127882 */ /* 0x000fe20000000000 */
[----:B------:R-:W-:Y:S01]  /*10910*/  UMOV UR20, UR36 ;  /* 0x0000002400147c82 */ /* 0x000fe20008000000 */
[----:B------:R-:W-:-:S02]  /*10920*/  UIADD3 UR24, UR8, 0x24200, URZ ;  /* 0x0002420008187890 */ /* 0x000fc4000fffe03f */
[----:B------:R-:W-:Y:S02]  /*10930*/  UIADD3 UR25, UR25, 0x33430, URZ ;  /* 0x0003343019197890 */ /* 0x000fe4000fffe03f */
[----:B------:R-:W-:Y:S02]  /*10940*/  UIADD3 UR16, UR8, 0x26a00, URZ ;  /* 0x00026a0008107890 */ /* 0x000fe4000fffe03f */
[----:B------:R-:W-:Y:S01]  /*10950*/  UIADD3 UR8, UR8, 0x29200, URZ ;  /* 0x0002920008087890 */ /* 0x000fe2000fffe03f */
[----:B------:R-:W-:Y:S01]  /*10960*/  UMOV UR19, UR27 ;  /* 0x0000001b00137c82 */ /* 0x000fe20008000000 */
[----:B------:R-:W-:Y:S01]  /*10970*/  UMOV UR21, UR29 ;  /* 0x0000001d00157c82 */ /* 0x000fe20008000000 */
[----:B------:R-:W-:Y:S01]  /*10980*/  UMOV UR17, UR25 ;  /* 0x0000001900117c82 */ /* 0x000fe20008000000 */
[----:B------:R-:W-:Y:S01]  /*10990*/  UMOV UR10, 0x80 ;  /* 0x00000080000a7882 */ /* 0x000fe20000000000 */
[----:B------:R-:W-:Y:S01]  /*109a0*/  UMOV UR12, UR36 ;  /* 0x00000024000c7c82 */ /* 0x000fe20008000000 */
[----:B------:R-:W-:Y:S01]  /*109b0*/  UMOV UR11, UR27 ;  /* 0x0000001b000b7c82 */ /* 0x000fe20008000000 */
[----:B------:R-:W-:Y:S01]  /*109c0*/  UMOV UR13, UR29 ;  /* 0x0000001d000d7c82 */ /* 0x000fe20008000000 */
[----:B------:R1:W-:Y:S01]  /*109d0*/  UTMALDG.4D [UR24], [UR4], desc[UR6] ;  /* 0x00000618040075b4 */ /* 0x0003e20008019000 */
[----:B------:R-:W-:Y:S01]  /*109e0*/  UMOV UR9, UR25 ;  /* 0x0000001900097c82 */ /* 0x000fe20008000000 */
[----:B------:R1:W-:Y:S01]  /*109f0*/  UTMALDG.4D [UR16], [UR4], desc[UR6] ;  /* 0x00000610040075b4 */ /* 0x0003e20008019000 */
[----:B------:R1:W-:Y:S01]  /*10a00*/  UTMALDG.4D [UR8], [UR4], desc[UR6] ;  /* 0x00000608040075b4 */ /* 0x0003e20008019000 */
[----:B--2---:R-:W-:-:S04]  /*10a10*/  LOP3.LUT R2, R2, 0xfffffffe, RZ, 0xc0, !PT ;  /* 0xfffffffe02027812 */ /* 0x004fc800078ec0ff */
[----:B------:R-:W-:-:S05]  /*10a20*/  @P0 LOP3.LUT R2, R2, 0x1, RZ, 0xfc, !PT ;  /* 0x0000000102020812 */ /* 0x000fca00078efcff */
[----:B------:R1:W-:Y:S01]  /*10a30*/  STL [R1+0x10], R2 ;  /* 0x0000100201007387 */ /* 0x0003e20000100800 */
[----:B------:R-:W-:Y:S01]  /*10a40*/  NOP ;  /* 0x0000000000007918 */ /* 0x000fe20000000000 */
.L_x_210:
[----:B------:R-:W-:Y:S05]  /*10a50*/  WARPSYNC.ALL ;  /* 0x0000000000007948 */ /* 0x000fea0003800000 */
[----:B0-----:R-:W-:Y:S01]  /*10a60*/  VIADD R0, R17, 0x1e200 ;  /* 0x0001e20011007836 */ /* 0x001fe20000000000 */
[----:B-1----:R-:W-:Y:S01]  /*10a70*/  USHF.R.S32.HI UR4, URZ, 0x1f, UR48 ;  /* 0x0000001f3f047899 */ /* 0x002fe20008011430 */
[----:B------:R-:W-:Y:S03]  /*10a80*/  BAR.SYNC.DEFER_BLOCKING 0x8, 0x180 ;  /* 0x0206000000007b1d */ /* 0x000fe60000010000 */
[----:B------:R-:W-:-:S03]  /*10a90*/  LOP3.LUT P0, RZ, R0, 0x1bf, RZ, 0xc0, !PT ;  /* 0x000001bf00ff7812 */ /* 0x000fc6000780c0ff */
[----:B------:R-:W-:Y:S01]  /*10aa0*/  ULDC.64 UR6, c[0x0][0x298] ;  /* 0x0000a60000067ab9 */ /* 0x000fe20000000a00 */
[----:B------:R-:W-:Y:S01]  /*10ab0*/  ULDC.64 UR8, c[0x0][0xa00] ;  /* 0x0002800000087ab9 */ /* 0x000fe20000000a00 */
[----:B------:R-:W-:Y:S01]  /*10ac0*/  UIMAD UR4, UR4, UR6, URZ ;  /* 0x00000006040472a4 */ /* 0x000fe2000f8e023f */
[----:B------:R-:W-:Y:S01]  /*10ad0*/  BSSY B6, `(.L_x_217) ;  /* 0x0000019000067945 */ /* 0x000fe20003800000 */
[----:B------:R-:W-:Y:S02]  /*10ae0*/  UISETP.NE.U32.AND UP0, UPT, UR8, URZ, UPT ;  /* 0x0000003f0800728c */ /* 0x000fe4000bf05070 */
[----:B------:R-:W-:Y:S02]  /*10af0*/  UIMAD.WIDE.U32 UR44, UR48, UR6, URZ ;  /* 0x00000006302c72a5 */ /* 0x000fe4000f8e003f */
[----:B------:R-:W-:Y:S02]  /*10b00*/  UIMAD UR4, UR48, UR7, UR4 ;  /* 0x00000007300472a4 */ /* 0x000fe4000f8e0204 */
[----:B------:R-:W-:-:S02]  /*10b10*/  UISETP.NE.AND.EX UP0, UPT, UR9, URZ, UPT, UP0 ;  /* 0x0000003f0900728c */ /* 0x000fc4000bf05300 */
[----:B------:R-:W-:Y:S02]  /*10b20*/  UIADD3 UR37, UR45, UR4, URZ ;  /* 0x000000042d257290 */ /* 0x000fe4000fffe03f */
[----:B------:R-:W-:Y:S02]  /*10b30*/  USEL UR47, UR47, URZ, !UP0 ;  /* 0x0000003f2f2f7287 */ /* 0x000fe4000c000000 */
[----:B------:R-:W-:Y:S01]  /*10b40*/  USEL UR46, UR46, URZ, !UP0 ;  /* 0x0000003f2e2e7287 */ /* 0x000fe2000c000000 */
[----:B------:R-:W-:Y:S11]  /*10b50*/  @!P0 BRA `(.L_x_218) ;  /* 0x0000000000408947 */ /* 0x000ff60003800000 */
        /* <DEDUP_REMOVED lines=11> */
[----:B--2---:R-:W-:Y:S02]  /*10c10*/  IMAD.MOV.U32 R8, RZ, RZ, 0x70 ;  /* 0x00000070ff087424 */ /* 0x004fe400078e00ff */
[----:B------:R-:W-:Y:S02]  /*10c20*/  IMAD.MOV.U32 R12, RZ, RZ, 0x1 ;  /* 0x00000001ff0c7424 */ /* 0x000fe400078e00ff */
[----:B------:R-:W-:-:S07]  /*10c30*/  IMAD.MOV.U32 R13, RZ, RZ, RZ ;  /* 0x000000ffff0d7224 */ /* 0x000fce00078e00ff */
[----:B------:R-:W-:-:S07]  /*10c40*/  LEPC R20, `(.L_x_218) ;  /* 0x000000001014794e */ /* 0x000fce0000000000 */
[----:B0-----:R-:W-:Y:S05]  /*10c50*/  CALL.ABS.NOINC R2 ;  /* 0x0000000002007343 */ /* 0x001fea0003c00000 */
.L_x_218:
[----:B------:R-:W-:Y:S05]  /*10c60*/  BSYNC B6 ;  /* 0x0000000000067941 */ /* 0x000fea0003800000 */
.L_x_217:
[----:B------:R-:W3:Y:S01]  /*10c70*/  LDL.LU R4, [R1+0x4] ;  /* 0x0000040001047983 */ /* 0x000ee20000300800 */
[----:B--2---:R-:W0:Y:S01]  /*10c80*/  LDC R8, c[0x0][0x448] ;  /* 0x00011200ff087b82 */ /* 0x004e220000000800 */
[----:B------:R-:W-:Y:S01]  /*10c90*/  ULDC.64 UR6, c[0x0][0x2d8] ;  /* 0x0000b60000067ab9 */ /* 0x000fe20000000a00 */
[----:B------:R-:W1:Y:S01]  /*10ca0*/  S2R R2, SR_TID.X ;  /* 0x0000000000027919 */ /* 0x000e620000002100 */
[----:B------:R-:W2:Y:S01]  /*10cb0*/  S2R R0, SR_TID.X ;  /* 0x0000000000007919 */ /* 0x000ea20000002100 */
[----:B------:R-:W-:Y:S01]  /*10cc0*/  UMOV UR4, UR44 ;  /* 0x0000002c00047c82 */ /* 0x000fe20008000000 */
[----:B------:R-:W-:Y:S01]  /*10cd0*/  UMOV UR5, UR37 ;  /* 0x0000002500057c82 */ /* 0x000fe20008000000 */
[----:B------:R-:W-:Y:S01]  /*10ce0*/  ULDC.64 UR8, c[0x0][0x2e0] ;  /* 0x0000b80000087ab9 */ /* 0x000fe20000000a00 */
[----:B0-----:R-:W-:Y:S02]  /*10cf0*/  ISETP.NE.AND P0, PT, R8, 0x1, PT ;  /* 0x000000010800780c */ /* 0x001fe40003f05270 */
[----:B-1----:R-:W-:-:S04]  /*10d00*/  LOP3.LUT R2, R2, 0x7f, RZ, 0xc0, !PT ;  /* 0x0000007f02027812 */ /* 0x002fc800078ec0ff */
[----:B------:R-:W-:Y:S01]  /*10d10*/  SHF.R.U32.HI R2, RZ, 0x2, R2 ;  /* 0x00000002ff027819 */ /* 0x000fe20000011602 */
[----:B--2---:R-:W-:-:S06]  /*10d20*/  IMAD.SHL.U32 R3, R0, 0x20, RZ ;  /* 0x0000002000037824 */ /* 0x004fcc00078e00ff */
[----:B------:R-:W0:Y:S01]  /*10d30*/  @P0 LDC R0, c[0x0][0x450] ;  /* 0x00011400ff000b82 */ /* 0x000e220000000800 */
[----:B------:R-:W-:-:S07]  /*10d40*/  LOP3.LUT R3, R2, 0x60, R3, 0xf8, !PT ;  /* 0x0000006002037812 */ /* 0x000fce00078ef803 */
[----:B------:R-:W1:Y:S01]  /*10d50*/  @P0 LDC R2, c[0x0][0x44c] ;  /* 0x00011300ff020b82 */ /* 0x000e620000000800 */
[----:B------:R-:W2:Y:S01]  /*10d60*/  S2R R9, SR_TID.X ;  /* 0x0000000000097919 */ /* 0x000ea20000002100 */
[----:B------:R-:W-:Y:S02]  /*10d70*/  UIMAD.WIDE.U32 UR4, UR36, UR6, UR4 ;  /* 0x00000006240472a5 */ /* 0x000fe4000f8e0004 */
[----:B------:R-:W-:Y:S02]  /*10d80*/  UIMAD UR6, UR46, UR8, URZ ;  /* 0x000000082e0672a4 */ /* 0x000fe4000f8e023f */
[----:B------:R-:W-:Y:S02]  /*10d90*/  UIMAD UR5, UR36, UR7, UR5 ;  /* 0x00000007240572a4 */ /* 0x000fe4000f8e0205 */
[----:B------:R-:W-:Y:S02]  /*10da0*/  UIMAD UR6, UR47, UR9, UR6 ;  /* 0x000000092f0672a4 */ /* 0x000fe4000f8e0206 */
[----:B------:R-:W-:-:S03]  /*10db0*/  UIMAD.WIDE.U32 UR4, UR47, UR8, UR4 ;  /* 0x000000082f0472a5 */ /* 0x000fc6000f8e0004 */
[----:B------:R-:W-:Y:S01]  /*10dc0*/  ULDC.64 UR8, c[0x0][0x2d0] ;  /* 0x0000b40000087ab9 */ /* 0x000fe20000000a00 */
[----:B------:R-:W-:Y:S01]  /*10dd0*/  UIADD3 UR5, UR5, UR6, URZ ;  /* 0x0000000605057290 */ /* 0x000fe2000fffe03f */
[----:B--2---:R-:W-:-:S05]  /*10de0*/  IMAD.SHL.U32 R9, R9, 0x10, RZ ;  /* 0x0000001009097824 */ /* 0x004fca00078e00ff */
[----:B------:R-:W-:-:S04]  /*10df0*/  LOP3.LUT R9, R9, 0x30, RZ, 0xc0, !PT ;  /* 0x0000003009097812 */ /* 0x000fc800078ec0ff */
[C---:B------:R-:W-:Y:S02]  /*10e00*/  LOP3.LUT R11, R9.reuse, 0x40, RZ, 0xfc, !PT ;  /* 0x00000040090b7812 */ /* 0x040fe400078efcff */
[----:B------:R-:W-:Y:S01]  /*10e10*/  LOP3.LUT R9, R9, 0x80, RZ, 0xfc, !PT ;  /* 0x0000008009097812 */ /* 0x000fe200078efcff */
[----:B---3--:R-:W-:-:S05]  /*10e20*/  IMAD.SHL.U32 R6, R4, 0x80, RZ ;  /* 0x0000008004067824 */ /* 0x008fca00078e00ff */
[----:B------:R-:W-:-:S05]  /*10e30*/  LOP3.LUT R3, R3, R6, RZ, 0xfc, !PT ;  /* 0x0000000603037212 */ /* 0x000fca00078efcff */
[----:B-1----:R-:W-:-:S04]  /*10e40*/  @P0 IMAD.HI.U32 R4, R3, R2, RZ ;  /* 0x0000000203040227 */ /* 0x002fc800078e00ff */
[----:B------:R-:W-:Y:S01]  /*10e50*/  IMAD.MOV.U32 R2, RZ, RZ, R3 ;  /* 0x000000ffff027224 */ /* 0x000fe200078e0003 */
[----:B0-----:R-:W-:-:S04]  /*10e60*/  @P0 SHF.R.U32.HI R2, RZ, R0, R4 ;  /* 0x00000000ff020219 */ /* 0x001fc80000011604 */
[--C-:B------:R-:W-:Y:S01]  /*10e70*/  SHF.R.S32.HI R4, RZ, 0x1f, R2.reuse ;  /* 0x0000001fff047819 */ /* 0x100fe20000011402 */
[----:B------:R-:W-:-:S04]  /*10e80*/  IMAD.MOV R0, RZ, RZ, -R2 ;  /* 0x000000ffff007224 */ /* 0x000fc800078e0a02 */
[----:B------:R-:W-:Y:S02]  /*10e90*/  IMAD R0, R8, R0, R3 ;  /* 0x0000000008007224 */ /* 0x000fe400078e0203 */
[----:B------:R-:W-:Y:S02]  /*10ea0*/  IMAD R4, R4, UR8, RZ ;  /* 0x0000000804047c24 */ /* 0x000fe4000f8e02ff */
[----:B------:R-:W-:Y:S02]  /*10eb0*/  IMAD.U32 R3, RZ, RZ, UR8 ;  /* 0x00000008ff037e24 */ /* 0x000fe4000f8e00ff */
[C---:B------:R-:W-:Y:S01]  /*10ec0*/  IMAD R4, R2.reuse, UR9, R4 ;  /* 0x0000000902047c24 */ /* 0x040fe2000f8e0204 */
[----:B------:R-:W-:Y:S01]  /*10ed0*/  SHF.R.S32.HI R7, RZ, 0x1f, R0 ;  /* 0x0000001fff077819 */ /* 0x000fe20000011400 */
[----:B------:R-:W-:Y:S01]  /*10ee0*/  IMAD.WIDE.U32 R2, R2, R3, UR4 ;  /* 0x0000000402027e25 */ /* 0x000fe2000f8e0003 */
[----:B------:R-:W-:-:S03]  /*10ef0*/  ULDC.64 UR4, c[0x0][0x2c8] ;  /* 0x0000b20000047ab9 */ /* 0x000fc60000000a00 */
[----:B------:R-:W-:Y:S02]  /*10f00*/  IMAD.IADD R3, R3, 0x1, R4 ;  /* 0x0000000103037824 */ /* 0x000fe400078e0204 */
[----:B------:R-:W-:Y:S02]  /*10f10*/  IMAD R7, R7, UR4, RZ ;  /* 0x0000000407077c24 */ /* 0x000fe4000f8e02ff */
[----:B------:R-:W-:-:S04]  /*10f20*/  IMAD.WIDE.U32 R4, R0, UR4, R2 ;  /* 0x0000000400047c25 */ /* 0x000fc8000f8e0002 */
[----:B------:R-:W-:Y:S01]  /*10f30*/  IMAD R2, R0, UR5, R7 ;  /* 0x0000000500027c24 */ /* 0x000fe2000f8e0207 */
[----:B------:R-:W-:Y:S02]  /*10f40*/  ULDC.64 UR4, c[0x0][0x280] ;  /* 0x0000a00000047ab9 */ /* 0x000fe40000000a00 */
[----:B------:R-:W-:Y:S01]  /*10f50*/  IADD3 R3, P0, R4, UR4, RZ ;  /* 0x0000000404037c10 */ /* 0x000fe2000ff1e0ff */
[----:B------:R-:W-:Y:S02]  /*10f60*/  ULDC UR4, c[0x0][0x2b8] ;  /* 0x0000ae0000047ab9 */ /* 0x000fe40000000800 */
[----:B------:R-:W-:Y:S02]  /*10f70*/  ISETP.GE.AND P2, PT, R9, UR4, PT ;  /* 0x0000000409007c0c */ /* 0x000fe4000bf46270 */
[----:B------:R0:W5:Y:S01]  /*10f80*/  LDL R9, [R1+0x20] ;  /* 0x0000200001097983 */ /* 0x0001620000100800 */
[----:B------:R-:W1:Y:S01]  /*10f90*/  S2R R7, SR_TID.X ;  /* 0x0000000000077919 */ /* 0x000e620000002100 */
[----:B------:R-:W-:-:S02]  /*10fa0*/  IADD3.X R2, R5, UR5, R2, P0, !PT ;  /* 0x0000000505027c10 */ /* 0x000fc400087fe402 */
[----:B------:R-:W-:Y:S01]  /*10fb0*/  ISETP.GE.AND P1, PT, R11, UR4, PT ;  /* 0x000000040b007c0c */ /* 0x000fe2000bf26270 */
[----:B-1----:R-:W-:-:S05]  /*10fc0*/  IMAD.SHL.U32 R10, R7, 0x10, RZ ;  /* 0x00000010070a7824 */ /* 0x002fca00078e00ff */
[----:B------:R-:W-:-:S04]  /*10fd0*/  LOP3.LUT R10, R10, 0x30, RZ, 0xc0, !PT ;  /* 0x000000300a0a7812 */ /* 0x000fc800078ec0ff */
[----:B------:R-:W-:Y:S01]  /*10fe0*/  ISETP.GE.AND P0, PT, R10, UR4, PT ;  /* 0x000000040a007c0c */ /* 0x000fe2000bf06270 */
[----:B------:R-:W-:-:S03]  /*10ff0*/  UMOV UR4, 0xffffffff ;  /* 0xffffffff00047882 */ /* 0x000fc60000000000 */
[----:B0-----:R-:W-:Y:S09]  /*11000*/  BRA.DIV UR4, `(.L_x_219) ;  /* 0x0000003604707947 */ /* 0x001ff2000b800000 */
[----:B------:R-:W0:Y:S02]  /*11010*/  S2R R7, SR_TID.X ;  /* 0x0000000000077919 */ /* 0x000e240000002100 */
[----:B0-----:R-:W-:Y:S02]  /*11020*/  LOP3.LUT R11, R7, 0x7f, RZ, 0xc0, !PT ;  /* 0x0000007f070b7812 */ /* 0x001fe400078ec0ff */
[----:B------:R-:W2:Y:S02]  /*11030*/  LDL.LU R7, [R1+0x28] ;  /* 0x0000280001077983 */ /* 0x000ea40000300800 */
[----:B------:R-:W-:Y:S02]  /*11040*/  SHF.R.U32.HI R11, RZ, 0x2, R11 ;  /* 0x00000002ff0b7819 */ /* 0x000fe4000001160b */
[----:B------:R-:W-:Y:S03]  /*11050*/  SHFL.IDX PT, R5, R2, RZ, 0x1c1f ;  /* 0x001c1fff02057589 */ /* 0x000fe600000e0000 */
[----:B------:R-:W-:-:S02]  /*11060*/  IMAD.IADD R0, R11, 0x1, R6 ;  /* 0x000000010b007824 */ /* 0x000fc400078e0206 */
[----:B--2---:R-:W-:Y:S02]  /*11070*/  IMAD R4, R7, R8, RZ ;  /* 0x0000000807047224 */ /* 0x004fe400078e02ff */
[----:B------:R-:W0:Y:S03]  /*11080*/  SHFL.IDX PT, R7, R3, RZ, 0x1c1f ;  /* 0x001c1fff03077589 */ /* 0x000e2600000e0000 */
[----:B------:R-:W-:-:S13]  /*11090*/  ISETP.GE.AND P4, PT, R0, R4, PT ;  /* 0x000000040000720c */ /* 0x000fda0003f86270 */
[----:B0-----:R-:W-:-:S05]  /*110a0*/  @!P4 IADD3 R7, P3, R10, R7, RZ ;  /* 0x000000070a07c210 */ /* 0x001fca0007f7e0ff */
[----:B------:R-:W-:Y:S02]  /*110b0*/  @!P4 IMAD.X R5, RZ, RZ, R5, P3 ;  /* 0x000000ffff05c224 */ /* 0x000fe400018e0605 */
[----:B------:R-:W-:Y:S02]  /*110c0*/  @!P4 IMAD.MOV.U32 R6, RZ, RZ, R7 ;  /* 0x000000ffff06c224 */ /* 0x000fe400078e0007 */
[----:B------:R-:W-:Y:S02]  /*110d0*/  @!P4 IMAD.MOV.U32 R7, RZ, RZ, R5 ;  /* 0x000000ffff07c224 */ /* 0x000fe400078e0005 */
[----:B------:R-:W-:-:S03]  /*110e0*/  VIADD R5, R0, 0x20 ;  /* 0x0000002000057836 */ /* 0x000fc60000000000 */
[----:B------:R-:W-:Y:S01]  /*110f0*/  @!PT LDS RZ, [RZ] ;  /* 0x00000000fffff984 */ /* 0x000fe20000000800 */
[----:B-----5:R-:W-:Y:S02]  /*11100*/  @!P4 LDGSTS.E.BYPASS.LTC128B.128 [R9+0x1e200], desc[UR50][R6.64], !P0 ;  /* 0x1e2000000609cfae */ /* 0x020fe4000c101d72 */
[----:B------:R-:W-:Y:S02]  /*11110*/  ISETP.GE.AND P3, PT, R5, R4, PT ;  /* 0x000000040500720c */ /* 0x000fe40003f66270 */
[----:B------:R-:W-:Y:S04]  /*11120*/  @!P4 LDGSTS.E.BYPASS.LTC128B.128 [R9+0x20200], desc[UR50][R6.64+0x40], !P1 ;  /* 0x202000400609cfae */ /* 0x000fe8000c901d72 */
[----:B------:R0:W-:Y:S04]  /*11130*/  @!P4 LDGSTS.E.BYPASS.LTC128B.128 [R9+0x22200], desc[UR50][R6.64+0x80], !P2 ;  /* 0x222000800609cfae */ /* 0x0001e8000d101d72 */
[----:B------:R-:W-:Y:S04]  /*11140*/  SHFL.IDX PT, R5, R2, 0x1, 0x1c1f ;  /* 0x003c1f0002057f89 */ /* 0x000fe800000e0000 */
[----:B0-----:R-:W0:Y:S02]  /*11150*/  SHFL.IDX PT, R6, R3, 0x1, 0x1c1f ;  /* 0x003c1f0003067f89 */ /* 0x001e2400000e0000 */
[----:B0-----:R-:W-:-:S05]  /*11160*/  @!P3 IADD3 R6, P4, R10, R6, RZ ;  /* 0x000000060a06b210 */ /* 0x001fca0007f9e0ff */
[----:B------:R-:W-:-:S04]  /*11170*/  @!P3 IMAD.X R5, RZ, RZ, R5, P4 ;  /* 0x000000ffff05b224 */ /* 0x000fc800020e0605 */
[----:B------:R-:W-:Y:S02]  /*11180*/  @!P3 IMAD.MOV.U32 R7, RZ, RZ, R5 ;  /* 0x000000ffff07b224 */ /* 0x000fe400078e0005 */
[----:B------:R-:W-:-:S03]  /*11190*/  VIADD R5, R0, 0x40 ;  /* 0x0000004000057836 */ /* 0x000fc60000000000 */
[----:B------:R-:W-:Y:S04]  /*111a0*/  @!P3 LDGSTS.E.BYPASS.LTC128B.128 [R9+0x1ea00], desc[UR50][R6.64], !P0 ;  /* 0x1ea000000609bfae */ /* 0x000fe8000c101d72 */
[----:B------:R-:W-:Y:S04]  /*111b0*/  @!P3 LDGSTS.E.BYPASS.LTC128B.128 [R9+0x20a00], desc[UR50][R6.64+0x40], !P1 ;  /* 0x20a000400609bfae */ /* 0x000fe8000c901d72 */
[----:B------:R0:W-:Y:S01]  /*111c0*/  @!P3 LDGSTS.E.BYPASS.LTC128B.128 [R9+0x22a00], desc[UR50][R6.64+0x80], !P2 ;  /* 0x22a000800609bfae */ /* 0x0001e2000d101d72 */
[----:B------:R-:W-:-:S03]  /*111d0*/  ISETP.GE.AND P3, PT, R5, R4, PT ;  /* 0x000000040500720c */ /* 0x000fc60003f66270 */
[----:B------:R-:W-:Y:S04]  /*111e0*/  SHFL.IDX PT, R5, R2, 0x2, 0x1c1f ;  /* 0x005c1f0002057f89 */ /* 0x000fe800000e0000 */
[----:B0-----:R-:W0:Y:S04]  /*111f0*/  SHFL.IDX PT, R6, R3, 0x2, 0x1c1f ;  /* 0x005c1f0003067f89 */ /* 0x001e2800000e0000 */
[----:B------:R-:W1:Y:S02]  /*11200*/  SHFL.IDX PT, R3, R3, 0x3, 0x1c1f ;  /* 0x007c1f0003037f89 */ /* 0x000e6400000e0000 */
[----:B0-----:R-:W-:-:S05]  /*11210*/  @!P3 IADD3 R6, P4, R10, R6, RZ ;  /* 0x000000060a06b210 */ /* 0x001fca0007f9e0ff */
[----:B------:R-:W-:-:S04]  /*11220*/  @!P3 IMAD.X R5, RZ, RZ, R5, P4 ;  /* 0x000000ffff05b224 */ /* 0x000fc800020e0605 */
[----:B------:R-:W-:Y:S02]  /*11230*/  @!P3 IMAD.MOV.U32 R7, RZ, RZ, R5 ;  /* 0x000000ffff07b224 */ /* 0x000fe400078e0005 */
[----:B------:R0:W2:Y:S04]  /*11240*/  SHFL.IDX PT, R5, R2, 0x3, 0x1c1f ;  /* 0x007c1f0002057f89 */ /* 0x0000a800000e0000 */
[----:B------:R0:W-:Y:S04]  /*11250*/  @!P3 LDGSTS.E.BYPASS.LTC128B.128 [R9+0x1f200], desc[UR50][R6.64], !P0 ;  /* 0x1f2000000609bfae */ /* 0x0001e8000c101d72 */
[----:B------:R0:W-:Y:S04]  /*11260*/  @!P3 LDGSTS.E.BYPASS.LTC128B.128 [R9+0x21200], desc[UR50][R6.64+0x40], !P1 ;  /* 0x212000400609bfae */ /* 0x0001e8000c901d72 */
[----:B-1----:R0:W-:Y:S02]  /*11270*/  @!P3 LDGSTS.E.BYPASS.LTC128B.128 [R9+0x23200], desc[UR50][R6.64+0x80], !P2 ;  /* 0x232000800609bfae */ /* 0x0021e4000d101d72 */
.L_x_298:
[----:B------:R-:W-:Y:S01]  /*11280*/  VIADD R0, R0, 0x60 ;  /* 0x0000006000007836 */ /* 0x000fe20000000000 */
[----:B------:R-:W-:Y:S04]  /*11290*/  BSSY B0, `(.L_x_220) ;  /* 0x000000b000007945 */ /* 0x000fe80003800000 */
[----:B------:R-:W-:-:S13]  /*112a0*/  ISETP.GE.AND P3, PT, R0, R4, PT ;  /* 0x000000040000720c */ /* 0x000fda0003f66270 */
[----:B------:R-:W-:Y:S05]  /*112b0*/  @P3 BRA `(.L_x_221) ;  /* 0x0000000000203947 */ /* 0x000fea0003800000 */
[----:B0-----:R-:W-:-:S05]  /*112c0*/  IADD3 R2, P3, R10, R3, RZ ;  /* 0x000000030a027210 */ /* 0x001fca0007f7e0ff */
[----:B--2---:R-:W-:-:S05]  /*112d0*/  IMAD.X R3, RZ, RZ, R5, P3 ;  /* 0x000000ffff037224 */ /* 0x004fca00018e0605 */
[----:B------:R-:W-:Y:S01]  /*112e0*/  @!PT LDS RZ, [RZ] ;  /* 0x00000000fffff984 */ /* 0x000fe20000000800 */
[----:B------:R-:W-:Y:S01]  /*112f0*/  @!PT LDS RZ, [RZ] ;  /* 0x00000000fffff984 */ /* 0x000fe20000000800 */
[----:B------:R-:W-:Y:S01]  /*11300*/  @!PT LDS RZ, [RZ] ;  /* 0x00000000fffff984 */ /* 0x000fe20000000800 */
[----:B------:R1:W-:Y:S04]  /*11310*/  LDGSTS.E.BYPASS.LTC128B.128 [R9+0x1fa00], desc[UR50][R2.64], !P0 ;  /* 0x1fa0000002097fae */ /* 0x0003e8000c101d72 */
[----:B------:R1:W-:Y:S04]  /*11320*/  LDGSTS.E.BYPASS.LTC128B.128 [R9+0x21a00], desc[UR50][R2.64+0x40], !P1 ;  /* 0x21a0004002097fae */ /* 0x0003e8000c901d72 */
[----:B------:R1:W-:Y:S02]  /*11330*/  LDGSTS.E.BYPASS.LTC128B.128 [R9+0x23a00], desc[UR50][R2.64+0x80], !P2 ;  /* 0x23a0008002097fae */ /* 0x0003e4000d101d72 */
.L_x_221:
[----:B------:R-:W-:Y:S05]  /*11340*/  BSYNC B0 ;  /* 0x0000000000007941 */ /* 0x000fea0003800000 */
.L_x_220:
[----:B------:R-:W-:Y:S01]  /*11350*/  NOP ;  /* 0x0000000000007918 */ /* 0x000fe20000000000 */
[----:B------:R-:W-:-:S13]  /*11360*/  PLOP3.LUT P0, PT, PT, PT, PT, 0x80, 0x0 ;  /* 0x000000000000781c */ /* 0x000fda0003f0f070 */
.L_x_222:
[----:B------:R-:W-:Y:S02]  /*11370*/  PLOP3.LUT P1, PT, P1, P0, PT, 0xa2, 0x0 ;  /* 0x000000000000781c */ /* 0x000fe40000f21472 */
[----:B------:R-:W-:-:S08]  /*11380*/  @P0 R2UR P1, UR4, R17 ;  /* 0x00000000110402ca */ /* 0x000fd00000020000 */
[----:B------:R-:W-:-:S05]  /*11390*/  @P0 PLOP3.LUT P0, PT, P1, PT, PT, 0x80, 0x0 ;  /* 0x000000000000081c */ /* 0x000fca0000f0f070 */
[----:B------:R-:W-:Y:S01]  /*113a0*/  @!P1 SYNCS.ARRIVE.TRANS64.RED.A0T1 RZ, [UR4+0x33400], RZ ;  /* 0x033400ffffff99a7 */ /* 0x000fe20008200404 */
[----:B------:R-:W-:Y:S07]  /*113b0*/  @!P1 ARRIVES.LDGSTSBAR.64.TRANSCNT [UR4+0x33400] ;  /* 0x03340000ff0099b0 */ /* 0x000fee0008000a84 */
[----:B------:R-:W-:Y:S05]  /*113c0*/  @P0 BRA.U.ANY `(.L_x_222) ;  /* 0xfffffffd00e80947 */ /* 0x000fea000393ffff */
[----:B01----:R-:W3:Y:S02]  /*113d0*/  LDL.LU R2, [R1+0x2c] ;  /* 0x00002c0001027983 */ /* 0x003ee40000300800 */
[----:B---3--:R-:W-:-:S05]  /*113e0*/  VIADD R2, R2, 0x1 ;  /* 0x0000000102027836 */ /* 0x008fca0000000000 */
[----:B------:R0:W-:Y:S01]  /*113f0*/  STL [R1+0x2c], R2 ;  /* 0x00002c0201007387 */ /* 0x0001e20000100800 */
[----:B------:R-:W-:-:S04]  /*11400*/  LEA.HI R0, R2, R2, RZ, 0x1 ;  /* 0x0000000202007211 */ /* 0x000fc800078f08ff */
[----:B------:R-:W-:-:S05]  /*11410*/  LOP3.LUT R0, R0, 0xfffffffe, RZ, 0xc0, !PT ;  /* 0xfffffffe00007812 */ /* 0x000fca00078ec0ff */
[----:B------:R-:W-:-:S05]  /*11420*/  IMAD.IADD R0, R2, 0x1, -R0 ;  /* 0x0000000102007824 */ /* 0x000fca00078e0a00 */
[----:B------:R-:W-:Y:S01]  /*11430*/  SHF.L.U32 R0, R0, 0x1f, RZ ;  /* 0x0000001f00007819 */ /* 0x000fe200000006ff */
[----:B------:R-:W-:Y:S01]  /*11440*/  NOP ;  /* 0x0000000000007918 */ /* 0x000fe20000000000 */
[----:B------:R0:W-:Y:S01]  /*11450*/  SYNCS.ARRIVE.TRANS64.A1T0 RZ, [R17+URZ+0x33400], RZ ;  /* 0x033400ff11ff79a7 */ /* 0x0001e2000810003f */
[----:B------:R-:W-:Y:S01]  /*11460*/  BSSY B0, `(.L_x_223) ;  /* 0x0000003000007945 */ /* 0x000fe20003800000 */
[----:B------:R-:W1:Y:S03]  /*11470*/  SYNCS.PHASECHK.TRANS64.TRYWAIT P0, [R17+URZ+0x33420], R0 ;  /* 0x03342000110075a7 */ /* 0x000e66000800017f */
[----:B01----:R-:W-:Y:S05]  /*11480*/  @!P0 BRA `(.L_x_224) ;  /* 0x0000003400a48947 */ /* 0x003fea0003800000 */
.L_x_299:
[----:B------:R-:W-:Y:S05]  /*11490*/  BSYNC B0 ;  /* 0x0000000000007941 */ /* 0x000fea0003800000 */
.L_x_223:
[----:B------:R-:W3:Y:S04]  /*114a0*/  LDL.LU R2, [R1+0x24] ;  /* 0x0000240001027983 */ /* 0x000ee80000300800 */
[----:B------:R-:W4:Y:S01]  /*114b0*/  LDL R3, [R1+0xc] ;  /* 0x00000c0001037983 */ /* 0x000f220000100800 */
[----:B---3--:R-:W-:-:S05]  /*114c0*/  VIADD R2, R2, 0xfffffffe ;  /* 0xfffffffe02027836 */ /* 0x008fca0000000000 */
[----:B----4-:R-:W-:-:S13]  /*114d0*/  ISETP.GE.AND P0, PT, R2, R3, PT ;  /* 0x000000030200720c */ /* 0x010fda0003f06270 */
[----:B------:R-:W-:Y:S05]  /*114e0*/  @!P0 BRA `(.L_x_225) ;  /* 0x0000001000e08947 */ /* 0x000fea0003800000 */
[----:B0-----:R-:W-:Y:S02]  /*114f0*/  IMAD.MOV.U32 R0, RZ, RZ, R19 ;  /* 0x000000ffff007224 */ /* 0x001fe400078e0013 */
[----:B------:R-:W-:-:S07]  /*11500*/  IMAD.MOV.U32 R8, RZ, RZ, R18 ;  /* 0x000000ffff087224 */ /* 0x000fce00078e0012 */
.L_x_249:
[----:B------:R-:W3:Y:S01]  /*11510*/  LDL R3, [R1+0x10] ;  /* 0x0000100001037983 */ /* 0x000ee20000100800 */
[----:B------:R-:W-:Y:S01]  /*11520*/  VIADD R18, R8, 0x1 ;  /* 0x0000000108127836 */ /* 0x000fe20000000000 */
[----:B------:R-:W-:Y:S05]  /*11530*/  YIELD ;  /* 0x0000000000007946 */ /* 0x000fea0003800000 */
[----:B------:R-:W-:Y:S01]  /*11540*/  ISETP.NE.AND P0, PT, R18, 0x2, PT ;  /* 0x000000021200780c */ /* 0x000fe20003f05270 */
[----:B------:R-:W-:Y:S03]  /*11550*/  BSSY B0, `(.L_x_226) ;  /* 0x00000a7000007945 */ /* 0x000fe60003800000 */
[----:B------:R-:W-:-:S02]  /*11560*/  SEL R19, RZ, 0x1, P0 ;  /* 0x00000001ff137807 */ /* 0x000fc40000000000 */
[----:B------:R-:W-:Y:S02]  /*11570*/  SEL R18, R18, RZ, P0 ;  /* 0x000000ff12127207 */ /* 0x000fe40000000000 */
[----:B------:R-:W-:Y:S02]  /*11580*/  LOP3.LUT R19, R0, R19, RZ, 0x3c, !PT ;  /* 0x0000001300137212 */ /* 0x000fe400078e3cff */
[----:B---3--:R-:W-:-:S13]  /*11590*/  LOP3.LUT P1, RZ, R3, 0x1, RZ, 0xc0, !PT ;  /* 0x0000000103ff7812 */ /* 0x008fda000782c0ff */
[----:B------:R-:W-:Y:S05]  /*115a0*/  @!P1 BRA `(.L_x_227) ;  /* 0x0000000800849947 */ /* 0x000fea0003800000 */
[----:B------:R-:W-:Y:S01]  /*115b0*/  ULDC.64 UR4, c[0x0][0x418] ;  /* 0x0001060000047ab9 */ /* 0x000fe20000000a00 */
[----:B------:R-:W-:Y:S01]  /*115c0*/  IMAD.MOV.U32 R3, RZ, RZ, R2 ;  /* 0x000000ffff037224 */ /* 0x000fe200078e0002 */
[----:B------:R-:W-:-:S04]  /*115d0*/  ISETP.NE.U32.AND P0, PT, RZ, UR4, PT ;  /* 0x00000004ff007c0c */ /* 0x000fc8000bf05070 */
[----:B------:R-:W-:-:S13]  /*115e0*/  ISETP.NE.AND.EX P0, PT, RZ, UR5, PT, P0 ;  /* 0x00000005ff007c0c */ /* 0x000fda000bf05300 */
[----:B------:R-:W-:Y:S05]  /*115f0*/  @!P0 BRA `(.L_x_228) ;  /* 0x00000000004c8947 */ /* 0x000fea0003800000 */
[----:B------:R-:W3:Y:S01]  /*11600*/  LDL R9, [R1+0x14] ;  /* 0x0000140001097983 */ /* 0x000ee20000100800 */
[----:B------:R-:W0:Y:S01]  /*11610*/  LDC R3, c[0x0][0x43c] ;  /* 0x00010f00ff037b82 */ /* 0x000e220000000800 */
[----:B------:R-:W-:Y:S02]  /*11620*/  ULDC.64 UR6, c[0x0][0x428] ;  /* 0x00010a0000067ab9 */ /* 0x000fe40000000a00 */
[----:B------:R-:W4:Y:S01]  /*11630*/  LDL R7, [R1+0x8] ;  /* 0x0000080001077983 */ /* 0x000f220000100800 */
[----:B0-----:R-:W-:-:S13]  /*11640*/  ISETP.NE.AND P0, PT, R3, 0x1, PT ;  /* 0x000000010300780c */ /* 0x001fda0003f05270 */
[----:B--2---:R-:W0:Y:S02]  /*11650*/  @P0 LDC.64 R4, c[0x0][0x440] ;  /* 0x00011000ff040b82 */ /* 0x004e240000000a00 */
[----:B0-----:R-:W-:-:S04]  /*11660*/  @P0 IMAD.HI.U32 R6, R2, R4, RZ ;  /* 0x0000000402060227 */ /* 0x001fc800078e00ff */
[----:B------:R-:W-:Y:S01]  /*11670*/  IMAD.MOV.U32 R4, RZ, RZ, R2 ;  /* 0x000000ffff047224 */ /* 0x000fe200078e0002 */
[----:B------:R-:W-:-:S05]  /*11680*/  @P0 SHF.R.U32.HI R4, RZ, R5, R6 ;  /* 0x00000005ff040219 */ /* 0x000fca0000011606 */
[----:B------:R-:W-:-:S04]  /*11690*/  IMAD.MOV R5, RZ, RZ, -R4 ;  /* 0x000000ffff057224 */ /* 0x000fc800078e0a04 */
[----:B------:R-:W-:Y:S01]  /*116a0*/  IMAD R3, R3, R5, R2 ;  /* 0x0000000503037224 */ /* 0x000fe200078e0202 */
[----:B------:R-:W-:Y:S01]  /*116b0*/  SHF.R.S32.HI R5, RZ, 0x1f, R4 ;  /* 0x0000001fff057819 */ /* 0x000fe20000011404 */
[----:B---3--:R-:W-:-:S04]  /*116c0*/  IMAD R6, R9, UR6, RZ ;  /* 0x0000000609067c24 */ /* 0x008fc8000f8e02ff */
[C---:B----4-:R-:W-:Y:S02]  /*116d0*/  IMAD R6, R7.reuse, UR7, R6 ;  /* 0x0000000707067c24 */ /* 0x050fe4000f8e0206 */
[----:B------:R-:W-:-:S04]  /*116e0*/  IMAD.WIDE.U32 R4, R7, UR6, R4 ;  /* 0x0000000607047c25 */ /* 0x000fc8000f8e0004 */
[----:B------:R-:W-:Y:S01]  /*116f0*/  IMAD.IADD R5, R6, 0x1, R5 ;  /* 0x0000000106057824 */ /* 0x000fe200078e0205 */
[----:B------:R-:W-:-:S04]  /*11700*/  LEA R6, P0, R4, UR4, 0x2 ;  /* 0x0000000404067c11 */ /* 0x000fc8000f8010ff */
[----:B------:R-:W-:-:S05]  /*11710*/  LEA.HI.X R7, R4, UR5, R5, 0x2, P0 ;  /* 0x0000000504077c11 */ /* 0x000fca00080f1405 */
[----:B------:R0:W5:Y:S04]  /*11720*/  LDG.E R16, desc[UR50][R6.64] ;  /* 0x0000003206107981 */ /* 0x000168000c1e1900 */
.L_x_228:
[----:B------:R-:W0:Y:S01]  /*11730*/  S2R R4, SR_TID.X ;  /* 0x0000000000047919 */ /* 0x000e220000002100 */
[----:B--2---:R-:W-:Y:S01]  /*11740*/  IMAD R5, R18, 0x8, R17 ;  /* 0x0000000812057824 */ /* 0x004fe200078e0211 */
[----:B------:R-:W-:Y:S01]  /*11750*/  BSSY B1, `(.L_x_229) ;  /* 0x0000006000017945 */ /* 0x000fe20003800000 */
[----:B0-----:R-:W-:Y:S02]  /*11760*/  LOP3.LUT R6, R4, 0x7f, RZ, 0xc0, !PT ;  /* 0x0000007f04067812 */ /* 0x001fe400078ec0ff */
[----:B------:R-:W-:Y:S02]  /*11770*/  SHF.L.U32 R4, R19, 0x1f, RZ ;  /* 0x0000001f13047819 */ /* 0x000fe400000006ff */
[----:B------:R-:W-:Y:S02]  /*11780*/  ISETP.NE.AND P1, PT, R6, RZ, PT ;  /* 0x000000ff0600720c */ /* 0x000fe40003f25270 */
[----:B------:R-:W0:Y:S02]  /*11790*/  SYNCS.PHASECHK.TRANS64.TRYWAIT P0, [R5+URZ+0x33480], R4 ;  /* 0x03348004050075a7 */ /* 0x000e24000800017f */
[----:B0-----:R-:W-:Y:S09]  /*117a0*/  @!P0 BRA `(.L_x_230) ;  /* 0x0000003000f08947 */ /* 0x001ff20003800000 */
.L_x_300:
[----:B------:R-:W-:Y:S05]  /*117b0*/  BSYNC B1 ;  /* 0x0000000000017941 */ /* 0x000fea0003800000 */
.L_x_229:
[----:B------:R-:W-:Y:S04]  /*117c0*/  BSSY B1, `(.L_x_231) ;  /* 0x0000009000017945 */ /* 0x000fe80003800000 */
        /* <DEDUP_REMOVED lines=8> */
.L_x_232:
[----:B------:R-:W-:Y:S05]  /*11850*/  BSYNC B1 ;  /* 0x0000000000017941 */ /* 0x000fea0003800000 */
.L_x_231:
[----:B------:R-:W-:Y:S01]  /*11860*/  IMAD.MOV.U32 R12, RZ, RZ, RZ ;  /* 0x000000ffff0c7224 */ /* 0x000fe200078e00ff */
[----:B------:R-:W-:Y:S01]  /*11870*/  UIADD3 UR4, UP0, UR52, 0x470, URZ ;  /* 0x0000047034047890 */ /* 0x000fe2000ff1e03f */
[----:B------:R-:W-:Y:S01]  /*11880*/  IMAD.MOV.U32 R7, RZ, RZ, 0xa0 ;  /* 0x000000a0ff077424 */ /* 0x000fe200078e00ff */
[----:B------:R-:W-:Y:S01]  /*11890*/  PLOP3.LUT P0, PT, PT, PT, PT, 0x80, 0x0 ;  /* 0x000000000000781c */ /* 0x000fe20003f0f070 */
[----:B------:R-:W-:Y:S01]  /*118a0*/  IMAD R6, R18, 0x7800, R17 ;  /* 0x0000780012067824 */ /* 0x000fe200078e0211 */
[----:B------:R-:W-:Y:S01]  /*118b0*/  R2UR UR10, R12 ;  /* 0x000000000c0a72ca */ /* 0x000fe200000e0000 */
[----:B------:R-:W-:Y:S01]  /*118c0*/  IMAD R7, R3, R7, UR40 ;  /* 0x0000002803077e24 */ /* 0x000fe2000f8e0207 */
[----:B------:R-:W-:Y:S01]  /*118d0*/  UIADD3.X UR5, URZ, UR53, URZ, UP0, !UPT ;  /* 0x000000353f057290 */ /* 0x000fe200087fe43f */
[----:B------:R-:W-:Y:S01]  /*118e0*/  VIADD R3, R5, 0x33470 ;  /* 0x0003347005037836 */ /* 0x000fe20000000000 */
[----:B------:R-:W-:Y:S01]  /*118f0*/  UMOV UR6, 0x0 ;  /* 0x0000000000067882 */ /* 0x000fe20000000000 */
[----:B------:R-:W-:Y:S01]  /*11900*/  VIADD R9, R6, 0xf200 ;  /* 0x0000f20006097836 */ /* 0x000fe20000000000 */
[----:B------:R-:W-:-:S09]  /*11910*/  UMOV UR7, 0x14f00000 ;  /* 0x14f0000000077882 */ /* 0x000fd20000000000 */
.L_x_233:
[----:B------:R-:W-:-:S13]  /*11920*/  @P0 ELECT P2, URZ, PT ;  /* 0x00000000003f082f */ /* 0x000fda0003840000 */
[----:B-----5:R-:W-:Y:S01]  /*11930*/  @P2 R2UR UR13, R16 ;  /* 0x00000000100d22ca */ /* 0x020fe200000e0000 */
[----:B------:R-:W-:Y:S01]  /*11940*/  UMOV UR12, UR36 ;  /* 0x00000024000c7c82 */ /* 0x000fe20008000000 */
[----:B------:R-:W-:Y:S02]  /*11950*/  @P2 R2UR UR11, R7 ;  /* 0x00000000070b22ca */ /* 0x000fe400000e0000 */
[----:B------:R-:W-:Y:S02]  /*11960*/  @P2 R2UR UR9, R3 ;  /* 0x00000000030922ca */ /* 0x000fe400000e0000 */
[----:B------:R-:W-:Y:S02]  /*11970*/  @P2 R2UR UR8, R9 ;  /* 0x00000000090822ca */ /* 0x000fe400000e0000 */
[----:B------:R-:W-:Y:S02]  /*11980*/  @P2 PLOP3.LUT P0, PT, P2, PT, PT, 0x8, 0x0 ;  /* 0x000000000000281c */ /* 0x000fe4000170e170 */
[----:B------:R-:W-:-:S09]  /*11990*/  PLOP3.LUT P2, PT, PT, PT, PT, 0x8, 0x0 ;  /* 0x000000000000781c */ /* 0x000fd20003f4e170 */
[----:B------:R1:W-:Y:S02]  /*119a0*/  UTMALDG.4D [UR8], [UR4], desc[UR6] ;  /* 0x00000608040075b4 */ /* 0x0003e40008019000 */
[----:B-1----:R-:W-:Y:S05]  /*119b0*/  @P0 BRA.U.ANY `(.L_x_233) ;  /* 0xfffffffd00d80947 */ /* 0x002fea000393ffff */
[----:B------:R-:W-:Y:S01]  /*119c0*/  IMAD.MOV.U32 R14, RZ, RZ, 0x40 ;  /* 0x00000040ff0e7424 */ /* 0x000fe200078e00ff */
[----:B------:R-:W-:Y:S01]  /*119d0*/  PLOP3.LUT P0, PT, PT, PT, PT, 0x80, 0x0 ;  /* 0x000000000000781c */ /* 0x000fe20003f0f070 */
[----:B------:R-:W-:Y:S01]  /*119e0*/  VIADD R9, R6, 0x11a00 ;  /* 0x00011a0006097836 */ /* 0x000fe20000000000 */
[----:B------:R-:W-:Y:S01]  /*119f0*/  UMOV UR6, 0x0 ;  /* 0x0000000000067882 */ /* 0x000fe20000000000 */
[----:B------:R-:W-:Y:S01]  /*11a00*/  UMOV UR7, 0x14f00000 ;  /* 0x14f0000000077882 */ /* 0x000fe20000000000 */
[----:B------:R-:W-:-:S15]  /*11a10*/  R2UR UR10, R14 ;  /* 0x000000000e0a72ca */ /* 0x000fde00000e0000 */
.L_x_234:
[----:B------:R-:W-:-:S13]  /*11a20*/  @P0 ELECT P2, URZ, PT ;  /* 0x00000000003f082f */ /* 0x000fda0003840000 */
[----:B------:R-:W-:Y:S01]  /*11a30*/  @P2 R2UR UR13, R16 ;  /* 0x00000000100d22ca */ /* 0x000fe200000e0000 */
        /* <DEDUP_REMOVED lines=14> */
.L_x_235:
        /* <DEDUP_REMOVED lines=10> */
[----:B------:R-:W1:Y:S01]  /*11bc0*/  SYNCS.PHASECHK.TRANS64.TRYWAIT P0, [R5+URZ+0x33440], R4 ;  /* 0x03344004050075a7 */ /* 0x000e62000800017f */
[----:B------:R-:W-:Y:S04]  /*11bd0*/  BSSY B1, `(.L_x_236) ;  /* 0x0000002000017945 */ /* 0x000fe80003800000 */
[----:B-1----:R-:W-:Y:S05]  /*11be0*/  @!P0 BRA `(.L_x_237) ;  /* 0x0000002c00f48947 */ /* 0x002fea0003800000 */
.L_x_301:
[----:B------:R-:W-:Y:S05]  /*11bf0*/  BSYNC B1 ;  /* 0x0000000000017941 */ /* 0x000fea0003800000 */
.L_x_236:
[----:B------:R-:W-:Y:S01]  /*11c00*/  BSSY B1, `(.L_x_238) ;  /* 0x000000b000017945 */ /* 0x000fe20003800000 */
[----:B------:R-:W-:Y:S02]  /*11c10*/  IMAD.MOV.U32 R10, RZ, RZ, 0x0 ;  /* 0x00000000ff0a7424 */ /* 0x000fe400078e00ff */
[----:B------:R-:W-:Y:S01]  /*11c20*/  IMAD.MOV.U32 R11, RZ, RZ, 0x14f00000 ;  /* 0x14f00000ff0b7424 */ /* 0x000fe200078e00ff */
[----:B------:R-:W-:Y:S06]  /*11c30*/  @P1 BRA `(.L_x_239) ;  /* 0x00000000001c1947 */ /* 0x000fec0003800000 */
[----:B------:R-:W2:Y:S02]  /*11c40*/  S2R R3, SR_TID.X ;  /* 0x0000000000037919 */ /* 0x000ea40000002100 */
[----:B--2---:R-:W-:Y:S01]  /*11c50*/  LOP3.LUT R9, R3, 0x1f, RZ, 0xc0, !PT ;  /* 0x0000001f03097812 */ /* 0x004fe200078ec0ff */
[----:B------:R-:W-:-:S03]  /*11c60*/  IMAD.MOV.U32 R3, RZ, RZ, 0x7800 ;  /* 0x00007800ff037424 */ /* 0x000fc600078e00ff */
[----:B------:R-:W-:Y:S01]  /*11c70*/  ISETP.NE.AND P0, PT, R9, RZ, PT ;  /* 0x000000ff0900720c */ /* 0x000fe20003f05270 */
[----:B------:R2:W-:-:S12]  /*11c80*/  SYNCS.ARRIVE.TRANS64 RZ, [R5+URZ+0x33430], R3 ;  /* 0x0334300305ff79a7 */ /* 0x0005d8000800003f */
[----:B--2---:R-:W-:Y:S05]  /*11c90*/  @!P0 BRA `(.L_x_239) ;  /* 0x0000000000048947 */ /* 0x004fea0003800000 */
[----:B------:R-:W-:Y:S01]  /*11ca0*/  BPT.TRAP 0x1 ;  /* 0x000000040000795c */ /* 0x000fe20000300000 */
.L_x_239:
[----:B------:R-:W-:Y:S05]  /*11cb0*/  BSYNC B1 ;  /* 0x0000000000017941 */ /* 0x000fea0003800000 */
.L_x_238:
[----:B------:R-:W-:Y:S01]  /*11cc0*/  R2UR UR10, R12 ;  /* 0x000000000c0a72ca */ /* 0x000fe200000e0000 */
[----:B------:R-:W-:Y:S01]  /*11cd0*/  UIADD3 UR4, UP0, UR52, 0x370, URZ ;  /* 0x0000037034047890 */ /* 0x000fe2000ff1e03f */
[----:B------:R-:W-:Y:S01]  /*11ce0*/  R2UR UR6, R10 ;  /* 0x000000000a0672ca */ /* 0x000fe200000e0000 */
[----:B01----:R-:W-:Y:S01]  /*11cf0*/  VIADD R5, R5, 0x33430 ;  /* 0x0003343005057836 */ /* 0x003fe20000000000 */
[----:B------:R-:W-:Y:S01]  /*11d00*/  R2UR UR7, R11 ;  /* 0x000000000b0772ca */ /* 0x000fe200000e0000 */
[----:B------:R-:W-:Y:S01]  /*11d10*/  VIADD R3, R6, 0x24200 ;  /* 0x0002420006037836 */ /* 0x000fe20000000000 */
[----:B------:R-:W-:Y:S01]  /*11d20*/  PLOP3.LUT P0, PT, PT, PT, PT, 0x80, 0x0 ;  /* 0x000000000000781c */ /* 0x000fe20003f0f070 */
[----:B------:R-:W-:-:S12]  /*11d30*/  UIADD3.X UR5, URZ, UR53, URZ, UP0, !UPT ;  /* 0x000000353f057290 */ /* 0x000fd800087fe43f */
.L_x_240:
        /* <DEDUP_REMOVED lines=9> */
[----:B0-----:R-:W-:Y:S05]  /*11dd0*/  @P0 BRA.U.ANY `(.L_x_240) ;  /* 0xfffffffd00d80947 */ /* 0x001fea000393ffff */
[----:B------:R-:W-:Y:S01]  /*11de0*/  R2UR UR10, R14 ;  /* 0x000000000e0a72ca */ /* 0x000fe200000e0000 */
[----:B------:R-:W-:Y:S01]  /*11df0*/  VIADD R3, R6, 0x26a00 ;  /* 0x00026a0006037836 */ /* 0x000fe20000000000 */
[----:B------:R-:W-:Y:S02]  /*11e00*/  R2UR UR6, R10 ;  /* 0x000000000a0672ca */ /* 0x000fe400000e0000 */
[----:B------:R-:W-:Y:S02]  /*11e10*/  R2UR UR7, R11 ;  /* 0x000000000b0772ca */ /* 0x000fe400000e0000 */
[----:B------:R-:W-:-:S13]  /*11e20*/  PLOP3.LUT P0, PT, PT, PT, PT, 0x80, 0x0 ;  /* 0x000000000000781c */ /* 0x000fda0003f0f070 */
.L_x_241:
        /* <DEDUP_REMOVED lines=15> */
.L_x_242:
        /* <DEDUP_REMOVED lines=10> */
.L_x_227:
[----:B------:R-:W-:Y:S05]  /*11fc0*/  BSYNC B0 ;  /* 0x0000000000007941 */ /* 0x000fea0003800000 */
.L_x_226:
[----:B------:R-:W-:-:S06]  /*11fd0*/  UISETP.NE.AND UP0, UPT, UR39, 0x3, UPT ;  /* 0x000000032700788c */ /* 0x000fcc000bf05270 */
[----:B------:R-:W-:-:S13]  /*11fe0*/  PLOP3.LUT P0, PT, PT, PT, UP0, 0x80, 0x0 ;  /* 0x000000000000781c */ /* 0x000fda0003f0f008 */
[----:B------:R-:W-:Y:S05]  /*11ff0*/  @!P0 BRA `(.L_x_243) ;  /* 0x0000000000048947 */ /* 0x000fea0003800000 */
[----:B------:R-:W-:Y:S01]  /*12000*/  BPT.TRAP 0x1 ;  /* 0x000000040000795c */ /* 0x000fe20000300000 */
.L_x_243:
[----:B------:R-:W-:Y:S01]  /*12010*/  IMAD.U32 R3, RZ, RZ, UR42 ;  /* 0x0000002aff037e24 */ /* 0x000fe2000f8e00ff */
[----:B------:R-:W-:Y:S01]  /*12020*/  LOP3.LUT R4, R0, 0x1, RZ, 0x3c, !PT ;  /* 0x0000000100047812 */ /* 0x000fe200078e3cff */
[----:B------:R-:W-:Y:S03]  /*12030*/  BSSY B0, `(.L_x_244) ;  /* 0x0000006000007945 */ /* 0x000fe60003800000 */
[----:B------:R-:W-:Y:S01]  /*12040*/  ISETP.NE.AND P1, PT, R3, 0x3, PT ;  /* 0x000000030300780c */ /* 0x000fe20003f25270 */
[----:B------:R-:W-:Y:S01]  /*12050*/  IMAD R3, R8, 0x8, R17 ;  /* 0x0000000808037824 */ /* 0x000fe200078e0211 */
[----:B------:R-:W-:-:S04]  /*12060*/  SHF.L.U32 R4, R4, 0x1f, RZ ;  /* 0x0000001f04047819 */ /* 0x000fc800000006ff */
[----:B------:R-:W0:Y:S02]  /*12070*/  SYNCS.PHASECHK.TRANS64.TRYWAIT P0, [R3+URZ+0x33470], R4 ;  /* 0x03347004030075a7 */ /* 0x000e24000800017f */
[----:B0-----:R-:W-:Y:S05]  /*12080*/  @!P0 BRA `(.L_x_245) ;  /* 0x0000002800e08947 */ /* 0x001fea0003800000 */
.L_x_302:
[----:B------:R-:W-:Y:S05]  /*12090*/  BSYNC B0 ;  /* 0x0000000000007941 */ /* 0x000fea0003800000 */
.L_x_244:
[----:B------:R-:W-:Y:S05]  /*120a0*/  @!P1 BRA `(.L_x_246) ;  /* 0x0000000000049947 */ /* 0x000fea0003800000 */
[----:B------:R-:W-:Y:S01]  /*120b0*/  BPT.TRAP 0x1 ;  /* 0x000000040000795c */ /* 0x000fe20000300000 */
.L_x_246:
[----:B------:R-:W-:Y:S01]  /*120c0*/  SHF.L.U32 R0, R0, 0x1f, RZ ;  /* 0x0000001f00007819 */ /* 0x000fe200000006ff */
[----:B------:R-:W-:-:S03]  /*120d0*/  IMAD R10, R8, 0x7800, RZ ;  /* 0x00007800080a7824 */ /* 0x000fc600078e02ff */
[----:B------:R-:W1:Y:S02]  /*120e0*/  SYNCS.PHASECHK.TRANS64.TRYWAIT P0, [R3+URZ+0x33460], R0 ;  /* 0x03346000030075a7 */ /* 0x000e64000800017f */
[----:B-1----:R-:W-:Y:S05]  /*120f0*/  @!P0 BRA `(.L_x_247) ;  /* 0x0000002800d88947 */ /* 0x002fea0003800000 */
.L_x_303:
[----:B0-----:R-:W1:Y:S04]  /*12100*/  LDL R4, [R1+0x1c] ;  /* 0x00001c0001047983 */ /* 0x001e680000100800 */
[----:B------:R-:W3:Y:S01]  /*12110*/  LDL R11, [R1+0x18] ;  /* 0x00001800010b7983 */ /* 0x000ee20000100800 */
[----:B------:R-:W-:Y:S05]  /*12120*/  WARPSYNC.ALL ;  /* 0x0000000000007948 */ /* 0x000fea0003800000 */
[----:B-1----:R-:W-:-:S02]  /*12130*/  LOP3.LUT R0, R10, R4, RZ, 0xfc, !PT ;  /* 0x000000040a007212 */ /* 0x002fc400078efcff */
[----:B---3--:R-:W-:-:S03]  /*12140*/  LOP3.LUT R12, R10, R11, RZ, 0xfc, !PT ;  /* 0x0000000b0a0c7212 */ /* 0x008fc600078efcff */
[C---:B------:R-:W-:Y:S02]  /*12150*/  IMAD.IADD R0, R17.reuse, 0x1, R0 ;  /* 0x0000000111007824 */ /* 0x040fe400078e0200 */
[----:B------:R-:W-:-:S03]  /*12160*/  IMAD.IADD R12, R17, 0x1, R12 ;  /* 0x00000001110c7824 */ /* 0x000fc600078e020c */
[----:B--2---:R-:W0:Y:S02]  /*12170*/  LDSM.16.MT88.4 R4, [R0+0xf200] ;  /* 0x00f200000004783b */ /* 0x004e240000004200 */
[C-C-:B0-----:R-:W-:Y:S02]  /*12180*/  PRMT R8, R4.reuse, 0x6420, R5.reuse ;  /* 0x0000642004087816 */ /* 0x141fe40000000005 */
[----:B------:R-:W-:Y:S02]  /*12190*/  PRMT R9, R4, 0x7531, R5 ;  /* 0x0000753104097816 */ /* 0x000fe40000000005 */
[C-C-:B------:R-:W-:Y:S02]  /*121a0*/  PRMT R10, R6.reuse, 0x6420, R7.reuse ;  /* 0x00006420060a7816 */ /* 0x140fe40000000007 */
[----:B------:R-:W-:-:S05]  /*121b0*/  PRMT R11, R6, 0x7531, R7 ;  /* 0x00007531060b7816 */ /* 0x000fca0000000007 */
[----:B------:R-:W-:Y:S04]  /*121c0*/  STSM.16.M88.4 [R12+0x200], R8 ;  /* 0x000200080c007844 */ /* 0x000fe80000000200 */
[----:B------:R-:W0:Y:S02]  /*121d0*/  LDSM.16.MT88.4 R4, [R0+0x11a00] ;  /* 0x011a00000004783b */ /* 0x000e240000004200 */
[C-C-:B0-----:R-:W-:Y:S02]  /*121e0*/  PRMT R8, R4.reuse, 0x6420, R5.reuse ;  /* 0x0000642004087816 */ /* 0x141fe40000000005 */
[----:B------:R-:W-:Y:S02]  /*121f0*/  PRMT R9, R4, 0x7531, R5 ;  /* 0x0000753104097816 */ /* 0x000fe40000000005 */
[----:B------:R-:W-:-:S02]  /*12200*/  PRMT R10, R6, 0x6420, R7 ;  /* 0x00006420060a7816 */ /* 0x000fc40000000007 */
        /* <DEDUP_REMOVED lines=88> */
.L_x_248:
[----:B------:R-:W2:Y:S01]  /*12790*/  S2R R0, SR_TID.X ;  /* 0x0000000000007919 */ /* 0x000ea20000002100 */
[----:B-1----:R1:W-:Y:S01]  /*127a0*/  SYNCS.ARRIVE.TRANS64.A1T0 RZ, [R3+URZ+0x33450], RZ ;  /* 0x033450ff03ff79a7 */ /* 0x0023e2000810003f */
[----:B--2---:R-:W-:Y:S02]  /*127b0*/  LOP3.LUT R4, R0, 0x7f, RZ, 0xc0, !PT ;  /* 0x0000007f00047812 */ /* 0x004fe400078ec0ff */
[----:B------:R-:W2:Y:S01]  /*127c0*/  LDL R0, [R1+0xc] ;  /* 0x00000c0001007983 */ /* 0x000ea20000100800 */
[----:B0-----:R-:W-:Y:S01]  /*127d0*/  IMAD.MOV.U32 R8, RZ, RZ, R18 ;  /* 0x000000ffff087224 */ /* 0x001fe200078e0012 */
[----:B------:R-:W-:Y:S01]  /*127e0*/  BAR.SYNC.DEFER_BLOCKING 0x2, 0x80 ;  /* 0x0082000000007b1d */ /* 0x000fe20000010000 */
[----:B------:R-:W-:-:S13]  /*127f0*/  ISETP.NE.AND P0, PT, R4, RZ, PT ;  /* 0x000000ff0400720c */ /* 0x000fda0003f05270 */
[----:B-1----:R-:W-:-:S05]  /*12800*/  @!P0 VIADD R3, R3, 0x33480 ;  /* 0x0003348003038836 */ /* 0x002fca0000000000 */
[----:B------:R-:W-:-:S04]  /*12810*/  @!P0 PRMT R3, RZ, 0x654, R3 ;  /* 0x00000654ff038816 */ /* 0x000fc80000000003 */
[----:B------:R1:W-:Y:S01]  /*12820*/  @!P0 SYNCS.ARRIVE.TRANS64.RED.A1T0 RZ, [R3+URZ], RZ ;  /* 0x000000ff03ff89a7 */ /* 0x0003e2000810043f */
[C---:B--2---:R-:W-:Y:S01]  /*12830*/  ISETP.GT.AND P0, PT, R2.reuse, R0, PT ;  /* 0x000000000200720c */ /* 0x044fe20003f04270 */
[----:B------:R-:W-:Y:S02]  /*12840*/  VIADD R2, R2, 0xffffffff ;  /* 0xffffffff02027836 */ /* 0x000fe40000000000 */
[----:B------:R-:W-:-:S10]  /*12850*/  IMAD.MOV.U32 R0, RZ, RZ, R19 ;  /* 0x000000ffff007224 */ /* 0x000fd400078e0013 */
[----:B-1----:R-:W-:Y:S05]  /*12860*/  @P0 BRA `(.L_x_249) ;  /* 0xffffffec00280947 */ /* 0x002fea000383ffff */
.L_x_225:
[----:B------:R-:W1:Y:S01]  /*12870*/  S2R R3, SR_TID.X ;  /* 0x0000000000037919 */ /* 0x000e620000002100 */
[----:B------:R-:W-:Y:S01]  /*12880*/  BSSY B0, `(.L_x_250) ;  /* 0x0000011000007945 */ /* 0x000fe20003800000 */
[----:B-1----:R-:W-:-:S04]  /*12890*/  LOP3.LUT R3, R3, 0x7f, RZ, 0xc0, !PT ;  /* 0x0000007f03037812 */ /* 0x002fc800078ec0ff */
[----:B------:R-:W-:-:S13]  /*128a0*/  ISETP.NE.AND P0, PT, R3, RZ, PT ;  /* 0x000000ff0300720c */ /* 0x000fda0003f05270 */
[----:B------:R-:W-:Y:S05]  /*128b0*/  @P0 BRA `(.L_x_251) ;  /* 0x0000000000340947 */ /* 0x000fea0003800000 */
[----:B------:R-:W1:Y:S01]  /*128c0*/  S2R R3, SR_LANEID ;  /* 0x0000000000037919 */ /* 0x000e620000000000 */
[----:B------:R-:W-:Y:S02]  /*128d0*/  VOTEU.ANY UR4, UPT, PT ;  /* 0x0000000000047886 */ /* 0x000fe400038e0100 */
[----:B0-----:R-:W1:Y:S08]  /*128e0*/  FLO.U32 R0, UR4 ;  /* 0x0000000400007d00 */ /* 0x001e7000080e0000 */
[----:B--2---:R-:W0:Y:S01]  /*128f0*/  POPC R5, UR4 ;  /* 0x0000000400057d09 */ /* 0x004e220008000000 */
[----:B-1----:R-:W-:-:S02]  /*12900*/  ISETP.EQ.U32.AND P1, PT, R0, R3, PT ;  /* 0x000000030000720c */ /* 0x002fc40003f22070 */
[----:B------:R-:W0:Y:S11]  /*12910*/  LDC.64 R2, c[0x0][0xc60] ;  /* 0x00031800ff027b82 */ /* 0x000e360000000a00 */
[----:B0-----:R-:W2:Y:S01]  /*12920*/  @P1 ATOMG.E.ADD.STRONG.GPU PT, R3, desc[UR50][R2.64], R5 ;  /* 0x00000005020319a8 */ /* 0x001ea200081ee1f2 */
[----:B------:R-:W0:Y:S02]  /*12930*/  S2R R4, SR_LTMASK ;  /* 0x0000000000047919 */ /* 0x000e240000003900 */
[----:B0-----:R-:W-:-:S04]  /*12940*/  LOP3.LUT R4, R4, UR4, RZ, 0xc0, !PT ;  /* 0x0000000404047c12 */ /* 0x001fc8000f8ec0ff */
[----:B------:R-:W0:Y:S01]  /*12950*/  POPC R7, R4 ;  /* 0x0000000400077309 */ /* 0x000e220000000000 */
[----:B--2---:R-:W0:Y:S02]  /*12960*/  SHFL.IDX PT, R0, R3, R0, 0x1f ;  /* 0x00001f0003007589 */ /* 0x004e2400000e0000 */
[----:B0-----:R-:W-:-:S05]  /*12970*/  IADD3 R0, R0, UR41, R7 ;  /* 0x0000002900007c10 */ /* 0x001fca000fffe007 */
[----:B------:R1:W-:Y:S02]  /*12980*/  STL [R1], R0 ;  /* 0x0000000001007387 */ /* 0x0003e40000100800 */
.L_x_251:
[----:B------:R-:W-:Y:S05]  /*12990*/  BSYNC B0 ;  /* 0x0000000000007941 */ /* 0x000fea0003800000 */
.L_x_250:
[----:B------:R-:W-:-:S06]  /*129a0*/  UISETP.NE.AND UP0, UPT, UR39, 0x3, UPT ;  /* 0x000000032700788c */ /* 0x000fcc000bf05270 */
[----:B------:R-:W-:-:S13]  /*129b0*/  PLOP3.LUT P1, PT, PT, PT, UP0, 0x80, 0x0 ;  /* 0x000000000000781c */ /* 0x000fda0003f2f008 */
[----:B------:R-:W-:Y:S05]  /*129c0*/  @!P1 BRA `(.L_x_252) ;  /* 0x0000000000049947 */ /* 0x000fea0003800000 */
[----:B------:R-:W-:Y:S01]  /*129d0*/  BPT.TRAP 0x1 ;  /* 0x000000040000795c */ /* 0x000fe20000300000 */
.L_x_252:
[----:B01----:R-:W-:Y:S01]  /*129e0*/  IMAD.U32 R0, RZ, RZ, UR42 ;  /* 0x0000002aff007e24 */ /* 0x003fe2000f8e00ff */
[----:B------:R-:W-:Y:S01]  /*129f0*/  BSSY B0, `(.L_x_253) ;  /* 0x0000007000007945 */ /* 0x000fe20003800000 */
[----:B------:R-:W-:-:S03]  /*12a00*/  IMAD R3, R18, 0x8, R17 ;  /* 0x0000000812037824 */ /* 0x000fc600078e0211 */
[----:B------:R-:W-:Y:S02]  /*12a10*/  ISETP.NE.AND P2, PT, R0, 0x3, PT ;  /* 0x000000030000780c */ /* 0x000fe40003f45270 */
[----:B------:R-:W-:-:S04]  /*12a20*/  LOP3.LUT R0, R19, 0x1, RZ, 0x3c, !PT ;  /* 0x0000000113007812 */ /* 0x000fc800078e3cff */
[----:B------:R-:W-:-:S04]  /*12a30*/  SHF.L.U32 R0, R0, 0x1f, RZ ;  /* 0x0000001f00007819 */ /* 0x000fc800000006ff */
[----:B------:R-:W0:Y:S02]  /*12a40*/  SYNCS.PHASECHK.TRANS64.TRYWAIT P1, [R3+URZ+0x33470], R0 ;  /* 0x03347000030075a7 */ /* 0x000e24000802017f */
[----:B0-----:R-:W-:Y:S05]  /*12a50*/  @!P1 BRA `(.L_x_254) ;  /* 0x0000002000949947 */ /* 0x001fea0003800000 */
.L_x_304:
[----:B------:R-:W-:Y:S05]  /*12a60*/  BSYNC B0 ;  /* 0x0000000000007941 */ /* 0x000fea0003800000 */
.L_x_253:
[----:B------:R-:W-:Y:S05]  /*12a70*/  @!P2 BRA `(.L_x_255) ;  /* 0x000000000004a947 */ /* 0x000fea0003800000 */
[----:B------:R-:W-:Y:S01]  /*12a80*/  BPT.TRAP 0x1 ;  /* 0x000000040000795c */ /* 0x000fe20000300000 */
.L_x_255:
[----:B0-----:R-:W-:-:S04]  /*12a90*/  SHF.L.U32 R0, R19, 0x1f, RZ ;  /* 0x0000001f13007819 */ /* 0x001fc800000006ff */
[----:B------:R-:W0:Y:S02]  /*12aa0*/  SYNCS.PHASECHK.TRANS64.TRYWAIT P1, [R3+URZ+0x33460], R0 ;  /* 0x03346000030075a7 */ /* 0x000e24000802017f */
[----:B0-----:R-:W-:Y:S05]  /*12ab0*/  @!P1 BRA `(.L_x_256) ;  /* 0x0000002000909947 */ /* 0x001fea0003800000 */
.L_x_305:
[----:B------:R-:W0:Y:S04]  /*12ac0*/  LDL R4, [R1+0x1c] ;  /* 0x00001c0001047983 */ /* 0x000e280000100800 */
[----:B------:R-:W3:Y:S01]  /*12ad0*/  LDL R10, [R1+0x18] ;  /* 0x00001800010a7983 */ /* 0x000ee20000100800 */
[----:B------:R-:W-:Y:S01]  /*12ae0*/  IMAD R2, R18, 0x7800, RZ ;  /* 0x0000780012027824 */ /* 0x000fe200078e02ff */
[----:B------:R-:W-:Y:S05]  /*12af0*/  WARPSYNC.ALL ;  /* 0x0000000000007948 */ /* 0x000fea0003800000 */
[----:B0-----:R-:W-:-:S02]  /*12b00*/  LOP3.LUT R0, R2, R4, RZ, 0xfc, !PT ;  /* 0x0000000402007212 */ /* 0x001fc400078efcff */
        /* <DEDUP_REMOVED lines=101> */
.L_x_257:
[----:B-1----:R-:W-:Y:S01]  /*13160*/  SYNCS.ARRIVE.TRANS64.A1T0 RZ, [R3+URZ+0x33450], RZ ;  /* 0x033450ff03ff79a7 */ /* 0x002fe2000810003f */
[----:B------:R-:W-:Y:S02]  /*13170*/  @!P0 VIADD R0, R3, 0x33480 ;  /* 0x0003348003008836 */ /* 0x000fe40000000000 */
[----:B------:R-:W-:-:S03]  /*13180*/  VIADD R18, R18, 0x1 ;  /* 0x0000000112127836 */ /* 0x000fc60000000000 */
[----:B------:R-:W-:Y:S01]  /*13190*/  @!P0 PRMT R0, RZ, 0x654, R0 ;  /* 0x00000654ff008816 */ /* 0x000fe20000000000 */
[----:B------:R-:W-:Y:S06]  /*131a0*/  BAR.SYNC.DEFER_BLOCKING 0x2, 0x80 ;  /* 0x0082000000007b1d */ /* 0x000fec0000010000 */
[----:B------:R1:W-:Y:S01]  /*131b0*/  @!P0 SYNCS.ARRIVE.TRANS64.RED.A1T0 RZ, [R0+URZ], RZ ;  /* 0x000000ff00ff89a7 */ /* 0x0003e2000810043f */
[----:B------:R-:W-:-:S04]  /*131c0*/  ISETP.NE.AND P0, PT, R18, 0x2, PT ;  /* 0x000000021200780c */ /* 0x000fc80003f05270 */
[----:B------:R-:W-:Y:S02]  /*131d0*/  SEL R18, R18, RZ, P0 ;  /* 0x000000ff12127207 */ /* 0x000fe40000000000 */
[----:B-1----:R-:W-:-:S04]  /*131e0*/  SEL R0, RZ, 0x1, P0 ;  /* 0x00000001ff007807 */ /* 0x002fc80000000000 */
[----:B------:R-:W-:-:S07]  /*131f0*/  LOP3.LUT R19, R19, R0, RZ, 0x3c, !PT ;  /* 0x0000000013137212 */ /* 0x000fce00078e3cff */
.L_x_200:
[----:B------:R-:W-:Y:S05]  /*13200*/  BSYNC B7 ;  /* 0x0000000000077941 */ /* 0x000fea0003800000 */
.L_x_198:
[----:B0-----:R-:W2:Y:S02]  /*13210*/  LDL R0, [R1+0x10] ;  /* 0x0000100001007983 */ /* 0x001ea40000100800 */
[----:B--2---:R-:W-:-:S13]  /*13220*/  LOP3.LUT P0, RZ, R0, 0x2, RZ, 0xc0, !PT ;  /* 0x0000000200ff7812 */ /* 0x004fda000780c0ff */
[----:B------:R-:W-:Y:S05]  /*13230*/  @!P0 BRA `(.L_x_258) ;  /* 0x0000000000308947 */ /* 0x000fea0003800000 */
[----:B------:R-:W0:Y:S08]  /*13240*/  S2UR UR5, SR_CgaCtaId ;  /* 0x00000000000579c3 */ /* 0x000e300000008800 */
[----:B------:R-:W-:Y:S06]  /*13250*/  BAR.SYNC.DEFER_BLOCKING 0x5, 0x180 ;  /* 0x0146000000007b1d */ /* 0x000fec0000010000 */
[----:B------:R-:W-:-:S02]  /*13260*/  UMOV UR4, 0x400 ;  /* 0x0000040000047882 */ /* 0x000fc40000000000 */
[----:B0-----:R-:W-:-:S06]  /*13270*/  ULEA UR4, UR5, UR4, 0x18 ;  /* 0x0000000405047291 */ /* 0x001fcc000f8ec03f */
[----:B------:R-:W-:-:S05]  /*13280*/  IMAD.U32 R17, RZ, RZ, UR4 ;  /* 0x00000004ff117e24 */ /* 0x000fca000f8e00ff */
[----:B------:R-:W0:Y:S04]  /*13290*/  LDS.128 R4, [R17+0x334d0] ;  /* 0x0334d00011047984 */ /* 0x000e280000000c00 */
[----:B0-----:R0:W-:Y:S01]  /*132a0*/  STL.64 [R1], R4 ;  /* 0x0000000401007387 */ /* 0x0011e20000100a00 */
[----:B------:R-:W-:-:S03]  /*132b0*/  IMAD.MOV.U32 R0, RZ, RZ, R7 ;  /* 0x000000ffff007224 */ /* 0x000fc600078e0007 */
[----:B------:R0:W-:Y:S02]  /*132c0*/  STL [R1+0x8], R6 ;  /* 0x0000080601007387 */ /* 0x0001e40000100800 */
[----:B------:R-:W-:Y:S01]  /*132d0*/  R2UR UR43, R0 ;  /* 0x00000000002b72ca */ /* 0x000fe200000e0000 */
[----:B------:R-:W-:Y:S06]  /*132e0*/  BAR.ARV 0x4, 0x180 ;  /* 0x0106000000007b1d */ /* 0x000fec0000002000 */
[----:B------:R-:W-:Y:S08]  /*132f0*/  BRA `(.L_x_259) ;  /* 0x0000000800cc7947 */ /* 0x000ff00003800000 */
.L_x_258:
[----:B------:R-:W2:Y:S01]  /*13300*/  LDL.LU R0, [R1] ;  /* 0x0000000001007983 */ /* 0x000ea20000300800 */
[----:B------:R-:W-:Y:S01]  /*13310*/  ULDC UR4, c[0x0][0xc3c] ;  /* 0x00030f0000047ab9 */ /* 0x000fe20000000800 */
[----:B------:R-:W0:Y:S02]  /*13320*/  S2R R2, SR_TID.X ;  /* 0x0000000000027919 */ /* 0x000e240000002100 */
[----:B0-----:R-:W-:-:S04]  /*13330*/  LOP3.LUT R11, R2, 0x1f, RZ, 0xc0, !PT ;  /* 0x0000001f020b7812 */ /* 0x001fc800078ec0ff */
[C---:B------:R-:W-:Y:S01]  /*13340*/  ISETP.NE.AND P0, PT, R11.reuse, 0x1f, PT ;  /* 0x0000001f0b00780c */ /* 0x040fe20003f05270 */
[----:B------:R-:W-:-:S05]  /*13350*/  VIADD R6, R11, UR43 ;  /* 0x0000002b0b067c36 */ /* 0x000fca0008000000 */
[----:B------:R-:W-:Y:S01]  /*13360*/  ISETP.GE.OR P1, PT, R6, UR4, !P0 ;  /* 0x0000000406007c0c */ /* 0x000fe2000c726670 */
[----:B------:R-:W-:Y:S02]  /*13370*/  IMAD.MOV.U32 R7, RZ, RZ, RZ ;  /* 0x000000ffff077224 */ /* 0x000fe400078e00ff */
[----:B--2---:R-:W-:-:S10]  /*13380*/  IMAD.MOV.U32 R10, RZ, RZ, R0 ;  /* 0x000000ffff0a7224 */ /* 0x004fd400078e0000 */
[----:B------:R-:W0:Y:S01]  /*13390*/  @!P1 LDC.64 R2, c[0x0][0xc80] ;  /* 0x00032000ff029b82 */ /* 0x000e220000000a00 */
[----:B------:R-:W-:Y:S01]  /*133a0*/  IMAD.MOV.U32 R0, RZ, RZ, RZ ;  /* 0x000000ffff007224 */ /* 0x000fe200078e00ff */
[----:B------:R-:W-:Y:S01]  /*133b0*/  ISETP.GE.U32.AND P2, PT, R11, 0x2, PT ;  /* 0x000000020b00780c */ /* 0x000fe20003f46070 */
[----:B------:R-:W-:-:S05]  /*133c0*/  ULDC UR4, c[0x0][0xc3c] ;  /* 0x00030f0000047ab9 */ /* 0x000fca0000000800 */
[----:B------:R-:W1:Y:S01]  /*133d0*/  @!P1 LDC.64 R4, c[0x0][0xc78] ;  /* 0x00031e00ff049b82 */ /* 0x000e620000000a00 */
[----:B0-----:R-:W-:-:S05]  /*133e0*/  @!P1 IMAD.WIDE R2, R6, 0x4, R2 ;  /* 0x0000000406029825 */ /* 0x001fca00078e0202 */
[----:B------:R1:W2:Y:S02]  /*133f0*/  @!P1 LDG.E R0, desc[UR50][R2.64] ;  /* 0x0000003202009981 */ /* 0x0002a4000c1e1900 */
[----:B-1----:R-:W-:-:S05]  /*13400*/  @!P1 IMAD.WIDE R2, R6, 0x4, R4 ;  /* 0x0000000406029825 */ /* 0x002fca00078e0204 */
[----:B------:R-:W2:Y:S01]  /*13410*/  @!P1 LDG.E R7, desc[UR50][R2.64] ;  /* 0x0000003202079981 */ /* 0x000ea2000c1e1900 */
[C---:B------:R-:W-:Y:S02]  /*13420*/  ISETP.NE.AND P1, PT, R11.reuse, RZ, PT ;  /* 0x000000ff0b00720c */ /* 0x040fe40003f25270 */
        /* <DEDUP_REMOVED lines=10> */
[----:B------:R-:W-:Y:S04]  /*134d0*/  SHFL.IDX PT, R5, R10, 0x1, 0x1f ;  /* 0x00201f000a057f89 */ /* 0x000fe800000e0000 */
[----:B------:R-:W0:Y:S02]  /*134e0*/  SHFL.UP PT, R8, R6, 0x4, RZ ;  /* 0x0480000006087989 */ /* 0x000e2400000e00ff */
[----:B0-----:R-:W-:-:S05]  /*134f0*/  SEL R3, R8, RZ, P3 ;  /* 0x000000ff08037207 */ /* 0x001fca0001800000 */
[----:B------:R-:W-:Y:S02]  /*13500*/  IMAD.IADD R4, R6, 0x1, R3 ;  /* 0x0000000106047824 */ /* 0x000fe400078e0203 */
[----:B------:R-:W0:Y:S01]  /*13510*/  LDC R3, c[0x0][0xc38] ;  /* 0x00030e00ff037b82 */ /* 0x000e220000000800 */
[----:B------:R-:W-:Y:S02]  /*13520*/  IMAD.MOV.U32 R6, RZ, RZ, RZ ;  /* 0x000000ffff067224 */ /* 0x000fe400078e00ff */
[----:B------:R-:W1:Y:S02]  /*13530*/  SHFL.UP PT, R2, R4, 0x8, RZ ;  /* 0x0500000004027989 */ /* 0x000e6400000e00ff */
[----:B-1----:R-:W-:-:S05]  /*13540*/  SEL R9, R2, RZ, P4 ;  /* 0x000000ff02097207 */ /* 0x002fca0002000000 */
[----:B------:R-:W-:Y:S02]  /*13550*/  IMAD.IADD R9, R4, 0x1, R9 ;  /* 0x0000000104097824 */ /* 0x000fe400078e0209 */
[----:B------:R-:W-:Y:S04]  /*13560*/  SHFL.IDX PT, R4, R10, RZ, 0x1f ;  /* 0x00001fff0a047589 */ /* 0x000fe800000e0000 */
[----:B------:R-:W1:Y:S02]  /*13570*/  SHFL.UP PT, R2, R9, 0x10, RZ ;  /* 0x0600000009027989 */ /* 0x000e6400000e00ff */
[----:B-1----:R-:W-:-:S05]  /*13580*/  SEL R2, R2, RZ, P5 ;  /* 0x000000ff02027207 */ /* 0x002fca0002800000 */
[----:B------:R-:W-:-:S05]  /*13590*/  IMAD.IADD R2, R9, 0x1, R2 ;  /* 0x0000000109027824 */ /* 0x000fca00078e0202 */
[----:B------:R-:W0:Y:S02]  /*135a0*/  SHFL.IDX PT, R8, R2, 0x1f, 0x1f ;  /* 0x03e01f0002087f89 */ /* 0x000e2400000e0000 */
[----:B0-----:R-:W-:-:S04]  /*135b0*/  IMAD R8, R8, R3, RZ ;  /* 0x0000000308087224 */ /* 0x001fc800078e02ff */
[----:B------:R-:W-:-:S05]  /*135c0*/  IMAD.IADD R5, R5, 0x1, R8 ;  /* 0x0000000105057824 */ /* 0x000fca00078e0208 */
[----:B------:R-:W-:-:S13]  /*135d0*/  ISETP.GT.AND P6, PT, R5, R4, PT ;  /* 0x000000040500720c */ /* 0x000fda0003fc4270 */
[----:B------:R-:W-:Y:S05]  /*135e0*/  @P6 BRA `(.L_x_260) ;  /* 0x0000000000986947 */ /* 0x000fea0003800000 */
.L_x_262:
[----:B------:R-:W-:-:S04]  /*135f0*/  UIADD3 UR43, UR43, 0x1f, URZ ;  /* 0x0000001f2b2b7890 */ /* 0x000fc8000fffe03f */
[----:B------:R-:W-:-:S06]  /*13600*/  UISETP.GE.AND UP0, UPT, UR43, UR4, UPT ;  /* 0x000000042b00728c */ /* 0x000fcc000bf06270 */
[----:B------:R-:W-:-:S13]  /*13610*/  PLOP3.LUT P6, PT, PT, PT, UP0, 0x40, 0x0 ;  /* 0x000000000000781c */ /* 0x000fda0003fce808 */
[----:B------:R-:W-:Y:S05]  /*13620*/  @!P6 BRA `(.L_x_261) ;  /* 0x0000000400b0e947 */ /* 0x000fea0003800000 */
[----:B------:R-:W0:Y:S02]  /*13630*/  S2R R0, SR_TID.X ;  /* 0x0000000000007919 */ /* 0x000e240000002100 */
[----:B0-----:R-:W-:-:S05]  /*13640*/  LOP3.LUT R0, R0, 0x1f, RZ, 0xc0, !PT ;  /* 0x0000001f00007812 */ /* 0x001fca00078ec0ff */
[----:B------:R-:W-:Y:S02]  /*13650*/  VIADD R7, R0, UR43 ;  /* 0x0000002b00077c36 */ /* 0x000fe40008000000 */
[----:B------:R-:W-:-:S03]  /*13660*/  IMAD.MOV.U32 R0, RZ, RZ, RZ ;  /* 0x000000ffff007224 */ /* 0x000fc600078e00ff */
[----:B------:R-:W-:-:S13]  /*13670*/  ISETP.GE.OR P6, PT, R7, UR4, !P0 ;  /* 0x0000000407007c0c */ /* 0x000fda000c7c6670 */
[----:B------:R-:W0:Y:S02]  /*13680*/  @!P6 LDC.64 R2, c[0x0][0xc80] ;  /* 0x00032000ff02eb82 */ /* 0x000e240000000a00 */
[----:B0-----:R-:W-:-:S05]  /*13690*/  @!P6 IMAD.WIDE R2, R7, 0x4, R2 ;  /* 0x000000040702e825 */ /* 0x001fca00078e0202 */
[----:B------:R0:W2:Y:S02]  /*136a0*/  @!P6 LDG.E R0, desc[UR50][R2.64] ;  /* 0x000000320200e981 */ /* 0x0000a4000c1e1900 */
[----:B0-----:R-:W0:Y:S02]  /*136b0*/  @!P6 LDC.64 R2, c[0x0][0xc78] ;  /* 0x00031e00ff02eb82 */ /* 0x001e240000000a00 */
[----:B0-----:R-:W-:-:S04]  /*136c0*/  @!P6 IMAD.WIDE R2, R7, 0x4, R2 ;  /* 0x000000040702e825 */ /* 0x001fc800078e0202 */
        /* <DEDUP_REMOVED lines=24> */
.L_x_260:
[----:B------:R-:W-:-:S04]  /*13850*/  IMAD.IADD R5, R5, 0x1, -R8 ;  /* 0x0000000105057824 */ /* 0x000fc800078e0a08 */
[----:B------:R-:W-:-:S05]  /*13860*/  IMAD R8, R2, R3, R5 ;  /* 0x0000000302087224 */ /* 0x000fca00078e0205 */
[----:B------:R-:W-:-:S13]  /*13870*/  ISETP.GT.AND P0, PT, R8, R4, PT ;  /* 0x000000040800720c */ /* 0x000fda0003f04270 */
[----:B------:R-:W-:Y:S02]  /*13880*/  VOTEU.ANY UR5, UPT, !P0 ;  /* 0x0000000000057886 */ /* 0x000fe400040e0100 */
[----:B------:R-:W-:Y:S01]  /*13890*/  ISETP.NE.AND P0, PT, RZ, UR5, PT ;  /* 0x00000005ff007c0c */ /* 0x000fe2000bf05270 */
[----:B------:R-:W-:-:S06]  /*138a0*/  UPOPC UR4, UR5 ;  /* 0x00000005000472bf */ /* 0x000fcc0008000000 */
[----:B------:R-:W-:-:S05]  /*138b0*/  IMAD.U32 R8, RZ, RZ, UR4 ;  /* 0x00000004ff087e24 */ /* 0x000fca000f8e00ff */
[----:B------:R0:W1:Y:S04]  /*138c0*/  SHFL.IDX PT, R0, R0, R8, 0x1f ;  /* 0x00001f0800007589 */ /* 0x00006800000e0000 */
[----:B------:R0:W2:Y:S01]  /*138d0*/  SHFL.IDX PT, R7, R7, R8, 0x1f ;  /* 0x00001f0807077589 */ /* 0x0000a200000e0000 */
[----:B------:R-:W-:Y:S05]  /*138e0*/  @!P0 BRA `(.L_x_263) ;  /* 0x00000000000c8947 */ /* 0x000fea0003800000 */
[----:B------:R-:W-:-:S06]  /*138f0*/  UIADD3 UR5, UR4, -0x1, URZ ;  /* 0xffffffff04057890 */ /* 0x000fcc000fffe03f */
[----:B------:R-:W-:-:S06]  /*13900*/  IMAD.U32 R6, RZ, RZ, UR5 ;  /* 0x00000005ff067e24 */ /* 0x000fcc000f8e00ff */
[----:B------:R3:W4:Y:S02]  /*13910*/  SHFL.IDX PT, R6, R2, R6, 0x1f ;  /* 0x00001f0602067589 */ /* 0x00072400000e0000 */
.L_x_263:
[----:B0---4-:R-:W-:Y:S01]  /*13920*/  IMAD R8, R6, R3, R5 ;  /* 0x0000000306087224 */ /* 0x011fe200078e0205 */
[-C--:B-1----:R-:W-:Y:S01]  /*13930*/  IABS R5, R0.reuse ;  /* 0x0000000000057213 */ /* 0x082fe20000000000 */
[----:B------:R-:W-:Y:S02]  /*13940*/  UIADD3 UR43, UR4, UR43, URZ ;  /* 0x0000002b042b7290 */ /* 0x000fe4000fffe03f */
[----:B------:R-:W-:Y:S01]  /*13950*/  IMAD.IADD R4, R4, 0x1, -R8 ;  /* 0x0000000104047824 */ /* 0x000fe200078e0a08 */
[----:B---3--:R-:W0:Y:S01]  /*13960*/  I2F.RP R2, R5 ;  /* 0x0000000500027306 */ /* 0x008e220000209400 */
[----:B------:R1:W-:Y:S02]  /*13970*/  STL [R1], R8 ;  /* 0x0000000801007387 */ /* 0x0003e40000100800 */
[----:B-1----:R-:W-:-:S05]  /*13980*/  IABS R8, R0 ;  /* 0x0000000000087213 */ /* 0x002fca0000000000 */
[----:B0-----:R-:W0:Y:S01]  /*13990*/  MUFU.RCP R2, R2 ;  /* 0x0000000200027308 */ /* 0x001e220000001000 */
[----:B------:R-:W-:Y:S02]  /*139a0*/  IMAD.MOV R8, RZ, RZ, -R8 ;  /* 0x000000ffff087224 */ /* 0x000fe400078e0a08 */
[----:B0-----:R-:W-:-:S05]  /*139b0*/  VIADD R2, R2, 0xffffffe ;  /* 0x0ffffffe02027836 */ /* 0x001fca0000000000 */
[----:B------:R-:W0:Y:S02]  /*139c0*/  F2I.FTZ.U32.TRUNC.NTZ R3, R2 ;  /* 0x0000000200037305 */ /* 0x000e24000021f000 */
[----:B0-----:R-:W-:-:S04]  /*139d0*/  IMAD.MOV R2, RZ, RZ, -R3 ;  /* 0x000000ffff027224 */ /* 0x001fc800078e0a03 */
[----:B------:R-:W-:Y:S02]  /*139e0*/  IMAD R6, R2, R5, RZ ;  /* 0x0000000502067224 */ /* 0x000fe400078e02ff */
[----:B------:R-:W-:-:S04]  /*139f0*/  IMAD.MOV.U32 R2, RZ, RZ, RZ ;  /* 0x000000ffff027224 */ /* 0x000fc800078e00ff */
[----:B------:R-:W-:Y:S01]  /*13a00*/  IMAD.HI.U32 R2, R3, R6, R2 ;  /* 0x0000000603027227 */ /* 0x000fe200078e0002 */
[----:B------:R-:W-:-:S05]  /*13a10*/  IABS R3, R4 ;  /* 0x0000000400037213 */ /* 0x000fca0000000000 */
[----:B------:R-:W-:-:S04]  /*13a20*/  IMAD.HI.U32 R6, R2, R3, RZ ;  /* 0x0000000302067227 */ /* 0x000fc800078e00ff */
[----:B------:R-:W-:-:S05]  /*13a30*/  IMAD R3, R6, R8, R3 ;  /* 0x0000000806037224 */ /* 0x000fca00078e0203 */
[----:B------:R-:W-:-:S13]  /*13a40*/  ISETP.GT.U32.AND P1, PT, R5, R3, PT ;  /* 0x000000030500720c */ /* 0x000fda0003f24070 */
[----:B------:R-:W-:Y:S02]  /*13a50*/  @!P1 IMAD.IADD R3, R3, 0x1, -R5 ;  /* 0x0000000103039824 */ /* 0x000fe400078e0a05 */
[----:B------:R-:W-:Y:S01]  /*13a60*/  @!P1 VIADD R6, R6, 0x1 ;  /* 0x0000000106069836 */ /* 0x000fe20000000000 */
[----:B------:R-:W-:Y:S02]  /*13a70*/  ISETP.NE.AND P1, PT, R0, RZ, PT ;  /* 0x000000ff0000720c */ /* 0x000fe40003f25270 */
[----:B------:R-:W-:Y:S02]  /*13a80*/  ISETP.GE.U32.AND P0, PT, R3, R5, PT ;  /* 0x000000050300720c */ /* 0x000fe40003f06070 */
[----:B--2---:R-:W-:-:S04]  /*13a90*/  IABS R5, R7 ;  /* 0x0000000700057213 */ /* 0x004fc80000000000 */
[----:B------:R-:W0:Y:S07]  /*13aa0*/  I2F.RP R2, R5 ;  /* 0x0000000500027306 */ /* 0x000e2e0000209400 */
[----:B------:R-:W-:Y:S01]  /*13ab0*/  @P0 VIADD R6, R6, 0x1 ;  /* 0x0000000106060836 */ /* 0x000fe20000000000 */
[----:B0-----:R-:W0:Y:S02]  /*13ac0*/  MUFU.RCP R2, R2 ;  /* 0x0000000200027308 */ /* 0x001e240000001000 */
[----:B0-----:R-:W-:-:S06]  /*13ad0*/  VIADD R2, R2, 0xffffffe ;  /* 0x0ffffffe02027836 */ /* 0x001fcc0000000000 */
[----:B------:R-:W0:Y:S02]  /*13ae0*/  F2I.FTZ.U32.TRUNC.NTZ R3, R2 ;  /* 0x0000000200037305 */ /* 0x000e24000021f000 */
[----:B0-----:R-:W-:-:S04]  /*13af0*/  IMAD.MOV R2, RZ, RZ, -R3 ;  /* 0x000000ffff027224 */ /* 0x001fc800078e0a03 */
[----:B------:R-:W-:Y:S02]  /*13b00*/  IMAD R8, R2, R5, RZ ;  /* 0x0000000502087224 */ /* 0x000fe400078e02ff */
[----:B------:R-:W-:-:S04]  /*13b10*/  IMAD.MOV.U32 R2, RZ, RZ, RZ ;  /* 0x000000ffff027224 */ /* 0x000fc800078e00ff */
[----:B------:R-:W-:Y:S01]  /*13b20*/  IMAD.HI.U32 R2, R3, R8, R2 ;  /* 0x0000000803027227 */ /* 0x000fe200078e0002 */
[----:B------:R-:W-:Y:S02]  /*13b30*/  LOP3.LUT R3, R4, R0, RZ, 0x3c, !PT ;  /* 0x0000000004037212 */ /* 0x000fe400078e3cff */
[----:B------:R-:W-:Y:S02]  /*13b40*/  IABS R8, R7 ;  /* 0x0000000700087213 */ /* 0x000fe40000000000 */
[----:B------:R-:W-:-:S03]  /*13b50*/  ISETP.GE.AND P2, PT, R3, RZ, PT ;  /* 0x000000ff0300720c */ /* 0x000fc60003f46270 */
[----:B------:R-:W-:-:S10]  /*13b60*/  IMAD.MOV R8, RZ, RZ, -R8 ;  /* 0x000000ffff087224 */ /* 0x000fd400078e0a08 */
[----:B------:R-:W-:Y:S01]  /*13b70*/  @!P2 IMAD.MOV R6, RZ, RZ, -R6 ;  /* 0x000000ffff06a224 */ /* 0x000fe200078e0a06 */
[----:B------:R-:W-:-:S04]  /*13b80*/  @!P1 LOP3.LUT R6, RZ, R0, RZ, 0x33, !PT ;  /* 0x00000000ff069212 */ /* 0x000fc800078e33ff */
[-C--:B------:R-:W-:Y:S01]  /*13b90*/  IABS R3, R6.reuse ;  /* 0x0000000600037213 */ /* 0x080fe20000000000 */
[----:B------:R-:W-:-:S04]  /*13ba0*/  IMAD R0, R0, R6, RZ ;  /* 0x0000000600007224 */ /* 0x000fc800078e02ff */
[----:B------:R-:W-:-:S04]  /*13bb0*/  IMAD.HI.U32 R2, R2, R3, RZ ;  /* 0x0000000302027227 */ /* 0x000fc800078e00ff */
[----:B------:R-:W-:Y:S02]  /*13bc0*/  IMAD R3, R2, R8, R3 ;  /* 0x0000000802037224 */ /* 0x000fe400078e0203 */
[----:B------:R-:W-:-:S03]  /*13bd0*/  IMAD.IADD R4, R4, 0x1, -R0 ;  /* 0x0000000104047824 */ /* 0x000fc600078e0a00 */
[----:B------:R-:W-:-:S13]  /*13be0*/  ISETP.GT.U32.AND P1, PT, R5, R3, PT ;  /* 0x000000030500720c */ /* 0x000fda0003f24070 */
[----:B------:R-:W-:Y:S02]  /*13bf0*/  @!P1 IMAD.IADD R3, R3, 0x1, -R5 ;  /* 0x0000000103039824 */ /* 0x000fe400078e0a05 */
[----:B------:R-:W-:Y:S01]  /*13c00*/  @!P1 VIADD R2, R2, 0x1 ;  /* 0x0000000102029836 */ /* 0x000fe20000000000 */
[----:B------:R-:W-:Y:S02]  /*13c10*/  ISETP.NE.AND P1, PT, R7, RZ, PT ;  /* 0x000000ff0700720c */ /* 0x000fe40003f25270 */
[----:B------:R-:W-:Y:S02]  /*13c20*/  ISETP.GE.U32.AND P0, PT, R3, R5, PT ;  /* 0x000000050300720c */ /* 0x000fe40003f06070 */
[----:B------:R-:W-:-:S04]  /*13c30*/  LOP3.LUT R3, R6, R7, RZ, 0x3c, !PT ;  /* 0x0000000706037212 */ /* 0x000fc800078e3cff */
[----:B------:R-:W-:-:S07]  /*13c40*/  ISETP.GE.AND P2, PT, R3, RZ, PT ;  /* 0x000000ff0300720c */ /* 0x000fce0003f46270 */
[----:B------:R-:W-:-:S06]  /*13c50*/  @P0 VIADD R2, R2, 0x1 ;  /* 0x0000000102020836 */ /* 0x000fcc0000000000 */
        /* <DEDUP_REMOVED lines=9> */
.L_x_261:
[----:B------:R1:W-:Y:S01]  /*13cf0*/  STL [R1], R4 ;  /* 0x0000000401007387 */ /* 0x0003e20000100800 */
[----:B------:R-:W-:-:S03]  /*13d00*/  ULDC UR43, c[0x0][0xc3c] ;  /* 0x00030f00002b7ab9 */ /* 0x000fc60000000800 */
[----:B------:R1:W-:Y:S04]  /*13d10*/  STL [R1+0x4], RZ ;  /* 0x000004ff01007387 */ /* 0x0003e80000100800 */
[----:B------:R1:W-:Y:S02]  /*13d20*/  STL [R1+0x8], RZ ;  /* 0x000008ff01007387 */ /* 0x0003e40000100800 */
.L_x_264:
[----:B------:R-:W2:Y:S04]  /*13d30*/  LDL R3, [R1+0x4] ;  /* 0x0000040001037983 */ /* 0x000ea80000100800 */
[----:B------:R-:W3:Y:S04]  /*13d40*/  LDL R2, [R1+0x8] ;  /* 0x0000080001027983 */ /* 0x000ee80000100800 */
[----:B01----:R-:W4:Y:S01]  /*13d50*/  LDL R4, [R1] ;  /* 0x0000000001047983 */ /* 0x003f220000100800 */
[----:B------:R-:W0:Y:S02]  /*13d60*/  S2R R0, SR_TID.X ;  /* 0x0000000000007919 */ /* 0x000e240000002100 */
[----:B0-----:R-:W-:Y:S01]  /*13d70*/  LOP3.LUT R0, R0, 0x1f, RZ, 0xc0, !PT ;  /* 0x0000001f00007812 */ /* 0x001fe200078ec0ff */
[----:B------:R-:W-:Y:S03]  /*13d80*/  BAR.SYNC.DEFER_BLOCKING 0x4, 0x180 ;  /* 0x0106000000007b1d */ /* 0x000fe60000010000 */
[----:B------:R-:W-:-:S13]  /*13d90*/  ISETP.NE.AND P0, PT, R0, RZ, PT ;  /* 0x000000ff0000720c */ /* 0x000fda0003f05270 */
[----:B------:R-:W-:Y:S01]  /*13da0*/  @!P0 MOV R0, 0x400 ;  /* 0x0000040000008802 */ /* 0x000fe20000000f00 */
[----:B--2---:R-:W-:Y:S02]  /*13db0*/  IMAD.MOV.U32 R5, RZ, RZ, R3 ;  /* 0x000000ffff057224 */ /* 0x004fe400078e0003 */
[----:B------:R-:W0:Y:S01]  /*13dc0*/  @!P0 S2R R3, SR_CgaCtaId ;  /* 0x0000000000038919 */ /* 0x000e220000008800 */
[----:B---3--:R-:W-:Y:S01]  /*13dd0*/  IMAD.MOV.U32 R6, RZ, RZ, R2 ;  /* 0x000000ffff067224 */ /* 0x008fe200078e0002 */
[----:B0-----:R-:W-:Y:S01]  /*13de0*/  @!P0 LEA R17, R3, R0, 0x18 ;  /* 0x0000000003118211 */ /* 0x001fe200078ec0ff */
[----:B------:R-:W-:-:S04]  /*13df0*/  IMAD.U32 R0, RZ, RZ, UR43 ;  /* 0x0000002bff007e24 */ /* 0x000fc8000f8e00ff */
[----:B------:R-:W-:-:S05]  /*13e00*/  @!P0 IMAD.MOV.U32 R7, RZ, RZ, R0 ;  /* 0x000000ffff078224 */ /* 0x000fca00078e0000 */
[----:B----4-:R1:W-:Y:S01]  /*13e10*/  @!P0 STS.128 [R17+0x334d0], R4 ;  /* 0x0334d00411008388 */ /* 0x0103e20000000c00 */
[----:B------:R-:W-:Y:S06]  /*13e20*/  BAR.ARV 0x5, 0x180 ;  /* 0x0146000000007b1d */ /* 0x000fec0000002000 */
.L_x_259:
[----:B------:R-:W-:Y:S02]  /*13e30*/  ULDC UR4, c[0x0][0xc3c] ;  /* 0x00030f0000047ab9 */ /* 0x000fe40000000800 */
[----:B------:R-:W-:-:S06]  /*13e40*/  UISETP.GE.AND UP0, UPT, UR43, UR4, UPT ;  /* 0x000000042b00728c */ /* 0x000fcc000bf06270 */
[----:B------:R-:W-:-:S13]  /*13e50*/  PLOP3.LUT P0, PT, PT, PT, UP0, 0x80, 0x0 ;  /* 0x000000000000781c */ /* 0x000fda0003f0f008 */
[----:B------:R-:W-:Y:S05]  /*13e60*/  @!P0 BRA `(.L_x_265) ;  /* 0xffffffb000fc8947 */ /* 0x000fea000383ffff */
.L_x_193:
[----:B--2---:R-:W2:Y:S01]  /*13e70*/  LDL.LU R0, [R1+0x2c] ;  /* 0x00002c0001007983 */ /* 0x004ea20000300800 */
[----:B------:R-:W-:Y:S01]  /*13e80*/  BSSY B0, `(.L_x_266) ;  /* 0x000000b000007945 */ /* 0x000fe20003800000 */
[----:B01----:R-:W0:Y:S01]  /*13e90*/  S2R R4, SR_CgaCtaId ;  /* 0x0000000000047919 */ /* 0x003e220000008800 */
[----:B--2---:R-:W-:-:S05]  /*13ea0*/  VIADD R0, R0, 0x1 ;  /* 0x0000000100007836 */ /* 0x004fca0000000000 */
[----:B------:R-:W-:-:S04]  /*13eb0*/  LEA.HI R2, R0, R0, RZ, 0x1 ;  /* 0x0000000000027211 */ /* 0x000fc800078f08ff */
[----:B------:R-:W-:-:S05]  /*13ec0*/  LOP3.LUT R3, R2, 0xfffffffe, RZ, 0xc0, !PT ;  /* 0xfffffffe02037812 */ /* 0x000fca00078ec0ff */
[----:B------:R-:W-:Y:S01]  /*13ed0*/  IMAD.IADD R0, R0, 0x1, -R3 ;  /* 0x0000000100007824 */ /* 0x000fe200078e0a03 */
[----:B------:R-:W-:-:S04]  /*13ee0*/  MOV R3, 0x400 ;  /* 0x0000040000037802 */ /* 0x000fc80000000f00 */
[----:B0-----:R-:W-:Y:S02]  /*13ef0*/  LEA R3, R4, R3, 0x18 ;  /* 0x0000000304037211 */ /* 0x001fe400078ec0ff */
[----:B------:R-:W-:-:S04]  /*13f00*/  SHF.L.U32 R0, R0, 0x1f, RZ ;  /* 0x0000001f00007819 */ /* 0x000fc800000006ff */
[----:B------:R-:W0:Y:S02]  /*13f10*/  SYNCS.PHASECHK.TRANS64.TRYWAIT P0, [R3+URZ+0x33420], R0 ;  /* 0x03342000030075a7 */ /* 0x000e24000800017f */
[----:B0-----:R-:W-:Y:S05]  /*13f20*/  @!P0 BRA `(.L_x_267) ;  /* 0x0000000c00888947 */ /* 0x001fea0003800000 */
.L_x_306:
[----:B------:R-:W-:Y:S05]  /*13f30*/  BSYNC B0 ;  /* 0x0000000000007941 */ /* 0x000fea0003800000 */
.L_x_266:
[----:B------:R-:W-:-:S03]  /*13f40*/  UMOV UR4, 0xffffffff ;  /* 0xffffffff00047882 */ /* 0x000fc60000000000 */
[----:B------:R-:W-:Y:S05]  /*13f50*/  BRA.DIV UR4, `(.L_x_268) ;  /* 0x0000000e04907947 */ /* 0x000fea000b800000 */
[----:B0-----:R-:W0:Y:S02]  /*13f60*/  S2R R0, SR_TID.X ;  /* 0x0000000000007919 */ /* 0x001e240000002100 */
[----:B0-----:R-:W-:-:S04]  /*13f70*/  SHF.R.U32.HI R0, RZ, 0x5, R0 ;  /* 0x00000005ff007819 */ /* 0x001fc80000011600 */
[----:B------:R-:W-:-:S05]  /*13f80*/  LOP3.LUT R0, R0, 0x3, RZ, 0xc0, !PT ;  /* 0x0000000300007812 */ /* 0x000fca00078ec0ff */
[----:B------:R0:W1:Y:S02]  /*13f90*/  SHFL.IDX PT, R14, R0, RZ, 0x1f ;  /* 0x00001fff000e7589 */ /* 0x00006400000e0000 */
.L_x_309:
[----:B-1----:R-:W-:Y:S01]  /*13fa0*/  ISETP.NE.AND P0, PT, R14, RZ, PT ;  /* 0x000000ff0e00720c */ /* 0x002fe20003f05270 */
[----:B------:R-:W-:-:S12]  /*13fb0*/  BSSY B0, `(.L_x_269) ;  /* 0x000002b000007945 */ /* 0x000fd80003800000 */
[----:B------:R-:W-:Y:S05]  /*13fc0*/  @P0 BRA `(.L_x_270) ;  /* 0x0000000000a40947 */ /* 0x000fea0003800000 */
[----:B------:R-:W-:-:S03]  /*13fd0*/  UMOV UR4, 0xffffffff ;  /* 0xffffffff00047882 */ /* 0x000fc60000000000 */
[----:B------:R-:W-:Y:S05]  /*13fe0*/  BRA.DIV UR4, `(.L_x_271) ;  /* 0x0000000e04a07947 */ /* 0x000fea000b800000 */
[----:B------:R-:W-:-:S13]  /*13ff0*/  ELECT P6, URZ, PT ;  /* 0x00000000003f782f */ /* 0x000fda00038c0000 */
.L_x_312:
[----:B------:R-:W-:Y:S05]  /*14000*/  @!P6 BRA `(.L_x_270) ;  /* 0x000000000094e947 */ /* 0x000fea0003800000 */
[----:B------:R-:W-:-:S06]  /*14010*/  ULOP3.LUT UR4, UR38, 0x2, URZ, 0xfc, !UPT ;  /* 0x0000000226047892 */ /* 0x000fcc000f8efc3f */
[----:B0-----:R-:W-:-:S05]  /*14020*/  IMAD.U32 R0, RZ, RZ, UR4 ;  /* 0x00000004ff007e24 */ /* 0x001fca000f8e00ff */
[----:B------:R-:W-:-:S13]  /*14030*/  ISETP.NE.AND P0, PT, R0, 0x3, PT ;  /* 0x000000030000780c */ /* 0x000fda0003f05270 */
[----:B------:R-:W-:Y:S05]  /*14040*/  @!P0 BRA `(.L_x_272) ;  /* 0x0000000000048947 */ /* 0x000fea0003800000 */
[----:B------:R-:W-:Y:S01]  /*14050*/  BPT.TRAP 0x1 ;  /* 0x000000040000795c */ /* 0x000fe20000300000 */
.L_x_272:
        /* <DEDUP_REMOVED lines=12> */
.L_x_313:
[----:B------:R-:W1:Y:S02]  /*14120*/  SYNCS.PHASECHK.TRANS64.TRYWAIT P1, [R5+URZ], R0 ;  /* 0x00000000050075a7 */ /* 0x000e64000802017f */
[----:B-1----:R-:W-:Y:S05]  /*14130*/  @!P1 BRA `(.L_x_274) ;  /* 0x0000000c00809947 */ /* 0x002fea0003800000 */
.L_x_314:
[----:B------:R-:W-:Y:S05]  /*14140*/  @!P0 BRA `(.L_x_275) ;  /* 0x0000000000048947 */ /* 0x000fea0003800000 */
[----:B------:R-:W-:Y:S01]  /*14150*/  BPT.TRAP 0x1 ;  /* 0x000000040000795c */ /* 0x000fe20000300000 */
.L_x_275:
[----:B-1----:R-:W-:-:S04]  /*14160*/  IMAD R5, R18, 0x8, R3 ;  /* 0x0000000812057824 */ /* 0x002fc800078e0203 */
[----:B------:R-:W1:Y:S02]  /*14170*/  SYNCS.PHASECHK.TRANS64.TRYWAIT P1, [R5+URZ+0x33460], R4 ;  /* 0x03346004050075a7 */ /* 0x000e64000802017f */
[----:B-1----:R-:W-:Y:S05]  /*14180*/  @!P1 BRA `(.L_x_276) ;  /* 0x0000000c00809947 */ /* 0x002fea0003800000 */
.L_x_315:
[----:B------:R-:W-:Y:S05]  /*14190*/  @!P0 BRA `(.L_x_277) ;  /* 0x0000000000048947 */ /* 0x000fea0003800000 */
[----:B------:R-:W-:Y:S01]  /*141a0*/  BPT.TRAP 0x1 ;  /* 0x000000040000795c */ /* 0x000fe20000300000 */
.L_x_277:
[----:B------:R-:W-:-:S04]  /*141b0*/  IMAD R3, R2, 0x8, R3 ;  /* 0x0000000802037824 */ /* 0x000fc800078e0203 */
[----:B------:R-:W2:Y:S02]  /*141c0*/  SYNCS.PHASECHK.TRANS64.TRYWAIT P1, [R3+URZ+0x33460], R0 ;  /* 0x03346000030075a7 */ /* 0x000ea4000802017f */
[----:B--2---:R-:W-:Y:S05]  /*141d0*/  @!P1 BRA `(.L_x_278) ;  /* 0x0000000c00809947 */ /* 0x004fea0003800000 */
.L_x_316:
[----:B------:R-:W-:Y:S05]  /*141e0*/  @!P0 BRA `(.L_x_279) ;  /* 0x0000000000048947 */ /* 0x000fea0003800000 */
[----:B------:R-:W-:Y:S01]  /*141f0*/  BPT.TRAP 0x1 ;  /* 0x000000040000795c */ /* 0x000fe20000300000 */
.L_x_279:
[----:B------:R-:W3:Y:S02]  /*14200*/  SYNCS.PHASECHK.TRANS64.TRYWAIT P0, [R5+URZ+0x33480], R4 ;  /* 0x03348004050075a7 */ /* 0x000ee4000800017f */
[----:B---3--:R-:W-:Y:S05]  /*14210*/  @!P0 BRA `(.L_x_280) ;  /* 0x0000000c00848947 */ /* 0x008fea0003800000 */
.L_x_281:
[----:B----4-:R4:W0:Y:S02]  /*14220*/  SYNCS.PHASECHK.TRANS64.TRYWAIT P0, [R3+URZ+0x33480], R0 ;  /* 0x03348000030075a7 */ /* 0x010824000800017f */
[----:B0-----:R-:W-:Y:S05]  /*14230*/  @!P0 NANOSLEEP.SYNCS 0x989680 ;  /* 0x009896800000895d */ /* 0x001fea0003900000 */
[----:B------:R-:W0:Y:S02]  /*14240*/  @!P0 SYNCS.PHASECHK.TRANS64 P0, [R3+URZ+0x33480], R0 ;  /* 0x03348000030085a7 */ /* 0x000e24000800007f */
[----:B0-----:R-:W-:Y:S05]  /*14250*/  @!P0 BRA `(.L_x_281) ;  /* 0xfffffffc00f08947 */ /* 0x001fea000383ffff */
.L_x_270:
[----:B------:R-:W-:Y:S05]  /*14260*/  BSYNC B0 ;  /* 0x0000000000007941 */ /* 0x000fea0003800000 */
.L_x_269:
[----:B------:R-:W-:Y:S05]  /*14270*/  EXIT ;  /* 0x000000000000794d */ /* 0x000fea0003800000 */
.L_x_142:
[----:B0-----:R0:W1:Y:S02]  /*14280*/  SYNCS.PHASECHK.TRANS64.TRYWAIT P1, [R0+URZ+0x33400], R3 ;  /* 0x03340003000075a7 */ /* 0x001064000802017f */
[----:B-1----:R-:W-:Y:S05]  /*14290*/  @!P1 NANOSLEEP.SYNCS 0x989680 ;  /* 0x009896800000995d */ /* 0x002fea0003900000 */
[----:B------:R-:W1:Y:S02]  /*142a0*/  @!P1 SYNCS.PHASECHK.TRANS64 P1, [R0+URZ+0x33400], R3 ;  /* 0x03340003000095a7 */ /* 0x000e64000802007f */
[----:B-1----:R-:W-:Y:S05]  /*142b0*/  @!P1 BRA `(.L_x_142) ;  /* 0xfffffffc00f09947 */ /* 0x002fea000383ffff */
[----:B------:R-:W-:Y:S05]  /*142c0*/  BRA `(.L_x_282) ;  /* 0xfffffedc00787947 */ /* 0x000fea000383ffff */
.L_x_146:
[----:B-1----:R1:W2:Y:S02]  /*142d0*/  SYNCS.PHASECHK.TRANS64.TRYWAIT P2, [R6+URZ+0x33430], R5 ;  /* 0x03343005060075a7 */ /* 0x0022a4000804017f */
[----:B--2---:R-:W-:Y:S05]  /*142e0*/  @!P2 NANOSLEEP.SYNCS 0x989680 ;  /* 0x009896800000a95d */ /* 0x004fea0003900000 */
[----:B------:R-:W2:Y:S02]  /*142f0*/  @!P2 SYNCS.PHASECHK.TRANS64 P2, [R6+URZ+0x33430], R5 ;  /* 0x033430050600a5a7 */ /* 0x000ea4000804007f */
[----:B--2---:R-:W-:Y:S05]  /*14300*/  @!P2 BRA `(.L_x_146) ;  /* 0xfffffffc00f0a947 */ /* 0x004fea000383ffff */
[----:B------:R-:W-:Y:S05]  /*14310*/  BRA `(.L_x_145) ;  /* 0xfffffedc00a07947 */ /* 0x000fea000383ffff */
.L_x_151:
[----:B-1----:R-:W-:-:S04]  /*14320*/  IMAD.U32 R5, RZ, RZ, UR6 ;  /* 0x00000006ff057e24 */ /* 0x002fc8000f8e00ff */
[----:B------:R1:W2:Y:S03]  /*14330*/  SYNCS.PHASECHK.TRANS64.TRYWAIT P1, [R5+URZ+0x33430], R0 ;  /* 0x03343000050075a7 */ /* 0x0002a6000802017f */
[----:B--2---:R-:W-:Y:S05]  /*14340*/  @!P1 NANOSLEEP.SYNCS 0x989680 ;  /* 0x009896800000995d */ /* 0x004fea0003900000 */
[----:B------:R-:W2:Y:S02]  /*14350*/  @!P1 SYNCS.PHASECHK.TRANS64 P1, [R5+URZ+0x33430], R0 ;  /* 0x03343000050095a7 */ /* 0x000ea4000802007f */
[----:B--2---:R-:W-:Y:S05]  /*14360*/  @!P1 BRA `(.L_x_151) ;  /* 0xfffffffc00ec9947 */ /* 0x004fea000383ffff */
[----:B------:R-:W-:Y:S05]  /*14370*/  BRA `(.L_x_148) ;  /* 0xffffff1400447947 */ /* 0x000fea000383ffff */
.L_x_155:
[----:B-1----:R-:W-:-:S04]  /*14380*/  IMAD.U32 R2, RZ, RZ, UR6 ;  /* 0x00000006ff027e24 */ /* 0x002fc8000f8e00ff */
[----:B------:R1:W2:Y:S03]  /*14390*/  SYNCS.PHASECHK.TRANS64.TRYWAIT P1, [R2+URZ+0x33450], R0 ;  /* 0x03345000020075a7 */ /* 0x0002a6000802017f */
[----:B--2---:R-:W-:Y:S05]  /*143a0*/  @!P1 NANOSLEEP.SYNCS 0x989680 ;  /* 0x009896800000995d */ /* 0x004fea0003900000 */
[----:B------:R-:W2:Y:S02]  /*143b0*/  @!P1 SYNCS.PHASECHK.TRANS64 P1, [R2+URZ+0x33450], R0 ;  /* 0x03345000020095a7 */ /* 0x000ea4000802007f */
[----:B--2---:R-:W-:Y:S05]  /*143c0*/  @!P1 BRA `(.L_x_155) ;  /* 0xfffffffc00ec9947 */ /* 0x004fea000383ffff */
[----:B------:R-:W-:Y:S05]  /*143d0*/  BRA `(.L_x_152) ;  /* 0xffffff20005c7947 */ /* 0x000fea000383ffff */
.L_x_161:
[----:B-1----:R1:W2:Y:S02]  /*143e0*/  SYNCS.PHASECHK.TRANS64.TRYWAIT P1, [R14+URZ+0x33450], R3 ;  /* 0x033450030e0075a7 */ /* 0x0022a4000802017f */
[----:B--2---:R-:W-:Y:S05]  /*143f0*/  @!P1 NANOSLEEP.SYNCS 0x989680 ;  /* 0x009896800000995d */ /* 0x004fea0003900000 */
[----:B------:R-:W2:Y:S02]  /*14400*/  @!P1 SYNCS.PHASECHK.TRANS64 P1, [R14+URZ+0x33450], R3 ;  /* 0x033450030e0095a7 */ /* 0x000ea4000802007f */
[----:B--2---:R-:W-:Y:S05]  /*14410*/  @!P1 BRA `(.L_x_161) ;  /* 0xfffffffc00f09947 */ /* 0x004fea000383ffff */
[----:B------:R-:W-:Y:S05]  /*14420*/  BRA `(.L_x_160) ;  /* 0xffffff4000e87947 */ /* 0x000fea000383ffff */
.L_x_209:
[----:B------:R-:W-:Y:S02]  /*14430*/  IMAD.MOV.U32 R13, RZ, RZ, R0 ;  /* 0x000000ffff0d7224 */ /* 0x000fe400078e0000 */
[----:B------:R-:W-:Y:S02]  /*14440*/  IMAD.MOV.U32 R12, RZ, RZ, RZ ;  /* 0x000000ffff0c7224 */ /* 0x000fe400078e00ff */
[----:B------:R-:W-:Y:S02]  /*14450*/  IMAD.MOV.U32 R11, RZ, RZ, 0x1f ;  /* 0x0000001fff0b7424 */ /* 0x000fe400078e00ff */
[----:B------:R-:W-:-:S07]  /*14460*/  IMAD.MOV.U32 R15, RZ, RZ, -0x1 ;  /* 0xffffffffff0f7424 */ /* 0x000fce00078e00ff */
[----:B--2---:R-:W-:Y:S05]  /*14470*/  WARPSYNC.COLLECTIVE R15, `(.L_x_283) ;  /* 0x000000000f087348 */ /* 0x004fea0003c00000 */
[----:B------:R0:W1:Y:S02]  /*14480*/  SHFL.IDX P6, R14, R13, R12, R11 ;  /* 0x0000000c0d0e7389 */ /* 0x00006400000c000b */
[----:B012---:R-:W-:Y:S01]  /*14490*/  ENDCOLLECTIVE ;  /* 0x000000000000791b */ /* 0x007fe20003800000 */
.L_x_283:
[----:B------:R-:W-:Y:S05]  /*144a0*/  BRA `(.L_x_284) ;  /* 0xffffffbc00887947 */ /* 0x000fea000383ffff */
.L_x_211:
[----:B------:R-:W-:Y:S01]  /*144b0*/  BSSY B0, `(.L_x_285) ;  /* 0x0000006000007945 */ /* 0x000fe20003800000 */
[----:B------:R-:W-:-:S07]  /*144c0*/  IMAD.MOV.U32 R15, RZ, RZ, -0x1 ;  /* 0xffffffffff0f7424 */ /* 0x000fce00078e00ff */
[----:B--2---:R-:W-:Y:S05]  /*144d0*/  WARPSYNC.COLLECTIVE R15, `(.L_x_286) ;  /* 0x000000000f0c7348 */ /* 0x004fea0003c00000 */
[----:B------:R-:W-:Y:S02]  /*144e0*/  ELECT P6, UR62, PT ;  /* 0x00000000003e782f */ /* 0x000fe400038c0000 */
[----:B------:R-:W-:Y:S01]  /*144f0*/  MOV R14, UR62 ;  /* 0x0000003e000e7c02 */ /* 0x000fe20008000f00 */
[----:B--2---:R-:W-:Y:S10]  /*14500*/  ENDCOLLECTIVE ;  /* 0x000000000000791b */ /* 0x004ff40003800000 */
.L_x_286:
[----:B------:R-:W-:Y:S05]  /*14510*/  BSYNC B0 ;  /* 0x0000000000007941 */ /* 0x000fea0003800000 */
.L_x_285:
[----:B------:R-:W-:Y:S05]  /*14520*/  BRA `(.L_x_287) ;  /* 0xffffffbc00987947 */ /* 0x000fea000383ffff */
.L_x_213:
[----:B0-----:R0:W1:Y:S02]  /*14530*/  SYNCS.PHASECHK.TRANS64.TRYWAIT P0, [R3+URZ+0x33480], R2 ;  /* 0x03348002030075a7 */ /* 0x001064000800017f */
[----:B-1----:R-:W-:Y:S05]  /*14540*/  @!P0 NANOSLEEP.SYNCS 0x989680 ;  /* 0x009896800000895d */ /* 0x002fea0003900000 */
[----:B------:R-:W1:Y:S02]  /*14550*/  @!P0 SYNCS.PHASECHK.TRANS64 P0, [R3+URZ+0x33480], R2 ;  /* 0x03348002030085a7 */ /* 0x000e64000800007f */
[----:B-1----:R-:W-:Y:S05]  /*14560*/  @!P0 BRA `(.L_x_213) ;  /* 0xfffffffc00f08947 */ /* 0x002fea000383ffff */
[----:B------:R-:W-:Y:S05]  /*14570*/  BRA `(.L_x_288) ;  /* 0xffffffbc00f47947 */ /* 0x000fea000383ffff */
.L_x_215:
[----:B-1----:R1:W2:Y:S02]  /*14580*/  SYNCS.PHASECHK.TRANS64.TRYWAIT P0, [R3+URZ+0x33440], R2 ;  /* 0x03344002030075a7 */ /* 0x0022a4000800017f */
[----:B--2---:R-:W-:Y:S05]  /*14590*/  @!P0 NANOSLEEP.SYNCS 0x989680 ;  /* 0x009896800000895d */ /* 0x004fea0003900000 */
[----:B------:R-:W2:Y:S02]  /*145a0*/  @!P0 SYNCS.PHASECHK.TRANS64 P0, [R3+URZ+0x33440], R2 ;  /* 0x03344002030085a7 */ /* 0x000ea4000800007f */
[----:B--2---:R-:W-:Y:S05]  /*145b0*/  @!P0 BRA `(.L_x_215) ;  /* 0xfffffffc00f08947 */ /* 0x004fea000383ffff */
[----:B------:R-:W-:Y:S05]  /*145c0*/  BRA `(.L_x_289) ;  /* 0xffffffc0007c7947 */ /* 0x000fea000383ffff */
.L_x_219:
[----:B------:R-:W2:Y:S01]  /*145d0*/  LDL.LU R11, [R1+0x28] ;  /* 0x00002800010b7983 */ /* 0x000ea20000300800 */
[----:B------:R-:W-:Y:S01]  /*145e0*/  IMAD.MOV.U32 R13, RZ, RZ, R2 ;  /* 0x000000ffff0d7224 */ /* 0x000fe200078e0002 */
[----:B------:R-:W-:Y:S01]  /*145f0*/  LOP3.LUT R7, R7, 0x7f, RZ, 0xc0, !PT ;  /* 0x0000007f07077812 */ /* 0x000fe200078ec0ff */
[----:B------:R-:W-:Y:S02]  /*14600*/  IMAD.MOV.U32 R12, RZ, RZ, RZ ;  /* 0x000000ffff0c7224 */ /* 0x000fe400078e00ff */
[----:B------:R-:W-:Y:S01]  /*14610*/  IMAD.MOV.U32 R15, RZ, RZ, -0x1 ;  /* 0xffffffffff0f7424 */ /* 0x000fe200078e00ff */
[----:B------:R-:W-:-:S05]  /*14620*/  SHF.R.U32.HI R0, RZ, 0x2, R7 ;  /* 0x00000002ff007819 */ /* 0x000fca0000011607 */
[----:B------:R-:W-:Y:S02]  /*14630*/  IMAD.IADD R0, R0, 0x1, R6 ;  /* 0x0000000100007824 */ /* 0x000fe400078e0206 */
[----:B--2---:R-:W-:Y:S02]  /*14640*/  IMAD R4, R11, R8, RZ ;  /* 0x000000080b047224 */ /* 0x004fe400078e02ff */
[----:B------:R-:W-:-:S03]  /*14650*/  IMAD.MOV.U32 R11, RZ, RZ, 0x1c1f ;  /* 0x00001c1fff0b7424 */ /* 0x000fc600078e00ff */
[----:B------:R-:W-:-:S13]  /*14660*/  ISETP.GE.AND P4, PT, R0, R4, PT ;  /* 0x000000040000720c */ /* 0x000fda0003f86270 */
[----:B-----5:R-:W-:Y:S05]  /*14670*/  WARPSYNC.COLLECTIVE R15, `(.L_x_290) ;  /* 0x000000000f087348 */ /* 0x020fea0003c00000 */
[----:B------:R0:W1:Y:S02]  /*14680*/  SHFL.IDX P6, R14, R13, R12, R11 ;  /* 0x0000000c0d0e7389 */ /* 0x00006400000c000b */
[----:B01---5:R-:W-:Y:S01]  /*14690*/  ENDCOLLECTIVE ;  /* 0x000000000000791b */ /* 0x023fe20003800000 */
.L_x_290:
[----:B------:R-:W-:Y:S02]  /*146a0*/  IMAD.MOV.U32 R13, RZ, RZ, R3 ;  /* 0x000000ffff0d7224 */ /* 0x000fe400078e0003 */
[----:B------:R-:W-:-:S07]  /*146b0*/  IMAD.MOV.U32 R5, RZ, RZ, R14 ;  /* 0x000000ffff057224 */ /* 0x000fce00078e000e */
[----:B------:R-:W-:Y:S05]  /*146c0*/  WARPSYNC.COLLECTIVE R15, `(.L_x_291) ;  /* 0x000000000f087348 */ /* 0x000fea0003c00000 */
[----:B------:R0:W1:Y:S02]  /*146d0*/  SHFL.IDX P6, R14, R13, R12, R11 ;  /* 0x0000000c0d0e7389 */ /* 0x00006400000c000b */
[----:B01----:R-:W-:Y:S01]  /*146e0*/  ENDCOLLECTIVE ;  /* 0x000000000000791b */ /* 0x003fe20003800000 */
.L_x_291:
[----:B------:R-:W-:Y:S02]  /*146f0*/  IMAD.MOV.U32 R13, RZ, RZ, R2 ;  /* 0x000000ffff0d7224 */ /* 0x000fe400078e0002 */
[----:B------:R-:W-:Y:S02]  /*14700*/  IMAD.MOV.U32 R12, RZ, RZ, 0x1 ;  /* 0x00000001ff0c7424 */ /* 0x000fe400078e00ff */
[----:B------:R-:W-:-:S07]  /*14710*/  IMAD.MOV.U32 R7, RZ, RZ, R14 ;  /* 0x000000ffff077224 */ /* 0x000fce00078e000e */
[----:B------:R-:W-:Y:S05]  /*14720*/  WARPSYNC.COLLECTIVE R15, `(.L_x_292) ;  /* 0x000000000f087348 */ /* 0x000fea0003c00000 */
[----:B------:R0:W1:Y:S02]  /*14730*/  SHFL.IDX P6, R14, R13, R12, R11 ;  /* 0x0000000c0d0e7389 */ /* 0x00006400000c000b */
[----:B01----:R-:W-:Y:S01]  /*14740*/  ENDCOLLECTIVE ;  /* 0x000000000000791b */ /* 0x003fe20003800000 */
.L_x_292:
[----:B------:R-:W-:-:S05]  /*14750*/  @!P4 IADD3 R7, P3, R10, R7, RZ ;  /* 0x000000070a07c210 */ /* 0x000fca0007f7e0ff */
[----:B------:R-:W-:Y:S02]  /*14760*/  @!P4 IMAD.X R5, RZ, RZ, R5, P3 ;  /* 0x000000ffff05c224 */ /* 0x000fe400018e0605 */
[----:B------:R-:W-:Y:S02]  /*14770*/  @!P4 IMAD.MOV.U32 R6, RZ, RZ, R7 ;  /* 0x000000ffff06c224 */ /* 0x000fe400078e0007 */
[----:B------:R-:W-:Y:S02]  /*14780*/  @!P4 IMAD.MOV.U32 R7, RZ, RZ, R5 ;  /* 0x000000ffff07c224 */ /* 0x000fe400078e0005 */
[----:B------:R-:W-:Y:S02]  /*14790*/  VIADD R5, R0, 0x20 ;  /* 0x0000002000057836 */ /* 0x000fe40000000000 */
[----:B------:R-:W-:Y:S01]  /*147a0*/  IMAD.MOV.U32 R13, RZ, RZ, R3 ;  /* 0x000000ffff0d7224 */ /* 0x000fe200078e0003 */
[----:B------:R-:W-:Y:S01]  /*147b0*/  @!PT LDS RZ, [RZ] ;  /* 0x00000000fffff984 */ /* 0x000fe20000000800 */
[----:B------:R-:W-:Y:S01]  /*147c0*/  @!PT LDS RZ, [RZ] ;  /* 0x00000000fffff984 */ /* 0x000fe20000000800 */
[----:B------:R-:W-:Y:S01]  /*147d0*/  @!PT LDS RZ, [RZ] ;  /* 0x00000000fffff984 */ /* 0x000fe20000000800 */
[----:B------:R0:W-:Y:S02]  /*147e0*/  @!P4 LDGSTS.E.BYPASS.LTC128B.128 [R9+0x1e200], desc[UR50][R6.64], !P0 ;  /* 0x1e2000000609cfae */ /* 0x0001e4000c101d72 */
[----:B------:R-:W-:-:S02]  /*147f0*/  ISETP.GE.AND P3, PT, R5, R4, PT ;  /* 0x000000040500720c */ /* 0x000fc40003f66270 */
[----:B------:R0:W-:Y:S01]  /*14800*/  @!P4 LDGSTS.E.BYPASS.LTC128B.128 [R9+0x20200], desc[UR50][R6.64+0x40], !P1 ;  /* 0x202000400609cfae */ /* 0x0001e2000c901d72 */
[----:B------:R-:W-:-:S03]  /*14810*/  IMAD.MOV.U32 R5, RZ, RZ, R14 ;  /* 0x000000ffff057224 */ /* 0x000fc600078e000e */
[----:B------:R0:W-:Y:S07]  /*14820*/  @!P4 LDGSTS.E.BYPASS.LTC128B.128 [R9+0x22200], desc[UR50][R6.64+0x80], !P2 ;  /* 0x222000800609cfae */ /* 0x0001ee000d101d72 */
[----:B0-----:R-:W-:Y:S05]  /*14830*/  WARPSYNC.COLLECTIVE R15, `(.L_x_293) ;  /* 0x000000000f087348 */ /* 0x001fea0003c00000 */
[----:B------:R1:W2:Y:S02]  /*14840*/  SHFL.IDX P6, R14, R13, R12, R11 ;  /* 0x0000000c0d0e7389 */ /* 0x0002a400000c000b */
[----:B012---:R-:W-:Y:S01]  /*14850*/  ENDCOLLECTIVE ;  /* 0x000000000000791b */ /* 0x007fe20003800000 */
.L_x_293:
[----:B------:R-:W-:Y:S02]  /*14860*/  IMAD.MOV.U32 R13, RZ, RZ, R2 ;  /* 0x000000ffff0d7224 */ /* 0x000fe400078e0002 */
[----:B------:R-:W-:Y:S02]  /*14870*/  IMAD.MOV.U32 R12, RZ, RZ, 0x2 ;  /* 0x00000002ff0c7424 */ /* 0x000fe400078e00ff */
[----:B------:R-:W-:-:S07]  /*14880*/  IMAD.MOV.U32 R6, RZ, RZ, R14 ;  /* 0x000000ffff067224 */ /* 0x000fce00078e000e */
[----:B------:R-:W-:Y:S05]  /*14890*/  WARPSYNC.COLLECTIVE R15, `(.L_x_294) ;  /* 0x000000000f087348 */ /* 0x000fea0003c00000 */
[----:B------:R0:W1:Y:S02]  /*148a0*/  SHFL.IDX P6, R14, R13, R12, R11 ;  /* 0x0000000c0d0e7389 */ /* 0x00006400000c000b */
[----:B01----:R-:W-:Y:S01]  /*148b0*/  ENDCOLLECTIVE ;  /* 0x000000000000791b */ /* 0x003fe20003800000 */
.L_x_294:
[----:B------:R-:W-:-:S05]  /*148c0*/  @!P3 IADD3 R6, P4, R10, R6, RZ ;  /* 0x000000060a06b210 */ /* 0x000fca0007f9e0ff */
[----:B------:R-:W-:-:S04]  /*148d0*/  @!P3 IMAD.X R5, RZ, RZ, R5, P4 ;  /* 0x000000ffff05b224 */ /* 0x000fc800020e0605 */
[----:B------:R-:W-:Y:S02]  /*148e0*/  @!P3 IMAD.MOV.U32 R7, RZ, RZ, R5 ;  /* 0x000000ffff07b224 */ /* 0x000fe400078e0005 */
[----:B------:R-:W-:Y:S02]  /*148f0*/  VIADD R5, R0, 0x40 ;  /* 0x0000004000057836 */ /* 0x000fe40000000000 */
[----:B------:R-:W-:Y:S01]  /*14900*/  IMAD.MOV.U32 R13, RZ, RZ, R3 ;  /* 0x000000ffff0d7224 */ /* 0x000fe200078e0003 */
[----:B------:R-:W-:Y:S01]  /*14910*/  @!PT LDS RZ, [RZ] ;  /* 0x00000000fffff984 */ /* 0x000fe20000000800 */
[----:B------:R-:W-:Y:S01]  /*14920*/  @!PT LDS RZ, [RZ] ;  /* 0x00000000fffff984 */ /* 0x000fe20000000800 */
[----:B------:R-:W-:Y:S01]  /*14930*/  @!PT LDS RZ, [RZ] ;  /* 0x00000000fffff984 */ /* 0x000fe20000000800 */
[----:B------:R0:W-:Y:S04]  /*14940*/  @!P3 LDGSTS.E.BYPASS.LTC128B.128 [R9+0x1ea00], desc[UR50][R6.64], !P0 ;  /* 0x1ea000000609bfae */ /* 0x0001e8000c101d72 */
[----:B------:R0:W-:Y:S04]  /*14950*/  @!P3 LDGSTS.E.BYPASS.LTC128B.128 [R9+0x20a00], desc[UR50][R6.64+0x40], !P1 ;  /* 0x20a000400609bfae */ /* 0x0001e8000c901d72 */
[----:B------:R0:W-:Y:S01]  /*14960*/  @!P3 LDGSTS.E.BYPASS.LTC128B.128 [R9+0x22a00], desc[UR50][R6.64+0x80], !P2 ;  /* 0x22a000800609bfae */ /* 0x0001e2000d101d72 */
[----:B------:R-:W-:Y:S01]  /*14970*/  ISETP.GE.AND P3, PT, R5, R4, PT ;  /* 0x000000040500720c */ /* 0x000fe20003f66270 */
[----:B------:R-:W-:-:S12]  /*14980*/  IMAD.MOV.U32 R5, RZ, RZ, R14 ;  /* 0x000000ffff057224 */ /* 0x000fd800078e000e */
[----:B0-----:R-:W-:Y:S05]  /*14990*/  WARPSYNC.COLLECTIVE R15, `(.L_x_295) ;  /* 0x000000000f087348 */ /* 0x001fea0003c00000 */
[----:B------:R1:W2:Y:S02]  /*149a0*/  SHFL.IDX P6, R14, R13, R12, R11 ;  /* 0x0000000c0d0e7389 */ /* 0x0002a400000c000b */
[----:B012---:R-:W-:Y:S01]  /*149b0*/  ENDCOLLECTIVE ;  /* 0x000000000000791b */ /* 0x007fe20003800000 */
.L_x_295:
[----:B------:R-:W-:Y:S02]  /*149c0*/  IMAD.MOV.U32 R13, RZ, RZ, R2 ;  /* 0x000000ffff0d7224 */ /* 0x000fe400078e0002 */
[----:B------:R-:W-:Y:S02]  /*149d0*/  IMAD.MOV.U32 R12, RZ, RZ, 0x3 ;  /* 0x00000003ff0c7424 */ /* 0x000fe400078e00ff */
[----:B------:R-:W-:-:S07]  /*149e0*/  IMAD.MOV.U32 R6, RZ, RZ, R14 ;  /* 0x000000ffff067224 */ /* 0x000fce00078e000e */
[----:B------:R-:W-:Y:S05]  /*149f0*/  WARPSYNC.COLLECTIVE R15, `(.L_x_296) ;  /* 0x000000000f087348 */ /* 0x000fea0003c00000 */
[----:B------:R0:W1:Y:S02]  /*14a00*/  SHFL.IDX P6, R14, R13, R12, R11 ;  /* 0x0000000c0d0e7389 */ /* 0x00006400000c000b */
[----:B01----:R-:W-:Y:S01]  /*14a10*/  ENDCOLLECTIVE ;  /* 0x000000000000791b */ /* 0x003fe20003800000 */
.L_x_296:
[----:B------:R-:W-:-:S05]  /*14a20*/  @!P3 IADD3 R6, P4, R10, R6, RZ ;  /* 0x000000060a06b210 */ /* 0x000fca0007f9e0ff */
[----:B------:R-:W-:-:S04]  /*14a30*/  @!P3 IMAD.X R5, RZ, RZ, R5, P4 ;  /* 0x000000ffff05b224 */ /* 0x000fc800020e0605 */
[----:B------:R-:W-:Y:S02]  /*14a40*/  @!P3 IMAD.MOV.U32 R7, RZ, RZ, R5 ;  /* 0x000000ffff07b224 */ /* 0x000fe400078e0005 */
[----:B------:R-:W-:-:S03]  /*14a50*/  IMAD.MOV.U32 R13, RZ, RZ, R3 ;  /* 0x000000ffff0d7224 */ /* 0x000fc600078e0003 */
[----:B------:R-:W-:Y:S01]  /*14a60*/  @!PT LDS RZ, [RZ] ;  /* 0x00000000fffff984 */ /* 0x000fe20000000800 */
[----:B------:R-:W-:Y:S01]  /*14a70*/  @!PT LDS RZ, [RZ] ;  /* 0x00000000fffff984 */ /* 0x000fe20000000800 */
[----:B------:R-:W-:Y:S01]  /*14a80*/  @!PT LDS RZ, [RZ] ;  /* 0x00000000fffff984 */ /* 0x000fe20000000800 */
[----:B------:R0:W-:Y:S04]  /*14a90*/  @!P3 LDGSTS.E.BYPASS.LTC128B.128 [R9+0x1f200], desc[UR50][R6.64], !P0 ;  /* 0x1f2000000609bfae */ /* 0x0001e8000c101d72 */
[----:B------:R0:W-:Y:S01]  /*14aa0*/  @!P3 LDGSTS.E.BYPASS.LTC128B.128 [R9+0x21200], desc[UR50][R6.64+0x40], !P1 ;  /* 0x212000400609bfae */ /* 0x0001e2000c901d72 */
[----:B------:R-:W-:-:S03]  /*14ab0*/  IMAD.MOV.U32 R5, RZ, RZ, R14 ;  /* 0x000000ffff057224 */ /* 0x000fc600078e000e */
[----:B------:R0:W-:Y:S04]  /*14ac0*/  @!P3 LDGSTS.E.BYPASS.LTC128B.128 [R9+0x23200], desc[UR50][R6.64+0x80], !P2 ;  /* 0x232000800609bfae */ /* 0x0001e8000d101d72 */
[----:B0-----:R-:W-:Y:S05]  /*14ad0*/  WARPSYNC.COLLECTIVE R15, `(.L_x_297) ;  /* 0x000000000f087348 */ /* 0x001fea0003c00000 */
[----:B------:R1:W2:Y:S02]  /*14ae0*/  SHFL.IDX P6, R14, R13, R12, R11 ;  /* 0x0000000c0d0e7389 */ /* 0x0002a400000c000b */
[----:B012---:R-:W-:Y:S01]  /*14af0*/  ENDCOLLECTIVE ;  /* 0x000000000000791b */ /* 0x007fe20003800000 */
.L_x_297:
[----:B------:R-:W-:Y:S01]  /*14b00*/  IMAD.MOV.U32 R3, RZ, RZ, R14 ;  /* 0x000000ffff037224 */ /* 0x000fe200078e000e */
[----:B------:R-:W-:Y:S06]  /*14b10*/  BRA `(.L_x_298) ;  /* 0xffffffc400d87947 */ /* 0x000fec000383ffff */
.L_x_224:
[----:B0-----:R0:W1:Y:S02]  /*14b20*/  SYNCS.PHASECHK.TRANS64.TRYWAIT P0, [R17+URZ+0x33420], R0 ;  /* 0x03342000110075a7 */ /* 0x001064000800017f */
[----:B-1----:R-:W-:Y:S05]  /*14b30*/  @!P0 NANOSLEEP.SYNCS 0x989680 ;  /* 0x009896800000895d */ /* 0x002fea0003900000 */
[----:B------:R-:W1:Y:S02]  /*14b40*/  @!P0 SYNCS.PHASECHK.TRANS64 P0, [R17+URZ+0x33420], R0 ;  /* 0x03342000110085a7 */ /* 0x000e64000800007f */
[----:B-1----:R-:W-:Y:S05]  /*14b50*/  @!P0 BRA `(.L_x_224) ;  /* 0xfffffffc00f08947 */ /* 0x002fea000383ffff */
[----:B------:R-:W-:Y:S05]  /*14b60*/  BRA `(.L_x_299) ;  /* 0xffffffc800487947 */ /* 0x000fea000383ffff */
.L_x_230:
[----:B0-----:R0:W1:Y:S02]  /*14b70*/  SYNCS.PHASECHK.TRANS64.TRYWAIT P0, [R5+URZ+0x33480], R4 ;  /* 0x03348004050075a7 */ /* 0x001064000800017f */
[----:B-1----:R-:W-:Y:S05]  /*14b80*/  @!P0 NANOSLEEP.SYNCS 0x989680 ;  /* 0x009896800000895d */ /* 0x002fea0003900000 */
[----:B------:R-:W1:Y:S02]  /*14b90*/  @!P0 SYNCS.PHASECHK.TRANS64 P0, [R5+URZ+0x33480], R4 ;  /* 0x03348004050085a7 */ /* 0x000e64000800007f */
[----:B-1----:R-:W-:Y:S05]  /*14ba0*/  @!P0 BRA `(.L_x_230) ;  /* 0xfffffffc00f08947 */ /* 0x002fea000383ffff */
[----:B------:R-:W-:Y:S05]  /*14bb0*/  BRA `(.L_x_300) ;  /* 0xffffffc800fc7947 */ /* 0x000fea000383ffff */
.L_x_237:
[----:B-1----:R1:W2:Y:S02]  /*14bc0*/  SYNCS.PHASECHK.TRANS64.TRYWAIT P0, [R5+URZ+0x33440], R4 ;  /* 0x03344004050075a7 */ /* 0x0022a4000800017f */
[----:B--2---:R-:W-:Y:S05]  /*14bd0*/  @!P0 NANOSLEEP.SYNCS 0x989680 ;  /* 0x009896800000895d */ /* 0x004fea0003900000 */
[----:B------:R-:W2:Y:S02]  /*14be0*/  @!P0 SYNCS.PHASECHK.TRANS64 P0, [R5+URZ+0x33440], R4 ;  /* 0x03344004050085a7 */ /* 0x000ea4000800007f */
[----:B--2---:R-:W-:Y:S05]  /*14bf0*/  @!P0 BRA `(.L_x_237) ;  /* 0xfffffffc00f08947 */ /* 0x004fea000383ffff */
[----:B------:R-:W-:Y:S05]  /*14c00*/  BRA `(.L_x_301) ;  /* 0xffffffcc00f87947 */ /* 0x000fea000383ffff */
.L_x_245:
[----:B0-----:R0:W1:Y:S02]  /*14c10*/  SYNCS.PHASECHK.TRANS64.TRYWAIT P0, [R3+URZ+0x33470], R4 ;  /* 0x03347004030075a7 */ /* 0x001064000800017f */
[----:B-1----:R-:W-:Y:S05]  /*14c20*/  @!P0 NANOSLEEP.SYNCS 0x989680 ;  /* 0x009896800000895d */ /* 0x002fea0003900000 */
[----:B------:R-:W1:Y:S02]  /*14c30*/  @!P0 SYNCS.PHASECHK.TRANS64 P0, [R3+URZ+0x33470], R4 ;  /* 0x03347004030085a7 */ /* 0x000e64000800007f */
[----:B-1----:R-:W-:Y:S05]  /*14c40*/  @!P0 BRA `(.L_x_245) ;  /* 0xfffffffc00f08947 */ /* 0x002fea000383ffff */
[----:B------:R-:W-:Y:S05]  /*14c50*/  BRA `(.L_x_302) ;  /* 0xffffffd4000c7947 */ /* 0x000fea000383ffff */
.L_x_247:
[----:B-1----:R1:W3:Y:S02]  /*14c60*/  SYNCS.PHASECHK.TRANS64.TRYWAIT P0, [R3+URZ+0x33460], R0 ;  /* 0x03346000030075a7 */ /* 0x0022e4000800017f */
[----:B---3--:R-:W-:Y:S05]  /*14c70*/  @!P0 NANOSLEEP.SYNCS 0x989680 ;  /* 0x009896800000895d */ /* 0x008fea0003900000 */
[----:B------:R-:W3:Y:S02]  /*14c80*/  @!P0 SYNCS.PHASECHK.TRANS64 P0, [R3+URZ+0x33460], R0 ;  /* 0x03346000030085a7 */ /* 0x000ee4000800007f */
[----:B---3--:R-:W-:Y:S05]  /*14c90*/  @!P0 BRA `(.L_x_247) ;  /* 0xfffffffc00f08947 */ /* 0x008fea000383ffff */
[----:B------:R-:W-:Y:S05]  /*14ca0*/  BRA `(.L_x_303) ;  /* 0xffffffd400147947 */ /* 0x000fea000383ffff */
.L_x_254:
[----:B0-----:R0:W1:Y:S02]  /*14cb0*/  SYNCS.PHASECHK.TRANS64.TRYWAIT P1, [R3+URZ+0x33470], R0 ;  /* 0x03347000030075a7 */ /* 0x001064000802017f */
[----:B-1----:R-:W-:Y:S05]  /*14cc0*/  @!P1 NANOSLEEP.SYNCS 0x989680 ;  /* 0x009896800000995d */ /* 0x002fea0003900000 */
[----:B------:R-:W1:Y:S02]  /*14cd0*/  @!P1 SYNCS.PHASECHK.TRANS64 P1, [R3+URZ+0x33470], R0 ;  /* 0x03347000030095a7 */ /* 0x000e64000802007f */
[----:B-1----:R-:W-:Y:S05]  /*14ce0*/  @!P1 BRA `(.L_x_254) ;  /* 0xfffffffc00f09947 */ /* 0x002fea000383ffff */
[----:B------:R-:W-:Y:S05]  /*14cf0*/  BRA `(.L_x_304) ;  /* 0xffffffdc00587947 */ /* 0x000fea000383ffff */
.L_x_256:
[----:B0-----:R0:W1:Y:S02]  /*14d00*/  SYNCS.PHASECHK.TRANS64.TRYWAIT P1, [R3+URZ+0x33460], R0 ;  /* 0x03346000030075a7 */ /* 0x001064000802017f */
[----:B-1----:R-:W-:Y:S05]  /*14d10*/  @!P1 NANOSLEEP.SYNCS 0x989680 ;  /* 0x009896800000995d */ /* 0x002fea0003900000 */
[----:B------:R-:W1:Y:S02]  /*14d20*/  @!P1 SYNCS.PHASECHK.TRANS64 P1, [R3+URZ+0x33460], R0 ;  /* 0x03346000030095a7 */ /* 0x000e64000802007f */
[----:B-1----:R-:W-:Y:S05]  /*14d30*/  @!P1 BRA `(.L_x_256) ;  /* 0xfffffffc00f09947 */ /* 0x002fea000383ffff */
[----:B------:R-:W-:Y:S05]  /*14d40*/  BRA `(.L_x_305) ;  /* 0xffffffdc005c7947 */ /* 0x000fea000383ffff */
.L_x_267:
[----:B0-----:R0:W1:Y:S02]  /*14d50*/  SYNCS.PHASECHK.TRANS64.TRYWAIT P0, [R3+URZ+0x33420], R0 ;  /* 0x03342000030075a7 */ /* 0x001064000800017f */
[----:B-1----:R-:W-:Y:S05]  /*14d60*/  @!P0 NANOSLEEP.SYNCS 0x989680 ;  /* 0x009896800000895d */ /* 0x002fea0003900000 */
[----:B------:R-:W1:Y:S02]  /*14d70*/  @!P0 SYNCS.PHASECHK.TRANS64 P0, [R3+URZ+0x33420], R0 ;  /* 0x03342000030085a7 */ /* 0x000e64000800007f */
[----:B-1----:R-:W-:Y:S05]  /*14d80*/  @!P0 BRA `(.L_x_267) ;  /* 0xfffffffc00f08947 */ /* 0x002fea000383ffff */
[----:B------:R-:W-:Y:S05]  /*14d90*/  BRA `(.L_x_306) ;  /* 0xfffffff000647947 */ /* 0x000fea000383ffff */
.L_x_268:
[----:B------:R-:W1:Y:S01]  /*14da0*/  S2R R2, SR_TID.X ;  /* 0x0000000000027919 */ /* 0x000e620000002100 */
[----:B------:R-:W-:Y:S01]  /*14db0*/  BSSY B0, `(.L_x_307) ;  /* 0x000000a000007945 */ /* 0x000fe20003800000 */
[----:B------:R-:W-:Y:S02]  /*14dc0*/  IMAD.MOV.U32 R12, RZ, RZ, RZ ;  /* 0x000000ffff0c7224 */ /* 0x000fe400078e00ff */
[----:B------:R-:W-:Y:S02]  /*14dd0*/  IMAD.MOV.U32 R11, RZ, RZ, 0x1f ;  /* 0x0000001fff0b7424 */ /* 0x000fe400078e00ff */
[----:B------:R-:W-:Y:S01]  /*14de0*/  IMAD.MOV.U32 R15, RZ, RZ, -0x1 ;  /* 0xffffffffff0f7424 */ /* 0x000fe200078e00ff */
[----:B-1----:R-:W-:-:S04]  /*14df0*/  SHF.R.U32.HI R2, RZ, 0x5, R2 ;  /* 0x00000005ff027819 */ /* 0x002fc80000011602 */
[----:B------:R-:W-:-:S05]  /*14e00*/  LOP3.LUT R2, R2, 0x3, RZ, 0xc0, !PT ;  /* 0x0000000302027812 */ /* 0x000fca00078ec0ff */
[----:B------:R-:W-:-:S07]  /*14e10*/  IMAD.MOV.U32 R13, RZ, RZ, R2 ;  /* 0x000000ffff0d7224 */ /* 0x000fce00078e0002 */
[----:B0-----:R-:W-:Y:S05]  /*14e20*/  WARPSYNC.COLLECTIVE R15, `(.L_x_308) ;  /* 0x000000000f087348 */ /* 0x001fea0003c00000 */
[----:B------:R1:W2:Y:S02]  /*14e30*/  SHFL.IDX P6, R14, R13, R12, R11 ;  /* 0x0000000c0d0e7389 */ /* 0x0002a400000c000b */
[----:B012---:R-:W-:Y:S01]  /*14e40*/  ENDCOLLECTIVE ;  /* 0x000000000000791b */ /* 0x007fe20003800000 */
.L_x_308:
[----:B------:R-:W-:Y:S05]  /*14e50*/  BSYNC B0 ;  /* 0x0000000000007941 */ /* 0x000fea0003800000 */
.L_x_307:
[----:B------:R-:W-:Y:S05]  /*14e60*/  BRA `(.L_x_309) ;  /* 0xfffffff0004c7947 */ /* 0x000fea000383ffff */
.L_x_271:
[----:B------:R-:W-:Y:S01]  /*14e70*/  BSSY B1, `(.L_x_310) ;  /* 0x0000006000017945 */ /* 0x000fe20003800000 */
[----:B------:R-:W-:-:S07]  /*14e80*/  IMAD.MOV.U32 R15, RZ, RZ, -0x1 ;  /* 0xffffffffff0f7424 */ /* 0x000fce00078e00ff */
[----:B0-----:R-:W-:Y:S05]  /*14e90*/  WARPSYNC.COLLECTIVE R15, `(.L_x_311) ;  /* 0x000000000f0c7348 */ /* 0x001fea0003c00000 */
[----:B------:R-:W-:Y:S02]  /*14ea0*/  ELECT P6, UR62, PT ;  /* 0x00000000003e782f */ /* 0x000fe400038c0000 */
[----:B------:R-:W-:Y:S01]  /*14eb0*/  MOV R14, UR62 ;  /* 0x0000003e000e7c02 */ /* 0x000fe20008000f00 */
[----:B0-----:R-:W-:Y:S10]  /*14ec0*/  ENDCOLLECTIVE ;  /* 0x000000000000791b */ /* 0x001ff40003800000 */
.L_x_311:
[----:B------:R-:W-:Y:S05]  /*14ed0*/  BSYNC B1 ;  /* 0x0000000000017941 */ /* 0x000fea0003800000 */
.L_x_310:
[----:B------:R-:W-:Y:S05]  /*14ee0*/  BRA `(.L_x_312) ;  /* 0xfffffff000447947 */ /* 0x000fea000383ffff */
.L_x_273:
[----:B0-----:R0:W1:Y:S02]  /*14ef0*/  SYNCS.PHASECHK.TRANS64.TRYWAIT P1, [R7+URZ], R4 ;  /* 0x00000004070075a7 */ /* 0x001064000802017f */
[----:B-1----:R-:W-:Y:S05]  /*14f00*/  @!P1 NANOSLEEP.SYNCS 0x989680 ;  /* 0x009896800000995d */ /* 0x002fea0003900000 */
[----:B------:R-:W1:Y:S02]  /*14f10*/  @!P1 SYNCS.PHASECHK.TRANS64 P1, [R7+URZ], R4 ;  /* 0x00000004070095a7 */ /* 0x000e64000802007f */
[----:B-1----:R-:W-:Y:S05]  /*14f20*/  @!P1 BRA `(.L_x_273) ;  /* 0xfffffffc00f09947 */ /* 0x002fea000383ffff */
[----:B------:R-:W-:Y:S05]  /*14f30*/  BRA `(.L_x_313) ;  /* 0xfffffff000787947 */ /* 0x000fea000383ffff */
.L_x_274:
[----:B-1----:R1:W2:Y:S02]  /*14f40*/  SYNCS.PHASECHK.TRANS64.TRYWAIT P1, [R5+URZ], R0 ;  /* 0x00000000050075a7 */ /* 0x0022a4000802017f */
[----:B--2---:R-:W-:Y:S05]  /*14f50*/  @!P1 NANOSLEEP.SYNCS 0x989680 ;  /* 0x009896800000995d */ /* 0x004fea0003900000 */
[----:B------:R-:W2:Y:S02]  /*14f60*/  @!P1 SYNCS.PHASECHK.TRANS64 P1, [R5+URZ], R0 ;  /* 0x00000000050095a7 */ /* 0x000ea4000802007f */
[----:B--2---:R-:W-:Y:S05]  /*14f70*/  @!P1 BRA `(.L_x_274) ;  /* 0xfffffffc00f09947 */ /* 0x004fea000383ffff */
[----:B------:R-:W-:Y:S05]  /*14f80*/  BRA `(.L_x_314) ;  /* 0xfffffff0006c7947 */ /* 0x000fea000383ffff */
.L_x_276:
[----:B-1----:R1:W2:Y:S02]  /*14f90*/  SYNCS.PHASECHK.TRANS64.TRYWAIT P1, [R5+URZ+0x33460], R4 ;  /* 0x03346004050075a7 */ /* 0x0022a4000802017f */
[----:B--2---:R-:W-:Y:S05]  /*14fa0*/  @!P1 NANOSLEEP.SYNCS 0x989680 ;  /* 0x009896800000995d */ /* 0x004fea0003900000 */
[----:B------:R-:W2:Y:S02]  /*14fb0*/  @!P1 SYNCS.PHASECHK.TRANS64 P1, [R5+URZ+0x33460], R4 ;  /* 0x03346004050095a7 */ /* 0x000ea4000802007f */
[----:B--2---:R-:W-:Y:S05]  /*14fc0*/  @!P1 BRA `(.L_x_276) ;  /* 0xfffffffc00f09947 */ /* 0x004fea000383ffff */
[----:B------:R-:W-:Y:S05]  /*14fd0*/  BRA `(.L_x_315) ;  /* 0xfffffff0006c7947 */ /* 0x000fea000383ffff */
.L_x_278:
[----:B--2---:R2:W3:Y:S02]  /*14fe0*/  SYNCS.PHASECHK.TRANS64.TRYWAIT P1, [R3+URZ+0x33460], R0 ;  /* 0x03346000030075a7 */ /* 0x0044e4000802017f */
[----:B---3--:R-:W-:Y:S05]  /*14ff0*/  @!P1 NANOSLEEP.SYNCS 0x989680 ;  /* 0x009896800000995d */ /* 0x008fea0003900000 */
[----:B------:R-:W3:Y:S02]  /*15000*/  @!P1 SYNCS.PHASECHK.TRANS64 P1, [R3+URZ+0x33460], R0 ;  /* 0x03346000030095a7 */ /* 0x000ee4000802007f */
[----:B---3--:R-:W-:Y:S05]  /*15010*/  @!P1 BRA `(.L_x_278) ;  /* 0xfffffffc00f09947 */ /* 0x008fea000383ffff */
[----:B------:R-:W-:Y:S05]  /*15020*/  BRA `(.L_x_316) ;  /* 0xfffffff0006c7947 */ /* 0x000fea000383ffff */
.L_x_280:
[----:B---3--:R3:W4:Y:S02]  /*15030*/  SYNCS.PHASECHK.TRANS64.TRYWAIT P0, [R5+URZ+0x33480], R4 ;  /* 0x03348004050075a7 */ /* 0x008724000800017f */
[----:B----4-:R-:W-:Y:S05]  /*15040*/  @!P0 NANOSLEEP.SYNCS 0x989680 ;  /* 0x009896800000895d */ /* 0x010fea0003900000 */
[----:B------:R-:W4:Y:S02]  /*15050*/  @!P0 SYNCS.PHASECHK.TRANS64 P0, [R5+URZ+0x33480], R4 ;  /* 0x03348004050085a7 */ /* 0x000f24000800007f */
[----:B----4-:R-:W-:Y:S05]  /*15060*/  @!P0 BRA `(.L_x_280) ;  /* 0xfffffffc00f08947 */ /* 0x010fea000383ffff */
[----:B------:R-:W-:Y:S05]  /*15070*/  BRA `(.L_x_281) ;  /* 0xfffffff000687947 */ /* 0x000fea000383ffff */
.L_x_317:
        /* <DEDUP_REMOVED lines=16> */
.L_x_2827:


//--------------------- .text._ZN7cutlass13device_kernelIN5flash11enable_sm90INS1_16FlashAttnFwdSm90INS1_25CollectiveMainloopFwdSm90ILi2EN4cute5tupleIJNS5_1CILi1EEES8_S8_EEENS6_IJNS7_ILi128EEENS7_ILi160EEENS7_ILi192EEEEEELi192ENS_12float_e4m3_tEfNS_4arch4Sm90ELb0ELb0ELb0ELb1ELb0ELb1ELb0ELb1ELb1ELb1ELb1ELb0EEENS1_21CollectiveEpilogueFwdINS6_IJSA_SC_SB_EEES9_NS_10bfloat16_tESG_Li256ELb1ELb1ELb1ELb1EEENS1_36VarlenDynamicPersistentTileSchedulerILi128ELi160ELi256ELi128ELb1ELb1ELb1ELb0ELb1ELb1EEEEEEEEEvNT_6ParamsE --------------------------
	.section	.text._ZN7cutlass13device_kernelIN5flash11enable_sm90INS1_16FlashAttnFwdSm90INS1_25CollectiveMainloopFwdSm90ILi2EN4cute5tupleIJNS5_1CILi1EEES8_S8_EEENS6_IJNS7_ILi128EEENS7_ILi160EEENS7_ILi192EEEEEELi192ENS_12float_e4m3_tEfNS_4arch4Sm90ELb0ELb0ELb0ELb1ELb0ELb1ELb0ELb1ELb1ELb1ELb1ELb0EEENS1_21CollectiveEpilogueFwdINS6_IJSA_SC_SB_EEES9_NS_10bfloat16_tESG_Li256ELb1ELb1ELb1ELb1EEENS1_36VarlenDynamicPersistentTileSchedulerILi128ELi160ELi256ELi128ELb1ELb1ELb1ELb0ELb1ELb1EEEEEEEEEvNT_6ParamsE,"ax",@progbits
	.align	128
.text._ZN7cutlass13device_kernelIN5flash11enable_sm90INS1_16FlashAttnFwdSm90INS1_25CollectiveMainloopFwdSm90ILi2EN4cute5tupleIJNS5_1CILi1EEES8_S8_EEENS6_IJNS7_ILi128EEENS7_ILi160EEENS7_ILi192EEEEEELi192ENS_12float_e4m3_tEfNS_4arch4Sm90ELb0ELb0ELb0ELb1ELb0ELb1ELb0ELb1ELb1ELb1ELb1ELb0EEENS1_21CollectiveEpilogueFwdINS6_IJSA_SC_SB_EEES9_NS_10bfloat16_tESG_Li256ELb1ELb1ELb1ELb1EEENS1_36VarlenDynamicPersistentTileSchedulerILi128ELi160ELi256ELi128ELb1ELb1ELb1ELb0ELb1ELb1EEEEEEEEEvNT_6ParamsE:
        .type           _ZN7cutlass13device_kernelIN5flash11enable_sm90INS1_16FlashAttnFwdSm90INS1_25CollectiveMainloopFwdSm90ILi2EN4cute5tupleIJNS5_1CILi1EEES8_S8_EEENS6_IJNS7_ILi128EEENS7_ILi160EEENS7_ILi192EEEEEELi192ENS_12float_e4m3_tEfNS_4arch4Sm90ELb0ELb0ELb0ELb1ELb0ELb1ELb0ELb1ELb1ELb1ELb1ELb0EEENS1_21CollectiveEpilogueFwdINS6_IJSA_SC_SB_EEES9_NS_10bfloat16_tESG_Li256ELb1ELb1ELb1ELb1EEENS1_36VarlenDynamicPersistentTileSchedulerILi128ELi160ELi256ELi128ELb1ELb1ELb1ELb0ELb1ELb1EEEEEEEEEvNT_6ParamsE,@function
        .size           _ZN7cutlass13device_kernelIN5flash11enable_sm90INS1_16FlashAttnFwdSm90INS1_25CollectiveMainloopFwdSm90ILi2EN4cute5tupleIJNS5_1CILi1EEES8_S8_EEENS6_IJNS7_ILi128EEENS7_ILi160EEENS7_ILi192EEEEEELi192ENS_12float_e4m3_tEfNS_4arch4Sm90ELb0ELb0ELb0ELb1ELb0ELb1ELb0ELb1ELb1ELb1ELb1ELb0EEENS1_21CollectiveEpilogueFwdINS6_IJSA_SC_SB_EEES9_NS_10bfloat16_tESG_Li256ELb1ELb1ELb1ELb1EEENS1_36VarlenDynamicPersistentTileSchedulerILi128ELi160ELi256ELi128ELb1ELb1ELb1ELb0ELb1ELb1EEEEEEEEEvNT_6ParamsE,(.L_x_2828 - _ZN7cutlass13device_kernelIN5flash11enable_sm90INS1_16FlashAttnFwdSm90INS1_25CollectiveMainloopFwdSm90ILi2EN4cute5tupleIJNS5_1CILi1EEES8_S8_EEENS6_IJNS7_ILi128EEENS7_ILi160EEENS7_ILi192EEEEEELi192ENS_12float_e4m3_tEfNS_4arch4Sm90ELb0ELb0ELb0ELb1ELb0ELb1ELb0ELb1ELb1ELb1ELb1ELb0EEENS1_21CollectiveEpilogueFwdINS6_IJSA_SC_SB_EEES9_NS_10bfloat16_tESG_Li256ELb1ELb1ELb1ELb1EEENS1_36VarlenDynamicPersistentTileSchedulerILi128ELi160ELi256ELi128ELb1ELb1ELb1ELb0ELb1ELb1EEEEEEEEEvNT_6ParamsE)
        .other          _ZN7cutlass13device_kernelIN5flash11enable_sm90INS1_16FlashAttnFwdSm90INS1_25CollectiveMainloopFwdSm90ILi2EN4cute5tupleIJNS5_1CILi1EEES8_S8_EEENS6_IJNS7_ILi128EEENS7_ILi160EEENS7_ILi192EEEEEELi192ENS_12float_e4m3_tEfNS_4arch4Sm90ELb0ELb0ELb0ELb1ELb0ELb1ELb0ELb1ELb1ELb1ELb1ELb0EEENS1_21CollectiveEpilogueFwdINS6_IJSA_SC_SB_EEES9_NS_10bfloat16_tESG_Li256ELb1ELb1ELb1ELb1EEENS1_36VarlenDynamicPersistentTileSchedulerILi128ELi160ELi256ELi128ELb1ELb1ELb1ELb0ELb1ELb1EEEEEEEEEvNT_6ParamsE,@"STO_CUDA_ENTRY STV_DEFAULT"
_ZN7cutlass13device_kernelIN5flash11enable_sm90INS1_16FlashAttnFwdSm90INS1_25CollectiveMainloopFwdSm90ILi2EN4cute5tupleIJNS5_1CILi1EEES8_S8_EEENS6_IJNS7_ILi128EEENS7_ILi160EEENS7_ILi192EEEEEELi192ENS_12float_e4m3_tEfNS_4arch4Sm90ELb0ELb0ELb0ELb1ELb0ELb1ELb0ELb1ELb1ELb1ELb1ELb0EEENS1_21CollectiveEpilogueFwdINS6_IJSA_SC_SB_EEES9_NS_10bfloat16_tESG_Li256ELb1ELb1ELb1ELb1EEENS1_36VarlenDynamicPersistentTileSchedulerILi128ELi160ELi256ELi128ELb1ELb1ELb1ELb0ELb1ELb1EEEEEEEEEvNT_6ParamsE:
        /* <DEDUP_REMOVED lines=13> */
[----:B------:R-:W-:Y:S02]  /*00d0*/  UIADD3 UR10, UP2, UR4, 0x570, URZ ;  /* 0x00000570040a7890 */ /* 0x000fe4000ff5e03f */
[----:B------:R-:W-:Y:S02]  /*00e0*/  UIADD3 UR4, UP3, UR4, 0x670, URZ ;  /* 0x0000067004047890 */ /* 0x000fe4000ff7e03f */
[----:B------:R-:W-:-:S02]  /*00f0*/  UIADD3.X UR7, URZ, UR5, URZ, UP0, !UPT ;  /* 0x000000053f077290 */ /* 0x000fc400087fe43f */
[----:B------:R-:W-:Y:S02]  /*0100*/  UIADD3.X UR9, URZ, UR5, URZ, UP1, !UPT ;  /* 0x000000053f097290 */ /* 0x000fe40008ffe43f */
[----:B------:R-:W-:Y:S02]  /*0110*/  UIADD3.X UR11, URZ, UR5, URZ, UP2, !UPT ;  /* 0x000000053f0b7290 */ /* 0x000fe400097fe43f */
[----:B------:R-:W-:-:S03]  /*0120*/  UIADD3.X UR5, URZ, UR5, URZ, UP3, !UPT ;  /* 0x000000053f057290 */ /* 0x000fc60009ffe43f */
[----:B------:R0:W-:Y:S02]  /*0130*/  UTMACCTL.PF [UR6] ;  /* 0x00000000060079b9 */ /* 0x0001e40008040000 */
[----:B------:R0:W-:Y:S02]  /*0140*/  UTMACCTL.PF [UR8] ;  /* 0x00000000080079b9 */ /* 0x0001e40008040000 */
[----:B------:R0:W-:Y:S02]  /*0150*/  UTMACCTL.PF [UR10] ;  /* 0x000000000a0079b9 */ /* 0x0001e40008040000 */
[----:B------:R0:W-:Y:S02]  /*0160*/  UTMACCTL.PF [UR4] ;  /* 0x00000000040079b9 */ /* 0x0001e40008040000 */
[----:B0-----:R-:W-:Y:S01]  /*0170*/  NOP ;  /* 0x0000000000007918 */ /* 0x001fe20000000000 */
.L_x_319:
[----:B------:R-:W-:Y:S05]  /*0180*/  BSYNC B0 ;  /* 0x0000000000007941 */ /* 0x000fea0003800000 */
.L_x_318:
        /* <DEDUP_REMOVED lines=41> */
.L_x_320:
        /* <DEDUP_REMOVED lines=22> */
.L_x_321:
        /* <DEDUP_REMOVED lines=18> */
.L_x_322:
        /* <DEDUP_REMOVED lines=22> */
.L_x_323:
        /* <DEDUP_REMOVED lines=22> */
.L_x_324:
[----:B------:R-:W-:Y:S01]  /*0960*/  PLOP3.LUT P0, PT, PT, PT, UP0, 0x80, 0x0 ;  /* 0x000000000000781c */ /* 0x000fe20003f0f008 */
[----:B------:R-:W-:Y:S01]  /*0970*/  UMOV UR36, 0x1 ;  /* 0x0000000100247882 */ /* 0x000fe20000000000 */
[----:B------:R-:W-:Y:S01]  /*0980*/  NOP ;  /* 0x0000000000007918 */ /* 0x000fe20000000000 */
[----:B------:R-:W-:Y:S01]  /*0990*/  USEL UR36, UR36, 0x2, !UP0 ;  /* 0x0000000224247887 */ /* 0x000fe2000c000000 */
[----:B------:R-:W-:Y:S01]  /*09a0*/  BSSY B8, `(.L_x_325) ;  /* 0x0002c20000087945 */ /* 0x000fe20003800000 */
[----:B------:R-:W-:Y:S01]  /*09b0*/  ULDC.64 UR54, c[0x0][0x208] ;  /* 0x0000820000367ab9 */ /* 0x000fe20000000a00 */
[----:B012-4-:R-:W-:Y:S07]  /*09c0*/  BAR.SYNC.DEFER_BLOCKING 0x0 ;  /* 0x0000000000007b1d */ /* 0x017fee0000010000 */
[----:B------:R-:W-:Y:S05]  /*09d0*/  @!P0 BRA `(.L_x_326) ;  /* 0x0000024800008947 */ /* 0x000fea0003800000 */
.L_x_327:
[----:B------:R-:W-:-:S08]  /*09e0*/  NOP ;  /* 0x0000000000007918 */ /* 0x000fd00000000000 */
[----:B------:R-:W0:Y:S02]  /*09f0*/  USETMAXREG.TRY_ALLOC.CTAPOOL UP0, 0xf0 ;  /* 0x000000f0000079c8 */ /* 0x000e240008000600 */
[----:B0-----:R-:W-:-:S13]  /*0a00*/  PLOP3.LUT P0, PT, PT, PT, UP0, 0x80, 0x0 ;  /* 0x000000000000781c */ /* 0x001fda0003f0f008 */
[----:B------:R-:W-:Y:S05]  /*0a10*/  @!P0 BRA `(.L_x_327) ;  /* 0xfffffffc00f08947 */ /* 0x000fea000383ffff */
[----:B------:R-:W2:Y:S01]  /*0a20*/  LDL.LU R0, [R1+0x10] ;  /* 0x0000100001007983 */ /* 0x000ea20000300800 */
[----:B------:R-:W0:Y:S01]  /*0a30*/  S2R R2, SR_TID.X ;  /* 0x0000000000027919 */ /* 0x000e220000002100 */
[----:B------:R-:W1:Y:S01]  /*0a40*/  S2UR UR42, SR_CgaCtaId ;  /* 0x00000000002a79c3 */ /* 0x000e620000008800 */
[----:B------:R-:W-:Y:S01]  /*0a50*/  UMOV UR4, 0x400 ;  /* 0x0000040000047882 */ /* 0x000fe20000000000 */
[----:B0-----:R-:W-:-:S06]  /*0a60*/  SHF.R.U32.HI R2, RZ, 0x7, R2 ;  /* 0x00000007ff027819 */ /* 0x001fcc0000011602 */
[----:B------:R-:W-:Y:S06]  /*0a70*/  BAR.ARV 0x8, 0x180 ;  /* 0x0206000000007b1d */ /* 0x000fec0000002000 */
[----:B------:R-:W-:-:S13]  /*0a80*/  ISETP.NE.AND P0, PT, R2, 0x1, PT ;  /* 0x000000010200780c */ /* 0x000fda0003f05270 */
[----:B------:R-:W-:Y:S08]  /*0a90*/  @!P0 BAR.ARV 0x9, 0x100 ;  /* 0x0244000000008b1d */ /* 0x000ff00000002000 */
[----:B------:R-:W-:Y:S01]  /*0aa0*/  BAR.SYNC.DEFER_BLOCKING 0x5, 0x180 ;  /* 0x0146000000007b1d */ /* 0x000fe20000010000 */
[----:B-1----:R-:W-:-:S06]  /*0ab0*/  ULEA UR4, UR42, UR4, 0x18 ;  /* 0x000000042a047291 */ /* 0x002fcc000f8ec03f */
[----:B------:R-:W-:Y:S01]  /*0ac0*/  IMAD.U32 R16, RZ, RZ, UR4 ;  /* 0x00000004ff107e24 */ /* 0x000fe2000f8e00ff */
[----:B------:R-:W-:-:S04]  /*0ad0*/  ULDC UR4, c[0x0][0xc3c] ;  /* 0x00030f0000047ab9 */ /* 0x000fc80000000800 */
[----:B------:R-:W0:Y:S01]  /*0ae0*/  LDS.128 R148, [R16+0x334d0] ;  /* 0x0334d00010947984 */ /* 0x000e220000000c00 */
[----:B------:R-:W-:Y:S06]  /*0af0*/  BAR.ARV 0x4, 0x180 ;  /* 0x0106000000007b1d */ /* 0x000fec0000002000 */
[----:B--2---:R-:W-:-:S04]  /*0b00*/  LOP3.LUT R0, R0, 0xffffffef, RZ, 0xc0, !PT ;  /* 0xffffffef00007812 */ /* 0x004fc800078ec0ff */
[----:B------:R-:W-:-:S05]  /*0b10*/  @P0 LOP3.LUT R0, R0, 0x10, RZ, 0xfc, !PT ;  /* 0x0000001000000812 */ /* 0x000fca00078efcff */
[----:B------:R1:W-:Y:S01]  /*0b20*/  STL [R1+0x10], R0 ;  /* 0x0000100001007387 */ /* 0x0003e20000100800 */
[----:B0-----:R-:W-:-:S13]  /*0b30*/  ISETP.GE.AND P0, PT, R151, UR4, PT ;  /* 0x0000000497007c0c */ /* 0x001fda000bf06270 */
[----:B-1----:R-:W-:Y:S05]  /*0b40*/  @P0 BRA `(.L_x_328) ;  /* 0x000002c000140947 */ /* 0x002fea0003800000 */
[----:B------:R-:W0:Y:S01]  /*0b50*/  S2R R0, SR_TID.X ;  /* 0x0000000000007919 */ /* 0x000e220000002100 */
[----:B------:R-:W-:Y:S01]  /*0b60*/  R2UR UR52, R16 ;  /* 0x00000000103472ca */ /* 0x000fe200000e0000 */
[----:B------:R-:W-:Y:S01]  /*0b70*/  IMAD.MOV.U32 R221, RZ, RZ, RZ ;  /* 0x000000ffffdd7224 */ /* 0x000fe200078e00ff */
[----:B------:R-:W-:Y:S01]  /*0b80*/  ULOP3.LUT UR53, UR36, 0x1, URZ, 0xfc, !UPT ;  /* 0x0000000124357892 */ /* 0x000fe2000f8efc3f */
[----:B------:R-:W-:Y:S01]  /*0b90*/  IMAD.MOV.U32 R230, RZ, RZ, RZ ;  /* 0x000000ffffe67224 */ /* 0x000fe200078e00ff */
[----:B------:R-:W-:Y:S01]  /*0ba0*/  UMOV UR43, URZ ;  /* 0x0000003f002b7c82 */ /* 0x000fe20008000000 */
[----:B------:R-:W-:-:S08]  /*0bb0*/  IMAD.MOV.U32 R152, RZ, RZ, RZ ;  /* 0x000000ffff987224 */ /* 0x000fd000078e00ff */
[----:B------:R-:W-:Y:S01]  /*0bc0*/  UIADD3 UR52, UR52, 0x1e200, URZ ;  /* 0x0001e20034347890 */ /* 0x000fe2000fffe03f */
[----:B0-----:R-:W-:-:S05]  /*0bd0*/  VIADD R0, R0, 0xffffff80 ;  /* 0xffffff8000007836 */ /* 0x001fca0000000000 */
[----:B------:R-:W-:Y:S02]  /*0be0*/  SHF.R.S32.HI R3, RZ, 0x1f, R0 ;  /* 0x0000001fff037819 */ /* 0x000fe40000011400 */
[-C--:B------:R-:W-:Y:S02]  /*0bf0*/  LEA.HI R5, R0, R0.reuse, RZ, 0x1 ;  /* 0x0000000000057211 */ /* 0x080fe400078f08ff */
[CC--:B------:R-:W-:Y:S02]  /*0c00*/  LEA.HI R6, R3.reuse, R0.reuse, RZ, 0x5 ;  /* 0x0000000003067211 */ /* 0x0c0fe400078f28ff */
[CC--:B------:R-:W-:Y:S02]  /*0c10*/  LEA.HI R2, R3.reuse, R0.reuse, RZ, 0x7 ;  /* 0x0000000003027211 */ /* 0x0c0fe400078f38ff */
[----:B------:R-:W-:Y:S01]  /*0c20*/  LEA.HI R8, R3, R0, RZ, 0x4 ;  /* 0x0000000003087211 */ /* 0x000fe200078f20ff */
[----:B------:R-:W-:Y:S01]  /*0c30*/  IMAD.SHL.U32 R6, R6, 0x20, RZ ;  /* 0x0000002006067824 */ /* 0x000fe200078e00ff */
[----:B------:R-:W-:-:S02]  /*0c40*/  LOP3.LUT R9, R2, 0xffffff80, RZ, 0xc0, !PT ;  /* 0xffffff8002097812 */ /* 0x000fc400078ec0ff */
[----:B------:R-:W-:Y:S02]  /*0c50*/  LEA.HI R4, R3, R0, RZ, 0x2 ;  /* 0x0000000003047211 */ /* 0x000fe400078f10ff */
[----:B------:R-:W-:Y:S01]  /*0c60*/  LOP3.LUT R7, R8, 0x3fffff0, RZ, 0xc0, !PT ;  /* 0x03fffff008077812 */ /* 0x000fe200078ec0ff */
[----:B------:R-:W-:Y:S01]  /*0c70*/  IMAD.IADD R15, R0, 0x1, -R9 ;  /* 0x00000001000f7824 */ /* 0x000fe200078e0a09 */
[----:B------:R-:W-:Y:S02]  /*0c80*/  LOP3.LUT R3, R5, 0xfffffffe, RZ, 0xc0, !PT ;  /* 0xfffffffe05037812 */ /* 0x000fe400078ec0ff */
[----:B------:R-:W-:Y:S01]  /*0c90*/  LOP3.LUT R11, R4, 0xfffffffc, RZ, 0xc0, !PT ;  /* 0xfffffffc040b7812 */ /* 0x000fe200078ec0ff */
[----:B------:R-:W-:Y:S01]  /*0ca0*/  IMAD.IADD R7, R0, 0x1, -R7 ;  /* 0x0000000100077824 */ /* 0x000fe200078e0a07 */
[----:B------:R-:W-:Y:S01]  /*0cb0*/  LOP3.LUT R6, R6, 0xfffffc00, RZ, 0xc0, !PT ;  /* 0xfffffc0006067812 */ /* 0x000fe200078ec0ff */
[----:B------:R-:W-:Y:S01]  /*0cc0*/  IMAD.IADD R18, R0, 0x1, -R3 ;  /* 0x0000000100127824 */ /* 0x000fe200078e0a03 */
[----:B------:R-:W-:Y:S01]  /*0cd0*/  SHF.R.S32.HI R9, RZ, 0x4, R8 ;  /* 0x00000004ff097819 */ /* 0x000fe20000011408 */
[----:B------:R-:W-:Y:S01]  /*0ce0*/  STL [R1+0x78], R15 ;  /* 0x0000780f01007387 */ /* 0x000fe20000100800 */
[----:B------:R-:W-:Y:S01]  /*0cf0*/  SHF.R.S32.HI R220, RZ, 0x1, R5 ;  /* 0x00000001ffdc7819 */ /* 0x000fe20000011405 */
[----:B------:R-:W-:Y:S01]  /*0d00*/  IMAD.SHL.U32 R22, R18, 0x8, RZ ;  /* 0x0000000812167824 */ /* 0x000fe200078e00ff */
[----:B------:R-:W-:Y:S01]  /*0d10*/  IADD3 R10, R0, -R11, RZ ;  /* 0x8000000b000a7210 */ /* 0x000fe20007ffe0ff */
[----:B------:R-:W-:Y:S01]  /*0d20*/  IMAD R11, R7, 0x40, R6 ;  /* 0x00000040070b7824 */ /* 0x000fe200078e0206 */
[----:B------:R-:W-:Y:S01]  /*0d30*/  SHF.R.S32.HI R3, RZ, 0x7, R2 ;  /* 0x00000007ff037819 */ /* 0x000fe20000011402 */
[----:B------:R-:W-:Y:S01]  /*0d40*/  VIADD R222, R22, 0x40 ;  /* 0x0000004016de7836 */ /* 0x000fe20000000000 */
[----:B------:R-:W-:Y:S01]  /*0d50*/  LEA.HI R8, R8, R9, RZ, 0x1 ;  /* 0x0000000908087211 */ /* 0x000fe200078f08ff */
[----:B------:R-:W-:Y:S01]  /*0d60*/  VIADD R223, R22, 0x20 ;  /* 0x0000002016df7836 */ /* 0x000fe20000000000 */
[----:B------:R-:W-:Y:S01]  /*0d70*/  LEA.HI R6, R5, R220, RZ, 0x1 ;  /* 0x000000dc05067211 */ /* 0x000fe200078f08ff */
[----:B------:R-:W-:Y:S01]  /*0d80*/  VIADD R17, R220, 0x80 ;  /* 0x00000080dc117836 */ /* 0x000fe20000000000 */
[--C-:B------:R-:W-:Y:S01]  /*0d90*/  SHF.R.S32.HI R0, RZ, 0x2, R4.reuse ;  /* 0x00000002ff007819 */ /* 0x100fe20000011404 */
[----:B------:R-:W-:Y:S01]  /*0da0*/  IMAD.SHL.U32 R18, R18, 0x10, RZ ;  /* 0x0000001012127824 */ /* 0x000fe200078e00ff */
[----:B------:R-:W-:Y:S01]  /*0db0*/  SHF.R.S32.HI R5, RZ, 0x1f, R4 ;  /* 0x0000001fff057819 */ /* 0x000fe20000011404 */
[----:B------:R-:W-:Y:S01]  /*0dc0*/  VIADD R224, R22, 0x10 ;  /* 0x0000001016e07836 */ /* 0x000fe20000000000 */
[----:B------:R-:W-:Y:S01]  /*0dd0*/  LEA.HI R2, R2, R3, RZ, 0x1 ;  /* 0x0000000302027211 */ /* 0x000fe200078f08ff */
[----:B------:R-:W-:Y:S01]  /*0de0*/  VIADD R225, R22, 0x30 ;  /* 0x0000003016e17836 */ /* 0x000fe20000000000 */
[----:B------:R-:W-:-:S02]  /*0df0*/  LOP3.LUT R8, R8, 0x1ffffffe, RZ, 0xc0, !PT ;  /* 0x1ffffffe08087812 */ /* 0x000fc400078ec0ff */
[----:B------:R-:W-:Y:S02]  /*0e00*/  LEA.HI R5, R5, R0, RZ, 0x2 ;  /* 0x0000000005057211 */ /* 0x000fe400078f10ff */
[----:B------:R-:W-:Y:S01]  /*0e10*/  LOP3.LUT R2, R2, 0x3fffffe, RZ, 0xc0, !PT ;  /* 0x03fffffe02027812 */ /* 0x000fe200078ec0ff */
[----:B------:R-:W-:Y:S01]  /*0e20*/  IMAD.IADD R8, R9, 0x1, -R8 ;  /* 0x0000000109087824 */ /* 0x000fe200078e0a08 */
[----:B------:R-:W-:Y:S02]  /*0e30*/  LOP3.LUT R5, R5, 0xfffffffc, RZ, 0xc0, !PT ;  /* 0xfffffffc05057812 */ /* 0x000fe400078ec0ff */
[----:B------:R-:W-:Y:S01]  /*0e40*/  LOP3.LUT R7, R6, 0x3fffffe, RZ, 0xc0, !PT ;  /* 0x03fffffe06077812 */ /* 0x000fe200078ec0ff */
[----:B------:R-:W-:Y:S01]  /*0e50*/  IMAD.IADD R2, R3, 0x1, -R2 ;  /* 0x0000000103027824 */ /* 0x000fe200078e0a02 */
[----:B------:R-:W-:Y:S01]  /*0e60*/  LEA R3, R8, R11, 0x3 ;  /* 0x0000000b08037211 */ /* 0x000fe200078e18ff */
[----:B------:R-:W-:Y:S01]  /*0e70*/  IMAD.IADD R5, R0, 0x1, -R5 ;  /* 0x0000000100057824 */ /* 0x000fe200078e0a05 */
[----:B------:R-:W-:Y:S01]  /*0e80*/  SHF.R.S32.HI R0, RZ, 0x1f, R15 ;  /* 0x0000001fff007819 */ /* 0x000fe2000001140f */
[----:B------:R-:W-:Y:S01]  /*0e90*/  IMAD.IADD R7, R220, 0x1, -R7 ;  /* 0x00000001dc077824 */ /* 0x000fe200078e0a07 */
[----:B------:R-:W-:Y:S01]  /*0ea0*/  LEA.HI R4, R10, R10, RZ, 0x1 ;  /* 0x0000000a0a047211 */ /* 0x000fe200078f08ff */
[----:B------:R0:W-:Y:S01]  /*0eb0*/  STL [R1+0xdc], R3 ;  /* 0x0000dc0301007387 */ /* 0x0001e20000100800 */
[----:B------:R-:W-:Y:S01]  /*0ec0*/  IMAD.IADD R8, R22, 0x1, R222 ;  /* 0x0000000116087824 */ /* 0x000fe200078e02de */
[----:B------:R-:W-:Y:S01]  /*0ed0*/  SHF.L.U32 R5, R5, 0x7, RZ ;  /* 0x0000000705057819 */ /* 0x000fe200000006ff */
[----:B------:R-:W-:Y:S01]  /*0ee0*/  IMAD R229, R9, 0x8, R7 ;  /* 0x0000000809e57824 */ /* 0x000fe200078e0207 */
[----:B------:R-:W-:Y:S01]  /*0ef0*/  LOP3.LUT R9, R4, 0x1ffffffe, RZ, 0xc0, !PT ;  /* 0x1ffffffe04097812 */ /* 0x000fe200078ec0ff */
[----:B------:R-:W-:Y:S01]  /*0f00*/  IMAD.IADD R6, R22, 0x1, R223 ;  /* 0x0000000116067824 */ /* 0x000fe200078e02df */
[----:B------:R-:W-:Y:S01]  /*0f10*/  SHF.R.S32.HI R13, RZ, 0x1f, R8 ;  /* 0x0000001fff0d7819 */ /* 0x000fe20000011408 */
[----:B------:R-:W-:Y:S01]  /*0f20*/  IMAD.SHL.U32 R229, R229, 0x40, RZ ;  /* 0x00000040e5e57824 */ /* 0x000fe200078e00ff */
[----:B------:R-:W-:Y:S01]  /*0f30*/  LOP3.LUT R227, R5, 0x180, RZ, 0xc0, !PT ;  /* 0x0000018005e37812 */ /* 0x000fe200078ec0ff */
[----:B------:R-:W-:Y:S01]  /*0f40*/  IMAD.IADD R9, R10, 0x1, -R9 ;  /* 0x000000010a097824 */ /* 0x000fe200078e0a09 */
[----:B0-----:R-:W-:-:S02]  /*0f50*/  LEA.HI R3, R0, R15, RZ, 0x2 ;  /* 0x0000000f00037211 */ /* 0x001fc400078f10ff */
[----:B------:R-:W-:Y:S02]  /*0f60*/  LEA.HI R0, R0, R15, RZ, 0x5 ;  /* 0x0000000f00007211 */ /* 0x000fe400078f28ff */
[--C-:B------:R-:W-:Y:S02]  /*0f70*/  SHF.R.S32.HI R4, RZ, 0x2, R3.reuse ;  /* 0x00000002ff047819 */ /* 0x100fe40000011403 */
[----:B------:R-:W-:Y:S02]  /*0f80*/  SHF.R.S32.HI R7, RZ, 0x1f, R3 ;  /* 0x0000001fff077819 */ /* 0x000fe40000011403 */
[----:B------:R-:W-:Y:S02]  /*0f90*/  LEA.HI R12, R13, R8, RZ, 0x4 ;  /* 0x000000080d0c7211 */ /* 0x000fe400078f20ff */
[----:B------:R-:W-:Y:S02]  /*0fa0*/  LEA.HI R7, R7, R4, RZ, 0x3 ;  /* 0x0000000407077211 */ /* 0x000fe400078f18ff */
[----:B------:R-:W-:-:S02]  /*0fb0*/  SHF.R.S32.HI R0, RZ, 0x5, R0 ;  /* 0x00000005ff007819 */ /* 0x000fc40000011400 */
[----:B------:R-:W-:Y:S02]  /*0fc0*/  LOP3.LUT R7, R7, 0xfffffff8, RZ, 0xc0, !PT ;  /* 0xfffffff807077812 */ /* 0x000fe400078ec0ff */
[----:B------:R-:W-:Y:S02]  /*0fd0*/  LEA.HI R13, R13, R8, RZ, 0x6 ;  /* 0x000000080d0d7211 */ /* 0x000fe400078f30ff */
[----:B------:R-:W-:Y:S01]  /*0fe0*/  SHF.R.U32.HI R228, RZ, 0x3, R227 ;  /* 0x00000003ffe47819 */ /* 0x000fe200000116e3 */
[----:B------:R-:W-:Y:S01]  /*0ff0*/  IMAD.IADD R7, R4, 0x1, -R7 ;  /* 0x0000000104077824 */ /* 0x000fe200078e0a07 */
[----:B------:R-:W-:Y:S02]  /*1000*/  LOP3.LUT R3, R3, 0x7ffffffc, RZ, 0xc0, !PT ;  /* 0x7ffffffc03037812 */ /* 0x000fe400078ec0ff */
[----:B------:R-:W-:Y:S01]  /*1010*/  SHF.R.S32.HI R11, RZ, 0x1f, R6 ;  /* 0x0000001fff0b7819 */ /* 0x000fe20000011406 */
[----:B------:R-:W-:Y:S01]  /*1020*/  IMAD R7, R0, 0x10, R7 ;  /* 0x0000001000077824 */ /* 0x000fe200078e0207 */
[----:B------:R-:W-:Y:S01]  /*1030*/  LEA.HI R4, R17, R17, RZ, 0x1 ;  /* 0x0000001111047211 */ /* 0x000fe200078f08ff */
[----:B------:R-:W-:Y:S01]  /*1040*/  IMAD.SHL.U32 R0, R13, 0x80, RZ ;  /* 0x000000800d007824 */ /* 0x000fe200078e00ff */
[----:B------:R-:W-:-:S02]  /*1050*/  LOP3.LUT R13, R227, 0x30, R12, 0xf8, !PT ;  /* 0x00000030e30d7812 */ /* 0x000fc400078ef80c */
[----:B------:R-:W-:Y:S02]  /*1060*/  LEA.HI R10, R11, R6, RZ, 0x4 ;  /* 0x000000060b0a7211 */ /* 0x000fe400078f20ff */
[----:B------:R-:W-:Y:S02]  /*1070*/  LOP3.LUT R0, R0, 0xffffe000, RZ, 0xc0, !PT ;  /* 0xffffe00000007812 */ /* 0x000fe400078ec0ff */
[----:B------:R-:W-:Y:S02]  /*1080*/  LOP3.LUT R13, R13, R228, RZ, 0x3c, !PT ;  /* 0x000000e40d0d7212 */ /* 0x000fe400078e3cff */
[----:B------:R-:W-:Y:S02]  /*1090*/  LEA.HI R14, R11, R6, RZ, 0x6 ;  /* 0x000000060b0e7211 */ /* 0x000fe400078f30ff */
[----:B------:R-:W-:Y:S02]  /*10a0*/  IADD3 R13, R13, R229, R0 ;  /* 0x000000e50d0d7210 */ /* 0x000fe40007ffe000 */
[----:B------:R-:W-:Y:S01]  /*10b0*/  SHF.R.S32.HI R0, RZ, 0x1f, R220 ;  /* 0x0000001fff007819 */ /* 0x000fe200000114dc */
[----:B------:R-:W-:Y:S01]  /*10c0*/  IMAD.IADD R0, R15, 0x1, -R3 ;  /* 0x000000010f007824 */ /* 0x000fe200078e0a03 */
[----:B------:R-:W-:Y:S01]  /*10d0*/  SHF.R.S32.HI R6, RZ, 0x1f, R17 ;  /* 0x0000001fff067819 */ /* 0x000fe20000011411 */
[----:B------:R-:W-:Y:S01]  /*10e0*/  IMAD.SHL.U32 R14, R14, 0x80, RZ ;  /* 0x000000800e0e7824 */ /* 0x000fe200078e00ff */
[----:B------:R-:W-:Y:S01]  /*10f0*/  LEA R2, R2, R7, 0x6 ;  /* 0x0000000702027211 */ /* 0x000fe200078e30ff */
[----:B------:R-:W-:Y:S01]  /*1100*/  IMAD.SHL.U32 R34, R0, 0x2, RZ ;  /* 0x0000000200227824 */ /* 0x000fe200078e00ff */
[----:B------:R-:W-:-:S02]  /*1110*/  LEA.HI R8, R6, R17, RZ, 0x3 ;  /* 0x0000001106087211 */ /* 0x000fc400078f18ff */
[----:B------:R-:W-:Y:S01]  /*1120*/  LOP3.LUT R6, R4, 0x3fffffe, RZ, 0xc0, !PT ;  /* 0x03fffffe04067812 */ /* 0x000fe200078ec0ff */
[C---:B------:R-:W-:Y:S01]  /*1130*/  VIADD R33, R34.reuse, 0x8 ;  /* 0x0000000822217836 */ /* 0x040fe20000000000 */
[----:B------:R-:W-:Y:S01]  /*1140*/  STL [R1+0xd4], R2 ;  /* 0x0000d40201007387 */ /* 0x000fe20000100800 */
[C---:B------:R-:W-:Y:S01]  /*1150*/  VIADD R32, R34.reuse, 0x10 ;  /* 0x0000001022207836 */ /* 0x040fe20000000000 */
[----:B------:R-:W-:Y:S01]  /*1160*/  LOP3.LUT R11, R227, 0x30, R10, 0xf8, !PT ;  /* 0x00000030e30b7812 */ /* 0x000fe200078ef80a */
[----:B------:R-:W-:Y:S01]  /*1170*/  VIADD R31, R34, 0x18 ;  /* 0x00000018221f7836 */ /* 0x000fe20000000000 */
[----:B------:R-:W-:Y:S01]  /*1180*/  STL [R1], R34 ;  /* 0x0000002201007387 */ /* 0x000fe20000100800 */
[----:B------:R-:W-:Y:S01]  /*1190*/  IMAD.SHL.U32 R8, R8, 0x40, RZ ;  /* 0x0000004008087824 */ /* 0x000fe200078e00ff */
[C---:B------:R-:W-:Y:S01]  /*11a0*/  IADD3 R29, R34.reuse, 0x28, RZ ;  /* 0x00000028221d7810 */ /* 0x040fe20007ffe0ff */
[C---:B------:R-:W-:Y:S01]  /*11b0*/  VIADD R30, R34.reuse, 0x20 ;  /* 0x00000020221e7836 */ /* 0x040fe20000000000 */
[----:B------:R-:W-:Y:S01]  /*11c0*/  STL [R1+0x74], R33 ;  /* 0x0000742101007387 */ /* 0x000fe20000100800 */
[----:B------:R-:W-:Y:S01]  /*11d0*/  VIADD R28, R34, 0x30 ;  /* 0x00000030221c7836 */ /* 0x000fe20000000000 */
[----:B------:R-:W-:Y:S01]  /*11e0*/  LOP3.LUT R5, R8, 0xfffffe00, RZ, 0xc0, !PT ;  /* 0xfffffe0008057812 */ /* 0x000fe200078ec0ff */
[C---:B------:R-:W-:Y:S01]  /*11f0*/  VIADD R27, R34.reuse, 0x38 ;  /* 0x00000038221b7836 */ /* 0x040fe20000000000 */
[----:B------:R-:W-:Y:S01]  /*1200*/  STL [R1+0x70], R32 ;  /* 0x0000702001007387 */ /* 0x000fe20000100800 */
[----:B------:R-:W-:Y:S01]  /*1210*/  VIADD R26, R34, 0x40 ;  /* 0x00000040221a7836 */ /* 0x000fe20000000000 */
[----:B------:R-:W-:Y:S01]  /*1220*/  LOP3.LUT R14, R14, 0xffffe000, RZ, 0xc0, !PT ;  /* 0xffffe0000e0e7812 */ /* 0x000fe200078ec0ff */
[C---:B------:R-:W-:Y:S01]  /*1230*/  VIADD R25, R34.reuse, 0x48 ;  /* 0x0000004822197836 */ /* 0x040fe20000000000 */
[----:B------:R-:W-:Y:S01]  /*1240*/  STL [R1+0x6c], R31 ;  /* 0x00006c1f01007387 */ /* 0x000fe20000100800 */
[-C--:B------:R-:W-:Y:S01]  /*1250*/  LOP3.LUT R11, R11, R228.reuse, RZ, 0x3c, !PT ;  /* 0x000000e40b0b7212 */ /* 0x080fe200078e3cff */
[----:B------:R-:W-:Y:S01]  /*1260*/  IMAD.IADD R6, R17, 0x1, -R6 ;  /* 0x0000000111067824 */ /* 0x000fe200078e0a06 */
[C---:B------:R-:W-:Y:S01]  /*1270*/  IADD3 R15, R34.reuse, 0x68, RZ ;  /* 0x00000068220f7810 */ /* 0x040fe20007ffe0ff */
[----:B------:R-:W-:Y:S01]  /*1280*/  STL [R1+0x68], R30 ;  /* 0x0000681e01007387 */ /* 0x000fe20000100800 */
[C---:B------:R-:W-:Y:S01]  /*1290*/  VIADD R24, R34.reuse, 0x50 ;  /* 0x0000005022187836 */ /* 0x040fe20000000000 */
[-C--:B------:R-:W-:Y:S01]  /*12a0*/  IADD3 R11, R11, R229.reuse, R14 ;  /* 0x000000e50b0b7210 */ /* 0x080fe20007ffe00e */
[C---:B------:R-:W-:Y:S01]  /*12b0*/  VIADD R21, R34.reuse, 0x58 ;  /* 0x0000005822157836 */ /* 0x040fe20000000000 */
[----:B------:R-:W-:Y:S01]  /*12c0*/  STL [R1+0x64], R29 ;  /* 0x0000641d01007387 */ /* 0x000fe20000100800 */
[----:B------:R-:W-:Y:S01]  /*12d0*/  VIADD R20, R34, 0x60 ;  /* 0x0000006022147836 */ /* 0x000fe20000000000 */
[----:B------:R-:W-:Y:S01]  /*12e0*/  SHF.R.S32.HI R4, RZ, 0x1, R4 ;  /* 0x00000001ff047819 */ /* 0x000fe20000011404 */
[----:B------:R-:W-:Y:S01]  /*12f0*/  IMAD R232, R6, 0x40, R5 ;  /* 0x0000004006e87824 */ /* 0x000fe200078e0205 */
[----:B------:R-:W-:Y:S01]  /*1300*/  STL [R1+0x60], R28 ;  /* 0x0000601c01007387 */ /* 0x000fe20000100800 */
[C---:B------:R-:W-:Y:S01]  /*1310*/  VIADD R14, R34.reuse, 0x70 ;  /* 0x00000070220e7836 */ /* 0x040fe20000000000 */
[C-C-:B------:R-:W-:Y:S01]  /*1320*/  LOP3.LUT R5, R227.reuse, 0x30, R18.reuse, 0xf8, !PT ;  /* 0x00000030e3057812 */ /* 0x140fe200078ef812 */
[C---:B------:R-:W-:Y:S01]  /*1330*/  VIADD R12, R34.reuse, 0x78 ;  /* 0x00000078220c7836 */ /* 0x040fe20000000000 */
[----:B------:R-:W-:Y:S01]  /*1340*/  STL [R1+0x5c], R27 ;  /* 0x00005c1b01007387 */ /* 0x000fe20000100800 */
[C---:B------:R-:W-:Y:S01]  /*1350*/  VIADD R10, R34.reuse, 0x80 ;  /* 0x00000080220a7836 */ /* 0x040fe20000000000 */
[----:B------:R-:W-:Y:S01]  /*1360*/  LOP3.LUT R3, R227, 0x10, R18, 0xf8, !PT ;  /* 0x00000010e3037812 */ /* 0x000fe200078ef812 */
[C---:B------:R-:W-:Y:S01]  /*1370*/  VIADD R8, R34.reuse, 0x88 ;  /* 0x0000008822087836 */ /* 0x040fe20000000000 */
[----:B------:R-:W-:Y:S01]  /*1380*/  STL [R1+0x58], R26 ;  /* 0x0000581a01007387 */ /* 0x000fe20000100800 */
[C---:B------:R-:W-:Y:S01]  /*1390*/  VIADD R0, R34.reuse, 0xa0 ;  /* 0x000000a022007836 */ /* 0x040fe20000000000 */
[-C--:B------:R-:W-:Y:S01]  /*13a0*/  LOP3.LUT R5, R5, R228.reuse, RZ, 0x3c, !PT ;  /* 0x000000e405057212 */ /* 0x080fe200078e3cff */
[----:B------:R-:W-:Y:S01]  /*13b0*/  VIADD R7, R34, 0x90 ;  /* 0x0000009022077836 */ /* 0x000fe20000000000 */
[----:B------:R-:W-:Y:S01]  /*13c0*/  STL [R1+0x54], R25 ;  /* 0x0000541901007387 */ /* 0x000fe20000100800 */
[----:B------:R-:W-:Y:S01]  /*13d0*/  IMAD.SHL.U32 R4, R4, 0x80, RZ ;  /* 0x0000008004047824 */ /* 0x000fe200078e00ff */
[----:B------:R-:W-:Y:S01]  /*13e0*/  LOP3.LUT R236, R3, R228, RZ, 0x3c, !PT ;  /* 0x000000e403ec7212 */ /* 0x000fe200078e3cff */
[----:B------:R-:W-:Y:S01]  /*13f0*/  VIADD R6, R34, 0x98 ;  /* 0x0000009822067836 */ /* 0x000fe20000000000 */
[----:B------:R-:W-:Y:S01]  /*1400*/  STL [R1+0x50], R24 ;  /* 0x0000501801007387 */ /* 0x000fe20000100800 */
[----:B------:R-:W-:Y:S01]  /*1410*/  IADD3 R3, R16, R229, R5 ;  /* 0x000000e510037210 */ /* 0x000fe20007ffe005 */
[----:B------:R-:W-:Y:S01]  /*1420*/  IMAD.MOV.U32 R17, RZ, RZ, RZ ;  /* 0x000000ffff117224 */ /* 0x000fe200078e00ff */
[----:B------:R-:W-:Y:S01]  /*1430*/  LOP3.LUT R231, R4, 0x180, RZ, 0xc0, !PT ;  /* 0x0000018004e77812 */ /* 0x000fe200078ec0ff */
[----:B------:R-:W-:Y:S01]  /*1440*/  STL [R1+0x4c], R21 ;  /* 0x00004c1501007387 */ /* 0x000fe20000100800 */
[----:B------:R-:W-:-:S02]  /*1450*/  SHF.R.S32.HI R4, RZ, 0x1f, R32 ;  /* 0x0000001fff047819 */ /* 0x000fc40000011420 */
[----:B------:R-:W-:Y:S01]  /*1460*/  IADD3 R226, R22, 0x50, RZ ;  /* 0x0000005016e27810 */ /* 0x000fe20007ffe0ff */
[----:B------:R-:W-:Y:S01]  /*1470*/  STL [R1+0x48], R20 ;  /* 0x0000481401007387 */ /* 0x000fe20000100800 */
[----:B------:R-:W-:-:S03]  /*1480*/  IADD3 R236, R229, R236, RZ ;  /* 0x000000ece5ec7210 */ /* 0x000fc60007ffe0ff */
[----:B------:R-:W-:Y:S04]  /*1490*/  STL [R1+0x44], R15 ;  /* 0x0000440f01007387 */ /* 0x000fe80000100800 */
[----:B------:R-:W-:Y:S04]  /*14a0*/  STL [R1+0x40], R14 ;  /* 0x0000400e01007387 */ /* 0x000fe80000100800 */
[----:B------:R-:W-:Y:S04]  /*14b0*/  STL [R1+0x3c], R12 ;  /* 0x00003c0c01007387 */ /* 0x000fe80000100800 */
[----:B------:R-:W-:Y:S04]  /*14c0*/  STL [R1+0x38], R10 ;  /* 0x0000380a01007387 */ /* 0x000fe80000100800 */
[----:B------:R-:W-:Y:S04]  /*14d0*/  STL [R1+0x34], R8 ;  /* 0x0000340801007387 */ /* 0x000fe80000100800 */
[----:B------:R0:W-:Y:S04]  /*14e0*/  STL [R1+0x1c], R0 ;  /* 0x00001c0001007387 */ /* 0x0001e80000100800 */
[----:B------:R-:W-:Y:S04]  /*14f0*/  STL [R1+0x30], R7 ;  /* 0x0000300701007387 */ /* 0x000fe80000100800 */
[----:B------:R-:W-:Y:S01]  /*1500*/  STL [R1+0x2c], R6 ;  /* 0x00002c0601007387 */ /* 0x000fe20000100800 */
[----:B0-----:R-:W-:-:S03]  /*1510*/  SHF.R.S32.HI R0, RZ, 0x1f, R33 ;  /* 0x0000001fff007819 */ /* 0x001fc60000011421 */
[----:B------:R0:W-:Y:S04]  /*1520*/  STL [R1+0xd0], R3 ;  /* 0x0000d00301007387 */ /* 0x0001e80000100800 */
[----:B------:R1:W-:Y:S04]  /*1530*/  STL [R1+0xc4], R0 ;  /* 0x0000c40001007387 */ /* 0x0003e80000100800 */
[----:B------:R2:W-:Y:S01]  /*1540*/  STL [R1+0xc0], R4 ;  /* 0x0000c00401007387 */ /* 0x0005e20000100800 */
[----:B0-----:R-:W-:Y:S02]  /*1550*/  SHF.R.S32.HI R3, RZ, 0x1f, R31 ;  /* 0x0000001fff037819 */ /* 0x001fe4000001141f */
[----:B-1----:R-:W-:-:S03]  /*1560*/  SHF.R.S32.HI R0, RZ, 0x1f, R30 ;  /* 0x0000001fff007819 */ /* 0x002fc6000001141e */
[----:B------:R0:W-:Y:S01]  /*1570*/  STL [R1+0xbc], R3 ;  /* 0x0000bc0301007387 */ /* 0x0001e20000100800 */
[----:B--2---:R-:W-:-:S03]  /*1580*/  SHF.R.S32.HI R4, RZ, 0x1f, R29 ;  /* 0x0000001fff047819 */ /* 0x004fc6000001141d */
        /* <DEDUP_REMOVED lines=29> */
[----:B--2---:R-:W-:-:S03]  /*1760*/  IMAD.IADD R4, R16, 0x1, R11 ;  /* 0x0000000110047824 */ /* 0x004fc600078e020b */
[----:B------:R1:W-:Y:S04]  /*1770*/  STL [R1+0x7c], R0 ;  /* 0x00007c0001007387 */ /* 0x0003e80000100800 */
[----:B------:R2:W-:Y:S01]  /*1780*/  STL [R1+0xcc], R4 ;  /* 0x0000cc0401007387 */ /* 0x0005e20000100800 */
[----:B0-----:R-:W-:Y:S02]  /*1790*/  IMAD.IADD R3, R16, 0x1, R13 ;  /* 0x0000000110037824 */ /* 0x001fe400078e020d */
[----:B-1----:R-:W-:-:S03]  /*17a0*/  IMAD R0, R9, 0x8, R2 ;  /* 0x0000000809007824 */ /* 0x002fc600078e0202 */
[----:B------:R2:W-:Y:S04]  /*17b0*/  STL [R1+0xc8], R3 ;  /* 0x0000c80301007387 */ /* 0x0005e80000100800 */
[----:B------:R2:W-:Y:S02]  /*17c0*/  STL [R1+0xd8], R0 ;  /* 0x0000d80001007387 */ /* 0x0005e40000100800 */
.L_x_532:
[----:B01234-:R-:W0:Y:S02]  /*17d0*/  LDC.64 R2, c[0x0][0xc88] ;  /* 0x00032200ff027b82 */ /* 0x01fe240000000a00 */
[----:B0-----:R-:W-:-:S05]  /*17e0*/  IMAD.WIDE R2, R151, 0x4, R2 ;  /* 0x0000000497027825 */ /* 0x001fca00078e0202 */
[----:B------:R-:W2:Y:S01]  /*17f0*/  LDG.E R237, desc[UR54][R2.64] ;  /* 0x0000003602ed7981 */ /* 0x000ea2000c1e1900 */
[----:B------:R-:W-:Y:S05]  /*1800*/  YIELD ;  /* 0x0000000000007946 */ /* 0x000fea0003800000 */
[----:B------:R-:W-:Y:S01]  /*1810*/  ULDC.64 UR4, c[0x0][0xa28] ;  /* 0x00028a0000047ab9 */ /* 0x000fe20000000a00 */
[----:B------:R-:W-:Y:S01]  /*1820*/  ULDC.64 UR8, c[0x0][0xa18] ;  /* 0x0002860000087ab9 */ /* 0x000fe20000000a00 */
[----:B------:R-:W-:Y:S01]  /*1830*/  ISETP.NE.U32.AND P1, PT, RZ, UR4, PT ;  /* 0x00000004ff007c0c */ /* 0x000fe2000bf25070 */
[----:B------:R-:W-:Y:S01]  /*1840*/  ULDC.64 UR6, c[0x0][0xa08] ;  /* 0x0002820000067ab9 */ /* 0x000fe20000000a00 */
[----:B------:R-:W-:Y:S01]  /*1850*/  IMAD.MOV.U32 R10, RZ, RZ, RZ ;  /* 0x000000ffff0a7224 */ /* 0x000fe200078e00ff */
[----:B------:R-:W-:Y:S01]  /*1860*/  ISETP.NE.U32.AND P0, PT, RZ, UR6, PT ;  /* 0x00000006ff007c0c */ /* 0x000fe2000bf05070 */
[----:B------:R-:W-:Y:S01]  /*1870*/  IMAD.MOV.U32 R26, RZ, RZ, RZ ;  /* 0x000000ffff1a7224 */ /* 0x000fe200078e00ff */
[----:B------:R-:W-:-:S02]  /*1880*/  ISETP.NE.AND.EX P1, PT, RZ, UR5, PT, P1 ;  /* 0x00000005ff007c0c */ /* 0x000fc4000bf25310 */
[----:B------:R-:W-:Y:S02]  /*1890*/  ISETP.NE.AND.EX P0, PT, RZ, UR7, PT, P0 ;  /* 0x00000007ff007c0c */ /* 0x000fe4000bf05300 */
[----:B--2---:R-:W-:Y:S01]  /*18a0*/  SHF.R.S32.HI R0, RZ, 0x1f, R237 ;  /* 0x0000001fff007819 */ /* 0x004fe200000114ed */
[----:B------:R-:W-:-:S08]  /*18b0*/  IMAD.SHL.U32 R29, R237, 0x4, RZ ;  /* 0x00000004ed1d7824 */ /* 0x000fd000078e00ff */
[C---:B------:R-:W-:Y:S02]  /*18c0*/  @P1 LEA R4, P2, R237.reuse, UR4, 0x2 ;  /* 0x00000004ed041c11 */ /* 0x040fe4000f8410ff */
[C-C-:B------:R-:W-:Y:S01]  /*18d0*/  SHF.L.U64.HI R28, R237.reuse, 0x2, R0.reuse ;  /* 0x00000002ed1c7819 */ /* 0x140fe20000010200 */
[----:B------:R0:W-:Y:S01]  /*18e0*/  STL [R1+0x14], R0 ;  /* 0x0000140001007387 */ /* 0x0001e20000100800 */
[----:B------:R-:W-:Y:S02]  /*18f0*/  @P1 LEA.HI.X R5, R237, UR5, R0, 0x2, P2 ;  /* 0x00000005ed051c11 */ /* 0x000fe400090f1400 */
[----:B------:R-:W-:Y:S01]  /*1900*/  ISETP.NE.U32.AND P2, PT, RZ, UR8, PT ;  /* 0x00000008ff007c0c */ /* 0x000fe2000bf45070 */
[----:B------:R-:W-:Y:S01]  /*1910*/  ULDC UR4, c[0x0][0x288] ;  /* 0x0000a20000047ab9 */ /* 0x000fe20000000800 */
[C---:B------:R-:W-:Y:S01]  /*1920*/  IADD3 R8, P3, R29.reuse, UR6, RZ ;  /* 0x000000061d087c10 */ /* 0x040fe2000ff7e0ff */
[----:B------:R0:W5:Y:S01]  /*1930*/  @P1 LDG.E R10, desc[UR54][R4.64] ;  /* 0x00000036040a1981 */ /* 0x000162000c1e1900 */
[----:B------:R-:W-:Y:S01]  /*1940*/  ISETP.NE.AND.EX P2, PT, RZ, UR9, PT, P2 ;  /* 0x00000009ff007c0c */ /* 0x000fe2000bf45320 */
[----:B------:R-:W-:Y:S01]  /*1950*/  IMAD.U32 R151, RZ, RZ, UR4 ;  /* 0x00000004ff977e24 */ /* 0x000fe2000f8e00ff */
[C---:B------:R-:W-:Y:S01]  /*1960*/  IADD3.X R9, R28.reuse, UR7, RZ, P3, !PT ;  /* 0x000000071c097c10 */ /* 0x040fe20009ffe4ff */
[----:B------:R-:W-:Y:S01]  /*1970*/  ULDC.64 UR4, c[0x0][0x418] ;  /* 0x0001060000047ab9 */ /* 0x000fe20000000a00 */
[----:B------:R0:W-:Y:S04]  /*1980*/  STL [R1+0x8], R29 ;  /* 0x0000081d01007387 */ /* 0x0001e80000100800 */
[----:B------:R0:W5:Y:S05]  /*1990*/  @P0 LDG.E R26, desc[UR54][R8.64] ;  /* 0x00000036081a0981 */ /* 0x00016a000c1e1900 */
[----:B------:R-:W-:Y:S01]  /*19a0*/  @P2 IADD3 R6, P1, R29, UR8, RZ ;  /* 0x000000081d062c10 */ /* 0x000fe2000ff3e0ff */
[----:B------:R-:W-:Y:S01]  /*19b0*/  UISETP.NE.U32.AND UP0, UPT, UR4, URZ, UPT ;  /* 0x0000003f0400728c */ /* 0x000fe2000bf05070 */
[----:B------:R0:W-:Y:S02]  /*19c0*/  STL [R1+0xc], R28 ;  /* 0x00000c1c01007387 */ /* 0x0001e40000100800 */
[----:B------:R-:W-:Y:S01]  /*19d0*/  @P2 IADD3.X R7, R28, UR9, RZ, P1, !PT ;  /* 0x000000091c072c10 */ /* 0x000fe20008ffe4ff */
[----:B------:R-:W-:-:S04]  /*19e0*/  ULDC UR4, c[0x0][0x424] ;  /* 0x0001090000047ab9 */ /* 0x000fc80000000800 */
[----:B------:R0:W5:Y:S01]  /*19f0*/  @P2 LDG.E R151, desc[UR54][R6.64] ;  /* 0x0000003606972981 */ /* 0x000162000c1e1900 */
[----:B------:R-:W-:-:S03]  /*1a00*/  UISETP.NE.AND.EX UP0, UPT, UR5, URZ, UPT, UP0 ;  /* 0x0000003f0500728c */ /* 0x000fc6000bf05300 */
[----:B------:R-:W-:Y:S01]  /*1a10*/  ULDC UR5, c[0x0][0x2f0] ;  /* 0x0000bc0000057ab9 */ /* 0x000fe20000000800 */
[----:B------:R-:W-:-:S04]  /*1a20*/  USEL UR4, UR4, 0x1, UP0 ;  /* 0x0000000104047887 */ /* 0x000fc80008000000 */
[----:B------:R-:W-:-:S03]  /*1a30*/  UIMAD UR4, UR4, UR5, URZ ;  /* 0x00000005040472a4 */ /* 0x000fc6000f8e023f */
[----:B------:R-:W-:Y:S02]  /*1a40*/  ULDC UR5, c[0x0][0x348] ;  /* 0x0000d20000057ab9 */ /* 0x000fe40000000800 */
[----:B------:R-:W-:Y:S01]  /*1a50*/  MOV R2, UR5 ;  /* 0x0000000500027c02 */ /* 0x000fe20008000f00 */
[----:B------:R-:W-:Y:S01]  /*1a60*/  IMAD.U32 R25, RZ, RZ, UR4 ;  /* 0x00000004ff197e24 */ /* 0x000fe2000f8e00ff */
[----:B0-----:R-:W-:Y:S06]  /*1a70*/  @P2 BRA `(.L_x_329) ;  /* 0x0000000000242947 */ /* 0x001fec0003800000 */
[----:B------:R-:W-:Y:S02]  /*1a80*/  ULDC.64 UR4, c[0x0][0xa00] ;  /* 0x0002800000047ab9 */ /* 0x000fe40000000a00 */
[----:B------:R-:W-:-:S04]  /*1a90*/  ISETP.NE.U32.AND P1, PT, RZ, UR4, PT ;  /* 0x00000004ff007c0c */ /* 0x000fc8000bf25070 */
[----:B------:R-:W-:-:S13]  /*1aa0*/  ISETP.NE.AND.EX P1, PT, RZ, UR5, PT, P1 ;  /* 0x00000005ff007c0c */ /* 0x000fda000bf25310 */
[----:B------:R-:W-:Y:S05]  /*1ab0*/  @!P1 BRA `(.L_x_329) ;  /* 0x0000000000149947 */ /* 0x000fea0003800000 */
[----:B------:R-:W0:Y:S02]  /*1ac0*/  LDC.64 R4, c[0x0][0xa00] ;  /* 0x00028000ff047b82 */ /* 0x000e240000000a00 */
[----:B0-----:R-:W-:-:S05]  /*1ad0*/  IMAD.WIDE R4, R237, 0x4, R4 ;  /* 0x00000004ed047825 */ /* 0x001fca00078e0204 */
[----:B-----5:R-:W2:Y:S04]  /*1ae0*/  LDG.E R151, desc[UR54][R4.64] ;  /* 0x0000003604977981 */ /* 0x020ea8000c1e1900 */
[----:B------:R-:W2:Y:S02]  /*1af0*/  LDG.E R0, desc[UR54][R4.64+0x4] ;  /* 0x0000043604007981 */ /* 0x000ea4000c1e1900 */
[----:B--2---:R-:W-:-:S07]  /*1b00*/  IMAD.IADD R151, R0, 0x1, -R151 ;  /* 0x0000000100977824 */ /* 0x004fce00078e0a97 */
.L_x_329:
[----:B------:R-:W-:Y:S01]  /*1b10*/  ULDC.64 UR4, c[0x0][0xa20] ;  /* 0x0002880000047ab9 */ /* 0x000fe20000000a00 */
[----:B------:R0:W-:Y:S01]  /*1b20*/  STL [R1+0x18], R149 ;  /* 0x0000189501007387 */ /* 0x0001e20000100800 */
[----:B------:R-:W-:Y:S02]  /*1b30*/  ISETP.NE.U32.AND P1, PT, RZ, UR4, PT ;  /* 0x00000004ff007c0c */ /* 0x000fe4000bf25070 */
[C---:B------:R-:W-:Y:S02]  /*1b40*/  LOP3.LUT R3, R150.reuse, 0xff000000, RZ, 0xc0, !PT ;  /* 0xff00000096037812 */ /* 0x040fe400078ec0ff */
[----:B------:R-:W-:Y:S02]  /*1b50*/  ISETP.NE.AND.EX P1, PT, RZ, UR5, PT, P1 ;  /* 0x00000005ff007c0c */ /* 0x000fe4000bf25310 */
[----:B------:R-:W-:Y:S02]  /*1b60*/  LOP3.LUT R0, R150, 0xff0000, RZ, 0xc0, !PT ;  /* 0x00ff000096007812 */ /* 0x000fe400078ec0ff */
[----:B------:R-:W-:-:S02]  /*1b70*/  SHF.R.U32.HI R3, RZ, 0x8, R3 ;  /* 0x00000008ff037819 */ /* 0x000fc40000011603 */
[----:B------:R-:W-:Y:S02]  /*1b80*/  LOP3.LUT R235, R150, 0xffff, RZ, 0xc0, !PT ;  /* 0x0000ffff96eb7812 */ /* 0x000fe400078ec0ff */
[----:B------:R-:W-:-:S05]  /*1b90*/  LEA.HI R11, R0, R3, RZ, 0x10 ;  /* 0x00000003000b7211 */ /* 0x000fca00078f80ff */
[----:B0-----:R-:W-:Y:S05]  /*1ba0*/  @!P1 BRA `(.L_x_330) ;  /* 0x0000000000109947 */ /* 0x001fea0003800000 */
[----:B------:R-:W-:-:S04]  /*1bb0*/  IADD3 R4, P0, R29, UR4, RZ ;  /* 0x000000041d047c10 */ /* 0x000fc8000ff1e0ff */
[----:B------:R-:W-:-:S05]  /*1bc0*/  IADD3.X R5, R28, UR5, RZ, P0, !PT ;  /* 0x000000051c057c10 */ /* 0x000fca00087fe4ff */
[----:B------:R0:W5:Y:S01]  /*1bd0*/  LDG.E R25, desc[UR54][R4.64] ;  /* 0x0000003604197981 */ /* 0x000162000c1e1900 */
[----:B------:R-:W-:Y:S05]  /*1be0*/  BRA `(.L_x_331) ;  /* 0x0000000000107947 */ /* 0x000fea0003800000 */
.L_x_330:
[----:B------:R-:W-:Y:S05]  /*1bf0*/  @!P0 BRA `(.L_x_331) ;  /* 0x00000000000c8947 */ /* 0x000fea0003800000 */
[----:B------:R-:W2:Y:S04]  /*1c00*/  LDG.E R0, desc[UR54][R8.64] ;  /* 0x0000003608007981 */ /* 0x000ea8000c1e1900 */
[----:B------:R-:W2:Y:S02]  /*1c10*/  LDG.E R25, desc[UR54][R8.64+0x4] ;  /* 0x0000043608197981 */ /* 0x000ea4000c1e1900 */
[----:B--2---:R-:W-:-:S07]  /*1c20*/  IMAD.IADD R25, R25, 0x1, -R0 ;  /* 0x0000000119197824 */ /* 0x004fce00078e0a00 */
.L_x_331:
[----:B------:R-:W-:Y:S01]  /*1c30*/  ULDC.64 UR4, c[0x0][0xa10] ;  /* 0x0002840000047ab9 */ /* 0x000fe20000000a00 */
[----:B------:R-:W2:Y:S01]  /*1c40*/  LDL.LU R27, [R1+0x10] ;  /* 0x00001000011b7983 */ /* 0x000ea20000300800 */
[----:B------:R-:W-:-:S04]  /*1c50*/  ISETP.NE.U32.AND P0, PT, RZ, UR4, PT ;  /* 0x00000004ff007c0c */ /* 0x000fc8000bf05070 */
[----:B------:R-:W-:Y:S01]  /*1c60*/  ISETP.NE.AND.EX P0, PT, RZ, UR5, PT, P0 ;  /* 0x00000005ff007c0c */ /* 0x000fe2000bf05300 */
[----:B------:R-:W-:-:S12]  /*1c70*/  ULDC.64 UR4, c[0x0][0xa30] ;  /* 0x00028c0000047ab9 */ /* 0x000fd80000000a00 */
[----:B0-----:R-:W0:Y:S02]  /*1c80*/  @P0 LDC.64 R4, c[0x0][0xa10] ;  /* 0x00028400ff040b82 */ /* 0x001e240000000a00 */
[----:B0-----:R-:W-:-:S05]  /*1c90*/  @P0 IMAD.WIDE R4, R237, 0x4, R4 ;  /* 0x00000004ed040825 */ /* 0x001fca00078e0204 */
[----:B------:R-:W3:Y:S04]  /*1ca0*/  @P0 LDG.E R0, desc[UR54][R4.64] ;  /* 0x0000003604000981 */ /* 0x000ee8000c1e1900 */
[----:B------:R-:W3:Y:S01]  /*1cb0*/  @P0 LDG.E R3, desc[UR54][R4.64+0x4] ;  /* 0x0000043604030981 */ /* 0x000ee2000c1e1900 */
[----:B------:R-:W-:Y:S01]  /*1cc0*/  ISETP.NE.U32.AND P1, PT, RZ, UR4, PT ;  /* 0x00000004ff007c0c */ /* 0x000fe2000bf25070 */
[----:B-----5:R-:W-:-:S03]  /*1cd0*/  IMAD.MOV.U32 R146, RZ, RZ, R25 ;  /* 0x000000ffff927224 */ /* 0x020fc600078e0019 */
[----:B------:R-:W-:-:S13]  /*1ce0*/  ISETP.NE.AND.EX P1, PT, RZ, UR5, PT, P1 ;  /* 0x00000005ff007c0c */ /* 0x000fda000bf25310 */
[----:B------:R-:W-:-:S04]  /*1cf0*/  @P1 IADD3 R6, P2, R29, UR4, RZ ;  /* 0x000000041d061c10 */ /* 0x000fc8000ff5e0ff */
[----:B------:R-:W-:-:S05]  /*1d00*/  @P1 IADD3.X R7, R28, UR5, RZ, P2, !PT ;  /* 0x000000051c071c10 */ /* 0x000fca00097fe4ff */
[----:B------:R0:W5:Y:S01]  /*1d10*/  @P1 LDG.E R146, desc[UR54][R6.64] ;  /* 0x0000003606921981 */ /* 0x000162000c1e1900 */
[----:B------:R-:W-:Y:S01]  /*1d20*/  IMAD.IADD R9, R25, 0x1, -R10 ;  /* 0x0000000119097824 */ /* 0x000fe200078e0a0a */
[----:B------:R-:W-:Y:S01]  /*1d30*/  LOP3.LUT R12, R11, 0xff, RZ, 0xc0, !PT ;  /* 0x000000ff0b0c7812 */ /* 0x000fe200078ec0ff */
[----:B------:R-:W-:Y:S01]  /*1d40*/  BSSY B0, `(.L_x_332) ;  /* 0x000002d000007945 */ /* 0x000fe20003800000 */
[----:B------:R-:W-:-:S03]  /*1d50*/  SHF.R.U32.HI R8, RZ, 0x10, R11 ;  /* 0x00000010ff087819 */ /* 0x000fc6000001160b */
[----:B------:R0:W-:Y:S01]  /*1d60*/  STL [R1+0x24], R12 ;  /* 0x0000240c01007387 */ /* 0x0001e20000100800 */
[----:B--2---:R-:W-:Y:S01]  /*1d70*/  LOP3.LUT R27, R27, 0xfffffff7, RZ, 0xc0, !PT ;  /* 0xfffffff71b1b7812 */ /* 0x004fe200078ec0ff */
[----:B---3--:R-:W-:-:S04]  /*1d80*/  @P0 IMAD.IADD R2, R3, 0x1, -R0 ;  /* 0x0000000103020824 */ /* 0x008fc800078e0a00 */
[----:B------:R-:W-:-:S05]  /*1d90*/  IMAD.IADD R157, R9, 0x1, R2 ;  /* 0x00000001099d7824 */ /* 0x000fca00078e0202 */
[C---:B------:R-:W-:Y:S02]  /*1da0*/  ISETP.GE.AND P3, PT, R157.reuse, 0x1, PT ;  /* 0x000000019d00780c */ /* 0x040fe40003f66270 */
[----:B------:R-:W-:-:S05]  /*1db0*/  IADD3 R0, R157, 0x9f, RZ ;  /* 0x0000009f9d007810 */ /* 0x000fca0007ffe0ff */
[----:B------:R-:W-:-:S05]  /*1dc0*/  IMAD.HI R0, R0, 0x66666667, RZ ;  /* 0x6666666700007827 */ /* 0x000fca00078e02ff */
[----:B------:R-:W-:Y:S02]  /*1dd0*/  SHF.R.U32.HI R3, RZ, 0x1f, R0 ;  /* 0x0000001fff037819 */ /* 0x000fe40000011600 */
[----:B------:R-:W-:Y:S02]  /*1de0*/  @P3 LOP3.LUT R27, R27, 0x8, RZ, 0xfc, !PT ;  /* 0x000000081b1b3812 */ /* 0x000fe400078efcff */
[----:B------:R-:W-:Y:S01]  /*1df0*/  LEA.HI.SX32 R148, R0, R3, 0x1a ;  /* 0x0000000300947211 */ /* 0x000fe200078fd2ff */
[----:B------:R-:W-:Y:S02]  /*1e00*/  IMAD.MOV.U32 R3, RZ, RZ, RZ ;  /* 0x000000ffff037224 */ /* 0x000fe400078e00ff */
[----:B------:R0:W-:Y:S04]  /*1e10*/  STL [R1+0x10], R27 ;  /* 0x0000101b01007387 */ /* 0x0001e80000100800 */
[----:B------:R0:W-:Y:S01]  /*1e20*/  STL [R1+0x4], R8 ;  /* 0x0000040801007387 */ /* 0x0001e20000100800 */
[----:B------:R-:W-:Y:S05]  /*1e30*/  @!P3 BRA `(.L_x_333) ;  /* 0x000000000074b947 */ /* 0x000fea0003800000 */
[----:B------:R-:W-:Y:S01]  /*1e40*/  ISETP.NE.AND P0, PT, R8, RZ, PT ;  /* 0x000000ff0800720c */ /* 0x000fe20003f05270 */
[----:B------:R-:W-:-:S03]  /*1e50*/  ULDC UR4, c[0x0][0x9f0] ;  /* 0x00027c0000047ab9 */ /* 0x000fc60000000800 */
[----:B------:R-:W-:-:S04]  /*1e60*/  SEL R11, R8, UR4, P0 ;  /* 0x00000004080b7c07 */ /* 0x000fc80008000000 */
[-C--:B0-----:R-:W-:Y:S02]  /*1e70*/  IABS R6, R11.reuse ;  /* 0x0000000b00067213 */ /* 0x081fe40000000000 */
[----:B------:R-:W-:Y:S02]  /*1e80*/  IADD3 R0, R148, -0x1, R11 ;  /* 0xffffffff94007810 */ /* 0x000fe40007ffe00b */
[----:B------:R-:W0:Y:S01]  /*1e90*/  I2F.RP R3, R6 ;  /* 0x0000000600037306 */ /* 0x000e220000209400 */
[-C--:B------:R-:W-:Y:S02]  /*1ea0*/  IABS R10, R11.reuse ;  /* 0x0000000b000a7213 */ /* 0x080fe40000000000 */
[----:B------:R-:W-:Y:S02]  /*1eb0*/  IABS R8, R0 ;  /* 0x0000000000087213 */ /* 0x000fe40000000000 */
[----:B------:R-:W-:-:S04]  /*1ec0*/  LOP3.LUT R0, R0, R11, RZ, 0x3c, !PT ;  /* 0x0000000b00007212 */ /* 0x000fc800078e3cff */
[----:B------:R-:W-:Y:S01]  /*1ed0*/  ISETP.GE.AND P2, PT, R0, RZ, PT ;  /* 0x000000ff0000720c */ /* 0x000fe20003f46270 */
[----:B0-----:R-:W0:Y:S02]  /*1ee0*/  MUFU.RCP R3, R3 ;  /* 0x0000000300037308 */ /* 0x001e240000001000 */
[----:B0-----:R-:W-:Y:S02]  /*1ef0*/  VIADD R4, R3, 0xffffffe ;  /* 0x0ffffffe03047836 */ /* 0x001fe40000000000 */
[----:B------:R-:W-:-:S04]  /*1f00*/  IMAD.MOV R3, RZ, RZ, -R10 ;  /* 0x000000ffff037224 */ /* 0x000fc800078e0a0a */
[----:B------:R0:W1:Y:S02]  /*1f10*/  F2I.FTZ.U32.TRUNC.NTZ R5, R4 ;  /* 0x0000000400057305 */ /* 0x000064000021f000 */
[----:B0-----:R-:W-:Y:S02]  /*1f20*/  IMAD.MOV.U32 R4, RZ, RZ, RZ ;  /* 0x000000ffff047224 */ /* 0x001fe400078e00ff */
[----:B-1----:R-:W-:-:S04]  /*1f30*/  IMAD.MOV R7, RZ, RZ, -R5 ;  /* 0x000000ffff077224 */ /* 0x002fc800078e0a05 */
[----:B------:R-:W-:-:S04]  /*1f40*/  IMAD R7, R7, R6, RZ ;  /* 0x0000000607077224 */ /* 0x000fc800078e02ff */
[----:B------:R-:W-:-:S06]  /*1f50*/  IMAD.HI.U32 R5, R5, R7, R4 ;  /* 0x0000000705057227 */ /* 0x000fcc00078e0004 */
[----:B------:R-:W-:-:S04]  /*1f60*/  IMAD.HI.U32 R5, R5, R8, RZ ;  /* 0x0000000805057227 */ /* 0x000fc800078e00ff */
[----:B------:R-:W-:-:S05]  /*1f70*/  IMAD R3, R5, R3, R8 ;  /* 0x0000000305037224 */ /* 0x000fca00078e0208 */
[----:B------:R-:W-:-:S13]  /*1f80*/  ISETP.GT.U32.AND P1, PT, R6, R3, PT ;  /* 0x000000030600720c */ /* 0x000fda0003f24070 */
[----:B------:R-:W-:Y:S02]  /*1f90*/  @!P1 IMAD.IADD R3, R3, 0x1, -R6 ;  /* 0x0000000103039824 */ /* 0x000fe400078e0a06 */
[----:B------:R-:W-:Y:S01]  /*1fa0*/  @!P1 VIADD R5, R5, 0x1 ;  /* 0x0000000105059836 */ /* 0x000fe20000000000 */
[----:B------:R-:W-:Y:S02]  /*1fb0*/  ISETP.NE.AND P1, PT, R11, RZ, PT ;  /* 0x000000ff0b00720c */ /* 0x000fe40003f25270 */
[----:B------:R-:W-:-:S13]  /*1fc0*/  ISETP.GE.U32.AND P0, PT, R3, R6, PT ;  /* 0x000000060300720c */ /* 0x000fda0003f06070 */
[----:B------:R-:W-:-:S05]  /*1fd0*/  @P0 IADD3 R5, R5, 0x1, RZ ;  /* 0x0000000105050810 */ /* 0x000fca0007ffe0ff */
[----:B------:R-:W-:-:S04]  /*1fe0*/  IMAD.MOV.U32 R3, RZ, RZ, R5 ;  /* 0x000000ffff037224 */ /* 0x000fc800078e0005 */
[----:B------:R-:W-:Y:S01]  /*1ff0*/  @!P2 IMAD.MOV R3, RZ, RZ, -R3 ;  /* 0x000000ffff03a224 */ /* 0x000fe200078e0a03 */
[----:B------:R-:W-:-:S07]  /*2000*/  @!P1 LOP3.LUT R3, RZ, R11, RZ, 0x33, !PT ;  /* 0x0000000bff039212 */ /* 0x000fce00078e33ff */
.L_x_333:
[----:B------:R-:W-:Y:S05]  /*2010*/  BSYNC B0 ;  /* 0x0000000000007941 */ /* 0x000fea0003800000 */
.L_x_332:
[----:B------:R-:W-:-:S05]  /*2020*/  IMAD R0, R12, R3, RZ ;  /* 0x000000030c007224 */ /* 0x000fca00078e02ff */
[C---:B------:R-:W-:Y:S01]  /*2030*/  VIADDMNMX R3, R0.reuse, R3, R148, PT ;  /* 0x0000000300037246 */ /* 0x040fe20003800194 */
[----:B------:R-:W-:-:S04]  /*2040*/  IMAD R0, R0, 0xa0, -R9 ;  /* 0x000000a000007824 */ /* 0x000fc800078e0a09 */
[----:B------:R-:W-:Y:S01]  /*2050*/  IMAD R3, R3, 0xa0, -R9 ;  /* 0x000000a003037824 */ /* 0x000fe200078e0a09 */
[----:B------:R-:W-:-:S04]  /*2060*/  VIMNMX R0, RZ, R0, !PT ;  /* 0x00000000ff007248 */ /* 0x000fc80007fe0100 */
[----:B------:R-:W-:Y:S01]  /*2070*/  VIMNMX R3, R3, R2, PT ;  /* 0x0000000203037248 */ /* 0x000fe20003fe0100 */
[----:B------:R-:W-:-:S03]  /*2080*/  IMAD.WIDE.U32 R126, R0, -0x33333333, RZ ;  /* 0xcccccccd007e7825 */ /* 0x000fc600078e00ff */
[----:B------:R-:W-:Y:S02]  /*2090*/  ISETP.GT.AND P0, PT, R3, R0, PT ;  /* 0x000000000300720c */ /* 0x000fe40003f04270 */
[----:B------:R-:W-:-:S05]  /*20a0*/  SHF.R.U32.HI R126, RZ, 0x7, R127 ;  /* 0x00000007ff7e7819 */ /* 0x000fca000001167f */
[----:B------:R-:W-:-:S06]  /*20b0*/  IMAD.MOV.U32 R24, RZ, RZ, R126 ;  /* 0x000000ffff187224 */ /* 0x000fcc00078e007e */
[----:B------:R-:W-:-:S04]  /*20c0*/  @P0 VIADD R0, R3, 0x9f ;  /* 0x0000009f03000836 */ /* 0x000fc80000000000 */
[----:B------:R-:W-:-:S05]  /*20d0*/  @P0 IMAD.HI R0, R0, 0x66666667, RZ ;  /* 0x6666666700000827 */ /* 0x000fca00078e02ff */
[----:B------:R-:W-:-:S04]  /*20e0*/  @P0 SHF.R.U32.HI R3, RZ, 0x1f, R0 ;  /* 0x0000001fff030819 */ /* 0x000fc80000011600 */
[----:B------:R-:W-:Y:S02]  /*20f0*/  @P0 LEA.HI.SX32 R24, R0, R3, 0x1a ;  /* 0x0000000300180211 */ /* 0x000fe400078fd2ff */
[----:B------:R-:W-:Y:S02]  /*2100*/  PLOP3.LUT P0, PT, PT, PT, PT, 0x80, 0x0 ;  /* 0x000000000000781c */ /* 0x000fe40003f0f070 */
[----:B------:R-:W-:-:S13]  /*2110*/  ISETP.GT.AND P1, PT, R24, R126, PT ;  /* 0x0000007e1800720c */ /* 0x000fda0003f24270 */
[----:B------:R-:W-:Y:S05]  /*2120*/  @!P1 BRA `(.L_x_334) ;  /* 0x000000e0004c9947 */ /* 0x000fea0003800000 */
[----:B------:R-:W-:Y:S01]  /*2130*/  VIADD R0, R16, 0x24200 ;  /* 0x0002420010007836 */ /* 0x000fe20000000000 */
[----:B------:R-:W-:Y:S04]  /*2140*/  BSSY B6, `(.L_x_335) ;  /* 0x0000013000067945 */ /* 0x000fe80003800000 */
[----:B------:R-:W-:-:S13]  /*2150*/  LOP3.LUT P0, RZ, R0, 0x1bf, RZ, 0xc0, !PT ;  /* 0x000001bf00ff7812 */ /* 0x000fda000780c0ff */
[----:B------:R-:W-:Y:S05]  /*2160*/  @!P0 BRA `(.L_x_336) ;  /* 0x0000000000408947 */ /* 0x000fea0003800000 */
[----:B------:R-:W-:Y:S01]  /*2170*/  MOV R0, 0x0 ;  /* 0x0000000000007802 */ /* 0x000fe20000000f00 */
[----:B------:R-:W-:Y:S01]  /*2180*/  ULDC.64 UR4, c[0x4][0x98] ;  /* 0x0100260000047ab9 */ /* 0x000fe20000000a00 */
[----:B------:R-:W-:Y:S01]  /*2190*/  ULDC.64 UR6, c[0x4][0x20] ;  /* 0x0100080000067ab9 */ /* 0x000fe20000000a00 */
[----:B------:R-:W-:Y:S01]  /*21a0*/  IMAD.U32 R4, RZ, RZ, UR4 ;  /* 0x00000004ff047e24 */ /* 0x000fe2000f8e00ff */
[----:B------:R1:W2:Y:S01]  /*21b0*/  LDC.64 R14, c[0x4][R0] ;  /* 0x01000000000e7b82 */ /* 0x0002a20000000a00 */
[----:B------:R-:W-:Y:S01]  /*21c0*/  IMAD.U32 R5, RZ, RZ, UR5 ;  /* 0x00000005ff057e24 */ /* 0x000fe2000f8e00ff */
[----:B------:R-:W-:Y:S01]  /*21d0*/  ULDC.64 UR4, c[0x4][0xa0] ;  /* 0x0100280000047ab9 */ /* 0x000fe20000000a00 */
[----:B------:R-:W-:Y:S01]  /*21e0*/  IMAD.U32 R10, RZ, RZ, UR6 ;  /* 0x00000006ff0a7e24 */ /* 0x000fe2000f8e00ff */
[----:B0-----:R-:W-:Y:S01]  /*21f0*/  MOV R6, UR4 ;  /* 0x0000000400067c02 */ /* 0x001fe20008000f00 */
[----:B------:R-:W-:Y:S02]  /*2200*/  IMAD.U32 R7, RZ, RZ, UR5 ;  /* 0x00000005ff077e24 */ /* 0x000fe4000f8e00ff */
[----:B------:R-:W-:-:S02]  /*2210*/  IMAD.U32 R11, RZ, RZ, UR7 ;  /* 0x00000007ff0b7e24 */ /* 0x000fc4000f8e00ff */
[----:B------:R-:W-:Y:S02]  /*2220*/  IMAD.MOV.U32 R8, RZ, RZ, 0x70 ;  /* 0x00000070ff087424 */ /* 0x000fe400078e00ff */
[----:B------:R-:W-:Y:S02]  /*2230*/  IMAD.MOV.U32 R12, RZ, RZ, 0x1 ;  /* 0x00000001ff0c7424 */ /* 0x000fe400078e00ff */
[----:B-1----:R-:W-:-:S07]  /*2240*/  IMAD.MOV.U32 R13, RZ, RZ, RZ ;  /* 0x000000ffff0d7224 */ /* 0x002fce00078e00ff */
[----:B------:R-:W-:-:S07]  /*2250*/  LEPC R20, `(.L_x_336) ;  /* 0x000000001014794e */ /* 0x000fce0000000000 */
[----:B--2--5:R-:W-:Y:S05]  /*2260*/  CALL.ABS.NOINC R14 ;  /* 0x000000000e007343 */ /* 0x024fea0003c00000 */
.L_x_336:
[----:B------:R-:W-:Y:S05]  /*2270*/  BSYNC B6 ;  /* 0x0000000000067941 */ /* 0x000fea0003800000 */
.L_x_335:
[----:B------:R-:W-:Y:S01]  /*2280*/  VIADD R0, R16, 0xf200 ;  /* 0x0000f20010007836 */ /* 0x000fe20000000000 */
[----:B------:R-:W-:Y:S04]  /*2290*/  BSSY B6, `(.L_x_337) ;  /* 0x0000013000067945 */ /* 0x000fe80003800000 */
[----:B------:R-:W-:-:S13]  /*22a0*/  LOP3.LUT P0, RZ, R0, 0x1bf, RZ, 0xc0, !PT ;  /* 0x000001bf00ff7812 */ /* 0x000fda000780c0ff */
[----:B------:R-:W-:Y:S05]  /*22b0*/  @!P0 BRA `(.L_x_338) ;  /* 0x0000000000408947 */ /* 0x000fea0003800000 */
[----:B------:R-:W-:Y:S01]  /*22c0*/  MOV R0, 0x0 ;  /* 0x0000000000007802 */ /* 0x000fe20000000f00 */
[----:B------:R-:W-:Y:S01]  /*22d0*/  ULDC.64 UR4, c[0x4][0x98] ;  /* 0x0100260000047ab9 */ /* 0x000fe20000000a00 */
[----:B------:R-:W-:Y:S01]  /*22e0*/  ULDC.64 UR6, c[0x4][0x20] ;  /* 0x0100080000067ab9 */ /* 0x000fe20000000a00 */
[----:B------:R-:W-:Y:S01]  /*22f0*/  MOV R4, UR4 ;  /* 0x0000000400047c02 */ /* 0x000fe20008000f00 */
[----:B------:R1:W2:Y:S01]  /*2300*/  LDC.64 R14, c[0x4][R0] ;  /* 0x01000000000e7b82 */ /* 0x0002a20000000a00 */
[----:B------:R-:W-:Y:S01]  /*2310*/  IMAD.U32 R5, RZ, RZ, UR5 ;  /* 0x00000005ff057e24 */ /* 0x000fe2000f8e00ff */
[----:B------:R-:W-:Y:S01]  /*2320*/  ULDC.64 UR4, c[0x4][0xa0] ;  /* 0x0100280000047ab9 */ /* 0x000fe20000000a00 */
[----:B------:R-:W-:Y:S01]  /*2330*/  IMAD.U32 R10, RZ, RZ, UR6 ;  /* 0x00000006ff0a7e24 */ /* 0x000fe2000f8e00ff */
[----:B------:R-:W-:Y:S01]  /*2340*/  MOV R13, RZ ;  /* 0x000000ff000d7202 */ /* 0x000fe20000000f00 */
[----:B0-----:R-:W-:Y:S02]  /*2350*/  IMAD.U32 R6, RZ, RZ, UR4 ;  /* 0x00000004ff067e24 */ /* 0x001fe4000f8e00ff */
[----:B------:R-:W-:-:S02]  /*2360*/  IMAD.U32 R7, RZ, RZ, UR5 ;  /* 0x00000005ff077e24 */ /* 0x000fc4000f8e00ff */
[----:B------:R-:W-:Y:S02]  /*2370*/  IMAD.U32 R11, RZ, RZ, UR7 ;  /* 0x00000007ff0b7e24 */ /* 0x000fe4000f8e00ff */
[----:B------:R-:W-:Y:S02]  /*2380*/  IMAD.MOV.U32 R8, RZ, RZ, 0x70 ;  /* 0x00000070ff087424 */ /* 0x000fe400078e00ff */
[----:B-1----:R-:W-:-:S07]  /*2390*/  IMAD.MOV.U32 R12, RZ, RZ, 0x1 ;  /* 0x00000001ff0c7424 */ /* 0x002fce00078e00ff */
[----:B------:R-:W-:-:S07]  /*23a0*/  LEPC R20, `(.L_x_338) ;  /* 0x000000001014794e */ /* 0x000fce0000000000 */
[----:B--2--5:R-:W-:Y:S05]  /*23b0*/  CALL.ABS.NOINC R14 ;  /* 0x000000000e007343 */ /* 0x024fea0003c00000 */
.L_x_338:
[----:B------:R-:W-:Y:S05]  /*23c0*/  BSYNC B6 ;  /* 0x0000000000067941 */ /* 0x000fea0003800000 */
.L_x_337:
[----:B------:R-:W-:Y:S01]  /*23d0*/  ULDC.64 UR4, c[0x0][0x9f8] ;  /* 0x00027e0000047ab9 */ /* 0x000fe20000000a00 */
[----:B------:R-:W-:Y:S01]  /*23e0*/  IMAD.MOV.U32 R0, RZ, RZ, R237 ;  /* 0x000000ffff007224 */ /* 0x000fe200078e00ed */
[----:B------:R-:W-:Y:S01]  /*23f0*/  ISETP.NE.U32.AND P0, PT, RZ, UR4, PT ;  /* 0x00000004ff007c0c */ /* 0x000fe2000bf05070 */
[----:B------:R-:W-:Y:S01]  /*2400*/  IMAD.MOV.U32 R20, RZ, RZ, R27 ;  /* 0x000000ffff147224 */ /* 0x000fe200078e001b */
[----:B------:R-:W1:Y:S02]  /*2410*/  LDC.64 R114, c[0x0][0x300] ;  /* 0x0000c000ff727b82 */ /* 0x000e640000000a00 */
[----:B------:R-:W-:Y:S01]  /*2420*/  ISETP.NE.AND.EX P0, PT, RZ, UR5, PT, P0 ;  /* 0x00000005ff007c0c */ /* 0x000fe2000bf05300 */
[----:B------:R-:W-:Y:S01]  /*2430*/  IMAD.IADD R123, R26, 0x1, R25 ;  /* 0x000000011a7b7824 */ /* 0x000fe200078e0219 */
[----:B------:R-:W-:-:S04]  /*2440*/  SHF.R.S32.HI R19, RZ, 0x1f, R18 ;  /* 0x0000001fff137819 */ /* 0x000fc80000011412 */
[----:B------:R-:W2:Y:S07]  /*2450*/  LDC.64 R108, c[0x0][0x3f8] ;  /* 0x0000fe00ff6c7b82 */ /* 0x000eae0000000a00 */
[----:B------:R-:W-:Y:S01]  /*2460*/  @P0 IADD3 R4, P1, R29, UR4, RZ ;  /* 0x000000041d040c10 */ /* 0x000fe2000ff3e0ff */
[----:B------:R-:W3:Y:S03]  /*2470*/  LDC.64 R102, c[0x0][0x408] ;  /* 0x00010200ff667b82 */ /* 0x000ee60000000a00 */
[----:B------:R-:W-:Y:S01]  /*2480*/  @P0 IADD3.X R5, R28, UR5, RZ, P1, !PT ;  /* 0x000000051c050c10 */ /* 0x000fe20008ffe4ff */
[----:B0-----:R-:W0:Y:S01]  /*2490*/  S2R R27, SR_TID.X ;  /* 0x00000000001b7919 */ /* 0x001e220000002100 */
[----:B------:R-:W-:Y:S01]  /*24a0*/  SHF.R.S32.HI R15, RZ, 0x1f, R123 ;  /* 0x0000001fff0f7819 */ /* 0x000fe2000001147b */
[----:B------:R-:W-:-:S02]  /*24b0*/  ULDC.64 UR4, c[0x0][0xa08] ;  /* 0x0002820000047ab9 */ /* 0x000fc40000000a00 */
[----:B------:R4:W3:Y:S01]  /*24c0*/  @P0 LDG.E R0, desc[UR54][R4.64] ;  /* 0x0000003604000981 */ /* 0x0008e2000c1e1900 */
[-C--:B-1----:R-:W-:Y:S01]  /*24d0*/  IMAD.WIDE.U32 R6, R123, R114.reuse, RZ ;  /* 0x000000727b067225 */ /* 0x082fe200078e00ff */
[----:B------:R-:W-:Y:S01]  /*24e0*/  ISETP.NE.U32.AND P0, PT, RZ, UR4, PT ;  /* 0x00000004ff007c0c */ /* 0x000fe2000bf05070 */
[----:B------:R-:W1:Y:S01]  /*24f0*/  LDC R121, c[0x0][0x3f4] ;  /* 0x0000fd00ff797b82 */ /* 0x000e620000000800 */
[----:B------:R-:W-:Y:S01]  /*2500*/  SHF.R.S32.HI R31, RZ, 0x1f, R220 ;  /* 0x0000001fff1f7819 */ /* 0x000fe200000114dc */
[----:B------:R-:W-:Y:S01]  /*2510*/  IMAD R8, R15, R114, RZ ;  /* 0x000000720f087224 */ /* 0x000fe200078e02ff */
[----:B------:R-:W-:Y:S01]  /*2520*/  ISETP.NE.AND.EX P0, PT, RZ, UR5, PT, P0 ;  /* 0x00000005ff007c0c */ /* 0x000fe2000bf05300 */
[----:B------:R-:W-:Y:S01]  /*2530*/  ULDC.64 UR4, c[0x0][0x308] ;  /* 0x0000c20000047ab9 */ /* 0x000fe20000000a00 */
[----:B------:R-:W-:Y:S01]  /*2540*/  LOP3.LUT R20, R20, 0xfffffffb, RZ, 0xc0, !PT ;  /* 0xfffffffb14147812 */ /* 0x000fe200078ec0ff */
[----:B------:R-:W-:Y:S01]  /*2550*/  IMAD R3, R123, R115, R8 ;  /* 0x000000737b037224 */ /* 0x000fe200078e0208 */
[----:B------:R-:W-:Y:S01]  /*2560*/  SHF.R.S32.HI R23, RZ, 0x1f, R22 ;  /* 0x0000001fff177819 */ /* 0x000fe20000011416 */
[----:B--2---:R-:W-:Y:S01]  /*2570*/  IMAD R10, R31, R108, RZ ;  /* 0x0000006c1f0a7224 */ /* 0x004fe200078e02ff */
[----:B------:R-:W-:Y:S01]  /*2580*/  SHF.L.U64.HI R131, R114, 0x7, R115 ;  /* 0x0000000772837819 */ /* 0x000fe20000010273 */
[----:B------:R-:W-:-:S02]  /*2590*/  IMAD.IADD R7, R7, 0x1, R3 ;  /* 0x0000000107077824 */ /* 0x000fc400078e0203 */
[----:B------:R-:W-:Y:S02]  /*25a0*/  IMAD R13, R220, R109, R10 ;  /* 0x0000006ddc0d7224 */ /* 0x000fe400078e020a */
[----:B----4-:R-:W-:-:S04]  /*25b0*/  IMAD.WIDE.U32 R4, R235, UR4, R6 ;  /* 0x00000004eb047c25 */ /* 0x010fc8000f8e0006 */
[----:B------:R-:W-:Y:S01]  /*25c0*/  IMAD R5, R235, UR5, R5 ;  /* 0x00000005eb057c24 */ /* 0x000fe2000f8e0205 */
[----:B------:R-:W-:Y:S01]  /*25d0*/  ULDC.64 UR4, c[0x0][0x310] ;  /* 0x0000c40000047ab9 */ /* 0x000fe20000000a00 */
[----:B------:R-:W-:-:S04]  /*25e0*/  IMAD.WIDE.U32 R112, R220, R108, R22 ;  /* 0x0000006cdc707225 */ /* 0x000fc800078e0016 */
[----:B------:R-:W-:Y:S01]  /*25f0*/  IMAD.WIDE.U32 R110, R220, R108, R18 ;  /* 0x0000006cdc6e7225 */ /* 0x000fe200078e0012 */
[----:B0-----:R-:W-:-:S03]  /*2600*/  SHF.R.U32.HI R34, RZ, 0x7, R27 ;  /* 0x00000007ff227819 */ /* 0x001fc6000001161b */
[----:B------:R-:W-:Y:S01]  /*2610*/  VIADD R9, R27, 0xffffff80 ;  /* 0xffffff801b097836 */ /* 0x000fe20000000000 */
[----:B------:R-:W-:Y:S01]  /*2620*/  ISETP.NE.AND P6, PT, R34, 0x1, PT ;  /* 0x000000012200780c */ /* 0x000fe20003fc5270 */
[----:B------:R-:W-:Y:S02]  /*2630*/  IMAD.IADD R113, R113, 0x1, R13 ;  /* 0x0000000171717824 */ /* 0x000fe400078e020d */
[----:B------:R-:W-:Y:S01]  /*2640*/  IMAD.IADD R111, R13, 0x1, R111 ;  /* 0x000000010d6f7824 */ /* 0x000fe200078e026f */
[----:B------:R-:W-:Y:S01]  /*2650*/  SHF.R.S32.HI R8, RZ, 0x1f, R9 ;  /* 0x0000001fff087819 */ /* 0x000fe20000011409 */
[----:B---3--:R-:W-:-:S03]  /*2660*/  IMAD.WIDE.U32 R104, R220, R102, R18 ;  /* 0x00000066dc687225 */ /* 0x008fc600078e0012 */
[----:B------:R-:W-:Y:S01]  /*2670*/  LEA.HI R8, R8, R9, RZ, 0x2 ;  /* 0x0000000908087211 */ /* 0x000fe200078f10ff */
[----:B------:R-:W-:-:S03]  /*2680*/  IMAD.WIDE.U32 R106, R220, R102, R22 ;  /* 0x00000066dc6a7225 */ /* 0x000fc600078e0016 */
[--C-:B------:R-:W-:Y:S01]  /*2690*/  SHF.R.S32.HI R127, RZ, 0x2, R8.reuse ;  /* 0x00000002ff7f7819 */ /* 0x100fe20000011408 */
[----:B------:R-:W-:Y:S01]  /*26a0*/  IMAD R25, R115, 0xa0, RZ ;  /* 0x000000a073197824 */ /* 0x000fe200078e02ff */
[----:B------:R-:W-:Y:S01]  /*26b0*/  SHF.R.S32.HI R8, RZ, 0x1f, R8 ;  /* 0x0000001fff087819 */ /* 0x000fe20000011408 */
[----:B------:R-:W-:Y:S02]  /*26c0*/  IMAD.SHL.U32 R132, R114, 0x80, RZ ;  /* 0x0000008072847824 */ /* 0x000fe400078e00ff */
[----:B-----5:R-:W-:Y:S01]  /*26d0*/  IMAD.WIDE.U32 R112, R146, R108, R112 ;  /* 0x0000006c92707225 */ /* 0x020fe200078e0070 */
[----:B------:R-:W-:-:S03]  /*26e0*/  LEA.HI R8, R8, R127, RZ, 0x2 ;  /* 0x0000007f08087211 */ /* 0x000fc600078f10ff */
[----:B------:R-:W-:Y:S01]  /*26f0*/  IMAD.WIDE.U32 R110, R146, R108, R110 ;  /* 0x0000006c926e7225 */ /* 0x000fe200078e006e */
[----:B------:R-:W-:-:S03]  /*2700*/  LOP3.LUT R8, R8, 0xfffffffc, RZ, 0xc0, !PT ;  /* 0xfffffffc08087812 */ /* 0x000fc600078ec0ff */
[----:B------:R-:W-:Y:S02]  /*2710*/  VIADD R36, R220, 0x80 ;  /* 0x00000080dc247836 */ /* 0x000fe40000000000 */
[----:B------:R-:W-:Y:S02]  /*2720*/  IMAD.IADD R127, R127, 0x1, -R8 ;  /* 0x000000017f7f7824 */ /* 0x000fe400078e0a08 */
[----:B------:R-:W-:Y:S01]  /*2730*/  VIADD R8, R18, 0x80 ;  /* 0x0000008012087836 */ /* 0x000fe20000000000 */
[----:B------:R-:W-:Y:S01]  /*2740*/  SHF.R.S32.HI R147, RZ, 0x1f, R36 ;  /* 0x0000001fff937819 */ /* 0x000fe20000011424 */
[----:B------:R-:W-:Y:S02]  /*2750*/  IMAD R129, R109, 0xa0, RZ ;  /* 0x000000a06d817824 */ /* 0x000fe400078e02ff */
[----:B------:R-:W-:Y:S01]  /*2760*/  VIADD R163, R34, 0x8 ;  /* 0x0000000822a37836 */ /* 0x000fe20000000000 */
[----:B------:R-:W-:Y:S02]  /*2770*/  SHF.R.S32.HI R3, RZ, 0x1f, R0 ;  /* 0x0000001fff037819 */ /* 0x000fe40000011400 */
[----:B------:R-:W-:-:S02]  /*2780*/  SEL R21, R0, RZ, !P0 ;  /* 0x000000ff00157207 */ /* 0x000fc40004000000 */
[----:B------:R-:W-:Y:S01]  /*2790*/  SEL R12, R3, RZ, !P0 ;  /* 0x000000ff030c7207 */ /* 0x000fe20004000000 */
[----:B------:R-:W-:Y:S02]  /*27a0*/  IMAD R3, R31, R114, RZ ;  /* 0x000000721f037224 */ /* 0x000fe400078e02ff */
[----:B------:R-:W-:-:S04]  /*27b0*/  IMAD.WIDE.U32 R118, R21, UR4, R4 ;  /* 0x0000000415767c25 */ /* 0x000fc8000f8e0004 */
[----:B------:R-:W-:Y:S02]  /*27c0*/  IMAD R0, R12, UR4, RZ ;  /* 0x000000040c007c24 */ /* 0x000fe4000f8e02ff */
[----:B------:R-:W-:-:S04]  /*27d0*/  IMAD.WIDE.U32 R4, R220, R114, R18 ;  /* 0x00000072dc047225 */ /* 0x000fc800078e0012 */
[----:B------:R-:W-:Y:S01]  /*27e0*/  IMAD R9, R21, UR5, R0 ;  /* 0x0000000515097c24 */ /* 0x000fe2000f8e0200 */
[----:B------:R-:W-:Y:S05]  /*27f0*/  @!P6 WARPSYNC.ALL ;  /* 0x000000000000e948 */ /* 0x000fea0003800000 */
[----:B------:R-:W-:Y:S01]  /*2800*/  VIADD R0, R18, 0x20 ;  /* 0x0000002012007836 */ /* 0x000fe20000000000 */
[----:B------:R-:W-:Y:S01]  /*2810*/  ULDC.64 UR4, c[0x0][0x330] ;  /* 0x0000cc0000047ab9 */ /* 0x000fe20000000a00 */
[----:B------:R-:W-:Y:S01]  /*2820*/  IMAD R11, R220, R115, R3 ;  /* 0x00000073dc0b7224 */ /* 0x000fe200078e0203 */
[----:B------:R-:W-:Y:S01]  /*2830*/  ULDC.64 UR6, c[0x0][0x338] ;  /* 0x0000ce0000067ab9 */ /* 0x000fe20000000a00 */
[C---:B------:R-:W-:Y:S01]  /*2840*/  IMAD.WIDE.U32 R116, R235.reuse, UR4, R18 ;  /* 0x00000004eb747c25 */ /* 0x040fe2000f8e0012 */
[----:B------:R-:W-:Y:S01]  /*2850*/  ULDC UR4, c[0x0][0x2f4] ;  /* 0x0000bd0000047ab9 */ /* 0x000fe20000000800 */
[----:B------:R-:W-:Y:S01]  /*2860*/  @!P6 BAR.SYNC.DEFER_BLOCKING 0x9, 0x100 ;  /* 0x024400000000eb1d */ /* 0x000fe20000010000 */
[----:B------:R-:W-:Y:S01]  /*2870*/  ISETP.GE.AND P1, PT, R0, UR4, PT ;  /* 0x0000000400007c0c */ /* 0x000fe2000bf26270 */
[----:B------:R-:W-:Y:S01]  /*2880*/  IMAD R117, R235, UR5, R117 ;  /* 0x00000005eb757c24 */ /* 0x000fe2000f8e0275 */
[----:B------:R-:W-:Y:S01]  /*2890*/  ISETP.GE.AND P0, PT, R18, UR4, PT ;  /* 0x0000000412007c0c */ /* 0x000fe2000bf06270 */
[----:B------:R-:W-:Y:S01]  /*28a0*/  IMAD.WIDE.U32 R114, R114, 0xa0, RZ ;  /* 0x000000a072727825 */ /* 0x000fe200078e00ff */
[----:B------:R-:W-:-:S02]  /*28b0*/  SEL R7, RZ, 0xffffffff, P1 ;  /* 0xffffffffff077807 */ /* 0x000fc40000800000 */
[----:B------:R-:W-:Y:S01]  /*28c0*/  SEL R6, RZ, 0x1, P0 ;  /* 0x00000001ff067807 */ /* 0x000fe20000000000 */
[----:B------:R-:W-:Y:S01]  /*28d0*/  IMAD.WIDE.U32 R116, R21, UR6, R116 ;  /* 0x0000000615747c25 */ /* 0x000fe2000f8e0074 */
[----:B------:R-:W-:Y:S02]  /*28e0*/  LOP3.LUT P0, RZ, R127, 0x2, RZ, 0xc0, !PT ;  /* 0x000000027fff7812 */ /* 0x000fe4000780c0ff */
[----:B------:R-:W-:Y:S01]  /*28f0*/  IADD3 R3, P1, R118, R4, RZ ;  /* 0x0000000476037210 */ /* 0x000fe20007f3e0ff */
[----:B------:R-:W-:Y:S01]  /*2900*/  IMAD.SHL.U32 R7, R7, 0x2, RZ ;  /* 0x0000000207077824 */ /* 0x000fe200078e00ff */
[----:B------:R-:W-:Y:S01]  /*2910*/  IADD3 R4, R119, R9, RZ ;  /* 0x0000000977047210 */ /* 0x000fe20007ffe0ff */
[----:B------:R-:W-:-:S03]  /*2920*/  IMAD.IADD R128, R115, 0x1, R25 ;  /* 0x0000000173807824 */ /* 0x000fc600078e0219 */
[----:B------:R-:W-:Y:S01]  /*2930*/  LOP3.LUT R9, R7, 0x2, R6, 0xe2, !PT ;  /* 0x0000000207097812 */ /* 0x000fe200078ee206 */
[----:B------:R-:W-:Y:S01]  /*2940*/  VIADD R6, R18, 0x40 ;  /* 0x0000004012067836 */ /* 0x000fe20000000000 */
[----:B------:R-:W-:Y:S01]  /*2950*/  IADD3.X R5, R4, R5, R11, P1, !PT ;  /* 0x0000000504057210 */ /* 0x000fe20000ffe40b */
[----:B------:R-:W-:Y:S02]  /*2960*/  VIADD R7, R18, 0x60 ;  /* 0x0000006012077836 */ /* 0x000fe40000000000 */
[----:B------:R-:W-:Y:S02]  /*2970*/  @P0 LOP3.LUT R20, R20, 0x4, RZ, 0xfc, !PT ;  /* 0x0000000414140812 */ /* 0x000fe400078efcff */
[----:B------:R-:W-:Y:S02]  /*2980*/  ISETP.GE.AND P0, PT, R6, UR4, PT ;  /* 0x0000000406007c0c */ /* 0x000fe4000bf06270 */
[----:B------:R-:W-:Y:S02]  /*2990*/  ISETP.GE.AND P1, PT, R7, UR4, PT ;  /* 0x0000000407007c0c */ /* 0x000fe4000bf26270 */
[----:B------:R-:W-:-:S02]  /*29a0*/  SEL R10, RZ, 0x4, P0 ;  /* 0x00000004ff0a7807 */ /* 0x000fc40000000000 */
[----:B------:R-:W-:Y:S02]  /*29b0*/  SEL R11, RZ, 0x8, P1 ;  /* 0x00000008ff0b7807 */ /* 0x000fe40000800000 */
[----:B------:R-:W-:Y:S02]  /*29c0*/  ISETP.GE.AND P0, PT, R8, UR4, PT ;  /* 0x0000000408007c0c */ /* 0x000fe4000bf06270 */
[----:B------:R-:W-:Y:S01]  /*29d0*/  LOP3.LUT R9, R11, R9, R10, 0xfe, !PT ;  /* 0x000000090b097212 */ /* 0x000fe200078efe0a */
[----:B------:R-:W-:Y:S01]  /*29e0*/  IMAD R11, R12, UR6, RZ ;  /* 0x000000060c0b7c24 */ /* 0x000fe2000f8e02ff */
[----:B------:R-:W-:Y:S02]  /*29f0*/  SEL R10, RZ, 0x10, P0 ;  /* 0x00000010ff0a7807 */ /* 0x000fe40000000000 */
[-C--:B-1----:R-:W-:Y:S01]  /*2a00*/  ISETP.GE.AND P0, PT, R18, R121.reuse, PT ;  /* 0x000000791200720c */ /* 0x082fe20003f06270 */
[----:B------:R-:W-:Y:S01]  /*2a10*/  IMAD R33, R21, UR7, R11 ;  /* 0x0000000715217c24 */ /* 0x000fe2000f8e020b */
[----:B------:R-:W-:Y:S01]  /*2a20*/  LOP3.LUT R35, R9, R10, RZ, 0xfc, !PT ;  /* 0x0000000a09237212 */ /* 0x000fe200078efcff */
[----:B------:R-:W-:Y:S01]  /*2a30*/  IMAD R9, R31, R102, RZ ;  /* 0x000000661f097224 */ /* 0x000fe200078e02ff */
[-C--:B------:R-:W-:Y:S01]  /*2a40*/  ISETP.GE.AND P2, PT, R6, R121.reuse, PT ;  /* 0x000000790600720c */ /* 0x080fe20003f46270 */
[----:B------:R-:W-:Y:S01]  /*2a50*/  IMAD.IADD R33, R117, 0x1, R33 ;  /* 0x0000000175217824 */ /* 0x000fe200078e0221 */
[----:B------:R-:W-:Y:S01]  /*2a60*/  ISETP.GE.AND P1, PT, R0, R121, PT ;  /* 0x000000790000720c */ /* 0x000fe20003f26270 */
[----:B------:R-:W-:Y:S01]  /*2a70*/  IMAD R13, R220, R103, R9 ;  /* 0x00000067dc0d7224 */ /* 0x000fe200078e0209 */
[----:B------:R-:W-:-:S02]  /*2a80*/  SEL R9, R121, RZ, P0 ;  /* 0x000000ff79097207 */ /* 0x000fc40000000000 */
[----:B------:R-:W-:Y:S01]  /*2a90*/  SEL R11, R121, RZ, P1 ;  /* 0x000000ff790b7207 */ /* 0x000fe20000800000 */
[----:B------:R-:W-:Y:S01]  /*2aa0*/  IMAD.IADD R107, R107, 0x1, R13 ;  /* 0x000000016b6b7824 */ /* 0x000fe200078e020d */
[----:B------:R-:W-:Y:S01]  /*2ab0*/  LOP3.LUT R20, R20, 0xfffffffe, RZ, 0xc0, !PT ;  /* 0xfffffffe14147812 */ /* 0x000fe200078ec0ff */
[----:B------:R-:W-:Y:S01]  /*2ac0*/  IMAD.IADD R9, R18, 0x1, R9 ;  /* 0x0000000112097824 */ /* 0x000fe200078e0209 */
[----:B------:R-:W-:Y:S01]  /*2ad0*/  IADD3 R105, R13, R105, RZ ;  /* 0x000000690d697210 */ /* 0x000fe20007ffe0ff */
[----:B------:R-:W-:Y:S01]  /*2ae0*/  IMAD.IADD R11, R0, 0x1, R11 ;  /* 0x00000001000b7824 */ /* 0x000fe200078e020b */
[----:B------:R-:W-:Y:S01]  /*2af0*/  SEL R13, R121, RZ, P2 ;  /* 0x000000ff790d7207 */ /* 0x000fe20001000000 */
[-C--:B------:R-:W-:Y:S01]  /*2b00*/  IMAD.WIDE.U32 R106, R146, R102.reuse, R106 ;  /* 0x00000066926a7225 */ /* 0x080fe200078e006a */
[----:B------:R-:W-:Y:S02]  /*2b10*/  @P2 LOP3.LUT R20, R20, 0x1, RZ, 0xfc, !PT ;  /* 0x0000000114142812 */ /* 0x000fe400078efcff */
[----:B------:R-:W-:Y:S01]  /*2b20*/  SHF.R.S32.HI R10, RZ, 0x1f, R9 ;  /* 0x0000001fff0a7819 */ /* 0x000fe20000011409 */
[----:B------:R-:W-:Y:S01]  /*2b30*/  IMAD.WIDE.U32 R104, R146, R102, R104 ;  /* 0x0000006692687225 */ /* 0x000fe200078e0068 */
[----:B------:R-:W-:Y:S01]  /*2b40*/  SHF.R.S32.HI R12, RZ, 0x1f, R11 ;  /* 0x0000001fff0c7819 */ /* 0x000fe2000001140b */
[----:B------:R0:W-:Y:S01]  /*2b50*/  STL [R1+0x10], R20 ;  /* 0x0000101401007387 */ /* 0x0001e20000100800 */
[----:B------:R-:W-:-:S02]  /*2b60*/  LEA.HI R26, R10, R9, RZ, 0x4 ;  /* 0x000000090a1a7211 */ /* 0x000fc400078f20ff */
[----:B------:R-:W-:Y:S02]  /*2b70*/  LEA.HI R10, R10, R9, RZ, 0x6 ;  /* 0x000000090a0a7211 */ /* 0x000fe400078f30ff */
[CC--:B------:R-:W-:Y:S02]  /*2b80*/  LEA.HI R28, R12.reuse, R11.reuse, RZ, 0x4 ;  /* 0x0000000b0c1c7211 */ /* 0x0c0fe400078f20ff */
[----:B------:R-:W-:Y:S02]  /*2b90*/  LEA.HI R11, R12, R11, RZ, 0x6 ;  /* 0x0000000b0c0b7211 */ /* 0x000fe400078f30ff */
[----:B------:R-:W-:Y:S01]  /*2ba0*/  SHF.R.U32.HI R9, RZ, 0x3, R231 ;  /* 0x00000003ff097819 */ /* 0x000fe200000116e7 */
[----:B0-----:R-:W-:Y:S01]  /*2bb0*/  IMAD.IADD R20, R6, 0x1, R13 ;  /* 0x0000000106147824 */ /* 0x001fe200078e020d */
[----:B------:R-:W-:Y:S02]  /*2bc0*/  SHF.R.S32.HI R10, RZ, 0x6, R10 ;  /* 0x00000006ff0a7819 */ /* 0x000fe4000001140a */
[----:B------:R-:W-:-:S02]  /*2bd0*/  LOP3.LUT R14, R231, 0x30, R26, 0xf8, !PT ;  /* 0x00000030e70e7812 */ /* 0x000fc400078ef81a */
[----:B------:R-:W-:Y:S01]  /*2be0*/  SHF.R.S32.HI R21, RZ, 0x1f, R20 ;  /* 0x0000001fff157819 */ /* 0x000fe20000011414 */
[C---:B------:R-:W-:Y:S01]  /*2bf0*/  IMAD R143, R10.reuse, 0x2800, R232 ;  /* 0x000028000a8f7824 */ /* 0x040fe200078e02e8 */
[----:B------:R-:W-:Y:S01]  /*2c00*/  SHF.R.S32.HI R12, RZ, 0x6, R11 ;  /* 0x00000006ff0c7819 */ /* 0x000fe2000001140b */
[--C-:B------:R-:W-:Y:S01]  /*2c10*/  IMAD R145, R10, 0x2800, R229.reuse ;  /* 0x000028000a917824 */ /* 0x100fe200078e02e5 */
[C---:B------:R-:W-:Y:S02]  /*2c20*/  LOP3.LUT R11, R227.reuse, 0x30, R26, 0xf8, !PT ;  /* 0x00000030e30b7812 */ /* 0x040fe400078ef81a */
[----:B------:R-:W-:Y:S01]  /*2c30*/  LOP3.LUT R13, R227, 0x30, R28, 0xf8, !PT ;  /* 0x00000030e30d7812 */ /* 0x000fe200078ef81c */
[----:B------:R-:W-:Y:S01]  /*2c40*/  IMAD R144, R12, 0x2800, R229 ;  /* 0x000028000c907824 */ /* 0x000fe200078e02e5 */
[----:B------:R-:W-:Y:S01]  /*2c50*/  LOP3.LUT R14, R14, R9, RZ, 0x3c, !PT ;  /* 0x000000090e0e7212 */ /* 0x000fe200078e3cff */
[----:B------:R-:W-:Y:S01]  /*2c60*/  IMAD R135, R12, 0x2800, R232 ;  /* 0x000028000c877824 */ /* 0x000fe200078e02e8 */
[CC--:B------:R-:W-:Y:S01]  /*2c70*/  LEA.HI R30, R21.reuse, R20.reuse, RZ, 0x4 ;  /* 0x00000014151e7211 */ /* 0x0c0fe200078f20ff */
[----:B------:R-:W-:Y:S01]  /*2c80*/  VIADD R12, R18, 0xa0 ;  /* 0x000000a0120c7836 */ /* 0x000fe20000000000 */
[----:B------:R-:W-:Y:S01]  /*2c90*/  LEA.HI R20, R21, R20, RZ, 0x6 ;  /* 0x0000001415147211 */ /* 0x000fe200078f30ff */
[----:B------:R-:W-:Y:S01]  /*2ca0*/  IMAD.IADD R143, R143, 0x1, R14 ;  /* 0x000000018f8f7824 */ /* 0x000fe200078e020e */
[----:B------:R-:W-:-:S02]  /*2cb0*/  LOP3.LUT R10, R11, R228, RZ, 0x3c, !PT ;  /* 0x000000e40b0a7212 */ /* 0x000fc400078e3cff */
[----:B------:R-:W-:Y:S02]  /*2cc0*/  LOP3.LUT R13, R13, R228, RZ, 0x3c, !PT ;  /* 0x000000e40d0d7212 */ /* 0x000fe400078e3cff */
[----:B------:R-:W-:Y:S01]  /*2cd0*/  SHF.R.S32.HI R20, RZ, 0x6, R20 ;  /* 0x00000006ff147819 */ /* 0x000fe20000011414 */
[----:B------:R-:W-:Y:S01]  /*2ce0*/  IMAD.IADD R145, R145, 0x1, R10 ;  /* 0x0000000191917824 */ /* 0x000fe200078e020a */
[C---:B------:R-:W-:Y:S01]  /*2cf0*/  LOP3.LUT R14, R231.reuse, 0x30, R30, 0xf8, !PT ;  /* 0x00000030e70e7812 */ /* 0x040fe200078ef81e */
[----:B------:R-:W-:Y:S01]  /*2d00*/  IMAD.IADD R144, R144, 0x1, R13 ;  /* 0x0000000190907824 */ /* 0x000fe200078e020d */
[----:B------:R-:W-:Y:S01]  /*2d10*/  LOP3.LUT R10, R231, 0x30, R28, 0xf8, !PT ;  /* 0x00000030e70a7812 */ /* 0x000fe200078ef81c */
[----:B------:R-:W-:Y:S01]  /*2d20*/  IMAD R134, R20, 0x2800, R232 ;  /* 0x0000280014867824 */ /* 0x000fe200078e02e8 */
[-C--:B------:R-:W-:Y:S01]  /*2d30*/  LOP3.LUT R13, R14, R9.reuse, RZ, 0x3c, !PT ;  /* 0x000000090e0d7212 */ /* 0x080fe200078e3cff */
[----:B------:R-:W-:Y:S01]  /*2d40*/  IMAD R142, R20, 0x2800, R229 ;  /* 0x00002800148e7824 */ /* 0x000fe200078e02e5 */
[----:B------:R-:W-:Y:S01]  /*2d50*/  SHF.R.S32.HI R21, RZ, 0x1f, R146 ;  /* 0x0000001fff157819 */ /* 0x000fe20000011492 */
[----:B------:R-:W-:Y:S01]  /*2d60*/  IMAD.SHL.U32 R14, R102, 0x80, RZ ;  /* 0x00000080660e7824 */ /* 0x000fe200078e00ff */
[----:B------:R-:W-:Y:S01]  /*2d70*/  LOP3.LUT R10, R10, R9, RZ, 0x3c, !PT ;  /* 0x000000090a0a7212 */ /* 0x000fe200078e3cff */
[----:B------:R-:W-:Y:S01]  /*2d80*/  IMAD.IADD R134, R134, 0x1, R13 ;  /* 0x0000000186867824 */ /* 0x000fe200078e020d */
[----:B------:R-:W-:Y:S01]  /*2d90*/  ISETP.GE.AND P2, PT, R12, UR4, PT ;  /* 0x000000040c007c0c */ /* 0x000fe2000bf46270 */
[----:B------:R-:W-:Y:S01]  /*2da0*/  IMAD R13, R21, R102, RZ ;  /* 0x00000066150d7224 */ /* 0x000fe200078e02ff */
[----:B------:R-:W-:Y:S01]  /*2db0*/  LOP3.LUT R11, R227, 0x30, R30, 0xf8, !PT ;  /* 0x00000030e30b7812 */ /* 0x000fe200078ef81e */
[----:B------:R-:W-:Y:S01]  /*2dc0*/  IMAD.IADD R135, R135, 0x1, R10 ;  /* 0x0000000187877824 */ /* 0x000fe200078e020a */
[----:B------:R-:W-:Y:S01]  /*2dd0*/  SEL R32, RZ, 0x20, P2 ;  /* 0x00000020ff207807 */ /* 0x000fe20001000000 */
[----:B------:R-:W-:Y:S01]  /*2de0*/  IMAD R10, R21, R108, RZ ;  /* 0x0000006c150a7224 */ /* 0x000fe200078e02ff */
[----:B------:R-:W-:Y:S01]  /*2df0*/  IADD3 R122, P2, R220, R123, RZ ;  /* 0x0000007bdc7a7210 */ /* 0x000fe20007f5e0ff */
[----:B------:R-:W-:Y:S01]  /*2e00*/  IMAD R29, R146, R103, R13 ;  /* 0x00000067921d7224 */ /* 0x000fe200078e020d */
[C---:B------:R-:W-:Y:S01]  /*2e10*/  SHF.L.U64.HI R13, R102.reuse, 0x7, R103 ;  /* 0x00000007660d7819 */ /* 0x040fe20000010267 */
[----:B------:R-:W-:Y:S01]  /*2e20*/  IMAD R21, R103, 0xa0, RZ ;  /* 0x000000a067157824 */ /* 0x000fe200078e02ff */
[----:B------:R-:W-:Y:S01]  /*2e30*/  LOP3.LUT R11, R11, R228, RZ, 0x3c, !PT ;  /* 0x000000e40b0b7212 */ /* 0x000fe200078e3cff */
[----:B------:R-:W-:Y:S01]  /*2e40*/  IMAD.WIDE.U32 R102, R102, 0xa0, RZ ;  /* 0x000000a066667825 */ /* 0x000fe200078e00ff */
[----:B------:R-:W-:-:S02]  /*2e50*/  IADD3 R25, R29, R105, RZ ;  /* 0x000000691d197210 */ /* 0x000fc40007ffe0ff */
[----:B------:R-:W-:Y:S01]  /*2e60*/  IADD3 R142, R142, R11, RZ ;  /* 0x0000000b8e8e7210 */ /* 0x000fe20007ffe0ff */
[----:B------:R-:W-:Y:S01]  /*2e70*/  IMAD R27, R146, R109, R10 ;  /* 0x0000006d921b7224 */ /* 0x000fe200078e020a */
[C---:B------:R-:W-:Y:S01]  /*2e80*/  SHF.L.U64.HI R10, R108.reuse, 0x7, R109 ;  /* 0x000000076c0a7819 */ /* 0x040fe2000001026d */
[----:B------:R-:W-:Y:S01]  /*2e90*/  IMAD.X R123, R31, 0x1, R15, P2 ;  /* 0x000000011f7b7824 */ /* 0x000fe200010e060f */
[----:B------:R-:W-:Y:S01]  /*2ea0*/  SHF.R.S32.HI R120, RZ, 0x4, R26 ;  /* 0x00000004ff787819 */ /* 0x000fe2000001141a */
[----:B------:R-:W-:Y:S01]  /*2eb0*/  IMAD.IADD R130, R103, 0x1, R21 ;  /* 0x0000000167827824 */ /* 0x000fe200078e0215 */
[----:B------:R-:W-:Y:S01]  /*2ec0*/  LOP3.LUT R39, R35, R32, RZ, 0xfc, !PT ;  /* 0x0000002023277212 */ /* 0x000fe200078efcff */
[----:B------:R-:W-:Y:S01]  /*2ed0*/  IMAD.SHL.U32 R11, R108, 0x80, RZ ;  /* 0x000000806c0b7824 */ /* 0x000fe200078e00ff */
[----:B------:R-:W-:Y:S01]  /*2ee0*/  LOP3.LUT R26, R26, 0xfffffff0, RZ, 0xc0, !PT ;  /* 0xfffffff01a1a7812 */ /* 0x000fe200078ec0ff */
[----:B------:R-:W-:Y:S01]  /*2ef0*/  IMAD.IADD R15, R113, 0x1, R27 ;  /* 0x00000001710f7824 */ /* 0x000fe200078e021b */
[----:B------:R-:W-:Y:S01]  /*2f00*/  SHF.R.S32.HI R101, RZ, 0x4, R28 ;  /* 0x00000004ff657819 */ /* 0x000fe2000001141c */
[----:B------:R-:W-:Y:S01]  /*2f10*/  IMAD.IADD R20, R27, 0x1, R111 ;  /* 0x000000011b147824 */ /* 0x000fe200078e026f */
[----:B------:R-:W-:Y:S01]  /*2f20*/  LOP3.LUT R27, R28, 0xfffffff0, RZ, 0xc0, !PT ;  /* 0xfffffff01c1b7812 */ /* 0x000fe200078ec0ff */
[----:B------:R-:W-:Y:S01]  /*2f30*/  IMAD.IADD R21, R107, 0x1, R29 ;  /* 0x000000016b157824 */ /* 0x000fe200078e021d */
[----:B------:R-:W-:Y:S01]  /*2f40*/  LOP3.LUT R29, R30, 0xfffffff0, RZ, 0xc0, !PT ;  /* 0xfffffff01e1d7812 */ /* 0x000fe200078ec0ff */
[----:B------:R-:W-:Y:S01]  /*2f50*/  IMAD.WIDE.U32 R108, R108, 0xa0, RZ ;  /* 0x000000a06c6c7825 */ /* 0x000fe200078e00ff */
[----:B------:R-:W-:-:S02]  /*2f60*/  LOP3.LUT R34, R35, 0x1, RZ, 0xc0, !PT ;  /* 0x0000000123227812 */ /* 0x000fc400078ec0ff */
[----:B------:R-:W-:Y:S01]  /*2f70*/  SHF.R.S32.HI R28, RZ, 0x4, R30 ;  /* 0x00000004ff1c7819 */ /* 0x000fe2000001141e */
[----:B------:R-:W-:Y:S01]  /*2f80*/  IMAD.IADD R129, R109, 0x1, R129 ;  /* 0x000000016d817824 */ /* 0x000fe200078e0281 */
[C---:B------:R-:W-:Y:S02]  /*2f90*/  LOP3.LUT R35, R39.reuse, 0x2, RZ, 0xc0, !PT ;  /* 0x0000000227237812 */ /* 0x040fe400078ec0ff */
[C---:B------:R-:W-:Y:S02]  /*2fa0*/  LOP3.LUT R36, R39.reuse, 0x4, RZ, 0xc0, !PT ;  /* 0x0000000427247812 */ /* 0x040fe400078ec0ff */
[C---:B------:R-:W-:Y:S02]  /*2fb0*/  LOP3.LUT R37, R39.reuse, 0x8, RZ, 0xc0, !PT ;  /* 0x0000000827257812 */ /* 0x040fe400078ec0ff */
[----:B------:R-:W-:Y:S02]  /*2fc0*/  LOP3.LUT R38, R39, 0x10, RZ, 0xc0, !PT ;  /* 0x0000001027267812 */ /* 0x000fe400078ec0ff */
[----:B------:R-:W-:-:S02]  /*2fd0*/  SHF.L.U32 R121, R121, 0x1, RZ ;  /* 0x0000000179797819 */ /* 0x000fc400000006ff */
[----:B------:R-:W-:Y:S02]  /*2fe0*/  SHF.R.S32.HI R30, RZ, 0x1f, R26 ;  /* 0x0000001fff1e7819 */ /* 0x000fe4000001141a */
[----:B------:R-:W-:Y:S02]  /*2ff0*/  SHF.R.S32.HI R31, RZ, 0x1f, R27 ;  /* 0x0000001fff1f7819 */ /* 0x000fe4000001141b */
[----:B------:R-:W-:Y:S02]  /*3000*/  SHF.R.S32.HI R32, RZ, 0x1f, R29 ;  /* 0x0000001fff207819 */ /* 0x000fe4000001141d */
[----:B------:R-:W-:-:S07]  /*3010*/  LOP3.LUT R39, R39, 0x20, RZ, 0xc0, !PT ;  /* 0x0000002027277812 */ /* 0x000fce00078ec0ff */
.L_x_438:
[----:B------:R-:W2:Y:S01]  /*3020*/  LDL.LU R42, [R1+0x10] ;  /* 0x00001000012a7983 */ /* 0x000ea20000300800 */
[----:B0-----:R-:W0:Y:S01]  /*3030*/  LDC.64 R124, c[0x0][0x2e8] ;  /* 0x0000ba00ff7c7b82 */ /* 0x001e220000000a00 */
[----:B------:R-:W-:Y:S01]  /*3040*/  VIADD R47, R24, 0xffffffff ;  /* 0xffffffff182f7836 */ /* 0x000fe20000000000 */
[----:B------:R-:W-:Y:S01]  /*3050*/  LOP3.LUT P4, RZ, R127, 0x2, RZ, 0xc0, !PT ;  /* 0x000000027fff7812 */ /* 0x000fe2000788c0ff */
[----:B------:R-:W-:Y:S05]  /*3060*/  YIELD ;  /* 0x0000000000007946 */ /* 0x000fea0003800000 */
[----:B------:R-:W-:Y:S01]  /*3070*/  SHF.R.S32.HI R44, RZ, 0x1f, R47 ;  /* 0x0000001fff2c7819 */ /* 0x000fe2000001142f */
[-C--:B------:R-:W-:Y:S01]  /*3080*/  IMAD R41, R128, R47.reuse, RZ ;  /* 0x0000002f80297224 */ /* 0x080fe200078e02ff */
[----:B------:R-:W1:Y:S01]  /*3090*/  LDC R133, c[0x0][0x3f4] ;  /* 0x0000fd00ff857b82 */ /* 0x000e620000000800 */
[----:B------:R-:W-:Y:S01]  /*30a0*/  IMAD.WIDE.U32 R136, R114, R47, RZ ;  /* 0x0000002f72887225 */ /* 0x000fe200078e00ff */
[----:B------:R-:W-:Y:S03]  /*30b0*/  BSSY B0, `(.L_x_339) ;  /* 0x0000cac000007945 */ /* 0x000fe60003800000 */
[----:B------:R-:W-:Y:S01]  /*30c0*/  IMAD R41, R44, R114, R41 ;  /* 0x000000722c297224 */ /* 0x000fe200078e0229 */
[----:B------:R-:W-:-:S03]  /*30d0*/  IADD3 R49, P2, P3, R3, R136, R132 ;  /* 0x0000008803317210 */ /* 0x000fc60007b5e084 */
[----:B------:R-:W-:Y:S02]  /*30e0*/  IMAD.IADD R96, R137, 0x1, R41 ;  /* 0x0000000189607824 */ /* 0x000fe400078e0229 */
[----:B------:R-:W-:-:S03]  /*30f0*/  IMAD R41, R17, 0x7800, R236 ;  /* 0x0000780011297824 */ /* 0x000fc600078e02ec */
[----:B------:R-:W-:Y:S01]  /*3100*/  IADD3.X R24, R5, R96, R131, P2, P3 ;  /* 0x0000006005187210 */ /* 0x000fe200017e6483 */
[C---:B------:R-:W-:Y:S01]  /*3110*/  VIADD R43, R41.reuse, 0x20 ;  /* 0x00000020292b7836 */ /* 0x040fe20000000000 */
[-C--:B0-----:R-:W-:Y:S01]  /*3120*/  IADD3 R50, P2, P3, R136, R124.reuse, R3 ;  /* 0x0000007c88327210 */ /* 0x081fe20007b5e003 */
[----:B------:R-:W-:Y:S02]  /*3130*/  @P4 VIADD R43, R41, 0xffffffe0 ;  /* 0xffffffe0292b4836 */ /* 0x000fe40000000000 */
[----:B------:R-:W-:Y:S01]  /*3140*/  IMAD.IADD R40, R16, 0x1, R41 ;  /* 0x0000000110287824 */ /* 0x000fe200078e0229 */
[----:B------:R-:W-:Y:S01]  /*3150*/  IADD3.X R51, R96, R125, R5, P2, P3 ;  /* 0x0000007d60337210 */ /* 0x000fe200017e6405 */
[----:B------:R-:W-:Y:S01]  /*3160*/  IMAD.IADD R41, R16, 0x1, R43 ;  /* 0x0000000110297824 */ /* 0x000fe200078e022b */
[----:B------:R-:W-:-:S05]  /*3170*/  IADD3 R48, P2, R49, R124, RZ ;  /* 0x0000007c31307210 */ /* 0x000fca0007f5e0ff */
[----:B------:R-:W-:Y:S01]  /*3180*/  IMAD.X R49, R24, 0x1, R125, P2 ;  /* 0x0000000118317824 */ /* 0x000fe200010e067d */
[----:B------:R-:W-:Y:S02]  /*3190*/  ISETP.GT.AND P2, PT, R47, R126, PT ;  /* 0x0000007e2f00720c */ /* 0x000fe40003f44270 */
[----:B------:R-:W-:Y:S02]  /*31a0*/  MOV R24, R47 ;  /* 0x0000002f00187202 */ /* 0x000fe40000000f00 */
[----:B--2---:R-:W-:-:S09]  /*31b0*/  LOP3.LUT R42, R42, 0xfffffffd, RZ, 0xc0, !PT ;  /* 0xfffffffd2a2a7812 */ /* 0x004fd200078ec0ff */
[----:B------:R-:W-:Y:S02]  /*31c0*/  @P2 LOP3.LUT R42, R42, 0x2, RZ, 0xfc, !PT ;  /* 0x000000022a2a2812 */ /* 0x000fe400078efcff */
[----:B-1----:R-:W-:-:S03]  /*31d0*/  ISETP.GE.AND P2, PT, R133, 0x1, PT ;  /* 0x000000018500780c */ /* 0x002fc60003f46270 */
[----:B------:R0:W-:Y:S10]  /*31e0*/  STL [R1+0x10], R42 ;  /* 0x0000102a01007387 */ /* 0x0001f40000100800 */
[----:B0-----:R-:W-:Y:S05]  /*31f0*/  @!P2 BRA `(.L_x_340) ;  /* 0x000000c40080a947 */ /* 0x001fea0003800000 */
[----:B------:R-:W-:Y:S01]  /*3200*/  ULDC.U8 UR4, c[0x0][0x410] ;  /* 0x0001040000047ab9 */ /* 0x000fe20000000000 */
[-C--:B------:R-:W-:Y:S01]  /*3210*/  IMAD R43, R129, R47.reuse, RZ ;  /* 0x0000002f812b7224 */ /* 0x080fe200078e02ff */
[----:B------:R-:W-:Y:S01]  /*3220*/  ISETP.NE.AND P2, PT, RZ, UR4, PT ;  /* 0x00000004ff007c0c */ /* 0x000fe2000bf45270 */
[-C--:B------:R-:W-:Y:S02]  /*3230*/  IMAD R45, R130, R47.reuse, RZ ;  /* 0x0000002f822d7224 */ /* 0x080fe400078e02ff */
[----:B------:R-:W-:Y:S02]  /*3240*/  IMAD R42, R24, -0xa0, R2 ;  /* 0xffffff60182a7824 */ /* 0x000fe400078e0202 */
[C---:B------:R-:W-:Y:S02]  /*3250*/  IMAD R43, R44.reuse, R108, R43 ;  /* 0x0000006c2c2b7224 */ /* 0x040fe400078e022b */
[----:B------:R-:W-:Y:S01]  /*3260*/  IMAD R45, R44, R102, R45 ;  /* 0x000000662c2d7224 */ /* 0x000fe200078e022d */
[----:B------:R-:W-:Y:S01]  /*3270*/  VIMNMX R42, R42, 0xa0, PT ;  /* 0x000000a02a2a7848 */ /* 0x000fe20003fe0100 */
[----:B------:R-:W-:-:S04]  /*3280*/  IMAD.WIDE.U32 R94, R108, R47, RZ ;  /* 0x0000002f6c5e7225 */ /* 0x000fc800078e00ff */
[----:B------:R-:W-:-:S04]  /*3290*/  IMAD.WIDE.U32 R92, R102, R47, RZ ;  /* 0x0000002f665c7225 */ /* 0x000fc800078e00ff */
[----:B------:R-:W-:Y:S02]  /*32a0*/  IMAD.IADD R43, R95, 0x1, R43 ;  /* 0x000000015f2b7824 */ /* 0x000fe400078e022b */
[----:B------:R-:W-:Y:S01]  /*32b0*/  IMAD.IADD R100, R93, 0x1, R45 ;  /* 0x000000015d647824 */ /* 0x000fe200078e022d */
[----:B------:R-:W-:Y:S06]  /*32c0*/  @!P2 BRA `(.L_x_341) ;  /* 0x0000005c00a8a947 */ /* 0x000fec0003800000 */
[----:B------:R-:W-:Y:S01]  /*32d0*/  ISETP.GE.AND P3, PT, R220, R42, PT ;  /* 0x0000002adc00720c */ /* 0x000fe20003f66270 */
[----:B------:R-:W-:Y:S01]  /*32e0*/  BSSY B1, `(.L_x_342) ;  /* 0x000003e000017945 */ /* 0x000fe20003800000 */
        /* <DEDUP_REMOVED lines=24> */
[----:B------:R-:W-:Y:S06]  /*3470*/  @P3 BRA `(.L_x_343) ;  /* 0x0000000000903947 */ /* 0x000fec0003800000 */
[----:B------:R-:W-:Y:S01]  /*3480*/  ULDC.64 UR4, c[0x0][0x3e8] ;  /* 0x0000fa0000047ab9 */ /* 0x000fe20000000a00 */
[----:B------:R-:W-:Y:S02]  /*3490*/  CS2R R124, SRZ ;  /* 0x00000000007c7805 */ /* 0x000fe4000001ff00 */
[----:B------:R-:W-:Y:S02]  /*34a0*/  IADD3 R44, P2, P4, R112, UR4, R94 ;  /* 0x00000004702c7c10 */ /* 0x000fe4000fc5e05e */
[----:B------:R-:W-:Y:S02]  /*34b0*/  CS2R R136, SRZ ;  /* 0x0000000000887805 */ /* 0x000fe4000001ff00 */
[----:B------:R-:W-:Y:S01]  /*34c0*/  IADD3.X R45, R15, UR5, R43, P2, P4 ;  /* 0x000000050f2d7c10 */ /* 0x000fe200097e842b */
[----:B------:R-:W-:Y:S02]  /*34d0*/  ULDC.64 UR4, c[0x0][0x400] ;  /* 0x0001000000047ab9 */ /* 0x000fe40000000a00 */
[----:B------:R-:W-:-:S04]  /*34e0*/  IADD3 R46, P2, P4, R106, UR4, R92 ;  /* 0x000000046a2e7c10 */ /* 0x000fc8000fc5e05c */
[----:B------:R-:W-:Y:S02]  /*34f0*/  IADD3.X R47, R21, UR5, R100, P2, P4 ;  /* 0x00000005152f7c10 */ /* 0x000fe400097e8464 */
[----:B------:R-:W-:Y:S02]  /*3500*/  ISETP.GE.AND P2, PT, R22, R133, PT ;  /* 0x000000851600720c */ /* 0x000fe40003f46270 */
[----:B------:R-:W-:Y:S02]  /*3510*/  CS2R R96, SRZ ;  /* 0x0000000000607805 */ /* 0x000fe4000001ff00 */
[----:B------:R-:W-:-:S09]  /*3520*/  CS2R R98, SRZ ;  /* 0x0000000000627805 */ /* 0x000fd2000001ff00 */
[----:B------:R0:W5:Y:S04]  /*3530*/  @!P2 LDG.E.64 R124, desc[UR54][R44.64] ;  /* 0x000000362c7ca981 */ /* 0x000168000c1e1b00 */
[----:B------:R0:W5:Y:S01]  /*3540*/  @!P2 LDG.E.64 R136, desc[UR54][R46.64] ;  /* 0x000000362e88a981 */ /* 0x000162000c1e1b00 */
        /* <DEDUP_REMOVED lines=20> */
[----:B------:R-:W-:-:S13]  /*3690*/  ISETP.GE.AND P2, PT, R226, R133, PT ;  /* 0x00000085e200720c */ /* 0x000fda0003f46270 */
[----:B------:R0:W5:Y:S04]  /*36a0*/  @!P2 LDG.E.64 R76, desc[UR54][R44.64+0x50] ;  /* 0x000050362c4ca981 */ /* 0x000168000c1e1b00 */
[----:B------:R0:W5:Y:S02]  /*36b0*/  @!P2 LDG.E.64 R78, desc[UR54][R46.64+0x50] ;  /* 0x000050362e4ea981 */ /* 0x000164000c1e1b00 */
.L_x_343:
[----:B------:R-:W-:Y:S05]  /*36c0*/  BSYNC B1 ;  /* 0x0000000000017941 */ /* 0x000fea0003800000 */
.L_x_342:
[----:B0-----:R-:W-:Y:S01]  /*36d0*/  VIADD R44, R220, 0x80 ;  /* 0x00000080dc2c7836 */ /* 0x001fe20000000000 */
[----:B------:R-:W-:Y:S01]  /*36e0*/  BSSY B1, `(.L_x_344) ;  /* 0x000002d000017945 */ /* 0x000fe20003800000 */
[----:B-----5:R-:W-:Y:S02]  /*36f0*/  IMAD.MOV.U32 R150, RZ, RZ, R76 ;  /* 0x000000ffff967224 */ /* 0x020fe400078e004c */
[----:B------:R-:W-:Y:S01]  /*3700*/  IMAD.MOV.U32 R155, RZ, RZ, R80 ;  /* 0x000000ffff9b7224 */ /* 0x000fe200078e0050 */
[----:B------:R-:W-:-:S13]  /*3710*/  ISETP.GE.AND P4, PT, R44, R42, PT ;  /* 0x0000002a2c00720c */ /* 0x000fda0003f86270 */
[----:B------:R-:W-:Y:S05]  /*3720*/  @P4 BRA `(.L_x_345) ;  /* 0x0000000000a04947 */ /* 0x000fea0003800000 */
[----:B------:R-:W-:Y:S01]  /*3730*/  IADD3 R44, P2, P5, R112, R94, R11 ;  /* 0x0000005e702c7210 */ /* 0x000fe20007d5e00b */
[----:B------:R-:W-:Y:S01]  /*3740*/  ULDC.64 UR4, c[0x0][0x3e8] ;  /* 0x0000fa0000047ab9 */ /* 0x000fe20000000a00 */
[----:B------:R-:W-:Y:S02]  /*3750*/  CS2R R72, SRZ ;  /* 0x0000000000487805 */ /* 0x000fe4000001ff00 */
[----:B------:R-:W-:Y:S02]  /*3760*/  CS2R R74, SRZ ;  /* 0x00000000004a7805 */ /* 0x000fe4000001ff00 */
[----:B------:R-:W-:Y:S02]  /*3770*/  IADD3.X R43, R15, R43, R10, P2, P5 ;  /* 0x0000002b0f2b7210 */ /* 0x000fe400017ea40a */
[----:B------:R-:W-:-:S04]  /*3780*/  IADD3 R46, P2, P5, R106, R92, R14 ;  /* 0x0000005c6a2e7210 */ /* 0x000fc80007d5e00e */
[----:B------:R-:W-:Y:S02]  /*3790*/  IADD3.X R100, R21, R100, R13, P2, P5 ;  /* 0x0000006415647210 */ /* 0x000fe400017ea40d */
[----:B------:R-:W-:-:S04]  /*37a0*/  IADD3 R44, P2, R44, UR4, RZ ;  /* 0x000000042c2c7c10 */ /* 0x000fc8000ff5e0ff */
[----:B------:R-:W-:Y:S01]  /*37b0*/  IADD3.X R45, R43, UR5, RZ, P2, !PT ;  /* 0x000000052b2d7c10 */ /* 0x000fe200097fe4ff */
[----:B------:R-:W-:Y:S02]  /*37c0*/  ULDC.64 UR4, c[0x0][0x400] ;  /* 0x0001000000047ab9 */ /* 0x000fe40000000a00 */
[----:B------:R-:W-:-:S04]  /*37d0*/  IADD3 R46, P2, R46, UR4, RZ ;  /* 0x000000042e2e7c10 */ /* 0x000fc8000ff5e0ff */
[----:B------:R-:W-:Y:S02]  /*37e0*/  IADD3.X R47, R100, UR5, RZ, P2, !PT ;  /* 0x00000005642f7c10 */ /* 0x000fe400097fe4ff */
        /* <DEDUP_REMOVED lines=28> */
.L_x_345:
[----:B------:R-:W-:Y:S05]  /*39b0*/  BSYNC B1 ;  /* 0x0000000000017941 */ /* 0x000fea0003800000 */
.L_x_344:
[----:B------:R-:W-:Y:S01]  /*39c0*/  UISETP.NE.AND UP0, UPT, UR53, 0x3, UPT ;  /* 0x000000033500788c */ /* 0x000fe2000bf05270 */
[----:B------:R-:W-:Y:S01]  /*39d0*/  IMAD.MOV.U32 R161, RZ, RZ, R84 ;  /* 0x000000ffffa17224 */ /* 0x000fe200078e0054 */
[----:B------:R-:W-:Y:S01]  /*39e0*/  MOV R164, R88 ;  /* 0x0000005800a47202 */ /* 0x000fe20000000f00 */
[----:B------:R-:W-:Y:S01]  /*39f0*/  IMAD.MOV.U32 R166, RZ, RZ, R96 ;  /* 0x000000ffffa67224 */ /* 0x000fe200078e0060 */
[----:B------:R-:W-:Y:S01]  /*3a00*/  MOV R169, R136 ;  /* 0x0000008800a97202 */ /* 0x000fe20000000f00 */
[----:B------:R-:W-:Y:S01]  /*3a10*/  IMAD.MOV.U32 R168, RZ, RZ, R124 ;  /* 0x000000ffffa87224 */ /* 0x000fe200078e007c */
[----:B------:R-:W-:Y:S01]  /*3a20*/  PLOP3.LUT P2, PT, PT, PT, UP0, 0x80, 0x0 ;  /* 0x000000000000781c */ /* 0x000fe20003f4f008 */
[----:B------:R-:W-:Y:S01]  /*3a30*/  IMAD.MOV.U32 R159, RZ, RZ, R78 ;  /* 0x000000ffff9f7224 */ /* 0x000fe200078e004e */
[----:B-----5:R-:W-:Y:S01]  /*3a40*/  MOV R95, R58 ;  /* 0x0000003a005f7202 */ /* 0x020fe20000000f00 */
[----:B------:R-:W-:Y:S02]  /*3a50*/  IMAD.MOV.U32 R160, RZ, RZ, R82 ;  /* 0x000000ffffa07224 */ /* 0x000fe400078e0052 */
[----:B------:R-:W-:-:S02]  /*3a60*/  IMAD.MOV.U32 R162, RZ, RZ, R86 ;  /* 0x000000ffffa27224 */ /* 0x000fc400078e0056 */
[----:B------:R-:W-:Y:S02]  /*3a70*/  IMAD.MOV.U32 R165, RZ, RZ, R90 ;  /* 0x000000ffffa57224 */ /* 0x000fe400078e005a */
[----:B------:R-:W-:Y:S02]  /*3a80*/  IMAD.MOV.U32 R167, RZ, RZ, R98 ;  /* 0x000000ffffa77224 */ /* 0x000fe400078e0062 */
[----:B------:R-:W-:Y:S02]  /*3a90*/  IMAD.MOV.U32 R92, RZ, RZ, R52 ;  /* 0x000000ffff5c7224 */ /* 0x000fe400078e0034 */
[----:B------:R-:W-:Y:S02]  /*3aa0*/  IMAD.MOV.U32 R94, RZ, RZ, R56 ;  /* 0x000000ffff5e7224 */ /* 0x000fe400078e0038 */
        /* <DEDUP_REMOVED lines=8> */
[----:B------:R-:W-:Y:S01]  /*3b30*/  IMAD.MOV.U32 R158, RZ, RZ, R74 ;  /* 0x000000ffff9e7224 */ /* 0x000fe200078e004a */
[----:B------:R-:W-:Y:S06]  /*3b40*/  @!P2 BRA `(.L_x_346) ;  /* 0x000000000004a947 */ /* 0x000fec0003800000 */
[----:B------:R-:W-:Y:S01]  /*3b50*/  BPT.TRAP 0x1 ;  /* 0x000000040000795c */ /* 0x000fe20000300000 */
.L_x_346:
[----:B------:R-:W-:Y:S01]  /*3b60*/  IMAD R43, R17, 0x8, R16 ;  /* 0x00000008112b7824 */ /* 0x000fe200078e0210 */
[----:B------:R-:W-:Y:S01]  /*3b70*/  SHF.L.U32 R100, R221, 0x1f, RZ ;  /* 0x0000001fdd647819 */ /* 0x000fe200000006ff */
[----:B------:R-:W-:Y:S03]  /*3b80*/  BSSY B1, `(.L_x_347) ;  /* 0x0000003000017945 */ /* 0x000fe60003800000 */
[----:B------:R-:W1:Y:S02]  /*3b90*/  SYNCS.PHASECHK.TRANS64.TRYWAIT P5, [R43+URZ+0x33490], R100 ;  /* 0x033490642b0075a7 */ /* 0x000e6400080a017f */
[----:B-1----:R-:W-:Y:S05]  /*3ba0*/  @!P5 BRA `(.L_x_348) ;  /* 0x000002900004d947 */ /* 0x002fea0003800000 */
.L_x_673:
[----:B------:R-:W-:Y:S05]  /*3bb0*/  BSYNC B1 ;  /* 0x0000000000017941 */ /* 0x000fea0003800000 */
.L_x_347:
[----:B------:R-:W-:Y:S04]  /*3bc0*/  BSSY B1, `(.L_x_349) ;  /* 0x00002b3000017945 */ /* 0x000fe80003800000 */
[----:B------:R-:W-:Y:S05]  /*3bd0*/  @P3 BRA `(.L_x_350) ;  /* 0x0000002800c43947 */ /* 0x000fea0003800000 */
[----:B------:R-:W-:Y:S01]  /*3be0*/  ISETP.NE.AND P3, PT, R34, RZ, PT ;  /* 0x000000ff2200720c */ /* 0x000fe20003f65270 */
[----:B------:R-:W-:-:S12]  /*3bf0*/  BSSY B2, `(.L_x_351) ;  /* 0x0000073000027945 */ /* 0x000fd80003800000 */
[----:B------:R-:W-:Y:S05]  /*3c00*/  @!P3 BRA `(.L_x_352) ;  /* 0x0000000400c4b947 */ /* 0x000fea0003800000 */
[----:B0-----:R0:W2:Y:S01]  /*3c10*/  LDS.128 R44, [R40+0x24200] ;  /* 0x02420000282c7984 */ /* 0x0010a20000000c00 */
[----:B------:R-:W-:Y:S01]  /*3c20*/  ISETP.GE.AND P3, PT, R22, R133, PT ;  /* 0x000000851600720c */ /* 0x000fe20003f66270 */
[----:B------:R-:W-:-:S12]  /*3c30*/  BSSY B3, `(.L_x_353) ;  /* 0x000006d000037945 */ /* 0x000fd80003800000 */
[----:B0-----:R-:W-:Y:S05]  /*3c40*/  @P3 BRA `(.L_x_354) ;  /* 0x0000000400ac3947 */ /* 0x001fea0003800000 */
[--C-:B------:R-:W-:Y:S02]  /*3c50*/  SHF.R.U32.HI R124, RZ, 0x8, R125.reuse ;  /* 0x00000008ff7c7819 */ /* 0x100fe4000001167d */
[----:B------:R-:W-:Y:S02]  /*3c60*/  SHF.R.U32.HI R136, RZ, 0x10, R125 ;  /* 0x00000010ff887819 */ /* 0x000fe4000001167d */
[----:B------:R-:W-:Y:S01]  /*3c70*/  LOP3.LUT R125, R125, 0xff0000ff, RZ, 0xc0, !PT ;  /* 0xff0000ff7d7d7812 */ /* 0x000fe200078ec0ff */
[----:B------:R-:W-:Y:S01]  /*3c80*/  IMAD.SHL.U32 R170, R124, 0x100, RZ ;  /* 0x000001007caa7824 */ /* 0x000fe200078e00ff */
[----:B------:R-:W-:Y:S02]  /*3c90*/  SHF.R.U32.HI R171, RZ, 0x8, R137 ;  /* 0x00000008ffab7819 */ /* 0x000fe40000011689 */
[----:B------:R-:W-:Y:S02]  /*3ca0*/  SHF.L.U32 R136, R136, 0x10, RZ ;  /* 0x0000001088887819 */ /* 0x000fe400000006ff */
[----:B------:R-:W-:Y:S01]  /*3cb0*/  LOP3.LUT R125, R125, 0xff00, R170, 0xf8, !PT ;  /* 0x0000ff007d7d7812 */ /* 0x000fe200078ef8aa */
[----:B------:R-:W-:Y:S01]  /*3cc0*/  IMAD.SHL.U32 R171, R171, 0x100, RZ ;  /* 0x00000100abab7824 */ /* 0x000fe200078e00ff */
[----:B------:R-:W-:-:S02]  /*3cd0*/  LOP3.LUT R172, R137, 0xff0000ff, RZ, 0xc0, !PT ;  /* 0xff0000ff89ac7812 */ /* 0x000fc400078ec0ff */
[----:B------:R-:W-:Y:S02]  /*3ce0*/  LOP3.LUT R125, R125, 0xff0000, R136, 0xf8, !PT ;  /* 0x00ff00007d7d7812 */ /* 0x000fe400078ef888 */
[----:B------:R-:W-:Y:S02]  /*3cf0*/  F2FP.F16.E4M3.UNPACK_B R136, R169.H1 ;  /* 0x000000a9ff88723e */ /* 0x000fe400030006ff */
[----:B--2---:R-:W-:Y:S02]  /*3d00*/  F2FP.F16.E4M3.UNPACK_B R170, R45 ;  /* 0x0000002dffaa723e */ /* 0x004fe400020006ff */
[----:B------:R-:W-:Y:S01]  /*3d10*/  SHF.R.U32.HI R124, RZ, 0x10, R137 ;  /* 0x00000010ff7c7819 */ /* 0x000fe20000011689 */
[----:B------:R-:W-:Y:S01]  /*3d20*/  HADD2.F32 R174, -RZ, R136.H0_H0 ;  /* 0x20000088ffae7230 */ /* 0x000fe20000004100 */
[----:B------:R-:W-:Y:S01]  /*3d30*/  LOP3.LUT R172, R172, 0xff00, R171, 0xf8, !PT ;  /* 0x0000ff00acac7812 */ /* 0x000fe200078ef8ab */
[--C-:B------:R-:W-:Y:S01]  /*3d40*/  HADD2.F32 R137, -RZ, R170.reuse.H1_H1 ;  /* 0x300000aaff897230 */ /* 0x100fe20000004100 */
[----:B------:R-:W-:Y:S01]  /*3d50*/  F2FP.F16.E4M3.UNPACK_B R171, R168.H1 ;  /* 0x000000a8ffab723e */ /* 0x000fe200030006ff */
[----:B------:R-:W-:Y:S01]  /*3d60*/  HADD2.F32 R170, -RZ, R170.H0_H0 ;  /* 0x200000aaffaa7230 */ /* 0x000fe20000004100 */
[----:B------:R-:W-:-:S02]  /*3d70*/  F2FP.F16.E4M3.UNPACK_B R169, R169 ;  /* 0x000000a9ffa9723e */ /* 0x000fc400020006ff */
[CC--:B------:R-:W-:Y:S01]  /*3d80*/  FMUL.FTZ R175, R137.reuse, R174.reuse ;  /* 0x000000ae89af7220 */ /* 0x0c0fe20000410000 */
[--C-:B------:R-:W-:Y:S02]  /*3d90*/  HADD2.F32 R173, -RZ, R171.reuse.H0_H0 ;  /* 0x200000abffad7230 */ /* 0x100fe40000004100 */
[C---:B------:R-:W-:Y:S01]  /*3da0*/  FMUL.FTZ R174, R170.reuse, R174 ;  /* 0x000000aeaaae7220 */ /* 0x040fe20000410000 */
[----:B------:R-:W-:Y:S01]  /*3db0*/  HADD2.F32 R171, -RZ, R171.H1_H1 ;  /* 0x300000abffab7230 */ /* 0x000fe20000004100 */
[----:B------:R-:W-:Y:S02]  /*3dc0*/  F2FP.F16.E4M3.UNPACK_B R168, R168 ;  /* 0x000000a8ffa8723e */ /* 0x000fe400020006ff */
[----:B------:R-:W-:Y:S01]  /*3dd0*/  FFMA.FTZ R137, R137, R173, R174 ;  /* 0x000000ad89897223 */ /* 0x000fe200000100ae */
[----:B------:R-:W-:Y:S01]  /*3de0*/  F2FP.F16.E4M3.UNPACK_B R174, R45.H1 ;  /* 0x0000002dffae723e */ /* 0x000fe200030006ff */
[----:B------:R-:W-:Y:S01]  /*3df0*/  FFMA.FTZ R170, R170, R173, -R175 ;  /* 0x000000adaaaa7223 */ /* 0x000fe200000108af */
[----:B------:R-:W-:-:S03]  /*3e00*/  HADD2.F32 R173, -RZ, R136.H1_H1 ;  /* 0x30000088ffad7230 */ /* 0x000fc60000004100 */
[--C-:B------:R-:W-:Y:S02]  /*3e10*/  HADD2.F32 R45, -RZ, R174.reuse.H1_H1 ;  /* 0x300000aeff2d7230 */ /* 0x100fe40000004100 */
[----:B------:R-:W-:-:S03]  /*3e20*/  HADD2.F32 R136, -RZ, R174.H0_H0 ;  /* 0x200000aeff887230 */ /* 0x000fc60000004100 */
[CC--:B------:R-:W-:Y:S02]  /*3e30*/  FMUL.FTZ R174, R45.reuse, R173.reuse ;  /* 0x000000ad2dae7220 */ /* 0x0c0fe40000410000 */
[C---:B------:R-:W-:Y:S02]  /*3e40*/  FMUL.FTZ R173, R136.reuse, R173 ;  /* 0x000000ad88ad7220 */ /* 0x040fe40000410000 */
[-C--:B------:R-:W-:Y:S02]  /*3e50*/  FFMA.FTZ R136, R136, R171.reuse, -R174 ;  /* 0x000000ab88887223 */ /* 0x080fe400000108ae */
[----:B------:R-:W-:Y:S01]  /*3e60*/  FFMA.FTZ R171, R45, R171, R173 ;  /* 0x000000ab2dab7223 */ /* 0x000fe200000100ad */
[----:B------:R-:W-:Y:S02]  /*3e70*/  IMAD.U32 R45, R124, 0x10000, RZ ;  /* 0x000100007c2d7824 */ /* 0x000fe400078e00ff */
[----:B------:R-:W-:Y:S01]  /*3e80*/  IMAD.MOV.U32 R124, RZ, RZ, R47 ;  /* 0x000000ffff7c7224 */ /* 0x000fe200078e002f */
[----:B------:R-:W-:-:S02]  /*3e90*/  F2FP.F16.E4M3.UNPACK_B R47, R125.H1 ;  /* 0x0000007dff2f723e */ /* 0x000fc400030006ff */
[----:B------:R-:W-:Y:S02]  /*3ea0*/  LOP3.LUT R45, R172, 0xff0000, R45, 0xf8, !PT ;  /* 0x00ff0000ac2d7812 */ /* 0x000fe400078ef82d */
[-C--:B------:R-:W-:Y:S01]  /*3eb0*/  F2FP.F16.E4M3.UNPACK_B R175, R124.reuse ;  /* 0x0000007cffaf723e */ /* 0x080fe200020006ff */
[--C-:B------:R-:W-:Y:S01]  /*3ec0*/  HADD2.F32 R174, -RZ, R47.reuse.H0_H0 ;  /* 0x2000002fffae7230 */ /* 0x100fe20000004100 */
[-C--:B------:R-:W-:Y:S01]  /*3ed0*/  F2FP.F16.E4M3.UNPACK_B R172, R45.reuse.H1 ;  /* 0x0000002dffac723e */ /* 0x080fe200030006ff */
[----:B------:R-:W-:Y:S01]  /*3ee0*/  HADD2.F32 R47, -RZ, R47.H1_H1 ;  /* 0x3000002fff2f7230 */ /* 0x000fe20000004100 */
[----:B------:R-:W-:Y:S01]  /*3ef0*/  F2FP.F16.E4M3.UNPACK_B R124, R124.H1 ;  /* 0x0000007cff7c723e */ /* 0x000fe200030006ff */
[--C-:B------:R-:W-:Y:S01]  /*3f00*/  HADD2.F32 R173, -RZ, R175.reuse.H1_H1 ;  /* 0x300000afffad7230 */ /* 0x100fe20000004100 */
[----:B------:R-:W-:Y:S01]  /*3f10*/  F2FP.SATFINITE.E4M3.F32.PACK_AB_MERGE_C R136, R171, R136, RZ ;  /* 0x00000088ab88723e */ /* 0x000fe200048070ff */
[--C-:B------:R-:W-:Y:S01]  /*3f20*/  HADD2.F32 R176, -RZ, R172.reuse.H0_H0 ;  /* 0x200000acffb07230 */ /* 0x100fe20000004100 */
[----:B------:R-:W-:Y:S01]  /*3f30*/  F2FP.F16.E4M3.UNPACK_B R45, R45 ;  /* 0x0000002dff2d723e */ /* 0x000fe200020006ff */
[----:B------:R-:W-:Y:S01]  /*3f40*/  HADD2.F32 R175, -RZ, R175.H0_H0 ;  /* 0x200000afffaf7230 */ /* 0x000fe20000004100 */
[----:B------:R-:W-:Y:S01]  /*3f50*/  F2FP.SATFINITE.E4M3.F32.PACK_AB_MERGE_C R137, R137, R170, R136 ;  /* 0x000000aa8989723e */ /* 0x000fe20004807088 */
[----:B------:R-:W-:-:S02]  /*3f60*/  HADD2.F32 R172, -RZ, R172.H1_H1 ;  /* 0x300000acffac7230 */ /* 0x000fc40000004100 */
[----:B------:R-:W-:Y:S01]  /*3f70*/  FMUL.FTZ R177, R173, R176 ;  /* 0x000000b0adb17220 */ /* 0x000fe20000410000 */
[----:B------:R-:W-:Y:S02]  /*3f80*/  F2FP.F16.E4M3.UNPACK_B R136, R46 ;  /* 0x0000002eff88723e */ /* 0x000fe400020006ff */
[----:B------:R-:W-:Y:S01]  /*3f90*/  F2FP.F16.E4M3.UNPACK_B R125, R125 ;  /* 0x0000007dff7d723e */ /* 0x000fe200020006ff */
[C---:B------:R-:W-:Y:S01]  /*3fa0*/  FFMA.FTZ R177, R175.reuse, R174, -R177 ;  /* 0x000000aeafb17223 */ /* 0x040fe200000108b1 */
[----:B------:R-:W-:Y:S01]  /*3fb0*/  FMUL.FTZ R175, R175, R176 ;  /* 0x000000b0afaf7220 */ /* 0x000fe20000410000 */
[----:B------:R-:W-:Y:S02]  /*3fc0*/  F2FP.F16.E4M3.UNPACK_B R46, R46.H1 ;  /* 0x0000002eff2e723e */ /* 0x000fe400030006ff */
[----:B------:R-:W-:Y:S02]  /*3fd0*/  HADD2.F32 R170, -RZ, R125.H0_H0 ;  /* 0x2000007dffaa7230 */ /* 0x000fe40000004100 */
[----:B------:R-:W-:Y:S01]  /*3fe0*/  FFMA.FTZ R175, R173, R174, R175 ;  /* 0x000000aeadaf7223 */ /* 0x000fe200000100af */
[----:B------:R-:W-:-:S02]  /*3ff0*/  HADD2.F32 R173, -RZ, R124.H1_H1 ;  /* 0x3000007cffad7230 */ /* 0x000fc40000004100 */
[----:B------:R-:W-:Y:S02]  /*4000*/  HADD2.F32 R124, -RZ, R124.H0_H0 ;  /* 0x2000007cff7c7230 */ /* 0x000fe40000004100 */
[----:B------:R-:W-:Y:S02]  /*4010*/  HADD2.F32 R125, -RZ, R125.H1_H1 ;  /* 0x3000007dff7d7230 */ /* 0x000fe40000004100 */
[----:B------:R-:W-:-:S04]  /*4020*/  FMUL.FTZ R174, R173, R172 ;  /* 0x000000acadae7220 */ /* 0x000fc80000410000 */
[CC--:B------:R-:W-:Y:S01]  /*4030*/  FFMA.FTZ R174, R124.reuse, R47.reuse, -R174 ;  /* 0x0000002f7cae7223 */ /* 0x0c0fe200000108ae */
[----:B------:R-:W-:Y:S01]  /*4040*/  FMUL.FTZ R124, R124, R172 ;  /* 0x000000ac7c7c7220 */ /* 0x000fe20000410000 */
[--C-:B------:R-:W-:Y:S02]  /*4050*/  HADD2.F32 R172, -RZ, R45.reuse.H0_H0 ;  /* 0x2000002dffac7230 */ /* 0x100fe40000004100 */
[----:B------:R-:W-:Y:S02]  /*4060*/  HADD2.F32 R45, -RZ, R45.H1_H1 ;  /* 0x3000002dff2d7230 */ /* 0x000fe40000004100 */
[----:B------:R-:W-:Y:S01]  /*4070*/  FFMA.FTZ R124, R173, R47, R124 ;  /* 0x0000002fad7c7223 */ /* 0x000fe2000001007c */
[--C-:B------:R-:W-:Y:S02]  /*4080*/  HADD2.F32 R47, -RZ, R136.reuse.H1_H1 ;  /* 0x30000088ff2f7230 */ /* 0x100fe40000004100 */
[----:B------:R-:W-:Y:S02]  /*4090*/  HADD2.F32 R136, -RZ, R136.H0_H0 ;  /* 0x20000088ff887230 */ /* 0x000fe40000004100 */
[----:B------:R-:W-:-:S02]  /*40a0*/  HADD2.F32 R173, -RZ, R169.H1_H1 ;  /* 0x300000a9ffad7230 */ /* 0x000fc40000004100 */
[CC--:B------:R-:W-:Y:S01]  /*40b0*/  FMUL.FTZ R171, R47.reuse, R172.reuse ;  /* 0x000000ac2fab7220 */ /* 0x0c0fe20000410000 */
[----:B------:R-:W-:Y:S02]  /*40c0*/  HADD2.F32 R169, -RZ, R169.H0_H0 ;  /* 0x200000a9ffa97230 */ /* 0x000fe40000004100 */
[----:B------:R-:W-:Y:S01]  /*40d0*/  FMUL.FTZ R172, R136, R172 ;  /* 0x000000ac88ac7220 */ /* 0x000fe20000410000 */
[----:B------:R-:W-:Y:S01]  /*40e0*/  F2FP.SATFINITE.E4M3.F32.PACK_AB_MERGE_C R124, R124, R174, RZ ;  /* 0x000000ae7c7c723e */ /* 0x000fe200048070ff */
[-C--:B------:R-:W-:Y:S02]  /*40f0*/  FFMA.FTZ R171, R136, R170.reuse, -R171 ;  /* 0x000000aa88ab7223 */ /* 0x080fe400000108ab */
[----:B------:R-:W-:Y:S01]  /*4100*/  FFMA.FTZ R172, R47, R170, R172 ;  /* 0x000000aa2fac7223 */ /* 0x000fe200000100ac */
[--C-:B------:R-:W-:Y:S01]  /*4110*/  HADD2.F32 R47, -RZ, R46.reuse.H1_H1 ;  /* 0x3000002eff2f7230 */ /* 0x100fe20000004100 */
[----:B------:R-:W-:Y:S01]  /*4120*/  F2FP.SATFINITE.E4M3.F32.PACK_AB_MERGE_C R124, R175, R177, R124 ;  /* 0x000000b1af7c723e */ /* 0x000fe2000480707c */
[----:B------:R-:W-:-:S03]  /*4130*/  HADD2.F32 R46, -RZ, R46.H0_H0 ;  /* 0x2000002eff2e7230 */ /* 0x000fc60000004100 */
[CC--:B------:R-:W-:Y:S02]  /*4140*/  FMUL.FTZ R136, R47.reuse, R45.reuse ;  /* 0x0000002d2f887220 */ /* 0x0c0fe40000410000 */
[C---:B------:R-:W-:Y:S02]  /*4150*/  FMUL.FTZ R170, R46.reuse, R45 ;  /* 0x0000002d2eaa7220 */ /* 0x040fe40000410000 */
[-C--:B------:R-:W-:Y:S01]  /*4160*/  FFMA.FTZ R45, R46, R125.reuse, -R136 ;  /* 0x0000007d2e2d7223 */ /* 0x080fe20000010888 */
[----:B------:R-:W-:Y:S01]  /*4170*/  F2FP.F16.E4M3.UNPACK_B R136, R44.H1 ;  /* 0x0000002cff88723e */ /* 0x000fe200030006ff */
[----:B------:R-:W-:Y:S01]  /*4180*/  FFMA.FTZ R46, R47, R125, R170 ;  /* 0x0000007d2f2e7223 */ /* 0x000fe200000100aa */
[--C-:B------:R-:W-:Y:S02]  /*4190*/  HADD2.F32 R125, -RZ, R168.reuse.H1_H1 ;  /* 0x300000a8ff7d7230 */ /* 0x100fe40000004100 */
[----:B------:R-:W-:Y:S02]  /*41a0*/  HADD2.F32 R168, -RZ, R168.H0_H0 ;  /* 0x200000a8ffa87230 */ /* 0x000fe40000004100 */
[--C-:B------:R-:W-:Y:S01]  /*41b0*/  HADD2.F32 R47, -RZ, R136.reuse.H1_H1 ;  /* 0x30000088ff2f7230 */ /* 0x100fe20000004100 */
[----:B------:R-:W-:Y:S01]  /*41c0*/  F2FP.SATFINITE.E4M3.F32.PACK_AB_MERGE_C R45, R46, R45, RZ ;  /* 0x0000002d2e2d723e */ /* 0x000fe200048070ff */
[----:B------:R-:W-:-:S03]  /*41d0*/  HADD2.F32 R136, -RZ, R136.H0_H0 ;  /* 0x20000088ff887230 */ /* 0x000fc60000004100 */
[C---:B------:R-:W-:Y:S01]  /*41e0*/  FMUL.FTZ R170, R47.reuse, R173 ;  /* 0x000000ad2faa7220 */ /* 0x040fe20000410000 */
[----:B------:R-:W-:Y:S01]  /*41f0*/  F2FP.SATFINITE.E4M3.F32.PACK_AB_MERGE_C R171, R172, R171, R45 ;  /* 0x000000abacab723e */ /* 0x000fe2000480702d */
[C---:B------:R-:W-:Y:S01]  /*4200*/  FMUL.FTZ R173, R136.reuse, R173 ;  /* 0x000000ad88ad7220 */ /* 0x040fe20000410000 */
[----:B------:R-:W-:Y:S02]  /*4210*/  IMAD.MOV.U32 R45, RZ, RZ, R137 ;  /* 0x000000ffff2d7224 */ /* 0x000fe400078e0089 */
[-C--:B------:R-:W-:Y:S01]  /*4220*/  FFMA.FTZ R170, R136, R125.reuse, -R170 ;  /* 0x0000007d88aa7223 */ /* 0x080fe200000108aa */
[----:B------:R-:W-:Y:S01]  /*4230*/  FFMA.FTZ R173, R47, R125, R173 ;  /* 0x0000007d2fad7223 */ /* 0x000fe200000100ad */
[----:B------:R-:W-:Y:S01]  /*4240*/  F2FP.F16.E4M3.UNPACK_B R47, R44 ;  /* 0x0000002cff2f723e */ /* 0x000fe200020006ff */
[----:B------:R-:W-:-:S03]  /*4250*/  IMAD.MOV.U32 R46, RZ, RZ, R171 ;  /* 0x000000ffff2e7224 */ /* 0x000fc600078e00ab */
[----:B------:R-:W-:Y:S01]  /*4260*/  F2FP.SATFINITE.E4M3.F32.PACK_AB_MERGE_C R170, R173, R170, RZ ;  /* 0x000000aaadaa723e */ /* 0x000fe200048070ff */
[--C-:B------:R-:W-:Y:S02]  /*4270*/  HADD2.F32 R44, -RZ, R47.reuse.H1_H1 ;  /* 0x3000002fff2c7230 */ /* 0x100fe40000004100 */
[----:B------:R-:W-:-:S03]  /*4280*/  HADD2.F32 R47, -RZ, R47.H0_H0 ;  /* 0x2000002fff2f7230 */ /* 0x000fc60000004100 */
[CC--:B------:R-:W-:Y:S02]  /*4290*/  FMUL.FTZ R125, R44.reuse, R169.reuse ;  /* 0x000000a92c7d7220 */ /* 0x0c0fe40000410000 */
[C---:B------:R-:W-:Y:S02]  /*42a0*/  FMUL.FTZ R169, R47.reuse, R169 ;  /* 0x000000a92fa97220 */ /* 0x040fe40000410000 */
[-C--:B------:R-:W-:Y:S01]  /*42b0*/  FFMA.FTZ R125, R47, R168.reuse, -R125 ;  /* 0x000000a82f7d7223 */ /* 0x080fe2000001087d */
[----:B------:R-:W-:Y:S02]  /*42c0*/  IMAD.MOV.U32 R47, RZ, RZ, R124 ;  /* 0x000000ffff2f7224 */ /* 0x000fe400078e007c */
[----:B------:R-:W-:-:S05]  /*42d0*/  FFMA.FTZ R169, R44, R168, R169 ;  /* 0x000000a82ca97223 */ /* 0x000fca00000100a9 */
[----:B------:R-:W-:-:S05]  /*42e0*/  F2FP.SATFINITE.E4M3.F32.PACK_AB_MERGE_C R125, R169, R125, R170 ;  /* 0x0000007da97d723e */ /* 0x000fca00048070aa */
[----:B------:R-:W-:-:S07]  /*42f0*/  IMAD.MOV.U32 R44, RZ, RZ, R125 ;  /* 0x000000ffff2c7224 */ /* 0x000fce00078e007d */
.L_x_354:
[----:B------:R-:W-:Y:S05]  /*4300*/  BSYNC B3 ;  /* 0x0000000000037941 */ /* 0x000fea0003800000 */
.L_x_353:
[----:B--2---:R2:W-:Y:S02]  /*4310*/  STG.E.128 desc[UR54][R50.64], R44 ;  /* 0x0000002c32007986 */ /* 0x0045e4000c101d36 */
.L_x_352:
[----:B------:R-:W-:Y:S05]  /*4320*/  BSYNC B2 ;  /* 0x0000000000027941 */ /* 0x000fea0003800000 */
.L_x_351:
[----:B------:R-:W-:Y:S01]  /*4330*/  ISETP.NE.AND P3, PT, R35, RZ, PT ;  /* 0x000000ff2300720c */ /* 0x000fe20003f65270 */
[----:B------:R-:W-:-:S12]  /*4340*/  BSSY B2, `(.L_x_355) ;  /* 0x0000070000027945 */ /* 0x000fd80003800000 */
[----:B------:R-:W-:Y:S05]  /*4350*/  @!P3 BRA `(.L_x_356) ;  /* 0x0000000400b8b947 */ /* 0x000fea0003800000 */
[----:B0-2---:R0:W2:Y:S01]  /*4360*/  LDS.128 R44, [R41+0x24200] ;  /* 0x02420000292c7984 */ /* 0x0050a20000000c00 */
[----:B------:R-:W-:Y:S01]  /*4370*/  ISETP.GE.AND P3, PT, R224, R133, PT ;  /* 0x00000085e000720c */ /* 0x000fe20003f66270 */
[----:B------:R-:W-:-:S12]  /*4380*/  BSSY B3, `(.L_x_357) ;  /* 0x000006a000037945 */ /* 0x000fd80003800000 */
[----:B0-----:R-:W-:Y:S05]  /*4390*/  @P3 BRA `(.L_x_358) ;  /* 0x0000000400a03947 */ /* 0x001fea0003800000 */
[--C-:B------:R-:W-:Y:S02]  /*43a0*/  SHF.R.U32.HI R124, RZ, 0x8, R97.reuse ;  /* 0x00000008ff7c7819 */ /* 0x100fe40000011661 */
[----:B------:R-:W-:Y:S02]  /*43b0*/  LOP3.LUT R98, R97, 0xff0000ff, RZ, 0xc0, !PT ;  /* 0xff0000ff61627812 */ /* 0x000fe400078ec0ff */
[----:B------:R-:W-:Y:S01]  /*43c0*/  SHF.R.U32.HI R97, RZ, 0x10, R97 ;  /* 0x00000010ff617819 */ /* 0x000fe20000011661 */
[----:B------:R-:W-:Y:S01]  /*43d0*/  IMAD.SHL.U32 R124, R124, 0x100, RZ ;  /* 0x000001007c7c7824 */ /* 0x000fe200078e00ff */
[----:B------:R-:W-:Y:S02]  /*43e0*/  SHF.R.U32.HI R125, RZ, 0x8, R99 ;  /* 0x00000008ff7d7819 */ /* 0x000fe40000011663 */
[----:B------:R-:W-:Y:S01]  /*43f0*/  LOP3.LUT R136, R99, 0xff0000ff, RZ, 0xc0, !PT ;  /* 0xff0000ff63887812 */ /* 0x000fe200078ec0ff */
[----:B------:R-:W-:Y:S01]  /*4400*/  IMAD.U32 R97, R97, 0x10000, RZ ;  /* 0x0001000061617824 */ /* 0x000fe200078e00ff */
[----:B------:R-:W-:-:S02]  /*4410*/  LOP3.LUT R98, R98, 0xff00, R124, 0xf8, !PT ;  /* 0x0000ff0062627812 */ /* 0x000fc400078ef87c */
[----:B------:R-:W-:Y:S02]  /*4420*/  SHF.L.U32 R125, R125, 0x8, RZ ;  /* 0x000000087d7d7819 */ /* 0x000fe400000006ff */
        /* <DEDUP_REMOVED lines=67> */
[--C-:B------:R-:W-:Y:S02]  /*4860*/  HADD2.F32 R47, -RZ, R46.reuse.H1_H1 ;  /* 0x3000002eff2f7230 */ /* 0x100fe40000004100 */
        /* <DEDUP_REMOVED lines=17> */
[----:B------:R-:W-:-:S04]  /*4980*/  F2FP.F16.E4M3.UNPACK_B R47, R44 ;  /* 0x0000002cff2f723e */ /* 0x000fc800020006ff */
[----:B------:R-:W-:Y:S01]  /*4990*/  F2FP.SATFINITE.E4M3.F32.PACK_AB_MERGE_C R124, R137, R124, RZ ;  /* 0x0000007c897c723e */ /* 0x000fe200048070ff */
[--C-:B------:R-:W-:Y:S02]  /*49a0*/  HADD2.F32 R44, -RZ, R47.reuse.H1_H1 ;  /* 0x3000002fff2c7230 */ /* 0x100fe40000004100 */
[----:B------:R-:W-:-:S03]  /*49b0*/  HADD2.F32 R47, -RZ, R47.H0_H0 ;  /* 0x2000002fff2f7230 */ /* 0x000fc60000004100 */
[CC--:B------:R-:W-:Y:S02]  /*49c0*/  FMUL.FTZ R97, R44.reuse, R167.reuse ;  /* 0x000000a72c617220 */ /* 0x0c0fe40000410000 */
[C---:B------:R-:W-:Y:S02]  /*49d0*/  FMUL.FTZ R167, R47.reuse, R167 ;  /* 0x000000a72fa77220 */ /* 0x040fe40000410000 */
[-C--:B------:R-:W-:Y:S01]  /*49e0*/  FFMA.FTZ R97, R47, R166.reuse, -R97 ;  /* 0x000000a62f617223 */ /* 0x080fe20000010861 */
[----:B------:R-:W-:Y:S01]  /*49f0*/  F2FP.SATFINITE.E4M3.F32.PACK_AB_MERGE_C R47, R169, R171, R96 ;  /* 0x000000aba92f723e */ /* 0x000fe20004807060 */
[----:B------:R-:W-:-:S05]  /*4a00*/  FFMA.FTZ R167, R44, R166, R167 ;  /* 0x000000a62ca77223 */ /* 0x000fca00000100a7 */
[----:B------:R-:W-:-:S07]  /*4a10*/  F2FP.SATFINITE.E4M3.F32.PACK_AB_MERGE_C R44, R167, R97, R124 ;  /* 0x00000061a72c723e */ /* 0x000fce000480707c */
.L_x_358:
[----:B------:R-:W-:Y:S05]  /*4a20*/  BSYNC B3 ;  /* 0x0000000000037941 */ /* 0x000fea0003800000 */
.L_x_357:
[----:B--2---:R3:W-:Y:S02]  /*4a30*/  STG.E.128 desc[UR54][R50.64+0x20], R44 ;  /* 0x0000202c32007986 */ /* 0x0047e4000c101d36 */
.L_x_356:
[----:B------:R-:W-:Y:S05]  /*4a40*/  BSYNC B2 ;  /* 0x0000000000027941 */ /* 0x000fea0003800000 */
.L_x_355:
[----:B------:R-:W-:Y:S01]  /*4a50*/  ISETP.NE.AND P3, PT, R36, RZ, PT ;  /* 0x000000ff2400720c */ /* 0x000fe20003f65270 */
[----:B------:R-:W-:-:S12]  /*4a60*/  BSSY B2, `(.L_x_359) ;  /* 0x0000070000027945 */ /* 0x000fd80003800000 */
[----:B------:R-:W-:Y:S05]  /*4a70*/  @!P3 BRA `(.L_x_360) ;  /* 0x0000000400b8b947 */ /* 0x000fea0003800000 */
[----:B0-23--:R0:W2:Y:S01]  /*4a80*/  LDS.128 R44, [R40+0x26a00] ;  /* 0x026a0000282c7984 */ /* 0x00d0a20000000c00 */
[----:B------:R-:W-:Y:S01]  /*4a90*/  ISETP.GE.AND P3, PT, R223, R133, PT ;  /* 0x00000085df00720c */ /* 0x000fe20003f66270 */
[----:B------:R-:W-:-:S12]  /*4aa0*/  BSSY B3, `(.L_x_361) ;  /* 0x000006a000037945 */ /* 0x000fd80003800000 */
[----:B0-----:R-:W-:Y:S05]  /*4ab0*/  @P3 BRA `(.L_x_362) ;  /* 0x0000000400a03947 */ /* 0x001fea0003800000 */
[--C-:B------:R-:W-:Y:S02]  /*4ac0*/  SHF.R.U32.HI R88, RZ, 0x8, R89.reuse ;  /* 0x00000008ff587819 */ /* 0x100fe40000011659 */
[----:B------:R-:W-:Y:S02]  /*4ad0*/  SHF.R.U32.HI R90, RZ, 0x10, R89 ;  /* 0x00000010ff5a7819 */ /* 0x000fe40000011659 */
[----:B------:R-:W-:Y:S01]  /*4ae0*/  LOP3.LUT R96, R89, 0xff0000ff, RZ, 0xc0, !PT ;  /* 0xff0000ff59607812 */ /* 0x000fe200078ec0ff */
[----:B------:R-:W-:Y:S01]  /*4af0*/  IMAD.SHL.U32 R89, R88, 0x100, RZ ;  /* 0x0000010058597824 */ /* 0x000fe200078e00ff */
[--C-:B------:R-:W-:Y:S02]  /*4b00*/  SHF.R.U32.HI R98, RZ, 0x8, R91.reuse ;  /* 0x00000008ff627819 */ /* 0x100fe4000001165b */
[----:B------:R-:W-:Y:S02]  /*4b10*/  SHF.R.U32.HI R88, RZ, 0x10, R91 ;  /* 0x00000010ff587819 */ /* 0x000fe4000001165b */
[----:B------:R-:W-:Y:S01]  /*4b20*/  LOP3.LUT R96, R96, 0xff00, R89, 0xf8, !PT ;  /* 0x0000ff0060607812 */ /* 0x000fe200078ef859 */
[----:B------:R-:W-:Y:S01]  /*4b30*/  IMAD.U32 R89, R90, 0x10000, RZ ;  /* 0x000100005a597824 */ /* 0x000fe200078e00ff */
[----:B------:R-:W-:Y:S01]  /*4b40*/  LOP3.LUT R91, R91, 0xff0000ff, RZ, 0xc0, !PT ;  /* 0xff0000ff5b5b7812 */ /* 0x000fe200078ec0ff */
[----:B------:R-:W-:Y:S01]  /*4b50*/  IMAD.SHL.U32 R98, R98, 0x100, RZ ;  /* 0x0000010062627824 */ /* 0x000fe200078e00ff */
[----:B------:R-:W-:-:S02]  /*4b60*/  F2FP.F16.E4M3.UNPACK_B R90, R165.H1 ;  /* 0x000000a5ff5a723e */ /* 0x000fc400030006ff */
[----:B------:R-:W-:Y:S02]  /*4b70*/  LOP3.LUT R89, R96, 0xff0000, R89, 0xf8, !PT ;  /* 0x00ff000060597812 */ /* 0x000fe400078ef859 */
[----:B--2---:R-:W-:Y:S01]  /*4b80*/  F2FP.F16.E4M3.UNPACK_B R96, R45 ;  /* 0x0000002dff60723e */ /* 0x004fe200020006ff */
[----:B------:R-:W-:Y:S01]  /*4b90*/  HADD2.F32 R124, -RZ, R90.H0_H0 ;  /* 0x2000005aff7c7230 */ /* 0x000fe20000004100 */
[----:B------:R-:W-:Y:S02]  /*4ba0*/  LOP3.LUT R98, R91, 0xff00, R98, 0xf8, !PT ;  /* 0x0000ff005b627812 */ /* 0x000fe400078ef862 */
[-C--:B------:R-:W-:Y:S01]  /*4bb0*/  F2FP.F16.E4M3.UNPACK_B R97, R164.reuse.H1 ;  /* 0x000000a4ff61723e */ /* 0x080fe200030006ff */
[--C-:B------:R-:W-:Y:S01]  /*4bc0*/  HADD2.F32 R91, -RZ, R96.reuse.H1_H1 ;  /* 0x30000060ff5b7230 */ /* 0x100fe20000004100 */
[----:B------:R-:W-:Y:S01]  /*4bd0*/  F2FP.F16.E4M3.UNPACK_B R165, R165 ;  /* 0x000000a5ffa5723e */ /* 0x000fe200020006ff */
[----:B------:R-:W-:Y:S01]  /*4be0*/  HADD2.F32 R96, -RZ, R96.H0_H0 ;  /* 0x20000060ff607230 */ /* 0x000fe20000004100 */
[----:B------:R-:W-:Y:S01]  /*4bf0*/  F2FP.F16.E4M3.UNPACK_B R164, R164 ;  /* 0x000000a4ffa4723e */ /* 0x000fe200020006ff */
[----:B------:R-:W-:-:S02]  /*4c00*/  HADD2.F32 R99, -RZ, R97.H0_H0 ;  /* 0x20000061ff637230 */ /* 0x000fc40000004100 */
[-C--:B------:R-:W-:Y:S01]  /*4c10*/  FMUL.FTZ R125, R91, R124.reuse ;  /* 0x0000007c5b7d7220 */ /* 0x080fe20000410000 */
[----:B------:R-:W-:Y:S02]  /*4c20*/  HADD2.F32 R97, -RZ, R97.H1_H1 ;  /* 0x30000061ff617230 */ /* 0x000fe40000004100 */
[C---:B------:R-:W-:Y:S01]  /*4c30*/  FMUL.FTZ R124, R96.reuse, R124 ;  /* 0x0000007c607c7220 */ /* 0x040fe20000410000 */
[----:B------:R-:W-:-:S03]  /*4c40*/  FFMA.FTZ R96, R96, R99, -R125 ;  /* 0x0000006360607223 */ /* 0x000fc6000001087d */
[----:B------:R-:W-:Y:S01]  /*4c50*/  FFMA.FTZ R91, R91, R99, R124 ;  /* 0x000000635b5b7223 */ /* 0x000fe2000001007c */
[----:B------:R-:W-:Y:S01]  /*4c60*/  F2FP.F16.E4M3.UNPACK_B R124, R45.H1 ;  /* 0x0000002dff7c723e */ /* 0x000fe200030006ff */
[----:B------:R-:W-:-:S04]  /*4c70*/  HADD2.F32 R99, -RZ, R90.H1_H1 ;  /* 0x3000005aff637230 */ /* 0x000fc80000004100 */
[--C-:B------:R-:W-:Y:S02]  /*4c80*/  HADD2.F32 R45, -RZ, R124.reuse.H1_H1 ;  /* 0x3000007cff2d7230 */ /* 0x100fe40000004100 */
[----:B------:R-:W-:-:S03]  /*4c90*/  HADD2.F32 R90, -RZ, R124.H0_H0 ;  /* 0x2000007cff5a7230 */ /* 0x000fc60000004100 */
[CC--:B------:R-:W-:Y:S02]  /*4ca0*/  FMUL.FTZ R124, R45.reuse, R99.reuse ;  /* 0x000000632d7c7220 */ /* 0x0c0fe40000410000 */
[C---:B------:R-:W-:Y:S02]  /*4cb0*/  FMUL.FTZ R99, R90.reuse, R99 ;  /* 0x000000635a637220 */ /* 0x040fe40000410000 */
[-C--:B------:R-:W-:Y:S02]  /*4cc0*/  FFMA.FTZ R90, R90, R97.reuse, -R124 ;  /* 0x000000615a5a7223 */ /* 0x080fe4000001087c */
[----:B------:R-:W-:Y:S01]  /*4cd0*/  FFMA.FTZ R97, R45, R97, R99 ;  /* 0x000000612d617223 */ /* 0x000fe20000010063 */
[----:B------:R-:W-:Y:S01]  /*4ce0*/  SHF.L.U32 R45, R88, 0x10, RZ ;  /* 0x00000010582d7819 */ /* 0x000fe200000006ff */
[----:B------:R-:W-:Y:S01]  /*4cf0*/  IMAD.MOV.U32 R88, RZ, RZ, R47 ;  /* 0x000000ffff587224 */ /* 0x000fe200078e002f */
[----:B------:R-:W-:Y:S02]  /*4d00*/  F2FP.F16.E4M3.UNPACK_B R47, R89.H1 ;  /* 0x00000059ff2f723e */ /* 0x000fe400030006ff */
[----:B------:R-:W-:-:S02]  /*4d10*/  LOP3.LUT R45, R98, 0xff0000, R45, 0xf8, !PT ;  /* 0x00ff0000622d7812 */ /* 0x000fc400078ef82d */
        /* <DEDUP_REMOVED lines=66> */
.L_x_362:
[----:B------:R-:W-:Y:S05]  /*5140*/  BSYNC B3 ;  /* 0x0000000000037941 */ /* 0x000fea0003800000 */
.L_x_361:
[----:B--2---:R4:W-:Y:S02]  /*5150*/  STG.E.128 desc[UR54][R50.64+0x40], R44 ;  /* 0x0000402c32007986 */ /* 0x0049e4000c101d36 */
.L_x_360:
[----:B------:R-:W-:Y:S05]  /*5160*/  BSYNC B2 ;  /* 0x0000000000027941 */ /* 0x000fea0003800000 */
.L_x_359:
[----:B------:R-:W-:Y:S01]  /*5170*/  ISETP.NE.AND P3, PT, R37, RZ, PT ;  /* 0x000000ff2500720c */ /* 0x000fe20003f65270 */
[----:B------:R-:W-:-:S12]  /*5180*/  BSSY B2, `(.L_x_363) ;  /* 0x0000073000027945 */ /* 0x000fd80003800000 */
[----:B------:R-:W-:Y:S05]  /*5190*/  @!P3 BRA `(.L_x_364) ;  /* 0x0000000400c4b947 */ /* 0x000fea0003800000 */
[----:B0-234-:R0:W2:Y:S01]  /*51a0*/  LDS.128 R44, [R41+0x26a00] ;  /* 0x026a0000292c7984 */ /* 0x01d0a20000000c00 */
[----:B------:R-:W-:Y:S01]  /*51b0*/  ISETP.GE.AND P3, PT, R225, R133, PT ;  /* 0x00000085e100720c */ /* 0x000fe20003f66270 */
[----:B------:R-:W-:-:S12]  /*51c0*/  BSSY B3, `(.L_x_365) ;  /* 0x000006d000037945 */ /* 0x000fd80003800000 */
[----:B0-----:R-:W-:Y:S05]  /*51d0*/  @P3 BRA `(.L_x_366) ;  /* 0x0000000400ac3947 */ /* 0x001fea0003800000 */
[----:B--2---:R-:W-:Y:S01]  /*51e0*/  IMAD.MOV.U32 R86, RZ, RZ, R45 ;  /* 0x000000ffff567224 */ /* 0x004fe200078e002d */
[----:B------:R-:W-:Y:S02]  /*51f0*/  F2FP.F16.E4M3.UNPACK_B R88, R162.H1 ;  /* 0x000000a2ff58723e */ /* 0x000fe400030006ff */
[----:B------:R-:W-:Y:S02]  /*5200*/  F2FP.F16.E4M3.UNPACK_B R45, R161.H1 ;  /* 0x000000a1ff2d723e */ /* 0x000fe400030006ff */
[----:B------:R-:W-:Y:S01]  /*5210*/  F2FP.F16.E4M3.UNPACK_B R84, R86 ;  /* 0x00000056ff54723e */ /* 0x000fe200020006ff */
[----:B------:R-:W-:Y:S01]  /*5220*/  HADD2.F32 R89, -RZ, R88.H0_H0 ;  /* 0x20000058ff597230 */ /* 0x000fe20000004100 */
[----:B------:R-:W-:Y:S01]  /*5230*/  F2FP.F16.E4M3.UNPACK_B R96, R162 ;  /* 0x000000a2ff60723e */ /* 0x000fe200020006ff */
[----:B------:R-:W-:Y:S02]  /*5240*/  HADD2.F32 R91, -RZ, R45.H0_H0 ;  /* 0x2000002dff5b7230 */ /* 0x000fe40000004100 */
[----:B------:R-:W-:-:S02]  /*5250*/  HADD2.F32 R90, -RZ, R84.H1_H1 ;  /* 0x30000054ff5a7230 */ /* 0x000fc40000004100 */
[----:B------:R-:W-:Y:S02]  /*5260*/  HADD2.F32 R84, -RZ, R84.H0_H0 ;  /* 0x20000054ff547230 */ /* 0x000fe40000004100 */
[----:B------:R-:W-:Y:S02]  /*5270*/  HADD2.F32 R88, -RZ, R88.H1_H1 ;  /* 0x30000058ff587230 */ /* 0x000fe40000004100 */
[-C--:B------:R-:W-:Y:S01]  /*5280*/  FMUL.FTZ R97, R90, R89.reuse ;  /* 0x000000595a617220 */ /* 0x080fe20000410000 */
[----:B------:R-:W-:Y:S02]  /*5290*/  HADD2.F32 R45, -RZ, R45.H1_H1 ;  /* 0x3000002dff2d7230 */ /* 0x000fe40000004100 */
[C---:B------:R-:W-:Y:S01]  /*52a0*/  FMUL.FTZ R99, R84.reuse, R89 ;  /* 0x0000005954637220 */ /* 0x040fe20000410000 */
[----:B------:R-:W-:Y:S02]  /*52b0*/  HADD2.F32 R98, -RZ, R96.H1_H1 ;  /* 0x30000060ff627230 */ /* 0x000fe40000004100 */
[-C--:B------:R-:W-:Y:S01]  /*52c0*/  FFMA.FTZ R89, R84, R91.reuse, -R97 ;  /* 0x0000005b54597223 */ /* 0x080fe20000010861 */
[----:B------:R-:W-:Y:S01]  /*52d0*/  FFMA.FTZ R84, R90, R91, R99 ;  /* 0x0000005b5a547223 */ /* 0x000fe20000010063 */
[----:B------:R-:W-:Y:S01]  /*52e0*/  F2FP.F16.E4M3.UNPACK_B R90, R86.H1 ;  /* 0x00000056ff5a723e */ /* 0x000fe200030006ff */
[----:B------:R-:W-:-:S04]  /*52f0*/  IMAD.MOV.U32 R86, RZ, RZ, R44 ;  /* 0x000000ffff567224 */ /* 0x000fc800078e002c */
[--C-:B------:R-:W-:Y:S01]  /*5300*/  HADD2.F32 R91, -RZ, R90.reuse.H1_H1 ;  /* 0x3000005aff5b7230 */ /* 0x100fe20000004100 */
[-C--:B------:R-:W-:Y:S01]  /*5310*/  F2FP.F16.E4M3.UNPACK_B R44, R86.reuse.H1 ;  /* 0x00000056ff2c723e */ /* 0x080fe200030006ff */
[----:B------:R-:W-:Y:S01]  /*5320*/  HADD2.F32 R90, -RZ, R90.H0_H0 ;  /* 0x2000005aff5a7230 */ /* 0x000fe20000004100 */
[----:B------:R-:W-:Y:S02]  /*5330*/  F2FP.F16.E4M3.UNPACK_B R86, R86 ;  /* 0x00000056ff56723e */ /* 0x000fe400020006ff */
[CC--:B------:R-:W-:Y:S02]  /*5340*/  FMUL.FTZ R97, R91.reuse, R88.reuse ;  /* 0x000000585b617220 */ /* 0x0c0fe40000410000 */
[C---:B------:R-:W-:Y:S02]  /*5350*/  FMUL.FTZ R88, R90.reuse, R88 ;  /* 0x000000585a587220 */ /* 0x040fe40000410000 */
[-C--:B------:R-:W-:Y:S02]  /*5360*/  FFMA.FTZ R90, R90, R45.reuse, -R97 ;  /* 0x0000002d5a5a7223 */ /* 0x080fe40000010861 */
[----:B------:R-:W-:Y:S01]  /*5370*/  FFMA.FTZ R91, R91, R45, R88 ;  /* 0x0000002d5b5b7223 */ /* 0x000fe20000010058 */
[----:B------:R-:W-:Y:S01]  /*5380*/  F2FP.F16.E4M3.UNPACK_B R88, R161 ;  /* 0x000000a1ff58723e */ /* 0x000fe200020006ff */
[----:B------:R-:W-:-:S02]  /*5390*/  HADD2.F32 R45, -RZ, R44.H1_H1 ;  /* 0x3000002cff2d7230 */ /* 0x000fc40000004100 */
[----:B------:R-:W-:Y:S01]  /*53a0*/  HADD2.F32 R44, -RZ, R44.H0_H0 ;  /* 0x2000002cff2c7230 */ /* 0x000fe20000004100 */
[----:B------:R-:W-:Y:S01]  /*53b0*/  F2FP.SATFINITE.E4M3.F32.PACK_AB_MERGE_C R90, R91, R90, RZ ;  /* 0x0000005a5b5a723e */ /* 0x000fe200048070ff */
[----:B------:R-:W-:Y:S02]  /*53c0*/  HADD2.F32 R97, -RZ, R88.H1_H1 ;  /* 0x30000058ff617230 */ /* 0x000fe40000004100 */
[-C--:B------:R-:W-:Y:S01]  /*53d0*/  FMUL.FTZ R99, R45, R98.reuse ;  /* 0x000000622d637220 */ /* 0x080fe20000410000 */
[----:B------:R-:W-:Y:S02]  /*53e0*/  HADD2.F32 R91, -RZ, R96.H0_H0 ;  /* 0x20000060ff5b7230 */ /* 0x000fe40000004100 */
[C---:B------:R-:W-:Y:S01]  /*53f0*/  FMUL.FTZ R98, R44.reuse, R98 ;  /* 0x000000622c627220 */ /* 0x040fe20000410000 */
[--C-:B------:R-:W-:Y:S02]  /*5400*/  HADD2.F32 R96, -RZ, R86.reuse.H1_H1 ;  /* 0x30000056ff607230 */ /* 0x100fe40000004100 */
[----:B------:R-:W-:Y:S01]  /*5410*/  FFMA.FTZ R44, R44, R97, -R99 ;  /* 0x000000612c2c7223 */ /* 0x000fe20000010863 */
[----:B------:R-:W-:-:S02]  /*5420*/  HADD2.F32 R86, -RZ, R86.H0_H0 ;  /* 0x20000056ff567230 */ /* 0x000fc40000004100 */
[----:B------:R-:W-:Y:S01]  /*5430*/  FFMA.FTZ R45, R45, R97, R98 ;  /* 0x000000612d2d7223 */ /* 0x000fe20000010062 */
[----:B------:R-:W-:Y:S02]  /*5440*/  HADD2.F32 R97, -RZ, R88.H0_H0 ;  /* 0x20000058ff617230 */ /* 0x000fe40000004100 */
[----:B------:R-:W-:Y:S01]  /*5450*/  FMUL.FTZ R99, R96, R91 ;  /* 0x0000005b60637220 */ /* 0x000fe20000410000 */
[----:B------:R-:W-:Y:S01]  /*5460*/  F2FP.SATFINITE.E4M3.F32.PACK_AB_MERGE_C R84, R84, R89, R90 ;  /* 0x000000595454723e */ /* 0x000fe2000480705a */
[C---:B------:R-:W-:Y:S01]  /*5470*/  FMUL.FTZ R125, R86.reuse, R91 ;  /* 0x0000005b567d7220 */ /* 0x040fe20000410000 */
[----:B------:R-:W-:Y:S01]  /*5480*/  SHF.R.U32.HI R90, RZ, 0x8, R87 ;  /* 0x00000008ff5a7819 */ /* 0x000fe20000011657 */
[-C--:B------:R-:W-:Y:S01]  /*5490*/  FFMA.FTZ R91, R86, R97.reuse, -R99 ;  /* 0x00000061565b7223 */ /* 0x080fe20000010863 */
[----:B------:R-:W-:Y:S01]  /*54a0*/  LOP3.LUT R89, R87, 0xff0000ff, RZ, 0xc0, !PT ;  /* 0xff0000ff57597812 */ /* 0x000fe200078ec0ff */
[----:B------:R-:W-:Y:S01]  /*54b0*/  FFMA.FTZ R86, R96, R97, R125 ;  /* 0x0000006160567223 */ /* 0x000fe2000001007d */
[----:B------:R-:W-:Y:S01]  /*54c0*/  SHF.R.U32.HI R97, RZ, 0x8, R85 ;  /* 0x00000008ff617819 */ /* 0x000fe20000011655 */
[----:B------:R-:W-:Y:S01]  /*54d0*/  IMAD.SHL.U32 R90, R90, 0x100, RZ ;  /* 0x000001005a5a7824 */ /* 0x000fe200078e00ff */
[----:B------:R-:W-:-:S02]  /*54e0*/  SHF.R.U32.HI R87, RZ, 0x10, R87 ;  /* 0x00000010ff577819 */ /* 0x000fc40000011657 */
[----:B------:R-:W-:Y:S02]  /*54f0*/  LOP3.LUT R88, R85, 0xff0000ff, RZ, 0xc0, !PT ;  /* 0xff0000ff55587812 */ /* 0x000fe400078ec0ff */
[----:B------:R-:W-:Y:S01]  /*5500*/  SHF.R.U32.HI R96, RZ, 0x10, R85 ;  /* 0x00000010ff607819 */ /* 0x000fe20000011655 */
[----:B------:R-:W-:Y:S01]  /*5510*/  IMAD.SHL.U32 R85, R97, 0x100, RZ ;  /* 0x0000010061557824 */ /* 0x000fe200078e00ff */
[----:B------:R-:W-:Y:S02]  /*5520*/  LOP3.LUT R90, R89, 0xff00, R90, 0xf8, !PT ;  /* 0x0000ff00595a7812 */ /* 0x000fe400078ef85a */
[----:B------:R-:W-:Y:S02]  /*5530*/  SHF.L.U32 R87, R87, 0x10, RZ ;  /* 0x0000001057577819 */ /* 0x000fe400000006ff */
[----:B------:R-:W-:Y:S01]  /*5540*/  LOP3.LUT R85, R88, 0xff00, R85, 0xf8, !PT ;  /* 0x0000ff0058557812 */ /* 0x000fe200078ef855 */
[----:B------:R-:W-:Y:S01]  /*5550*/  IMAD.U32 R88, R96, 0x10000, RZ ;  /* 0x0001000060587824 */ /* 0x000fe200078e00ff */
[----:B------:R-:W-:Y:S01]  /*5560*/  LOP3.LUT R90, R90, 0xff0000, R87, 0xf8, !PT ;  /* 0x00ff00005a5a7812 */ /* 0x000fe200078ef857 */
[----:B------:R-:W-:Y:S01]  /*5570*/  IMAD.MOV.U32 R87, RZ, RZ, R47 ;  /* 0x000000ffff577224 */ /* 0x000fe200078e002f */
[----:B------:R-:W-:Y:S01]  /*5580*/  F2FP.SATFINITE.E4M3.F32.PACK_AB_MERGE_C R44, R45, R44, RZ ;  /* 0x0000002c2d2c723e */ /* 0x000fe200048070ff */
[----:B------:R-:W-:Y:S01]  /*5590*/  IMAD.MOV.U32 R45, RZ, RZ, R84 ;  /* 0x000000ffff2d7224 */ /* 0x000fe200078e0054 */
[----:B------:R-:W-:-:S02]  /*55a0*/  LOP3.LUT R89, R85, 0xff0000, R88, 0xf8, !PT ;  /* 0x00ff000055597812 */ /* 0x000fc400078ef858 */
[----:B------:R-:W-:Y:S02]  /*55b0*/  F2FP.F16.E4M3.UNPACK_B R47, R87 ;  /* 0x00000057ff2f723e */ /* 0x000fe400020006ff */
[----:B------:R-:W-:Y:S02]  /*55c0*/  F2FP.F16.E4M3.UNPACK_B R96, R90.H1 ;  /* 0x0000005aff60723e */ /* 0x000fe400030006ff */
[-C--:B------:R-:W-:Y:S01]  /*55d0*/  F2FP.F16.E4M3.UNPACK_B R85, R89.reuse.H1 ;  /* 0x00000059ff55723e */ /* 0x080fe200030006ff */
[--C-:B------:R-:W-:Y:S01]  /*55e0*/  HADD2.F32 R97, -RZ, R47.reuse.H1_H1 ;  /* 0x3000002fff617230 */ /* 0x100fe20000004100 */
[----:B------:R-:W-:Y:S01]  /*55f0*/  F2FP.F16.E4M3.UNPACK_B R89, R89 ;  /* 0x00000059ff59723e */ /* 0x000fe200020006ff */
[----:B------:R-:W-:Y:S01]  /*5600*/  HADD2.F32 R88, -RZ, R96.H0_H0 ;  /* 0x20000060ff587230 */ /* 0x000fe20000004100 */
[----:B------:R-:W-:Y:S01]  /*5610*/  F2FP.SATFINITE.E4M3.F32.PACK_AB_MERGE_C R44, R86, R91, R44 ;  /* 0x0000005b562c723e */ /* 0x000fe2000480702c */
[----:B------:R-:W-:Y:S02]  /*5620*/  HADD2.F32 R47, -RZ, R47.H0_H0 ;  /* 0x2000002fff2f7230 */ /* 0x000fe40000004100 */
[----:B------:R-:W-:-:S02]  /*5630*/  HADD2.F32 R98, -RZ, R85.H0_H0 ;  /* 0x20000055ff627230 */ /* 0x000fc40000004100 */
[-C--:B------:R-:W-:Y:S01]  /*5640*/  FMUL.FTZ R124, R97, R88.reuse ;  /* 0x00000058617c7220 */ /* 0x080fe20000410000 */
[----:B------:R-:W-:Y:S02]  /*5650*/  HADD2.F32 R85, -RZ, R85.H1_H1 ;  /* 0x30000055ff557230 */ /* 0x000fe40000004100 */
[C---:B------:R-:W-:Y:S01]  /*5660*/  FMUL.FTZ R136, R47.reuse, R88 ;  /* 0x000000582f887220 */ /* 0x040fe20000410000 */
[----:B------:R-:W-:-:S03]  /*5670*/  FFMA.FTZ R88, R47, R98, -R124 ;  /* 0x000000622f587223 */ /* 0x000fc6000001087c */
[----:B------:R-:W-:Y:S01]  /*5680*/  FFMA.FTZ R47, R97, R98, R136 ;  /* 0x00000062612f7223 */ /* 0x000fe20000010088 */
[----:B------:R-:W-:Y:S01]  /*5690*/  F2FP.F16.E4M3.UNPACK_B R97, R87.H1 ;  /* 0x00000057ff61723e */ /* 0x000fe200030006ff */
[----:B------:R-:W-:Y:S02]  /*56a0*/  IMAD.MOV.U32 R87, RZ, RZ, R46 ;  /* 0x000000ffff577224 */ /* 0x000fe400078e002e */
[----:B------:R-:W-:Y:S02]  /*56b0*/  HADD2.F32 R46, -RZ, R96.H1_H1 ;  /* 0x30000060ff2e7230 */ /* 0x000fe40000004100 */
[--C-:B------:R-:W-:Y:S02]  /*56c0*/  HADD2.F32 R96, -RZ, R97.reuse.H1_H1 ;  /* 0x30000061ff607230 */ /* 0x100fe40000004100 */
[----:B------:R-:W-:-:S03]  /*56d0*/  HADD2.F32 R97, -RZ, R97.H0_H0 ;  /* 0x20000061ff617230 */ /* 0x000fc60000004100 */
[CC--:B------:R-:W-:Y:S02]  /*56e0*/  FMUL.FTZ R98, R96.reuse, R46.reuse ;  /* 0x0000002e60627220 */ /* 0x0c0fe40000410000 */
[C---:B------:R-:W-:Y:S02]  /*56f0*/  FMUL.FTZ R99, R97.reuse, R46 ;  /* 0x0000002e61637220 */ /* 0x040fe40000410000 */
[-C--:B------:R-:W-:Y:S01]  /*5700*/  FFMA.FTZ R46, R97, R85.reuse, -R98 ;  /* 0x00000055612e7223 */ /* 0x080fe20000010862 */
[--C-:B------:R-:W-:Y:S02]  /*5710*/  HADD2.F32 R98, -RZ, R89.reuse.H1_H1 ;  /* 0x30000059ff627230 */ /* 0x100fe40000004100 */
[----:B------:R-:W-:Y:S01]  /*5720*/  FFMA.FTZ R85, R96, R85, R99 ;  /* 0x0000005560557223 */ /* 0x000fe20000010063 */
[----:B------:R-:W-:Y:S01]  /*5730*/  F2FP.F16.E4M3.UNPACK_B R96, R90 ;  /* 0x0000005aff60723e */ /* 0x000fe200020006ff */
[----:B------:R-:W-:Y:S01]  /*5740*/  HADD2.F32 R89, -RZ, R89.H0_H0 ;  /* 0x20000059ff597230 */ /* 0x000fe20000004100 */
[----:B------:R-:W-:-:S02]  /*5750*/  F2FP.F16.E4M3.UNPACK_B R90, R87.H1 ;  /* 0x00000057ff5a723e */ /* 0x000fc400030006ff */
[----:B------:R-:W-:Y:S01]  /*5760*/  F2FP.F16.E4M3.UNPACK_B R87, R87 ;  /* 0x00000057ff57723e */ /* 0x000fe200020006ff */
[----:B------:R-:W-:Y:S01]  /*5770*/  HADD2.F32 R99, -RZ, R96.H1_H1 ;  /* 0x30000060ff637230 */ /* 0x000fe20000004100 */
[----:B------:R-:W-:Y:S01]  /*5780*/  F2FP.SATFINITE.E4M3.F32.PACK_AB_MERGE_C R85, R85, R46, RZ ;  /* 0x0000002e5555723e */ /* 0x000fe200048070ff */
[--C-:B------:R-:W-:Y:S02]  /*5790*/  HADD2.F32 R97, -RZ, R90.reuse.H1_H1 ;  /* 0x3000005aff617230 */ /* 0x100fe40000004100 */
[----:B------:R-:W-:Y:S01]  /*57a0*/  HADD2.F32 R90, -RZ, R90.H0_H0 ;  /* 0x2000005aff5a7230 */ /* 0x000fe20000004100 */
[----:B------:R-:W-:Y:S02]  /*57b0*/  F2FP.SATFINITE.E4M3.F32.PACK_AB_MERGE_C R47, R47, R88, R85 ;  /* 0x000000582f2f723e */ /* 0x000fe40004807055 */
[-C--:B------:R-:W-:Y:S02]  /*57c0*/  FMUL.FTZ R125, R97, R99.reuse ;  /* 0x00000063617d7220 */ /* 0x080fe40000410000 */
[----:B------:R-:W-:-:S02]  /*57d0*/  FMUL.FTZ R124, R90, R99 ;  /* 0x000000635a7c7220 */ /* 0x000fc40000410000 */
[-C--:B------:R-:W-:Y:S02]  /*57e0*/  FFMA.FTZ R90, R90, R98.reuse, -R125 ;  /* 0x000000625a5a7223 */ /* 0x080fe4000001087d */
[----:B------:R-:W-:Y:S01]  /*57f0*/  FFMA.FTZ R97, R97, R98, R124 ;  /* 0x0000006261617223 */ /* 0x000fe2000001007c */
[----:B------:R-:W-:Y:S02]  /*5800*/  HADD2.F32 R98, -RZ, R96.H0_H0 ;  /* 0x20000060ff627230 */ /* 0x000fe40000004100 */
[--C-:B------:R-:W-:Y:S02]  /*5810*/  HADD2.F32 R96, -RZ, R87.reuse.H1_H1 ;  /* 0x30000057ff607230 */ /* 0x100fe40000004100 */
[----:B------:R-:W-:Y:S01]  /*5820*/  HADD2.F32 R87, -RZ, R87.H0_H0 ;  /* 0x20000057ff577230 */ /* 0x000fe20000004100 */
[----:B------:R-:W-:Y:S02]  /*5830*/  F2FP.SATFINITE.E4M3.F32.PACK_AB_MERGE_C R90, R97, R90, RZ ;  /* 0x0000005a615a723e */ /* 0x000fe400048070ff */
[----:B------:R-:W-:-:S02]  /*5840*/  FMUL.FTZ R124, R96, R98 ;  /* 0x00000062607c7220 */ /* 0x000fc40000410000 */
[C---:B------:R-:W-:Y:S02]  /*5850*/  FMUL.FTZ R99, R87.reuse, R98 ;  /* 0x0000006257637220 */ /* 0x040fe40000410000 */
[-C--:B------:R-:W-:Y:S02]  /*5860*/  FFMA.FTZ R124, R87, R89.reuse, -R124 ;  /* 0x00000059577c7223 */ /* 0x080fe4000001087c */
[----:B------:R-:W-:-:S05]  /*5870*/  FFMA.FTZ R99, R96, R89, R99 ;  /* 0x0000005960637223 */ /* 0x000fca0000010063 */
[----:B------:R-:W-:-:S07]  /*5880*/  F2FP.SATFINITE.E4M3.F32.PACK_AB_MERGE_C R46, R99, R124, R90 ;  /* 0x0000007c632e723e */ /* 0x000fce000480705a */
.L_x_366:
[----:B------:R-:W-:Y:S05]  /*5890*/  BSYNC B3 ;  /* 0x0000000000037941 */ /* 0x000fea0003800000 */
.L_x_365:
[----:B--2---:R0:W-:Y:S02]  /*58a0*/  STG.E.128 desc[UR54][R50.64+0x60], R44 ;  /* 0x0000602c32007986 */ /* 0x0041e4000c101d36 */
.L_x_364:
[----:B------:R-:W-:Y:S05]  /*58b0*/  BSYNC B2 ;  /* 0x0000000000027941 */ /* 0x000fea0003800000 */
.L_x_363:
        /* <DEDUP_REMOVED lines=10> */
[-C--:B------:R-:W-:Y:S01]  /*5960*/  F2FP.F16.E4M3.UNPACK_B R45, R82.reuse ;  /* 0x00000052ff2d723e */ /* 0x080fe200020006ff */
[----:B------:R-:W-:Y:S01]  /*5970*/  HADD2.F32 R80, -RZ, R87.H0_H0 ;  /* 0x20000057ff507230 */ /* 0x000fe20000004100 */
[----:B------:R-:W-:Y:S01]  /*5980*/  F2FP.F16.E4M3.UNPACK_B R82, R82.H1 ;  /* 0x00000052ff52723e */ /* 0x000fe200030006ff */
[----:B------:R-:W-:Y:S01]  /*5990*/  HADD2.F32 R85, -RZ, R86.H0_H0 ;  /* 0x20000056ff557230 */ /* 0x000fe20000004100 */
[----:B------:R-:W-:Y:S01]  /*59a0*/  SHF.R.U32.HI R96, RZ, 0x10, R81 ;  /* 0x00000010ff607819 */ /* 0x000fe20000011651 */
[----:B------:R-:W-:-:S02]  /*59b0*/  HADD2.F32 R84, -RZ, R45.H1_H1 ;  /* 0x3000002dff547230 */ /* 0x000fc40000004100 */
[----:B------:R-:W-:Y:S02]  /*59c0*/  HADD2.F32 R45, -RZ, R45.H0_H0 ;  /* 0x2000002dff2d7230 */ /* 0x000fe40000004100 */
[----:B------:R-:W-:Y:S02]  /*59d0*/  HADD2.F32 R87, -RZ, R87.H1_H1 ;  /* 0x30000057ff577230 */ /* 0x000fe40000004100 */
[-C--:B------:R-:W-:Y:S01]  /*59e0*/  FMUL.FTZ R88, R84, R80.reuse ;  /* 0x0000005054587220 */ /* 0x080fe20000410000 */
[----:B------:R-:W-:Y:S02]  /*59f0*/  HADD2.F32 R86, -RZ, R86.H1_H1 ;  /* 0x30000056ff567230 */ /* 0x000fe40000004100 */
[C---:B------:R-:W-:Y:S01]  /*5a00*/  FMUL.FTZ R89, R45.reuse, R80 ;  /* 0x000000502d597220 */ /* 0x040fe20000410000 */
[----:B------:R-:W-:-:S03]  /*5a10*/  FFMA.FTZ R80, R45, R85, -R88 ;  /* 0x000000552d507223 */ /* 0x000fc60000010858 */
[----:B------:R-:W-:Y:S01]  /*5a20*/  FFMA.FTZ R45, R84, R85, R89 ;  /* 0x00000055542d7223 */ /* 0x000fe20000010059 */
[--C-:B------:R-:W-:Y:S02]  /*5a30*/  HADD2.F32 R85, -RZ, R82.reuse.H1_H1 ;  /* 0x30000052ff557230 */ /* 0x100fe40000004100 */
[----:B------:R-:W-:Y:S02]  /*5a40*/  HADD2.F32 R82, -RZ, R82.H0_H0 ;  /* 0x20000052ff527230 */ /* 0x000fe40000004100 */
[----:B------:R-:W-:Y:S02]  /*5a50*/  IMAD.MOV.U32 R84, RZ, RZ, R44 ;  /* 0x000000ffff547224 */ /* 0x000fe400078e002c */
[-C--:B------:R-:W-:Y:S01]  /*5a60*/  FMUL.FTZ R89, R85, R87.reuse ;  /* 0x0000005755597220 */ /* 0x080fe20000410000 */
[----:B------:R-:W-:-:S03]  /*5a70*/  FMUL.FTZ R88, R82, R87 ;  /* 0x0000005752587220 */ /* 0x000fc60000410000 */
[----:B------:R-:W-:Y:S01]  /*5a80*/  FFMA.FTZ R44, R82, R86, -R89 ;  /* 0x00000056522c7223 */ /* 0x000fe20000010859 */
[----:B------:R-:W-:Y:S01]  /*5a90*/  F2FP.F16.E4M3.UNPACK_B R89, R160 ;  /* 0x000000a0ff59723e */ /* 0x000fe200020006ff */
[----:B------:R-:W-:Y:S01]  /*5aa0*/  FFMA.FTZ R85, R85, R86, R88 ;  /* 0x0000005655557223 */ /* 0x000fe20000010058 */
[-C--:B------:R-:W-:Y:S02]  /*5ab0*/  F2FP.F16.E4M3.UNPACK_B R82, R84.reuse.H1 ;  /* 0x00000054ff52723e */ /* 0x080fe400030006ff */
[----:B------:R-:W-:Y:S01]  /*5ac0*/  F2FP.F16.E4M3.UNPACK_B R86, R155 ;  /* 0x0000009bff56723e */ /* 0x000fe200020006ff */
[----:B------:R-:W-:Y:S01]  /*5ad0*/  HADD2.F32 R90, -RZ, R89.H1_H1 ;  /* 0x30000059ff5a7230 */ /* 0x000fe20000004100 */
[----:B------:R-:W-:Y:S01]  /*5ae0*/  F2FP.F16.E4M3.UNPACK_B R84, R84 ;  /* 0x00000054ff54723e */ /* 0x000fe200020006ff */
[--C-:B------:R-:W-:Y:S01]  /*5af0*/  HADD2.F32 R87, -RZ, R82.reuse.H1_H1 ;  /* 0x30000052ff577230 */ /* 0x100fe20000004100 */
[----:B------:R-:W-:Y:S01]  /*5b00*/  F2FP.SATFINITE.E4M3.F32.PACK_AB_MERGE_C R44, R85, R44, RZ ;  /* 0x0000002c552c723e */ /* 0x000fe200048070ff */
[----:B------:R-:W-:-:S02]  /*5b10*/  HADD2.F32 R82, -RZ, R82.H0_H0 ;  /* 0x20000052ff527230 */ /* 0x000fc40000004100 */
[--C-:B------:R-:W-:Y:S02]  /*5b20*/  HADD2.F32 R88, -RZ, R86.reuse.H1_H1 ;  /* 0x30000056ff587230 */ /* 0x100fe40000004100 */
[-C--:B------:R-:W-:Y:S01]  /*5b30*/  FMUL.FTZ R91, R87, R90.reuse ;  /* 0x0000005a575b7220 */ /* 0x080fe20000410000 */
[----:B------:R-:W-:Y:S02]  /*5b40*/  HADD2.F32 R86, -RZ, R86.H0_H0 ;  /* 0x20000056ff567230 */ /* 0x000fe40000004100 */
[C---:B------:R-:W-:Y:S01]  /*5b50*/  FMUL.FTZ R90, R82.reuse, R90 ;  /* 0x0000005a525a7220 */ /* 0x040fe20000410000 */
[----:B------:R-:W-:Y:S01]  /*5b60*/  F2FP.SATFINITE.E4M3.F32.PACK_AB_MERGE_C R45, R45, R80, R44 ;  /* 0x000000502d2d723e */ /* 0x000fe2000480702c */
[-C--:B------:R-:W-:Y:S02]  /*5b70*/  FFMA.FTZ R82, R82, R88.reuse, -R91 ;  /* 0x0000005852527223 */ /* 0x080fe4000001085b */
[----:B------:R-:W-:Y:S01]  /*5b80*/  FFMA.FTZ R87, R87, R88, R90 ;  /* 0x0000005857577223 */ /* 0x000fe2000001005a */
[----:B------:R-:W-:Y:S01]  /*5b90*/  HADD2.F32 R88, -RZ, R89.H0_H0 ;  /* 0x20000059ff587230 */ /* 0x000fe20000004100 */
[----:B------:R-:W-:Y:S01]  /*5ba0*/  SHF.R.U32.HI R90, RZ, 0x10, R83 ;  /* 0x00000010ff5a7819 */ /* 0x000fe20000011653 */
[----:B------:R-:W-:-:S02]  /*5bb0*/  HADD2.F32 R89, -RZ, R84.H1_H1 ;  /* 0x30000054ff597230 */ /* 0x000fc40000004100 */
[----:B------:R-:W-:Y:S01]  /*5bc0*/  HADD2.F32 R84, -RZ, R84.H0_H0 ;  /* 0x20000054ff547230 */ /* 0x000fe20000004100 */
[----:B------:R-:W-:Y:S02]  /*5bd0*/  F2FP.SATFINITE.E4M3.F32.PACK_AB_MERGE_C R82, R87, R82, RZ ;  /* 0x000000525752723e */ /* 0x000fe400048070ff */
[CC--:B------:R-:W-:Y:S02]  /*5be0*/  FMUL.FTZ R91, R89.reuse, R88.reuse ;  /* 0x00000058595b7220 */ /* 0x0c0fe40000410000 */
[C---:B------:R-:W-:Y:S02]  /*5bf0*/  FMUL.FTZ R88, R84.reuse, R88 ;  /* 0x0000005854587220 */ /* 0x040fe40000410000 */
[-C--:B------:R-:W-:Y:S01]  /*5c00*/  FFMA.FTZ R84, R84, R86.reuse, -R91 ;  /* 0x0000005654547223 */ /* 0x080fe2000001085b */
[----:B------:R-:W-:Y:S01]  /*5c10*/  SHF.R.U32.HI R91, RZ, 0x8, R81 ;  /* 0x00000008ff5b7819 */ /* 0x000fe20000011651 */
[----:B------:R-:W-:Y:S01]  /*5c20*/  FFMA.FTZ R89, R89, R86, R88 ;  /* 0x0000005659597223 */ /* 0x000fe20000010058 */
[----:B------:R-:W-:-:S02]  /*5c30*/  SHF.R.U32.HI R86, RZ, 0x8, R83 ;  /* 0x00000008ff567819 */ /* 0x000fc40000011653 */
[----:B------:R-:W-:Y:S02]  /*5c40*/  LOP3.LUT R88, R83, 0xff0000ff, RZ, 0xc0, !PT ;  /* 0xff0000ff53587812 */ /* 0x000fe400078ec0ff */
[----:B------:R-:W-:Y:S01]  /*5c50*/  F2FP.SATFINITE.E4M3.F32.PACK_AB_MERGE_C R44, R89, R84, R82 ;  /* 0x00000054592c723e */ /* 0x000fe20004807052 */
[----:B------:R-:W-:Y:S01]  /*5c60*/  IMAD.SHL.U32 R83, R86, 0x100, RZ ;  /* 0x0000010056537824 */ /* 0x000fe200078e00ff */
[----:B------:R-:W-:Y:S01]  /*5c70*/  LOP3.LUT R86, R81, 0xff0000ff, RZ, 0xc0, !PT ;  /* 0xff0000ff51567812 */ /* 0x000fe200078ec0ff */
[----:B------:R-:W-:-:S03]  /*5c80*/  IMAD.SHL.U32 R81, R91, 0x100, RZ ;  /* 0x000001005b517824 */ /* 0x000fc600078e00ff */
[----:B------:R-:W-:Y:S02]  /*5c90*/  LOP3.LUT R88, R88, 0xff00, R83, 0xf8, !PT ;  /* 0x0000ff0058587812 */ /* 0x000fe400078ef853 */
[----:B------:R-:W-:Y:S02]  /*5ca0*/  SHF.L.U32 R83, R90, 0x10, RZ ;  /* 0x000000105a537819 */ /* 0x000fe400000006ff */
[----:B------:R-:W-:Y:S02]  /*5cb0*/  LOP3.LUT R86, R86, 0xff00, R81, 0xf8, !PT ;  /* 0x0000ff0056567812 */ /* 0x000fe400078ef851 */
[----:B------:R-:W-:Y:S01]  /*5cc0*/  LOP3.LUT R81, R88, 0xff0000, R83, 0xf8, !PT ;  /* 0x00ff000058517812 */ /* 0x000fe200078ef853 */
[----:B------:R-:W-:Y:S02]  /*5cd0*/  IMAD.U32 R83, R96, 0x10000, RZ ;  /* 0x0001000060537824 */ /* 0x000fe400078e00ff */
[----:B------:R-:W-:Y:S01]  /*5ce0*/  IMAD.MOV.U32 R88, RZ, RZ, R47 ;  /* 0x000000ffff587224 */ /* 0x000fe200078e002f */
[----:B------:R-:W-:-:S02]  /*5cf0*/  F2FP.F16.E4M3.UNPACK_B R97, R81.H1 ;  /* 0x00000051ff61723e */ /* 0x000fc400030006ff */
[----:B------:R-:W-:Y:S02]  /*5d00*/  LOP3.LUT R83, R86, 0xff0000, R83, 0xf8, !PT ;  /* 0x00ff000056537812 */ /* 0x000fe400078ef853 */
[----:B------:R-:W-:Y:S01]  /*5d10*/  F2FP.F16.E4M3.UNPACK_B R47, R88 ;  /* 0x00000058ff2f723e */ /* 0x000fe200020006ff */
[--C-:B------:R-:W-:Y:S01]  /*5d20*/  HADD2.F32 R86, -RZ, R97.reuse.H0_H0 ;  /* 0x20000061ff567230 */ /* 0x100fe20000004100 */
[-C--:B------:R-:W-:Y:S01]  /*5d30*/  F2FP.F16.E4M3.UNPACK_B R90, R83.reuse.H1 ;  /* 0x00000053ff5a723e */ /* 0x080fe200030006ff */
[----:B------:R-:W-:Y:S01]  /*5d40*/  HADD2.F32 R97, -RZ, R97.H1_H1 ;  /* 0x30000061ff617230 */ /* 0x000fe20000004100 */
[----:B------:R-:W-:Y:S01]  /*5d50*/  F2FP.F16.E4M3.UNPACK_B R83, R83 ;  /* 0x00000053ff53723e */ /* 0x000fe200020006ff */
[--C-:B------:R-:W-:Y:S02]  /*5d60*/  HADD2.F32 R91, -RZ, R47.reuse.H1_H1 ;  /* 0x3000002fff5b7230 */ /* 0x100fe40000004100 */
        /* <DEDUP_REMOVED lines=8> */
[----:B------:R-:W-:-:S04]  /*5df0*/  IMAD.MOV.U32 R88, RZ, RZ, R46 ;  /* 0x000000ffff587224 */ /* 0x000fc800078e002e */
[--C-:B------:R-:W-:Y:S02]  /*5e00*/  HADD2.F32 R96, -RZ, R91.reuse.H1_H1 ;  /* 0x3000005bff607230 */ /* 0x100fe40000004100 */
[----:B------:R-:W-:-:S03]  /*5e10*/  HADD2.F32 R91, -RZ, R91.H0_H0 ;  /* 0x2000005bff5b7230 */ /* 0x000fc60000004100 */
[CC--:B------:R-:W-:Y:S02]  /*5e20*/  FMUL.FTZ R46, R96.reuse, R97.reuse ;  /* 0x00000061602e7220 */ /* 0x0c0fe40000410000 */
[C---:B------:R-:W-:Y:S02]  /*5e30*/  FMUL.FTZ R97, R91.reuse, R97 ;  /* 0x000000615b617220 */ /* 0x040fe40000410000 */
[-C--:B------:R-:W-:Y:S02]  /*5e40*/  FFMA.FTZ R46, R91, R90.reuse, -R46 ;  /* 0x0000005a5b2e7223 */ /* 0x080fe4000001082e */
[----:B------:R-:W-:Y:S01]  /*5e50*/  FFMA.FTZ R91, R96, R90, R97 ;  /* 0x0000005a605b7223 */ /* 0x000fe20000010061 */
[----:B------:R-:W-:Y:S01]  /*5e60*/  F2FP.F16.E4M3.UNPACK_B R97, R81 ;  /* 0x00000051ff61723e */ /* 0x000fe200020006ff */
[--C-:B------:R-:W-:Y:S01]  /*5e70*/  HADD2.F32 R96, -RZ, R83.reuse.H1_H1 ;  /* 0x30000053ff607230 */ /* 0x100fe20000004100 */
[-C--:B------:R-:W-:Y:S01]  /*5e80*/  F2FP.F16.E4M3.UNPACK_B R81, R88.reuse.H1 ;  /* 0x00000058ff51723e */ /* 0x080fe200030006ff */
[----:B------:R-:W-:Y:S01]  /*5e90*/  HADD2.F32 R83, -RZ, R83.H0_H0 ;  /* 0x20000053ff537230 */ /* 0x000fe20000004100 */
[----:B------:R-:W-:Y:S01]  /*5ea0*/  F2FP.F16.E4M3.UNPACK_B R88, R88 ;  /* 0x00000058ff58723e */ /* 0x000fe200020006ff */
[----:B------:R-:W-:Y:S01]  /*5eb0*/  HADD2.F32 R98, -RZ, R97.H1_H1 ;  /* 0x30000061ff627230 */ /* 0x000fe20000004100 */
[----:B------:R-:W-:Y:S01]  /*5ec0*/  F2FP.SATFINITE.E4M3.F32.PACK_AB_MERGE_C R91, R91, R46, RZ ;  /* 0x0000002e5b5b723e */ /* 0x000fe200048070ff */
[----:B------:R-:W-:-:S02]  /*5ed0*/  HADD2.F32 R90, -RZ, R81.H1_H1 ;  /* 0x30000051ff5a7230 */ /* 0x000fc40000004100 */
[----:B------:R-:W-:Y:S01]  /*5ee0*/  HADD2.F32 R81, -RZ, R81.H0_H0 ;  /* 0x20000051ff517230 */ /* 0x000fe20000004100 */
[----:B------:R-:W-:Y:S01]  /*5ef0*/  F2FP.SATFINITE.E4M3.F32.PACK_AB_MERGE_C R47, R47, R86, R91 ;  /* 0x000000562f2f723e */ /* 0x000fe2000480705b */
[----:B------:R-:W-:Y:S02]  /*5f00*/  HADD2.F32 R97, -RZ, R97.H0_H0 ;  /* 0x20000061ff617230 */ /* 0x000fe40000004100 */
[-C--:B------:R-:W-:Y:S01]  /*5f10*/  FMUL.FTZ R124, R90, R98.reuse ;  /* 0x000000625a7c7220 */ /* 0x080fe20000410000 */
[----:B------:R-:W-:-:S03]  /*5f20*/  FMUL.FTZ R99, R81, R98 ;  /* 0x0000006251637220 */ /* 0x000fc60000410000 */
[-C--:B------:R-:W-:Y:S01]  /*5f30*/  FFMA.FTZ R81, R81, R96.reuse, -R124 ;  /* 0x0000006051517223 */ /* 0x080fe2000001087c */
[----:B------:R-:W-:Y:S01]  /*5f40*/  FFMA.FTZ R90, R90, R96, R99 ;  /* 0x000000605a5a7223 */ /* 0x000fe20000010063 */
[--C-:B------:R-:W-:Y:S02]  /*5f50*/  HADD2.F32 R96, -RZ, R88.reuse.H1_H1 ;  /* 0x30000058ff607230 */ /* 0x100fe40000004100 */
[----:B------:R-:W-:Y:S02]  /*5f60*/  HADD2.F32 R88, -RZ, R88.H0_H0 ;  /* 0x20000058ff587230 */ /* 0x000fe40000004100 */
[----:B------:R-:W-:Y:S01]  /*5f70*/  F2FP.SATFINITE.E4M3.F32.PACK_AB_MERGE_C R81, R90, R81, RZ ;  /* 0x000000515a51723e */ /* 0x000fe200048070ff */
[-C--:B------:R-:W-:Y:S02]  /*5f80*/  FMUL.FTZ R99, R96, R97.reuse ;  /* 0x0000006160637220 */ /* 0x080fe40000410000 */
[C---:B------:R-:W-:Y:S02]  /*5f90*/  FMUL.FTZ R97, R88.reuse, R97 ;  /* 0x0000006158617220 */ /* 0x040fe40000410000 */
[----:B------:R-:W-:-:S02]  /*5fa0*/  FFMA.FTZ R99, R88, R83, -R99 ;  /* 0x0000005358637223 */ /* 0x000fc40000010863 */
[----:B------:R-:W-:-:S05]  /*5fb0*/  FFMA.FTZ R96, R96, R83, R97 ;  /* 0x0000005360607223 */ /* 0x000fca0000010061 */
[----:B------:R-:W-:-:S07]  /*5fc0*/  F2FP.SATFINITE.E4M3.F32.PACK_AB_MERGE_C R46, R96, R99, R81 ;  /* 0x00000063602e723e */ /* 0x000fce0004807051 */
.L_x_370:
[----:B------:R-:W-:Y:S05]  /*5fd0*/  BSYNC B3 ;  /* 0x0000000000037941 */ /* 0x000fea0003800000 */
.L_x_369:
[----:B--2---:R0:W-:Y:S02]  /*5fe0*/  STG.E.128 desc[UR54][R50.64+0x80], R44 ;  /* 0x0000802c32007986 */ /* 0x0041e4000c101d36 */
.L_x_368:
[----:B------:R-:W-:Y:S05]  /*5ff0*/  BSYNC B2 ;  /* 0x0000000000027941 */ /* 0x000fea0003800000 */
.L_x_367:
[----:B------:R-:W-:-:S13]  /*6000*/  ISETP.NE.AND P3, PT, R39, RZ, PT ;  /* 0x000000ff2700720c */ /* 0x000fda0003f65270 */
[----:B------:R-:W-:Y:S05]  /*6010*/  @!P3 BRA `(.L_x_350) ;  /* 0x0000000400b4b947 */ /* 0x000fea0003800000 */
[----:B0-234-:R0:W2:Y:S01]  /*6020*/  LDS.128 R44, [R41+0x29200] ;  /* 0x02920000292c7984 */ /* 0x01d0a20000000c00 */
[----:B------:R-:W-:Y:S01]  /*6030*/  ISETP.GE.AND P3, PT, R226, R133, PT ;  /* 0x00000085e200720c */ /* 0x000fe20003f66270 */
[----:B------:R-:W-:-:S12]  /*6040*/  BSSY B2, `(.L_x_371) ;  /* 0x0000069000027945 */ /* 0x000fd80003800000 */
[----:B0-----:R-:W-:Y:S05]  /*6050*/  @P3 BRA `(.L_x_372) ;  /* 0x00000004009c3947 */ /* 0x001fea0003800000 */
[----:B------:R-:W-:Y:S02]  /*6060*/  SHF.R.U32.HI R83, RZ, 0x8, R77 ;  /* 0x00000008ff537819 */ /* 0x000fe4000001164d */
[----:B------:R-:W-:Y:S02]  /*6070*/  SHF.R.U32.HI R78, RZ, 0x8, R79 ;  /* 0x00000008ff4e7819 */ /* 0x000fe4000001164f */
[----:B------:R-:W-:Y:S02]  /*6080*/  LOP3.LUT R76, R77, 0xff0000ff, RZ, 0xc0, !PT ;  /* 0xff0000ff4d4c7812 */ /* 0x000fe400078ec0ff */
[----:B------:R-:W-:Y:S01]  /*6090*/  SHF.R.U32.HI R81, RZ, 0x10, R77 ;  /* 0x00000010ff517819 */ /* 0x000fe2000001164d */
[----:B------:R-:W-:Y:S01]  /*60a0*/  IMAD.SHL.U32 R77, R83, 0x100, RZ ;  /* 0x00000100534d7824 */ /* 0x000fe200078e00ff */
[----:B------:R-:W-:Y:S02]  /*60b0*/  LOP3.LUT R80, R79, 0xff0000ff, RZ, 0xc0, !PT ;  /* 0xff0000ff4f507812 */ /* 0x000fe400078ec0ff */
[----:B------:R-:W-:Y:S01]  /*60c0*/  SHF.R.U32.HI R82, RZ, 0x10, R79 ;  /* 0x00000010ff527819 */ /* 0x000fe2000001164f */
[----:B------:R-:W-:Y:S01]  /*60d0*/  IMAD.SHL.U32 R79, R78, 0x100, RZ ;  /* 0x000001004e4f7824 */ /* 0x000fe200078e00ff */
[----:B------:R-:W-:Y:S01]  /*60e0*/  LOP3.LUT R76, R76, 0xff00, R77, 0xf8, !PT ;  /* 0x0000ff004c4c7812 */ /* 0x000fe200078ef84d */
[----:B------:R-:W-:Y:S01]  /*60f0*/  IMAD.U32 R77, R81, 0x10000, RZ ;  /* 0x00010000514d7824 */ /* 0x000fe200078e00ff */
[----:B------:R-:W-:Y:S01]  /*6100*/  SHF.L.U32 R82, R82, 0x10, RZ ;  /* 0x0000001052527819 */ /* 0x000fe200000006ff */
[----:B--2---:R-:W-:Y:S01]  /*6110*/  IMAD.MOV.U32 R78, RZ, RZ, R44 ;  /* 0x000000ffff4e7224 */ /* 0x004fe200078e002c */
[----:B------:R-:W-:-:S02]  /*6120*/  LOP3.LUT R79, R80, 0xff00, R79, 0xf8, !PT ;  /* 0x0000ff00504f7812 */ /* 0x000fc400078ef84f */
[----:B------:R-:W-:Y:S02]  /*6130*/  F2FP.F16.E4M3.UNPACK_B R80, R159.H1 ;  /* 0x0000009fff50723e */ /* 0x000fe400030006ff */
[-C--:B------:R-:W-:Y:S02]  /*6140*/  F2FP.F16.E4M3.UNPACK_B R44, R45.reuse ;  /* 0x0000002dff2c723e */ /* 0x080fe400020006ff */
[----:B------:R-:W-:Y:S01]  /*6150*/  LOP3.LUT R76, R76, 0xff0000, R77, 0xf8, !PT ;  /* 0x00ff00004c4c7812 */ /* 0x000fe200078ef84d */
[----:B------:R-:W-:Y:S01]  /*6160*/  HADD2.F32 R84, -RZ, R80.H0_H0 ;  /* 0x20000050ff547230 */ /* 0x000fe20000004100 */
[----:B------:R-:W-:Y:S01]  /*6170*/  LOP3.LUT R77, R79, 0xff0000, R82, 0xf8, !PT ;  /* 0x00ff00004f4d7812 */ /* 0x000fe200078ef852 */
[--C-:B------:R-:W-:Y:S01]  /*6180*/  HADD2.F32 R79, -RZ, R44.reuse.H1_H1 ;  /* 0x3000002cff4f7230 */ /* 0x100fe20000004100 */
[----:B------:R-:W-:Y:S01]  /*6190*/  F2FP.F16.E4M3.UNPACK_B R82, R150.H1 ;  /* 0x00000096ff52723e */ /* 0x000fe200030006ff */
[----:B------:R-:W-:Y:S01]  /*61a0*/  HADD2.F32 R44, -RZ, R44.H0_H0 ;  /* 0x2000002cff2c7230 */ /* 0x000fe20000004100 */
[----:B------:R-:W-:Y:S01]  /*61b0*/  F2FP.F16.E4M3.UNPACK_B R45, R45.H1 ;  /* 0x0000002dff2d723e */ /* 0x000fe200030006ff */
[----:B------:R-:W-:-:S02]  /*61c0*/  HADD2.F32 R85, -RZ, R80.H1_H1 ;  /* 0x30000050ff557230 */ /* 0x000fc40000004100 */
[CC--:B------:R-:W-:Y:S01]  /*61d0*/  FMUL.FTZ R87, R79.reuse, R84.reuse ;  /* 0x000000544f577220 */ /* 0x0c0fe20000410000 */
[--C-:B------:R-:W-:Y:S02]  /*61e0*/  HADD2.F32 R83, -RZ, R82.reuse.H0_H0 ;  /* 0x20000052ff537230 */ /* 0x100fe40000004100 */
[----:B------:R-:W-:Y:S01]  /*61f0*/  FMUL.FTZ R84, R44, R84 ;  /* 0x000000542c547220 */ /* 0x000fe20000410000 */
[--C-:B------:R-:W-:Y:S01]  /*6200*/  HADD2.F32 R80, -RZ, R45.reuse.H1_H1 ;  /* 0x3000002dff507230 */ /* 0x100fe20000004100 */
[----:B------:R-:W-:Y:S01]  /*6210*/  F2FP.F16.E4M3.UNPACK_B R159, R159 ;  /* 0x0000009fff9f723e */ /* 0x000fe200020006ff */
[----:B------:R-:W-:Y:S02]  /*6220*/  HADD2.F32 R81, -RZ, R45.H0_H0 ;  /* 0x2000002dff517230 */ /* 0x000fe40000004100 */
[----:B------:R-:W-:Y:S01]  /*6230*/  FFMA.FTZ R45, R79, R83, R84 ;  /* 0x000000534f2d7223 */ /* 0x000fe20000010054 */
[----:B------:R-:W-:Y:S02]  /*6240*/  HADD2.F32 R82, -RZ, R82.H1_H1 ;  /* 0x30000052ff527230 */ /* 0x000fe40000004100 */
[-C--:B------:R-:W-:Y:S01]  /*6250*/  FMUL.FTZ R86, R80, R85.reuse ;  /* 0x0000005550567220 */ /* 0x080fe20000410000 */
[-C--:B------:R-:W-:Y:S01]  /*6260*/  F2FP.F16.E4M3.UNPACK_B R79, R78.reuse.H1 ;  /* 0x0000004eff4f723e */ /* 0x080fe200030006ff */
[C---:B------:R-:W-:Y:S01]  /*6270*/  FMUL.FTZ R85, R81.reuse, R85 ;  /* 0x0000005551557220 */ /* 0x040fe20000410000 */
[----:B------:R-:W-:Y:S01]  /*6280*/  F2FP.F16.E4M3.UNPACK_B R78, R78 ;  /* 0x0000004eff4e723e */ /* 0x000fe200020006ff */
[----:B------:R-:W-:Y:S01]  /*6290*/  FFMA.FTZ R44, R44, R83, -R87 ;  /* 0x000000532c2c7223 */ /* 0x000fe20000010857 */
[-C--:B------:R-:W-:Y:S01]  /*62a0*/  FFMA.FTZ R81, R81, R82.reuse, -R86 ;  /* 0x0000005251517223 */ /* 0x080fe20000010856 */
[----:B------:R-:W-:Y:S01]  /*62b0*/  FFMA.FTZ R88, R80, R82, R85 ;  /* 0x0000005250587223 */ /* 0x000fe20000010055 */
[----:B------:R-:W-:Y:S01]  /*62c0*/  F2FP.F16.E4M3.UNPACK_B R150, R150 ;  /* 0x00000096ff96723e */ /* 0x000fe200020006ff */
[----:B------:R-:W-:Y:S01]  /*62d0*/  HADD2.F32 R84, -RZ, R159.H1_H1 ;  /* 0x3000009fff547230 */ /* 0x000fe20000004100 */
[----:B------:R-:W-:Y:S01]  /*62e0*/  F2FP.F16.E4M3.UNPACK_B R90, R77.H1 ;  /* 0x0000004dff5a723e */ /* 0x000fe200030006ff */
[--C-:B------:R-:W-:Y:S01]  /*62f0*/  HADD2.F32 R82, -RZ, R79.reuse.H0_H0 ;  /* 0x2000004fff527230 */ /* 0x100fe20000004100 */
[----:B------:R-:W-:Y:S01]  /*6300*/  F2FP.SATFINITE.E4M3.F32.PACK_AB_MERGE_C R81, R88, R81, RZ ;  /* 0x000000515851723e */ /* 0x000fe200048070ff */
[----:B------:R-:W-:-:S02]  /*6310*/  HADD2.F32 R83, -RZ, R79.H1_H1 ;  /* 0x3000004fff537230 */ /* 0x000fc40000004100 */
[----:B------:R-:W-:Y:S02]  /*6320*/  HADD2.F32 R159, -RZ, R159.H0_H0 ;  /* 0x2000009fff9f7230 */ /* 0x000fe40000004100 */
[-C--:B------:R-:W-:Y:S01]  /*6330*/  FMUL.FTZ R86, R82, R84.reuse ;  /* 0x0000005452567220 */ /* 0x080fe20000410000 */
[--C-:B------:R-:W-:Y:S02]  /*6340*/  HADD2.F32 R79, -RZ, R78.reuse.H0_H0 ;  /* 0x2000004eff4f7230 */ /* 0x100fe40000004100 */
[----:B------:R-:W-:Y:S01]  /*6350*/  FMUL.FTZ R85, R83, R84 ;  /* 0x0000005453557220 */ /* 0x000fe20000410000 */
[----:B------:R-:W-:Y:S01]  /*6360*/  HADD2.F32 R80, -RZ, R78.H1_H1 ;  /* 0x3000004eff507230 */ /* 0x000fe20000004100 */
[----:B------:R-:W-:Y:S01]  /*6370*/  F2FP.SATFINITE.E4M3.F32.PACK_AB_MERGE_C R45, R45, R44, R81 ;  /* 0x0000002c2d2d723e */ /* 0x000fe20004807051 */
[--C-:B------:R-:W-:Y:S02]  /*6380*/  HADD2.F32 R78, -RZ, R150.reuse.H1_H1 ;  /* 0x30000096ff4e7230 */ /* 0x100fe40000004100 */
[----:B------:R-:W-:-:S02]  /*6390*/  HADD2.F32 R150, -RZ, R150.H0_H0 ;  /* 0x20000096ff967230 */ /* 0x000fc40000004100 */
[-C--:B------:R-:W-:Y:S01]  /*63a0*/  FMUL.FTZ R84, R80, R159.reuse ;  /* 0x0000009f50547220 */ /* 0x080fe20000410000 */
[----:B------:R-:W-:Y:S01]  /*63b0*/  FMUL.FTZ R159, R79, R159 ;  /* 0x0000009f4f9f7220 */ /* 0x000fe20000410000 */
[-C--:B------:R-:W-:Y:S01]  /*63c0*/  FFMA.FTZ R85, R82, R78.reuse, -R85 ;  /* 0x0000004e52557223 */ /* 0x080fe20000010855 */
[----:B------:R-:W-:Y:S01]  /*63d0*/  FFMA.FTZ R86, R83, R78, R86 ;  /* 0x0000004e53567223 */ /* 0x000fe20000010056 */
[----:B------:R-:W-:Y:S01]  /*63e0*/  F2FP.F16.E4M3.UNPACK_B R82, R47.H1 ;  /* 0x0000002fff52723e */ /* 0x000fe200030006ff */
[-C--:B------:R-:W-:Y:S01]  /*63f0*/  FFMA.FTZ R78, R79, R150.reuse, -R84 ;  /* 0x000000964f4e7223 */ /* 0x080fe20000010854 */
[----:B------:R-:W-:Y:S01]  /*6400*/  FFMA.FTZ R79, R80, R150, R159 ;  /* 0x00000096504f7223 */ /* 0x000fe2000001009f */
[----:B------:R-:W-:Y:S01]  /*6410*/  F2FP.F16.E4M3.UNPACK_B R84, R46.H1 ;  /* 0x0000002eff54723e */ /* 0x000fe200030006ff */
[----:B------:R-:W-:Y:S01]  /*6420*/  HADD2.F32 R88, -RZ, R90.H1_H1 ;  /* 0x3000005aff587230 */ /* 0x000fe20000004100 */
[----:B------:R-:W-:Y:S01]  /*6430*/  F2FP.SATFINITE.E4M3.F32.PACK_AB_MERGE_C R80, R86, R85, RZ ;  /* 0x000000555650723e */ /* 0x000fe200048070ff */
[--C-:B------:R-:W-:Y:S01]  /*6440*/  HADD2.F32 R86, -RZ, R82.reuse.H0_H0 ;  /* 0x20000052ff567230 */ /* 0x100fe20000004100 */
[----:B------:R-:W-:Y:S01]  /*6450*/  F2FP.F16.E4M3.UNPACK_B R83, R77 ;  /* 0x0000004dff53723e */ /* 0x000fe200020006ff */
[----:B------:R-:W-:Y:S01]  /*6460*/  HADD2.F32 R87, -RZ, R82.H1_H1 ;  /* 0x30000052ff577230 */ /* 0x000fe20000004100 */
[-C--:B------:R-:W-:Y:S01]  /*6470*/  F2FP.F16.E4M3.UNPACK_B R82, R76.reuse.H1 ;  /* 0x0000004cff52723e */ /* 0x080fe200030006ff */
[----:B------:R-:W-:Y:S01]  /*6480*/  HADD2.F32 R85, -RZ, R84.H1_H1 ;  /* 0x30000054ff557230 */ /* 0x000fe20000004100 */
[----:B------:R-:W-:Y:S01]  /*6490*/  F2FP.F16.E4M3.UNPACK_B R77, R76 ;  /* 0x0000004cff4d723e */ /* 0x000fe200020006ff */
[----:B------:R-:W-:-:S02]  /*64a0*/  HADD2.F32 R91, -RZ, R83.H1_H1 ;  /* 0x30000053ff5b7230 */ /* 0x000fc40000004100 */
[-C--:B------:R-:W-:Y:S01]  /*64b0*/  FMUL.FTZ R97, R87, R88.reuse ;  /* 0x0000005857617220 */ /* 0x080fe20000410000 */
[----:B------:R-:W-:Y:S02]  /*64c0*/  HADD2.F32 R89, -RZ, R82.H1_H1 ;  /* 0x30000052ff597230 */ /* 0x000fe40000004100 */
[C---:B------:R-:W-:Y:S01]  /*64d0*/  FMUL.FTZ R98, R86.reuse, R88 ;  /* 0x0000005856627220 */ /* 0x040fe20000410000 */
[----:B------:R-:W-:Y:S01]  /*64e0*/  HADD2.F32 R84, -RZ, R84.H0_H0 ;  /* 0x20000054ff547230 */ /* 0x000fe20000004100 */
[----:B------:R-:W-:Y:S01]  /*64f0*/  F2FP.F16.E4M3.UNPACK_B R46, R46 ;  /* 0x0000002eff2e723e */ /* 0x000fe200020006ff */
[----:B------:R-:W-:Y:S02]  /*6500*/  HADD2.F32 R88, -RZ, R77.H1_H1 ;  /* 0x3000004dff587230 */ /* 0x000fe40000004100 */
[----:B------:R-:W-:Y:S01]  /*6510*/  FFMA.FTZ R76, R86, R89, -R97 ;  /* 0x00000059564c7223 */ /* 0x000fe20000010861 */
[----:B------:R-:W-:Y:S01]  /*6520*/  F2FP.F16.E4M3.UNPACK_B R86, R47 ;  /* 0x0000002fff56723e */ /* 0x000fe200020006ff */
[-C--:B------:R-:W-:Y:S01]  /*6530*/  FMUL.FTZ R96, R84, R91.reuse ;  /* 0x0000005b54607220 */ /* 0x080fe20000410000 */
[----:B------:R-:W-:Y:S01]  /*6540*/  FMUL.FTZ R97, R85, R91 ;  /* 0x0000005b55617220 */ /* 0x000fe20000410000 */
[----:B------:R-:W-:-:S02]  /*6550*/  HADD2.F32 R90, -RZ, R90.H0_H0 ;  /* 0x2000005aff5a7230 */ /* 0x000fc40000004100 */
[----:B------:R-:W-:Y:S01]  /*6560*/  FFMA.FTZ R47, R87, R89, R98 ;  /* 0x00000059572f7223 */ /* 0x000fe20000010062 */
[-C--:B------:R-:W-:Y:S01]  /*6570*/  FFMA.FTZ R91, R85, R88.reuse, R96 ;  /* 0x00000058555b7223 */ /* 0x080fe20000010060 */
[--C-:B------:R-:W-:Y:S02]  /*6580*/  HADD2.F32 R85, -RZ, R86.reuse.H1_H1 ;  /* 0x30000056ff557230 */ /* 0x100fe40000004100 */
[----:B------:R-:W-:Y:S01]  /*6590*/  FFMA.FTZ R84, R84, R88, -R97 ;  /* 0x0000005854547223 */ /* 0x000fe20000010861 */
[----:B------:R-:W-:Y:S01]  /*65a0*/  HADD2.F32 R86, -RZ, R86.H0_H0 ;  /* 0x20000056ff567230 */ /* 0x000fe20000004100 */
[----:B------:R-:W-:Y:S01]  /*65b0*/  F2FP.SATFINITE.E4M3.F32.PACK_AB_MERGE_C R47, R47, R76, RZ ;  /* 0x0000004c2f2f723e */ /* 0x000fe200048070ff */
[----:B------:R-:W-:Y:S02]  /*65c0*/  HADD2.F32 R87, -RZ, R82.H0_H0 ;  /* 0x20000052ff577230 */ /* 0x000fe40000004100 */
[----:B------:R-:W-:Y:S01]  /*65d0*/  FMUL.FTZ R89, R85, R90 ;  /* 0x0000005a55597220 */ /* 0x000fe20000410000 */
[----:B------:R-:W-:-:S02]  /*65e0*/  HADD2.F32 R83, -RZ, R83.H0_H0 ;  /* 0x20000053ff537230 */ /* 0x000fc40000004100 */
[C---:B------:R-:W-:Y:S01]  /*65f0*/  FMUL.FTZ R90, R86.reuse, R90 ;  /* 0x0000005a565a7220 */ /* 0x040fe20000410000 */
[--C-:B------:R-:W-:Y:S02]  /*6600*/  HADD2.F32 R82, -RZ, R46.reuse.H1_H1 ;  /* 0x3000002eff527230 */ /* 0x100fe40000004100 */
[-C--:B------:R-:W-:Y:S01]  /*6610*/  FFMA.FTZ R86, R86, R87.reuse, -R89 ;  /* 0x0000005756567223 */ /* 0x080fe20000010859 */
[----:B------:R-:W-:Y:S02]  /*6620*/  HADD2.F32 R46, -RZ, R46.H0_H0 ;  /* 0x2000002eff2e7230 */ /* 0x000fe40000004100 */
[----:B------:R-:W-:Y:S01]  /*6630*/  FFMA.FTZ R85, R85, R87, R90 ;  /* 0x0000005755557223 */ /* 0x000fe2000001005a */
[----:B------:R-:W-:Y:S02]  /*6640*/  HADD2.F32 R77, -RZ, R77.H0_H0 ;  /* 0x2000004dff4d7230 */ /* 0x000fe40000004100 */
[-C--:B------:R-:W-:Y:S01]  /*6650*/  FMUL.FTZ R89, R82, R83.reuse ;  /* 0x0000005352597220 */ /* 0x080fe20000410000 */
[----:B------:R-:W-:Y:S01]  /*6660*/  F2FP.SATFINITE.E4M3.F32.PACK_AB_MERGE_C R84, R91, R84, RZ ;  /* 0x000000545b54723e */ /* 0x000fe200048070ff */
[C---:B------:R-:W-:Y:S01]  /*6670*/  FMUL.FTZ R83, R46.reuse, R83 ;  /* 0x000000532e537220 */ /* 0x040fe20000410000 */
[----:B------:R-:W-:Y:S01]  /*6680*/  F2FP.SATFINITE.E4M3.F32.PACK_AB_MERGE_C R44, R79, R78, R80 ;  /* 0x0000004e4f2c723e */ /* 0x000fe20004807050 */
[-C--:B------:R-:W-:Y:S01]  /*6690*/  FFMA.FTZ R89, R46, R77.reuse, -R89 ;  /* 0x0000004d2e597223 */ /* 0x080fe20000010859 */
[----:B------:R-:W-:Y:S01]  /*66a0*/  F2FP.SATFINITE.E4M3.F32.PACK_AB_MERGE_C R47, R85, R86, R47 ;  /* 0x00000056552f723e */ /* 0x000fe2000480702f */
[----:B------:R-:W-:-:S05]  /*66b0*/  FFMA.FTZ R82, R82, R77, R83 ;  /* 0x0000004d52527223 */ /* 0x000fca0000010053 */
[----:B------:R-:W-:-:S07]  /*66c0*/  F2FP.SATFINITE.E4M3.F32.PACK_AB_MERGE_C R46, R82, R89, R84 ;  /* 0x00000059522e723e */ /* 0x000fce0004807054 */
.L_x_372:
[----:B------:R-:W-:Y:S05]  /*66d0*/  BSYNC B2 ;  /* 0x0000000000027941 */ /* 0x000fea0003800000 */
.L_x_371:
[----:B--2---:R0:W-:Y:S02]  /*66e0*/  STG.E.128 desc[UR54][R50.64+0xa0], R44 ;  /* 0x0000a02c32007986 */ /* 0x0041e4000c101d36 */
.L_x_350:
[----:B------:R-:W-:Y:S05]  /*66f0*/  BSYNC B1 ;  /* 0x0000000000017941 */ /* 0x000fea0003800000 */
.L_x_349:
[----:B------:R-:W-:Y:S05]  /*6700*/  @P4 BRA `(.L_x_373) ;  /* 0x0000009400184947 */ /* 0x000fea0003800000 */
[----:B------:R-:W-:Y:S01]  /*6710*/  ISETP.NE.AND P3, PT, R34, RZ, PT ;  /* 0x000000ff2200720c */ /* 0x000fe20003f65270 */
[----:B------:R-:W-:-:S12]  /*6720*/  BSSY B1, `(.L_x_374) ;  /* 0x000006f000017945 */ /* 0x000fd80003800000 */
[----:B------:R-:W-:Y:S05]  /*6730*/  @!P3 BRA `(.L_x_375) ;  /* 0x0000000400b4b947 */ /* 0x000fea0003800000 */
[----:B0-234-:R0:W2:Y:S01]  /*6740*/  LDS.128 R44, [R40+0x26200] ;  /* 0x02620000282c7984 */ /* 0x01d0a20000000c00 */
[----:B------:R-:W-:Y:S01]  /*6750*/  ISETP.GE.AND P3, PT, R22, R133, PT ;  /* 0x000000851600720c */ /* 0x000fe20003f66270 */
[----:B------:R-:W-:-:S12]  /*6760*/  BSSY B2, `(.L_x_376) ;  /* 0x0000069000027945 */ /* 0x000fd80003800000 */
[----:B0-----:R-:W-:Y:S05]  /*6770*/  @P3 BRA `(.L_x_377) ;  /* 0x00000004009c3947 */ /* 0x001fea0003800000 */
[----:B------:R-:W-:Y:S01]  /*6780*/  SHF.R.U32.HI R51, RZ, 0x8, R73 ;  /* 0x00000008ff337819 */ /* 0x000fe20000011649 */
[----:B--2---:R-:W-:Y:S01]  /*6790*/  IMAD.MOV.U32 R72, RZ, RZ, R44 ;  /* 0x000000ffff487224 */ /* 0x004fe200078e002c */
[----:B------:R-:W-:Y:S02]  /*67a0*/  SHF.R.U32.HI R74, RZ, 0x8, R75 ;  /* 0x00000008ff4a7819 */ /* 0x000fe4000001164b */
[----:B------:R-:W-:Y:S01]  /*67b0*/  LOP3.LUT R50, R73, 0xff0000ff, RZ, 0xc0, !PT ;  /* 0xff0000ff49327812 */ /* 0x000fe200078ec0ff */
[----:B------:R-:W-:Y:S01]  /*67c0*/  IMAD.SHL.U32 R51, R51, 0x100, RZ ;  /* 0x0000010033337824 */ /* 0x000fe200078e00ff */
[----:B------:R-:W-:Y:S01]  /*67d0*/  SHF.R.U32.HI R77, RZ, 0x10, R73 ;  /* 0x00000010ff4d7819 */ /* 0x000fe20000011649 */
[----:B------:R-:W-:Y:S01]  /*67e0*/  IMAD.SHL.U32 R74, R74, 0x100, RZ ;  /* 0x000001004a4a7824 */ /* 0x000fe200078e00ff */
[----:B------:R-:W-:Y:S02]  /*67f0*/  SHF.R.U32.HI R76, RZ, 0x10, R75 ;  /* 0x00000010ff4c7819 */ /* 0x000fe4000001164b */
[----:B------:R-:W-:-:S02]  /*6800*/  LOP3.LUT R73, R75, 0xff0000ff, RZ, 0xc0, !PT ;  /* 0xff0000ff4b497812 */ /* 0x000fc400078ec0ff */
[----:B------:R-:W-:Y:S01]  /*6810*/  LOP3.LUT R50, R50, 0xff00, R51, 0xf8, !PT ;  /* 0x0000ff0032327812 */ /* 0x000fe200078ef833 */
[----:B------:R-:W-:Y:S01]  /*6820*/  IMAD.U32 R51, R77, 0x10000, RZ ;  /* 0x000100004d337824 */ /* 0x000fe200078e00ff */
[----:B------:R-:W-:Y:S01]  /*6830*/  LOP3.LUT R73, R73, 0xff00, R74, 0xf8, !PT ;  /* 0x0000ff0049497812 */ /* 0x000fe200078ef84a */
[----:B------:R-:W-:Y:S01]  /*6840*/  IMAD.U32 R76, R76, 0x10000, RZ ;  /* 0x000100004c4c7824 */ /* 0x000fe200078e00ff */
        /* <DEDUP_REMOVED lines=12> */
[C---:B------:R-:W-:Y:S01]  /*6910*/  FMUL.FTZ R78, R44.reuse, R78 ;  /* 0x0000004e2c4e7220 */ /* 0x040fe20000410000 */
[--C-:B------:R-:W-:Y:S01]  /*6920*/  HADD2.F32 R75, -RZ, R45.reuse.H1_H1 ;  /* 0x3000002dff4b7230 */ /* 0x100fe20000004100 */
[----:B------:R-:W-:Y:S01]  /*6930*/  F2FP.F16.E4M3.UNPACK_B R158, R158 ;  /* 0x0000009eff9e723e */ /* 0x000fe200020006ff */
[----:B------:R-:W-:Y:S02]  /*6940*/  HADD2.F32 R74, -RZ, R45.H0_H0 ;  /* 0x2000002dff4a7230 */ /* 0x000fe40000004100 */
[-C--:B------:R-:W-:Y:S01]  /*6950*/  FFMA.FTZ R44, R44, R77.reuse, -R81 ;  /* 0x0000004d2c2c7223 */ /* 0x080fe20000010851 */
[----:B------:R-:W-:Y:S02]  /*6960*/  HADD2.F32 R76, -RZ, R76.H1_H1 ;  /* 0x3000004cff4c7230 */ /* 0x000fe40000004100 */
[----:B------:R-:W-:Y:S01]  /*6970*/  FFMA.FTZ R45, R73, R77, R78 ;  /* 0x0000004d492d7223 */ /* 0x000fe2000001004e */
[CC--:B------:R-:W-:Y:S01]  /*6980*/  FMUL.FTZ R81, R75.reuse, R79.reuse ;  /* 0x0000004f4b517220 */ /* 0x0c0fe20000410000 */
[C---:B------:R-:W-:Y:S01]  /*6990*/  FMUL.FTZ R80, R74.reuse, R79 ;  /* 0x0000004f4a507220 */ /* 0x040fe20000410000 */
[-C--:B------:R-:W-:Y:S01]  /*69a0*/  F2FP.F16.E4M3.UNPACK_B R73, R72.reuse.H1 ;  /* 0x00000048ff49723e */ /* 0x080fe200030006ff */
[----:B------:R-:W-:Y:S01]  /*69b0*/  HADD2.F32 R77, -RZ, R158.H1_H1 ;  /* 0x3000009eff4d7230 */ /* 0x000fe20000004100 */
[----:B------:R-:W-:Y:S01]  /*69c0*/  F2FP.F16.E4M3.UNPACK_B R72, R72 ;  /* 0x00000048ff48723e */ /* 0x000fe200020006ff */
[-C--:B------:R-:W-:Y:S01]  /*69d0*/  FFMA.FTZ R81, R74, R76.reuse, -R81 ;  /* 0x0000004c4a517223 */ /* 0x080fe20000010851 */
[----:B------:R-:W-:Y:S01]  /*69e0*/  FFMA.FTZ R82, R75, R76, R80 ;  /* 0x0000004c4b527223 */ /* 0x000fe20000010050 */
[----:B------:R-:W-:Y:S01]  /*69f0*/  F2FP.F16.E4M3.UNPACK_B R156, R156 ;  /* 0x0000009cff9c723e */ /* 0x000fe200020006ff */
[--C-:B------:R-:W-:Y:S01]  /*6a00*/  HADD2.F32 R75, -RZ, R73.reuse.H0_H0 ;  /* 0x20000049ff4b7230 */ /* 0x100fe20000004100 */
[----:B------:R-:W-:Y:S01]  /*6a10*/  F2FP.F16.E4M3.UNPACK_B R83, R51.H1 ;  /* 0x00000033ff53723e */ /* 0x000fe200030006ff */
[----:B------:R-:W-:-:S02]  /*6a20*/  HADD2.F32 R76, -RZ, R73.H1_H1 ;  /* 0x30000049ff4c7230 */ /* 0x000fc40000004100 */
[----:B------:R-:W-:Y:S02]  /*6a30*/  HADD2.F32 R158, -RZ, R158.H0_H0 ;  /* 0x2000009eff9e7230 */ /* 0x000fe40000004100 */
[-C--:B------:R-:W-:Y:S01]  /*6a40*/  FMUL.FTZ R79, R75, R77.reuse ;  /* 0x0000004d4b4f7220 */ /* 0x080fe20000410000 */
[--C-:B------:R-:W-:Y:S02]  /*6a50*/  HADD2.F32 R74, -RZ, R72.reuse.H1_H1 ;  /* 0x30000048ff4a7230 */ /* 0x100fe40000004100 */
[----:B------:R-:W-:Y:S01]  /*6a60*/  FMUL.FTZ R80, R76, R77 ;  /* 0x0000004d4c507220 */ /* 0x000fe20000410000 */
[----:B------:R-:W-:Y:S02]  /*6a70*/  HADD2.F32 R73, -RZ, R72.H0_H0 ;  /* 0x20000048ff497230 */ /* 0x000fe40000004100 */
[--C-:B------:R-:W-:Y:S02]  /*6a80*/  HADD2.F32 R72, -RZ, R156.reuse.H1_H1 ;  /* 0x3000009cff487230 */ /* 0x100fe40000004100 */
[----:B------:R-:W-:Y:S01]  /*6a90*/  FMUL.FTZ R78, R74, R158 ;  /* 0x0000009e4a4e7220 */ /* 0x000fe20000410000 */
[----:B------:R-:W-:-:S02]  /*6aa0*/  HADD2.F32 R156, -RZ, R156.H0_H0 ;  /* 0x2000009cff9c7230 */ /* 0x000fc40000004100 */
[----:B------:R-:W-:Y:S01]  /*6ab0*/  FMUL.FTZ R77, R73, R158 ;  /* 0x0000009e494d7220 */ /* 0x000fe20000410000 */
[--C-:B------:R-:W-:Y:S02]  /*6ac0*/  HADD2.F32 R85, -RZ, R83.reuse.H1_H1 ;  /* 0x30000053ff557230 */ /* 0x100fe40000004100 */
[-C--:B------:R-:W-:Y:S01]  /*6ad0*/  FFMA.FTZ R75, R75, R72.reuse, -R80 ;  /* 0x000000484b4b7223 */ /* 0x080fe20000010850 */
[----:B------:R-:W-:Y:S01]  /*6ae0*/  FFMA.FTZ R76, R76, R72, R79 ;  /* 0x000000484c4c7223 */ /* 0x000fe2000001004f */
[-C--:B------:R-:W-:Y:S01]  /*6af0*/  FFMA.FTZ R72, R73, R156.reuse, -R78 ;  /* 0x0000009c49487223 */ /* 0x080fe2000001084e */
[----:B------:R-:W-:Y:S01]  /*6b00*/  FFMA.FTZ R73, R74, R156, R77 ;  /* 0x0000009c4a497223 */ /* 0x000fe2000001004d */
[----:B------:R-:W-:Y:S01]  /*6b10*/  F2FP.F16.E4M3.UNPACK_B R77, R47.H1 ;  /* 0x0000002fff4d723e */ /* 0x000fe200030006ff */
[----:B------:R-:W-:Y:S01]  /*6b20*/  HADD2.F32 R83, -RZ, R83.H0_H0 ;  /* 0x20000053ff537230 */ /* 0x000fe20000004100 */
[----:B------:R-:W-:Y:S02]  /*6b30*/  F2FP.SATFINITE.E4M3.F32.PACK_AB_MERGE_C R74, R82, R81, RZ ;  /* 0x00000051524a723e */ /* 0x000fe400048070ff */
[----:B------:R-:W-:Y:S01]  /*6b40*/  F2FP.SATFINITE.E4M3.F32.PACK_AB_MERGE_C R75, R76, R75, RZ ;  /* 0x0000004b4c4b723e */ /* 0x000fe200048070ff */
[--C-:B------:R-:W-:Y:S01]  /*6b50*/  HADD2.F32 R78, -RZ, R77.reuse.H0_H0 ;  /* 0x2000004dff4e7230 */ /* 0x100fe20000004100 */
[----:B------:R-:W-:Y:S01]  /*6b60*/  F2FP.F16.E4M3.UNPACK_B R80, R50.H1 ;  /* 0x00000032ff50723e */ /* 0x000fe200030006ff */
[----:B------:R-:W-:Y:S01]  /*6b70*/  HADD2.F32 R77, -RZ, R77.H1_H1 ;  /* 0x3000004dff4d7230 */ /* 0x000fe20000004100 */
[----:B------:R-:W-:-:S02]  /*6b80*/  F2FP.F16.E4M3.UNPACK_B R76, R46.H1 ;  /* 0x0000002eff4c723e */ /* 0x000fc400030006ff */
[----:B------:R-:W-:Y:S01]  /*6b90*/  F2FP.F16.E4M3.UNPACK_B R82, R51 ;  /* 0x00000033ff52723e */ /* 0x000fe200020006ff */
[----:B------:R-:W-:Y:S01]  /*6ba0*/  HADD2.F32 R81, -RZ, R80.H1_H1 ;  /* 0x30000050ff517230 */ /* 0x000fe20000004100 */
[----:B------:R-:W-:Y:S01]  /*6bb0*/  F2FP.F16.E4M3.UNPACK_B R79, R50 ;  /* 0x00000032ff4f723e */ /* 0x000fe200020006ff */
[----:B------:R-:W-:Y:S02]  /*6bc0*/  HADD2.F32 R51, -RZ, R76.H1_H1 ;  /* 0x3000004cff337230 */ /* 0x000fe40000004100 */
[-C--:B------:R-:W-:Y:S01]  /*6bd0*/  FMUL.FTZ R87, R77, R85.reuse ;  /* 0x000000554d577220 */ /* 0x080fe20000410000 */
[----:B------:R-:W-:Y:S02]  /*6be0*/  HADD2.F32 R84, -RZ, R82.H1_H1 ;  /* 0x30000052ff547230 */ /* 0x000fe40000004100 */
[C---:B------:R-:W-:Y:S01]  /*6bf0*/  FMUL.FTZ R86, R78.reuse, R85 ;  /* 0x000000554e567220 */ /* 0x040fe20000410000 */
[----:B------:R-:W-:Y:S02]  /*6c00*/  HADD2.F32 R76, -RZ, R76.H0_H0 ;  /* 0x2000004cff4c7230 */ /* 0x000fe40000004100 */
[----:B------:R-:W-:Y:S01]  /*6c10*/  FFMA.FTZ R50, R78, R81, -R87 ;  /* 0x000000514e327223 */ /* 0x000fe20000010857 */
[----:B------:R-:W-:-:S02]  /*6c20*/  HADD2.F32 R78, -RZ, R79.H1_H1 ;  /* 0x3000004fff4e7230 */ /* 0x000fc40000004100 */
[CC--:B------:R-:W-:Y:S01]  /*6c30*/  FMUL.FTZ R85, R51.reuse, R84.reuse ;  /* 0x0000005433557220 */ /* 0x0c0fe20000410000 */
[----:B------:R-:W-:Y:S01]  /*6c40*/  F2FP.F16.E4M3.UNPACK_B R47, R47 ;  /* 0x0000002fff2f723e */ /* 0x000fe200020006ff */
[C---:B------:R-:W-:Y:S01]  /*6c50*/  FMUL.FTZ R84, R76.reuse, R84 ;  /* 0x000000544c547220 */ /* 0x040fe20000410000 */
[----:B------:R-:W-:Y:S01]  /*6c60*/  F2FP.F16.E4M3.UNPACK_B R46, R46 ;  /* 0x0000002eff2e723e */ /* 0x000fe200020006ff */
[-C--:B------:R-:W-:Y:S01]  /*6c70*/  FFMA.FTZ R85, R76, R78.reuse, -R85 ;  /* 0x0000004e4c557223 */ /* 0x080fe20000010855 */
[----:B------:R-:W-:Y:S02]  /*6c80*/  HADD2.F32 R82, -RZ, R82.H0_H0 ;  /* 0x20000052ff527230 */ /* 0x000fe40000004100 */
[----:B------:R-:W-:Y:S01]  /*6c90*/  FFMA.FTZ R84, R51, R78, R84 ;  /* 0x0000004e33547223 */ /* 0x000fe20000010054 */
[--C-:B------:R-:W-:Y:S02]  /*6ca0*/  HADD2.F32 R51, -RZ, R47.reuse.H0_H0 ;  /* 0x2000002fff337230 */ /* 0x100fe40000004100 */
[----:B------:R-:W-:Y:S01]  /*6cb0*/  FFMA.FTZ R81, R77, R81, R86 ;  /* 0x000000514d517223 */ /* 0x000fe20000010056 */
[----:B------:R-:W-:Y:S01]  /*6cc0*/  HADD2.F32 R76, -RZ, R47.H1_H1 ;  /* 0x3000002fff4c7230 */ /* 0x000fe20000004100 */
[----:B------:R-:W-:Y:S01]  /*6cd0*/  F2FP.SATFINITE.E4M3.F32.PACK_AB_MERGE_C R45, R45, R44, R74 ;  /* 0x0000002c2d2d723e */ /* 0x000fe2000480704a */
[--C-:B------:R-:W-:Y:S01]  /*6ce0*/  HADD2.F32 R47, -RZ, R46.reuse.H0_H0 ;  /* 0x2000002eff2f7230 */ /* 0x100fe20000004100 */
[----:B------:R-:W-:Y:S01]  /*6cf0*/  F2FP.SATFINITE.E4M3.F32.PACK_AB_MERGE_C R84, R84, R85, RZ ;  /* 0x000000555454723e */ /* 0x000fe200048070ff */
[----:B------:R-:W-:-:S02]  /*6d00*/  HADD2.F32 R46, -RZ, R46.H1_H1 ;  /* 0x3000002eff2e7230 */ /* 0x000fc40000004100 */
[-C--:B------:R-:W-:Y:S01]  /*6d10*/  FMUL.FTZ R86, R76, R83.reuse ;  /* 0x000000534c567220 */ /* 0x080fe20000410000 */
[----:B------:R-:W-:Y:S02]  /*6d20*/  HADD2.F32 R80, -RZ, R80.H0_H0 ;  /* 0x20000050ff507230 */ /* 0x000fe40000004100 */
[----:B------:R-:W-:Y:S01]  /*6d30*/  FMUL.FTZ R83, R51, R83 ;  /* 0x0000005333537220 */ /* 0x000fe20000410000 */
[----:B------:R-:W-:Y:S02]  /*6d40*/  HADD2.F32 R79, -RZ, R79.H0_H0 ;  /* 0x2000004fff4f7230 */ /* 0x000fe40000004100 */
[-C--:B------:R-:W-:Y:S01]  /*6d50*/  FMUL.FTZ R78, R46, R82.reuse ;  /* 0x000000522e4e7220 */ /* 0x080fe20000410000 */
[----:B------:R-:W-:Y:S01]  /*6d60*/  FMUL.FTZ R77, R47, R82 ;  /* 0x000000522f4d7220 */ /* 0x000fe20000410000 */
[-C--:B------:R-:W-:Y:S01]  /*6d70*/  FFMA.FTZ R86, R51, R80.reuse, -R86 ;  /* 0x0000005033567223 */ /* 0x080fe20000010856 */
[----:B------:R-:W-:Y:S01]  /*6d80*/  FFMA.FTZ R83, R76, R80, R83 ;  /* 0x000000504c537223 */ /* 0x000fe20000010053 */
[-C--:B------:R-:W-:Y:S01]  /*6d90*/  FFMA.FTZ R78, R47, R79.reuse, -R78 ;  /* 0x0000004f2f4e7223 */ /* 0x080fe2000001084e */
[----:B------:R-:W-:Y:S01]  /*6da0*/  FFMA.FTZ R77, R46, R79, R77 ;  /* 0x0000004f2e4d7223 */ /* 0x000fe2000001004d */
[----:B------:R-:W-:-:S02]  /*6db0*/  F2FP.SATFINITE.E4M3.F32.PACK_AB_MERGE_C R50, R81, R50, RZ ;  /* 0x000000325132723e */ /* 0x000fc400048070ff */
[----:B------:R-:W-:Y:S02]  /*6dc0*/  F2FP.SATFINITE.E4M3.F32.PACK_AB_MERGE_C R44, R73, R72, R75 ;  /* 0x00000048492c723e */ /* 0x000fe4000480704b */
[----:B------:R-:W-:Y:S02]  /*6dd0*/  F2FP.SATFINITE.E4M3.F32.PACK_AB_MERGE_C R46, R77, R78, R84 ;  /* 0x0000004e4d2e723e */ /* 0x000fe40004807054 */
[----:B------:R-:W-:-:S07]  /*6de0*/  F2FP.SATFINITE.E4M3.F32.PACK_AB_MERGE_C R47, R83, R86, R50 ;  /* 0x00000056532f723e */ /* 0x000fce0004807032 */
.L_x_377:
[----:B------:R-:W-:Y:S05]  /*6df0*/  BSYNC B2 ;  /* 0x0000000000027941 */ /* 0x000fea0003800000 */
.L_x_376:
[----:B--2---:R0:W-:Y:S02]  /*6e00*/  STG.E.128 desc[UR54][R48.64], R44 ;  /* 0x0000002c30007986 */ /* 0x0041e4000c101d36 */
.L_x_375:
[----:B------:R-:W-:Y:S05]  /*6e10*/  BSYNC B1 ;  /* 0x0000000000017941 */ /* 0x000fea0003800000 */
.L_x_374:
        /* <DEDUP_REMOVED lines=10> */
[----:B------:R-:W-:Y:S01]  /*6ec0*/  SHF.R.U32.HI R74, RZ, 0x10, R69 ;  /* 0x00000010ff4a7819 */ /* 0x000fe20000011645 */
[----:B------:R-:W-:Y:S01]  /*6ed0*/  IMAD.SHL.U32 R50, R50, 0x100, RZ ;  /* 0x0000010032327824 */ /* 0x000fe200078e00ff */
[----:B------:R-:W-:Y:S01]  /*6ee0*/  LOP3.LUT R69, R69, 0xff0000ff, RZ, 0xc0, !PT ;  /* 0xff0000ff45457812 */ /* 0x000fe200078ec0ff */
[----:B------:R-:W-:Y:S01]  /*6ef0*/  IMAD.SHL.U32 R70, R70, 0x100, RZ ;  /* 0x0000010046467824 */ /* 0x000fe200078e00ff */
[----:B------:R-:W-:Y:S02]  /*6f00*/  SHF.R.U32.HI R73, RZ, 0x10, R71 ;  /* 0x00000010ff497819 */ /* 0x000fe40000011647 */
[----:B------:R-:W-:-:S02]  /*6f10*/  LOP3.LUT R71, R71, 0xff0000ff, RZ, 0xc0, !PT ;  /* 0xff0000ff47477812 */ /* 0x000fc400078ec0ff */
[----:B------:R-:W-:Y:S01]  /*6f20*/  MOV R51, R45 ;  /* 0x0000002d00337202 */ /* 0x000fe20000000f00 */
[----:B------:R-:W-:Y:S01]  /*6f30*/  IMAD.U32 R45, R74, 0x10000, RZ ;  /* 0x000100004a2d7824 */ /* 0x000fe200078e00ff */
[----:B------:R-:W-:Y:S01]  /*6f40*/  LOP3.LUT R50, R69, 0xff00, R50, 0xf8, !PT ;  /* 0x0000ff0045327812 */ /* 0x000fe200078ef832 */
[----:B------:R-:W-:Y:S01]  /*6f50*/  IMAD.U32 R69, R73, 0x10000, RZ ;  /* 0x0001000049457824 */ /* 0x000fe200078e00ff */
[----:B------:R-:W-:Y:S02]  /*6f60*/  LOP3.LUT R72, R71, 0xff00, R70, 0xf8, !PT ;  /* 0x0000ff0047487812 */ /* 0x000fe400078ef846 */
[----:B------:R-:W-:Y:S02]  /*6f70*/  F2FP.F16.E4M3.UNPACK_B R70, R154.H1 ;  /* 0x0000009aff46723e */ /* 0x000fe400030006ff */
[----:B------:R-:W-:Y:S02]  /*6f80*/  F2FP.F16.E4M3.UNPACK_B R44, R51 ;  /* 0x00000033ff2c723e */ /* 0x000fe400020006ff */
        /* <DEDUP_REMOVED lines=54> */
[----:B------:R-:W-:Y:S01]  /*72f0*/  FMUL.FTZ R45, R73, R80 ;  /* 0x00000050492d7220 */ /* 0x000fe20000410000 */
[----:B------:R-:W-:Y:S01]  /*7300*/  HADD2.F32 R81, -RZ, R78.H1_H1 ;  /* 0x3000004eff517230 */ /* 0x000fe20000004100 */
[----:B------:R-:W-:Y:S01]  /*7310*/  F2FP.F16.E4M3.UNPACK_B R47, R47 ;  /* 0x0000002fff2f723e */ /* 0x000fe200020006ff */
[----:B------:R-:W-:Y:S02]  /*7320*/  HADD2.F32 R72, -RZ, R72.H0_H0 ;  /* 0x20000048ff487230 */ /* 0x000fe40000004100 */
[----:B------:R-:W-:Y:S01]  /*7330*/  FFMA.FTZ R82, R74, R77, -R45 ;  /* 0x0000004d4a527223 */ /* 0x000fe2000001082d */
[----:B------:R-:W-:-:S02]  /*7340*/  HADD2.F32 R45, -RZ, R75.H1_H1 ;  /* 0x3000004bff2d7230 */ /* 0x000fc40000004100 */
[-C--:B------:R-:W-:Y:S01]  /*7350*/  FMUL.FTZ R83, R50, R81.reuse ;  /* 0x0000005132537220 */ /* 0x080fe20000410000 */
[----:B------:R-:W-:Y:S01]  /*7360*/  F2FP.F16.E4M3.UNPACK_B R46, R46 ;  /* 0x0000002eff2e723e */ /* 0x000fe200020006ff */
[----:B------:R-:W-:Y:S01]  /*7370*/  FMUL.FTZ R81, R72, R81 ;  /* 0x0000005148517220 */ /* 0x000fe20000410000 */
[----:B------:R-:W-:Y:S01]  /*7380*/  FMUL.FTZ R80, R74, R80 ;  /* 0x000000504a507220 */ /* 0x000fe20000410000 */
[-C--:B------:R-:W-:Y:S01]  /*7390*/  FFMA.FTZ R83, R72, R45.reuse, -R83 ;  /* 0x0000002d48537223 */ /* 0x080fe20000010853 */
[----:B------:R-:W-:Y:S02]  /*73a0*/  HADD2.F32 R78, -RZ, R78.H0_H0 ;  /* 0x2000004eff4e7230 */ /* 0x000fe40000004100 */
[----:B------:R-:W-:Y:S01]  /*73b0*/  FFMA.FTZ R74, R50, R45, R81 ;  /* 0x0000002d324a7223 */ /* 0x000fe20000010051 */
[----:B------:R-:W-:Y:S02]  /*73c0*/  HADD2.F32 R50, -RZ, R47.H0_H0 ;  /* 0x2000002fff327230 */ /* 0x000fe40000004100 */
[----:B------:R-:W-:Y:S01]  /*73d0*/  FFMA.FTZ R85, R73, R77, R80 ;  /* 0x0000004d49557223 */ /* 0x000fe20000010050 */
[----:B------:R-:W-:-:S02]  /*73e0*/  HADD2.F32 R45, -RZ, R46.H0_H0 ;  /* 0x2000002eff2d7230 */ /* 0x000fc40000004100 */
[----:B------:R-:W-:Y:S02]  /*73f0*/  HADD2.F32 R47, -RZ, R47.H1_H1 ;  /* 0x3000002fff2f7230 */ /* 0x000fe40000004100 */
[-C--:B------:R-:W-:Y:S01]  /*7400*/  FMUL.FTZ R80, R50, R79.reuse ;  /* 0x0000004f32507220 */ /* 0x080fe20000410000 */
[----:B------:R-:W-:Y:S02]  /*7410*/  HADD2.F32 R46, -RZ, R46.H1_H1 ;  /* 0x3000002eff2e7230 */ /* 0x000fe40000004100 */
[-C--:B------:R-:W-:Y:S01]  /*7420*/  FMUL.FTZ R73, R45, R78.reuse ;  /* 0x0000004e2d497220 */ /* 0x080fe20000410000 */
[----:B------:R-:W-:Y:S02]  /*7430*/  HADD2.F32 R76, -RZ, R76.H0_H0 ;  /* 0x2000004cff4c7230 */ /* 0x000fe40000004100 */
[C---:B------:R-:W-:Y:S01]  /*7440*/  FMUL.FTZ R77, R47.reuse, R79 ;  /* 0x0000004f2f4d7220 */ /* 0x040fe20000410000 */
[----:B------:R-:W-:Y:S02]  /*7450*/  HADD2.F32 R75, -RZ, R75.H0_H0 ;  /* 0x2000004bff4b7230 */ /* 0x000fe40000004100 */
[----:B------:R-:W-:Y:S01]  /*7460*/  FMUL.FTZ R72, R46, R78 ;  /* 0x0000004e2e487220 */ /* 0x000fe20000410000 */
[----:B------:R-:W-:Y:S01]  /*7470*/  F2FP.SATFINITE.E4M3.F32.PACK_AB_MERGE_C R74, R74, R83, RZ ;  /* 0x000000534a4a723e */ /* 0x000fe200048070ff */
[-C--:B------:R-:W-:Y:S01]  /*7480*/  FFMA.FTZ R77, R50, R76.reuse, -R77 ;  /* 0x0000004c324d7223 */ /* 0x080fe2000001084d */
[----:B------:R-:W-:Y:S01]  /*7490*/  FFMA.FTZ R80, R47, R76, R80 ;  /* 0x0000004c2f507223 */ /* 0x000fe20000010050 */
[-C--:B------:R-:W-:Y:S01]  /*74a0*/  FFMA.FTZ R72, R45, R75.reuse, -R72 ;  /* 0x0000004b2d487223 */ /* 0x080fe20000010848 */
[----:B------:R-:W-:Y:S01]  /*74b0*/  FFMA.FTZ R73, R46, R75, R73 ;  /* 0x0000004b2e497223 */ /* 0x000fe20000010049 */
[----:B------:R-:W-:-:S02]  /*74c0*/  F2FP.SATFINITE.E4M3.F32.PACK_AB_MERGE_C R82, R85, R82, RZ ;  /* 0x000000525552723e */ /* 0x000fc400048070ff */
[----:B------:R-:W-:Y:S02]  /*74d0*/  F2FP.SATFINITE.E4M3.F32.PACK_AB_MERGE_C R45, R51, R44, R70 ;  /* 0x0000002c332d723e */ /* 0x000fe40004807046 */
[----:B------:R-:W-:Y:S02]  /*74e0*/  F2FP.SATFINITE.E4M3.F32.PACK_AB_MERGE_C R44, R69, R68, R71 ;  /* 0x00000044452c723e */ /* 0x000fe40004807047 */
[----:B------:R-:W-:Y:S02]  /*74f0*/  F2FP.SATFINITE.E4M3.F32.PACK_AB_MERGE_C R46, R73, R72, R74 ;  /* 0x00000048492e723e */ /* 0x000fe4000480704a */
[----:B------:R-:W-:-:S07]  /*7500*/  F2FP.SATFINITE.E4M3.F32.PACK_AB_MERGE_C R47, R80, R77, R82 ;  /* 0x0000004d502f723e */ /* 0x000fce0004807052 */
.L_x_381:
[----:B------:R-:W-:Y:S05]  /*7510*/  BSYNC B2 ;  /* 0x0000000000027941 */ /* 0x000fea0003800000 */
.L_x_380:
[----:B--2---:R0:W-:Y:S02]  /*7520*/  STG.E.128 desc[UR54][R48.64+0x20], R44 ;  /* 0x0000202c30007986 */ /* 0x0041e4000c101d36 */
.L_x_379:
[----:B------:R-:W-:Y:S05]  /*7530*/  BSYNC B1 ;  /* 0x0000000000017941 */ /* 0x000fea0003800000 */
.L_x_378:
        /* <DEDUP_REMOVED lines=14> */
[----:B------:R-:W-:Y:S02]  /*7620*/  LOP3.LUT R65, R67, 0xff0000ff, RZ, 0xc0, !PT ;  /* 0xff0000ff43417812 */ /* 0x000fe400078ec0ff */
[----:B------:R-:W-:-:S02]  /*7630*/  SHF.R.U32.HI R68, RZ, 0x10, R67 ;  /* 0x00000010ff447819 */ /* 0x000fc40000011643 */
[----:B------:R-:W-:Y:S01]  /*7640*/  LOP3.LUT R50, R50, 0xff00, R51, 0xf8, !PT ;  /* 0x0000ff0032327812 */ /* 0x000fe200078ef833 */
[----:B------:R-:W-:Y:S01]  /*7650*/  IMAD.U32 R51, R69, 0x10000, RZ ;  /* 0x0001000045337824 */ /* 0x000fe200078e00ff */
[----:B------:R-:W-:Y:S02]  /*7660*/  LOP3.LUT R65, R65, 0xff00, R66, 0xf8, !PT ;  /* 0x0000ff0041417812 */ /* 0x000fe400078ef842 */
[----:B------:R-:W-:Y:S02]  /*7670*/  SHF.L.U32 R68, R68, 0x10, RZ ;  /* 0x0000001044447819 */ /* 0x000fe400000006ff */
        /* <DEDUP_REMOVED lines=27> */
[--C-:B------:R-:W-:Y:S01]  /*7830*/  HADD2.F32 R68, -RZ, R65.reuse.H1_H1 ;  /* 0x30000041ff447230 */ /* 0x100fe20000004100 */
[----:B------:R-:W-:Y:S01]  /*7840*/  F2FP.F16.E4M3.UNPACK_B R71, R50.H1 ;  /* 0x00000032ff47723e */ /* 0x000fe200030006ff */
[----:B------:R-:W-:-:S02]  /*7850*/  HADD2.F32 R67, -RZ, R65.H0_H0 ;  /* 0x20000041ff437230 */ /* 0x000fc40000004100 */
        /* <DEDUP_REMOVED lines=9> */
[-C--:B------:R-:W-:Y:S01]  /*78f0*/  FFMA.FTZ R72, R67, R64.reuse, -R72 ;  /* 0x0000004043487223 */ /* 0x080fe20000010848 */
[----:B------:R-:W-:Y:S01]  /*7900*/  FFMA.FTZ R69, R68, R64, R69 ;  /* 0x0000004044457223 */ /* 0x000fe20000010045 */
[-C--:B------:R-:W-:Y:S01]  /*7910*/  FFMA.FTZ R64, R65, R140.reuse, -R70 ;  /* 0x0000008c41407223 */ /* 0x080fe20000010846 */
[----:B------:R-:W-:Y:S01]  /*7920*/  FFMA.FTZ R65, R66, R140, R141 ;  /* 0x0000008c42417223 */ /* 0x000fe2000001008d */
[----:B------:R-:W-:Y:S02]  /*7930*/  F2FP.F16.E4M3.UNPACK_B R68, R47.H1 ;  /* 0x0000002fff44723e */ /* 0x000fe400030006ff */
[----:B------:R-:W-:Y:S02]  /*7940*/  F2FP.SATFINITE.E4M3.F32.PACK_AB_MERGE_C R66, R74, R73, RZ ;  /* 0x000000494a42723e */ /* 0x000fe400048070ff */
[-C--:B------:R-:W-:Y:S02]  /*7950*/  F2FP.F16.E4M3.UNPACK_B R74, R51.reuse.H1 ;  /* 0x00000033ff4a723e */ /* 0x080fe400030006ff */
[----:B------:R-:W-:Y:S01]  /*7960*/  F2FP.SATFINITE.E4M3.F32.PACK_AB_MERGE_C R79, R69, R72, RZ ;  /* 0x00000048454f723e */ /* 0x000fe200048070ff */
[--C-:B------:R-:W-:Y:S01]  /*7970*/  HADD2.F32 R69, -RZ, R68.reuse.H0_H0 ;  /* 0x20000044ff457230 */ /* 0x100fe20000004100 */
[----:B------:R-:W-:Y:S01]  /*7980*/  F2FP.F16.E4M3.UNPACK_B R67, R46.H1 ;  /* 0x0000002eff43723e */ /* 0x000fe200030006ff */
[----:B------:R-:W-:Y:S01]  /*7990*/  HADD2.F32 R68, -RZ, R68.H1_H1 ;  /* 0x30000044ff447230 */ /* 0x000fe20000004100 */
[----:B------:R-:W-:Y:S01]  /*79a0*/  F2FP.F16.E4M3.UNPACK_B R73, R51 ;  /* 0x00000033ff49723e */ /* 0x000fe200020006ff */
[----:B------:R-:W-:Y:S01]  /*79b0*/  HADD2.F32 R75, -RZ, R74.H1_H1 ;  /* 0x3000004aff4b7230 */ /* 0x000fe20000004100 */
[----:B------:R-:W-:Y:S01]  /*79c0*/  F2FP.F16.E4M3.UNPACK_B R70, R50 ;  /* 0x00000032ff46723e */ /* 0x000fe200020006ff */
[----:B------:R-:W-:Y:S01]  /*79d0*/  HADD2.F32 R72, -RZ, R71.H1_H1 ;  /* 0x30000047ff487230 */ /* 0x000fe20000004100 */
[----:B------:R-:W-:Y:S01]  /*79e0*/  F2FP.F16.E4M3.UNPACK_B R47, R47 ;  /* 0x0000002fff2f723e */ /* 0x000fe200020006ff */
[----:B------:R-:W-:-:S02]  /*79f0*/  HADD2.F32 R51, -RZ, R67.H1_H1 ;  /* 0x30000043ff337230 */ /* 0x000fc40000004100 */
[-C--:B------:R-:W-:Y:S01]  /*7a00*/  FMUL.FTZ R50, R68, R75.reuse ;  /* 0x0000004b44327220 */ /* 0x080fe20000410000 */
[----:B------:R-:W-:Y:S02]  /*7a10*/  HADD2.F32 R76, -RZ, R73.H1_H1 ;  /* 0x30000049ff4c7230 */ /* 0x000fe40000004100 */
[C---:B------:R-:W-:Y:S01]  /*7a20*/  FMUL.FTZ R77, R69.reuse, R75 ;  /* 0x0000004b454d7220 */ /* 0x040fe20000410000 */
[----:B------:R-:W-:Y:S02]  /*7a30*/  HADD2.F32 R67, -RZ, R67.H0_H0 ;  /* 0x20000043ff437230 */ /* 0x000fe40000004100 */
[----:B------:R-:W-:Y:S01]  /*7a40*/  FFMA.FTZ R75, R69, R72, -R50 ;  /* 0x00000048454b7223 */ /* 0x000fe20000010832 */
[----:B------:R-:W-:Y:S02]  /*7a50*/  HADD2.F32 R50, -RZ, R70.H1_H1 ;  /* 0x30000046ff327230 */ /* 0x000fe40000004100 */
[----:B------:R-:W-:Y:S01]  /*7a60*/  FMUL.FTZ R78, R51, R76 ;  /* 0x0000004c334e7220 */ /* 0x000fe20000410000 */
[----:B------:R-:W-:Y:S01]  /*7a70*/  F2FP.F16.E4M3.UNPACK_B R46, R46 ;  /* 0x0000002eff2e723e */ /* 0x000fe200020006ff */
[----:B------:R-:W-:Y:S01]  /*7a80*/  FMUL.FTZ R76, R67, R76 ;  /* 0x0000004c434c7220 */ /* 0x000fe20000410000 */
[----:B------:R-:W-:-:S02]  /*7a90*/  HADD2.F32 R74, -RZ, R74.H0_H0 ;  /* 0x2000004aff4a7230 */ /* 0x000fc40000004100 */
        /* <DEDUP_REMOVED lines=24> */
.L_x_385:
[----:B------:R-:W-:Y:S05]  /*7c20*/  BSYNC B2 ;  /* 0x0000000000027941 */ /* 0x000fea0003800000 */
.L_x_384:
[----:B--2---:R0:W-:Y:S02]  /*7c30*/  STG.E.128 desc[UR54][R48.64+0x40], R44 ;  /* 0x0000402c30007986 */ /* 0x0041e4000c101d36 */
.L_x_383:
[----:B------:R-:W-:Y:S05]  /*7c40*/  BSYNC B1 ;  /* 0x0000000000017941 */ /* 0x000fea0003800000 */
.L_x_382:
        /* <DEDUP_REMOVED lines=15> */
[----:B------:R-:W-:Y:S01]  /*7d40*/  LOP3.LUT R63, R63, 0xff00, R60, 0xf8, !PT ;  /* 0x0000ff003f3f7812 */ /* 0x000fe200078ef83c */
[----:B------:R-:W-:Y:S01]  /*7d50*/  IMAD.U32 R60, R62, 0x10000, RZ ;  /* 0x000100003e3c7824 */ /* 0x000fe200078e00ff */
[----:B------:R-:W-:-:S02]  /*7d60*/  LOP3.LUT R61, R61, 0xff0000ff, RZ, 0xc0, !PT ;  /* 0xff0000ff3d3d7812 */ /* 0x000fc400078ec0ff */
[----:B------:R-:W-:Y:S02]  /*7d70*/  F2FP.F16.E4M3.UNPACK_B R44, R45 ;  /* 0x0000002dff2c723e */ /* 0x000fe400020006ff */
[----:B------:R-:W-:Y:S02]  /*7d80*/  F2FP.F16.E4M3.UNPACK_B R62, R139.H1 ;  /* 0x0000008bff3e723e */ /* 0x000fe400030006ff */
[----:B------:R-:W-:Y:S01]  /*7d90*/  LOP3.LUT R61, R61, 0xff00, R50, 0xf8, !PT ;  /* 0x0000ff003d3d7812 */ /* 0x000fe200078ef832 */
[----:B------:R-:W-:Y:S01]  /*7da0*/  IMAD.U32 R50, R64, 0x10000, RZ ;  /* 0x0001000040327824 */ /* 0x000fe200078e00ff */
[----:B------:R-:W-:Y:S01]  /*7db0*/  LOP3.LUT R66, R63, 0xff0000, R60, 0xf8, !PT ;  /* 0x00ff00003f427812 */ /* 0x000fe200078ef83c */
[----:B------:R-:W-:Y:S01]  /*7dc0*/  HADD2.F32 R60, -RZ, R44.H1_H1 ;  /* 0x3000002cff3c7230 */ /* 0x000fe20000004100 */
[----:B------:R-:W-:Y:S01]  /*7dd0*/  F2FP.F16.E4M3.UNPACK_B R63, R138.H1 ;  /* 0x0000008aff3f723e */ /* 0x000fe200030006ff */
[----:B------:R-:W-:Y:S01]  /*7de0*/  HADD2.F32 R67, -RZ, R62.H0_H0 ;  /* 0x2000003eff437230 */ /* 0x000fe20000004100 */
[----:B------:R-:W-:Y:S01]  /*7df0*/  F2FP.F16.E4M3.UNPACK_B R45, R45.H1 ;  /* 0x0000002dff2d723e */ /* 0x000fe200030006ff */
[----:B------:R-:W-:Y:S01]  /*7e00*/  HADD2.F32 R44, -RZ, R44.H0_H0 ;  /* 0x2000002cff2c7230 */ /* 0x000fe20000004100 */
[----:B------:R-:W-:Y:S01]  /*7e10*/  LOP3.LUT R50, R61, 0xff0000, R50, 0xf8, !PT ;  /* 0x00ff00003d327812 */ /* 0x000fe200078ef832 */
[----:B------:R-:W-:-:S02]  /*7e20*/  HADD2.F32 R64, -RZ, R62.H1_H1 ;  /* 0x3000003eff407230 */ /* 0x000fc40000004100 */
[----:B------:R-:W-:Y:S01]  /*7e30*/  FMUL.FTZ R69, R60, R67 ;  /* 0x000000433c457220 */ /* 0x000fe20000410000 */
[----:B------:R-:W-:Y:S01]  /*7e40*/  HADD2.F32 R65, -RZ, R63.H0_H0 ;  /* 0x2000003fff417230 */ /* 0x000fe20000004100 */
[----:B------:R-:W-:Y:S01]  /*7e50*/  F2FP.F16.E4M3.UNPACK_B R139, R139 ;  /* 0x0000008bff8b723e */ /* 0x000fe200020006ff */
[--C-:B------:R-:W-:Y:S01]  /*7e60*/  HADD2.F32 R62, -RZ, R45.reuse.H1_H1 ;  /* 0x3000002dff3e7230 */ /* 0x100fe20000004100 */
[----:B------:R-:W-:Y:S01]  /*7e70*/  F2FP.F16.E4M3.UNPACK_B R138, R138 ;  /* 0x0000008aff8a723e */ /* 0x000fe200020006ff */
[----:B------:R-:W-:Y:S02]  /*7e80*/  HADD2.F32 R61, -RZ, R45.H0_H0 ;  /* 0x2000002dff3d7230 */ /* 0x000fe40000004100 */
[----:B------:R-:W-:Y:S01]  /*7e90*/  FMUL.FTZ R45, R44, R67 ;  /* 0x000000432c2d7220 */ /* 0x000fe20000410000 */
[----:B------:R-:W-:Y:S02]  /*7ea0*/  HADD2.F32 R63, -RZ, R63.H1_H1 ;  /* 0x3000003fff3f7230 */ /* 0x000fe40000004100 */
[-C--:B------:R-:W-:Y:S01]  /*7eb0*/  FMUL.FTZ R68, R62, R64.reuse ;  /* 0x000000403e447220 */ /* 0x080fe20000410000 */
[-C--:B------:R-:W-:Y:S01]  /*7ec0*/  FFMA.FTZ R44, R44, R65.reuse, -R69 ;  /* 0x000000412c2c7223 */ /* 0x080fe20000010845 */
[----:B------:R-:W-:Y:S01]  /*7ed0*/  FFMA.FTZ R45, R60, R65, R45 ;  /* 0x000000413c2d7223 */ /* 0x000fe2000001002d */
[C---:B------:R-:W-:Y:S01]  /*7ee0*/  FMUL.FTZ R67, R61.reuse, R64 ;  /* 0x000000403d437220 */ /* 0x040fe20000410000 */
[----:B------:R-:W-:Y:S01]  /*7ef0*/  F2FP.F16.E4M3.UNPACK_B R60, R51.H1 ;  /* 0x00000033ff3c723e */ /* 0x000fe200030006ff */
[----:B------:R-:W-:Y:S01]  /*7f00*/  FFMA.FTZ R69, R61, R63, -R68 ;  /* 0x0000003f3d457223 */ /* 0x000fe20000010844 */
[----:B------:R-:W-:Y:S01]  /*7f10*/  F2FP.F16.E4M3.UNPACK_B R51, R51 ;  /* 0x00000033ff33723e */ /* 0x000fe200020006ff */
[----:B------:R-:W-:Y:S01]  /*7f20*/  FFMA.FTZ R70, R62, R63, R67 ;  /* 0x0000003f3e467223 */ /* 0x000fe20000010043 */
[----:B------:R-:W-:-:S02]  /*7f30*/  HADD2.F32 R64, -RZ, R139.H1_H1 ;  /* 0x3000008bff407230 */ /* 0x000fc40000004100 */
[--C-:B------:R-:W-:Y:S02]  /*7f40*/  HADD2.F32 R62, -RZ, R60.reuse.H0_H0 ;  /* 0x2000003cff3e7230 */ /* 0x100fe40000004100 */
[----:B------:R-:W-:Y:S01]  /*7f50*/  HADD2.F32 R63, -RZ, R60.H1_H1 ;  /* 0x3000003cff3f7230 */ /* 0x000fe20000004100 */
[----:B------:R-:W-:Y:S01]  /*7f60*/  F2FP.SATFINITE.E4M3.F32.PACK_AB_MERGE_C R74, R70, R69, RZ ;  /* 0x00000045464a723e */ /* 0x000fe200048070ff */
[--C-:B------:R-:W-:Y:S02]  /*7f70*/  HADD2.F32 R60, -RZ, R51.reuse.H0_H0 ;  /* 0x20000033ff3c7230 */ /* 0x100fe40000004100 */
[-C--:B------:R-:W-:Y:S01]  /*7f80*/  FMUL.FTZ R68, R62, R64.reuse ;  /* 0x000000403e447220 */ /* 0x080fe20000410000 */
[----:B------:R-:W-:Y:S02]  /*7f90*/  HADD2.F32 R61, -RZ, R51.H1_H1 ;  /* 0x30000033ff3d7230 */ /* 0x000fe40000004100 */
[----:B------:R-:W-:Y:S01]  /*7fa0*/  FMUL.FTZ R67, R63, R64 ;  /* 0x000000403f437220 */ /* 0x000fe20000410000 */
[----:B------:R-:W-:Y:S01]  /*7fb0*/  HADD2.F32 R139, -RZ, R139.H0_H0 ;  /* 0x2000008bff8b7230 */ /* 0x000fe20000004100 */
[----:B------:R-:W-:Y:S01]  /*7fc0*/  F2FP.SATFINITE.E4M3.F32.PACK_AB_MERGE_C R45, R45, R44, R74 ;  /* 0x0000002c2d2d723e */ /* 0x000fe2000480704a */
[----:B------:R-:W-:-:S02]  /*7fd0*/  HADD2.F32 R51, -RZ, R138.H1_H1 ;  /* 0x3000008aff337230 */ /* 0x000fc40000004100 */
[----:B------:R-:W-:Y:S02]  /*7fe0*/  HADD2.F32 R138, -RZ, R138.H0_H0 ;  /* 0x2000008aff8a7230 */ /* 0x000fe40000004100 */
[-C--:B------:R-:W-:Y:S01]  /*7ff0*/  FMUL.FTZ R65, R61, R139.reuse ;  /* 0x0000008b3d417220 */ /* 0x080fe20000410000 */
[----:B------:R-:W-:Y:S01]  /*8000*/  FMUL.FTZ R64, R60, R139 ;  /* 0x0000008b3c407220 */ /* 0x000fe20000410000 */
[-C--:B------:R-:W-:Y:S01]  /*8010*/  FFMA.FTZ R67, R62, R51.reuse, -R67 ;  /* 0x000000333e437223 */ /* 0x080fe20000010843 */
[----:B------:R-:W-:Y:S01]  /*8020*/  FFMA.FTZ R68, R63, R51, R68 ;  /* 0x000000333f447223 */ /* 0x000fe20000010044 */
[-C--:B------:R-:W-:Y:S01]  /*8030*/  FFMA.FTZ R51, R60, R138.reuse, -R65 ;  /* 0x0000008a3c337223 */ /* 0x080fe20000010841 */
[----:B------:R-:W-:Y:S01]  /*8040*/  FFMA.FTZ R138, R61, R138, R64 ;  /* 0x0000008a3d8a7223 */ /* 0x000fe20000010040 */
[----:B------:R-:W-:Y:S02]  /*8050*/  F2FP.F16.E4M3.UNPACK_B R61, R47.H1 ;  /* 0x0000002fff3d723e */ /* 0x000fe400030006ff */
[----:B------:R-:W-:-:S02]  /*8060*/  F2FP.SATFINITE.E4M3.F32.PACK_AB_MERGE_C R73, R68, R67, RZ ;  /* 0x000000434449723e */ /* 0x000fc400048070ff */
[----:B------:R-:W-:Y:S01]  /*8070*/  F2FP.F16.E4M3.UNPACK_B R68, R66.H1 ;  /* 0x00000042ff44723e */ /* 0x000fe200030006ff */
[--C-:B------:R-:W-:Y:S01]  /*8080*/  HADD2.F32 R63, -RZ, R61.reuse.H1_H1 ;  /* 0x3000003dff3f7230 */ /* 0x100fe20000004100 */
[----:B------:R-:W-:Y:S01]  /*8090*/  F2FP.F16.E4M3.UNPACK_B R60, R46.H1 ;  /* 0x0000002eff3c723e */ /* 0x000fe200030006ff */
[----:B------:R-:W-:Y:S01]  /*80a0*/  HADD2.F32 R62, -RZ, R61.H0_H0 ;  /* 0x2000003dff3e7230 */ /* 0x000fe20000004100 */
[----:B------:R-:W-:Y:S01]  /*80b0*/  F2FP.F16.E4M3.UNPACK_B R65, R50.H1 ;  /* 0x00000032ff41723e */ /* 0x000fe200030006ff */
[----:B------:R-:W-:Y:S01]  /*80c0*/  HADD2.F32 R70, -RZ, R68.H1_H1 ;  /* 0x30000044ff467230 */ /* 0x000fe20000004100 */
[----:B------:R-:W-:Y:S01]  /*80d0*/  F2FP.F16.E4M3.UNPACK_B R67, R66 ;  /* 0x00000042ff43723e */ /* 0x000fe200020006ff */
[----:B------:R-:W-:Y:S01]  /*80e0*/  HADD2.F32 R61, -RZ, R60.H1_H1 ;  /* 0x3000003cff3d7230 */ /* 0x000fe20000004100 */
[----:B------:R-:W-:Y:S01]  /*80f0*/  F2FP.F16.E4M3.UNPACK_B R64, R50 ;  /* 0x00000032ff40723e */ /* 0x000fe200020006ff */
[----:B------:R-:W-:Y:S02]  /*8100*/  HADD2.F32 R66, -RZ, R65.H1_H1 ;  /* 0x30000041ff427230 */ /* 0x000fe40000004100 */
[----:B------:R-:W-:Y:S01]  /*8110*/  FMUL.FTZ R71, R63, R70 ;  /* 0x000000463f477220 */ /* 0x000fe20000410000 */
[----:B------:R-:W-:-:S02]  /*8120*/  HADD2.F32 R69, -RZ, R67.H1_H1 ;  /* 0x30000043ff457230 */ /* 0x000fc40000004100 */
[C---:B------:R-:W-:Y:S01]  /*8130*/  FMUL.FTZ R72, R62.reuse, R70 ;  /* 0x000000463e487220 */ /* 0x040fe20000410000 */
[----:B------:R-:W-:Y:S02]  /*8140*/  HADD2.F32 R60, -RZ, R60.H0_H0 ;  /* 0x2000003cff3c7230 */ /* 0x000fe40000004100 */
[----:B------:R-:W-:Y:S01]  /*8150*/  FFMA.FTZ R70, R62, R66, -R71 ;  /* 0x000000423e467223 */ /* 0x000fe20000010847 */
[----:B------:R-:W-:Y:S02]  /*8160*/  HADD2.F32 R50, -RZ, R64.H1_H1 ;  /* 0x30000040ff327230 */ /* 0x000fe40000004100 */
[----:B------:R-:W-:Y:S01]  /*8170*/  FMUL.FTZ R71, R61, R69 ;  /* 0x000000453d477220 */ /* 0x000fe20000410000 */
[----:B------:R-:W-:Y:S01]  /*8180*/  F2FP.F16.E4M3.UNPACK_B R47, R47 ;  /* 0x0000002fff2f723e */ /* 0x000fe200020006ff */
[C---:B------:R-:W-:Y:S01]  /*8190*/  FMUL.FTZ R62, R60.reuse, R69 ;  /* 0x000000453c3e7220 */ /* 0x040fe20000410000 */
[----:B------:R-:W-:Y:S01]  /*81a0*/  F2FP.F16.E4M3.UNPACK_B R46, R46 ;  /* 0x0000002eff2e723e */ /* 0x000fe200020006ff */
[----:B------:R-:W-:Y:S01]  /*81b0*/  FFMA.FTZ R69, R63, R66, R72 ;  /* 0x000000423f457223 */ /* 0x000fe20000010048 */
[-C--:B------:R-:W-:Y:S01]  /*81c0*/  FFMA.FTZ R71, R60, R50.reuse, -R71 ;  /* 0x000000323c477223 */ /* 0x080fe20000010847 */
[----:B------:R-:W-:Y:S01]  /*81d0*/  FFMA.FTZ R66, R61, R50, R62 ;  /* 0x000000323d427223 */ /* 0x000fe2000001003e */
[--C-:B------:R-:W-:Y:S01]  /*81e0*/  HADD2.F32 R50, -RZ, R47.reuse.H0_H0 ;  /* 0x2000002fff327230 */ /* 0x100fe20000004100 */
[----:B------:R-:W-:Y:S01]  /*81f0*/  F2FP.SATFINITE.E4M3.F32.PACK_AB_MERGE_C R44, R138, R51, R73 ;  /* 0x000000338a2c723e */ /* 0x000fe20004807049 */
[----:B------:R-:W-:Y:S01]  /*8200*/  HADD2.F32 R60, -RZ, R47.H1_H1 ;  /* 0x3000002fff3c7230 */ /* 0x000fe20000004100 */
[----:B------:R-:W-:Y:S01]  /*8210*/  F2FP.SATFINITE.E4M3.F32.PACK_AB_MERGE_C R69, R69, R70, RZ ;  /* 0x000000464545723e */ /* 0x000fe200048070ff */
[----:B------:R-:W-:Y:S01]  /*8220*/  HADD2.F32 R47, -RZ, R46.H0_H0 ;  /* 0x2000002eff2f7230 */ /* 0x000fe20000004100 */
[----:B------:R-:W-:Y:S01]  /*8230*/  F2FP.SATFINITE.E4M3.F32.PACK_AB_MERGE_C R66, R66, R71, RZ ;  /* 0x000000474242723e */ /* 0x000fe200048070ff */
[----:B------:R-:W-:-:S02]  /*8240*/  HADD2.F32 R61, -RZ, R68.H0_H0 ;  /* 0x20000044ff3d7230 */ /* 0x000fc40000004100 */
[----:B------:R-:W-:Y:S02]  /*8250*/  HADD2.F32 R46, -RZ, R46.H1_H1 ;  /* 0x3000002eff2e7230 */ /* 0x000fe40000004100 */
[----:B------:R-:W-:Y:S02]  /*8260*/  HADD2.F32 R67, -RZ, R67.H0_H0 ;  /* 0x20000043ff437230 */ /* 0x000fe40000004100 */
[-C--:B------:R-:W-:Y:S01]  /*8270*/  FMUL.FTZ R63, R60, R61.reuse ;  /* 0x0000003d3c3f7220 */ /* 0x080fe20000410000 */
[----:B------:R-:W-:Y:S02]  /*8280*/  HADD2.F32 R65, -RZ, R65.H0_H0 ;  /* 0x20000041ff417230 */ /* 0x000fe40000004100 */
[----:B------:R-:W-:Y:S01]  /*8290*/  FMUL.FTZ R61, R50, R61 ;  /* 0x0000003d323d7220 */ /* 0x000fe20000410000 */
[----:B------:R-:W-:Y:S02]  /*82a0*/  HADD2.F32 R64, -RZ, R64.H0_H0 ;  /* 0x20000040ff407230 */ /* 0x000fe40000004100 */
[-C--:B------:R-:W-:Y:S01]  /*82b0*/  FMUL.FTZ R62, R46, R67.reuse ;  /* 0x000000432e3e7220 */ /* 0x080fe20000410000 */
[C---:B------:R-:W-:Y:S01]  /*82c0*/  FMUL.FTZ R67, R47.reuse, R67 ;  /* 0x000000432f437220 */ /* 0x040fe20000410000 */
[-C--:B------:R-:W-:Y:S01]  /*82d0*/  FFMA.FTZ R63, R50, R65.reuse, -R63 ;  /* 0x00000041323f7223 */ /* 0x080fe2000001083f */
[----:B------:R-:W-:Y:S01]  /*82e0*/  FFMA.FTZ R60, R60, R65, R61 ;  /* 0x000000413c3c7223 */ /* 0x000fe2000001003d */
[-C--:B------:R-:W-:Y:S01]  /*82f0*/  FFMA.FTZ R62, R47, R64.reuse, -R62 ;  /* 0x000000402f3e7223 */ /* 0x080fe2000001083e */
[----:B------:R-:W-:-:S03]  /*8300*/  FFMA.FTZ R67, R46, R64, R67 ;  /* 0x000000402e437223 */ /* 0x000fc60000010043 */
[----:B------:R-:W-:Y:S02]  /*8310*/  F2FP.SATFINITE.E4M3.F32.PACK_AB_MERGE_C R47, R60, R63, R69 ;  /* 0x0000003f3c2f723e */ /* 0x000fe40004807045 */
[----:B------:R-:W-:-:S07]  /*8320*/  F2FP.SATFINITE.E4M3.F32.PACK_AB_MERGE_C R46, R67, R62, R66 ;  /* 0x0000003e432e723e */ /* 0x000fce0004807042 */
.L_x_389:
[----:B------:R-:W-:Y:S05]  /*8330*/  BSYNC B2 ;  /* 0x0000000000027941 */ /* 0x000fea0003800000 */
.L_x_388:
[----:B--2---:R0:W-:Y:S02]  /*8340*/  STG.E.128 desc[UR54][R48.64+0x60], R44 ;  /* 0x0000602c30007986 */ /* 0x0041e4000c101d36 */
.L_x_387:
[----:B------:R-:W-:Y:S05]  /*8350*/  BSYNC B1 ;  /* 0x0000000000017941 */ /* 0x000fea0003800000 */
.L_x_386:
[----:B------:R-:W-:Y:S01]  /*8360*/  ISETP.NE.AND P3, PT, R38, RZ, PT ;  /* 0x000000ff2600720c */ /* 0x000fe20003f65270 */
[----:B------:R-:W-:-:S12]  /*8370*/  BSSY B1, `(.L_x_390) ;  /* 0x000006f000017945 */ /* 0x000fd80003800000 */
[----:B------:R-:W-:Y:S05]  /*8380*/  @!P3 BRA `(.L_x_391) ;  /* 0x0000000400b4b947 */ /* 0x000fea0003800000 */
[----:B0-234-:R0:W2:Y:S01]  /*8390*/  LDS.128 R44, [R40+0x2b200] ;  /* 0x02b20000282c7984 */ /* 0x01d0a20000000c00 */
[----:B------:R-:W-:Y:S01]  /*83a0*/  ISETP.GE.AND P3, PT, R222, R133, PT ;  /* 0x00000085de00720c */ /* 0x000fe20003f66270 */
[----:B------:R-:W-:-:S12]  /*83b0*/  BSSY B2, `(.L_x_392) ;  /* 0x0000069000027945 */ /* 0x000fd80003800000 */
[----:B0-----:R-:W-:Y:S05]  /*83c0*/  @P3 BRA `(.L_x_393) ;  /* 0x00000004009c3947 */ /* 0x001fea0003800000 */
[----:B------:R-:W-:Y:S02]  /*83d0*/  SHF.R.U32.HI R56, RZ, 0x8, R57 ;  /* 0x00000008ff387819 */ /* 0x000fe40000011639 */
        /* <DEDUP_REMOVED lines=9> */
[----:B--2---:R-:W-:Y:S01]  /*8470*/  MOV R50, R44 ;  /* 0x0000002c00327202 */ /* 0x004fe20000000f00 */
[----:B------:R-:W-:Y:S01]  /*8480*/  IMAD.U32 R59, R59, 0x10000, RZ ;  /* 0x000100003b3b7824 */ /* 0x000fe200078e00ff */
[----:B------:R-:W-:Y:S02]  /*8490*/  LOP3.LUT R58, R57, 0xff00, R58, 0xf8, !PT ;  /* 0x0000ff00393a7812 */ /* 0x000fe400078ef83a */
[----:B------:R-:W-:Y:S02]  /*84a0*/  F2FP.F16.E4M3.UNPACK_B R44, R45 ;  /* 0x0000002dff2c723e */ /* 0x000fe400020006ff */
[----:B------:R-:W-:Y:S02]  /*84b0*/  F2FP.F16.E4M3.UNPACK_B R57, R95.H1 ;  /* 0x0000005fff39723e */ /* 0x000fe400030006ff */
[----:B------:R-:W-:Y:S01]  /*84c0*/  LOP3.LUT R60, R51, 0xff0000, R56, 0xf8, !PT ;  /* 0x00ff0000333c7812 */ /* 0x000fe200078ef838 */
[--C-:B------:R-:W-:Y:S01]  /*84d0*/  HADD2.F32 R51, -RZ, R44.reuse.H1_H1 ;  /* 0x3000002cff337230 */ /* 0x100fe20000004100 */
[----:B------:R-:W-:Y:S01]  /*84e0*/  LOP3.LUT R63, R58, 0xff0000, R59, 0xf8, !PT ;  /* 0x00ff00003a3f7812 */ /* 0x000fe200078ef83b */
[--C-:B------:R-:W-:Y:S01]  /*84f0*/  HADD2.F32 R61, -RZ, R57.reuse.H0_H0 ;  /* 0x20000039ff3d7230 */ /* 0x100fe20000004100 */
        /* <DEDUP_REMOVED lines=10> */
[-C--:B------:R-:W-:Y:S01]  /*85a0*/  FFMA.FTZ R45, R51, R59.reuse, R64 ;  /* 0x0000003b332d7223 */ /* 0x080fe20000010040 */
[----:B------:R-:W-:Y:S02]  /*85b0*/  HADD2.F32 R58, -RZ, R58.H1_H1 ;  /* 0x3000003aff3a7230 */ /* 0x000fe40000004100 */
[C---:B------:R-:W-:Y:S01]  /*85c0*/  FMUL.FTZ R61, R57.reuse, R62 ;  /* 0x0000003e393d7220 */ /* 0x040fe20000410000 */
[----:B------:R-:W-:Y:S01]  /*85d0*/  F2FP.F16.E4M3.UNPACK_B R51, R50.H1 ;  /* 0x00000032ff33723e */ /* 0x000fe200030006ff */
[----:B------:R-:W-:Y:S01]  /*85e0*/  FMUL.FTZ R62, R56, R62 ;  /* 0x0000003e383e7220 */ /* 0x000fe20000410000 */
[----:B------:R-:W-:Y:S01]  /*85f0*/  FFMA.FTZ R44, R44, R59, -R65 ;  /* 0x0000003b2c2c7223 */ /* 0x000fe20000010841 */
[----:B------:R-:W-:Y:S01]  /*8600*/  FFMA.FTZ R66, R56, R58, -R61 ;  /* 0x0000003a38427223 */ /* 0x000fe2000001083d */
[----:B------:R-:W-:Y:S01]  /*8610*/  F2FP.F16.E4M3.UNPACK_B R50, R50 ;  /* 0x00000032ff32723e */ /* 0x000fe200020006ff */
[----:B------:R-:W-:Y:S01]  /*8620*/  FFMA.FTZ R67, R57, R58, R62 ;  /* 0x0000003a39437223 */ /* 0x000fe2000001003e */
[----:B------:R-:W-:Y:S01]  /*8630*/  F2FP.F16.E4M3.UNPACK_B R94, R94 ;  /* 0x0000005eff5e723e */ /* 0x000fe200020006ff */
[----:B------:R-:W-:-:S02]  /*8640*/  HADD2.F32 R59, -RZ, R95.H1_H1 ;  /* 0x3000005fff3b7230 */ /* 0x000fc40000004100 */
[--C-:B------:R-:W-:Y:S01]  /*8650*/  HADD2.F32 R56, -RZ, R51.reuse.H0_H0 ;  /* 0x20000033ff387230 */ /* 0x100fe20000004100 */
[----:B------:R-:W-:Y:S01]  /*8660*/  F2FP.SATFINITE.E4M3.F32.PACK_AB_MERGE_C R69, R67, R66, RZ ;  /* 0x000000424345723e */ /* 0x000fe200048070ff */
[----:B------:R-:W-:Y:S02]  /*8670*/  HADD2.F32 R57, -RZ, R51.H1_H1 ;  /* 0x30000033ff397230 */ /* 0x000fe40000004100 */
[----:B------:R-:W-:Y:S02]  /*8680*/  HADD2.F32 R51, -RZ, R50.H0_H0 ;  /* 0x20000032ff337230 */ /* 0x000fe40000004100 */
[-C--:B------:R-:W-:Y:S01]  /*8690*/  FMUL.FTZ R64, R56, R59.reuse ;  /* 0x0000003b38407220 */ /* 0x080fe20000410000 */
[----:B------:R-:W-:Y:S02]  /*86a0*/  HADD2.F32 R58, -RZ, R94.H1_H1 ;  /* 0x3000005eff3a7230 */ /* 0x000fe40000004100 */
[----:B------:R-:W-:Y:S01]  /*86b0*/  FMUL.FTZ R61, R57, R59 ;  /* 0x0000003b393d7220 */ /* 0x000fe20000410000 */
[----:B------:R-:W-:Y:S01]  /*86c0*/  HADD2.F32 R95, -RZ, R95.H0_H0 ;  /* 0x2000005fff5f7230 */ /* 0x000fe20000004100 */
[----:B------:R-:W-:Y:S01]  /*86d0*/  F2FP.SATFINITE.E4M3.F32.PACK_AB_MERGE_C R45, R45, R44, R69 ;  /* 0x0000002c2d2d723e */ /* 0x000fe20004807045 */
[----:B------:R-:W-:-:S02]  /*86e0*/  HADD2.F32 R50, -RZ, R50.H1_H1 ;  /* 0x30000032ff327230 */ /* 0x000fc40000004100 */
[-C--:B------:R-:W-:Y:S01]  /*86f0*/  FFMA.FTZ R61, R56, R58.reuse, -R61 ;  /* 0x0000003a383d7223 */ /* 0x080fe2000001083d */
[----:B------:R-:W-:Y:S02]  /*8700*/  HADD2.F32 R94, -RZ, R94.H0_H0 ;  /* 0x2000005eff5e7230 */ /* 0x000fe40000004100 */
[----:B------:R-:W-:Y:S01]  /*8710*/  FFMA.FTZ R64, R57, R58, R64 ;  /* 0x0000003a39407223 */ /* 0x000fe20000010040 */
[-C--:B------:R-:W-:Y:S01]  /*8720*/  F2FP.F16.E4M3.UNPACK_B R58, R60.reuse.H1 ;  /* 0x0000003cff3a723e */ /* 0x080fe200030006ff */
[-C--:B------:R-:W-:Y:S01]  /*8730*/  FMUL.FTZ R62, R50, R95.reuse ;  /* 0x0000005f323e7220 */ /* 0x080fe20000410000 */
[C---:B------:R-:W-:Y:S01]  /*8740*/  FMUL.FTZ R95, R51.reuse, R95 ;  /* 0x0000005f335f7220 */ /* 0x040fe20000410000 */
[----:B------:R-:W-:Y:S02]  /*8750*/  F2FP.F16.E4M3.UNPACK_B R60, R60 ;  /* 0x0000003cff3c723e */ /* 0x000fe400020006ff */
[-C--:B------:R-:W-:Y:S01]  /*8760*/  FFMA.FTZ R65, R51, R94.reuse, -R62 ;  /* 0x0000005e33417223 */ /* 0x080fe2000001083e */
[----:B------:R-:W-:Y:S01]  /*8770*/  F2FP.SATFINITE.E4M3.F32.PACK_AB_MERGE_C R68, R64, R61, RZ ;  /* 0x0000003d4044723e */ /* 0x000fe200048070ff */
[----:B------:R-:W-:Y:S01]  /*8780*/  FFMA.FTZ R94, R50, R94, R95 ;  /* 0x0000005e325e7223 */ /* 0x000fe2000001005f */
[----:B------:R-:W-:Y:S01]  /*8790*/  F2FP.F16.E4M3.UNPACK_B R51, R47.H1 ;  /* 0x0000002fff33723e */ /* 0x000fe200030006ff */
[--C-:B------:R-:W-:Y:S01]  /*87a0*/  HADD2.F32 R59, -RZ, R58.reuse.H1_H1 ;  /* 0x3000003aff3b7230 */ /* 0x100fe20000004100 */
[-C--:B------:R-:W-:Y:S01]  /*87b0*/  F2FP.F16.E4M3.UNPACK_B R61, R63.reuse.H1 ;  /* 0x0000003fff3d723e */ /* 0x080fe200030006ff */
[----:B------:R-:W-:Y:S01]  /*87c0*/  HADD2.F32 R58, -RZ, R58.H0_H0 ;  /* 0x2000003aff3a7230 */ /* 0x000fe20000004100 */
[-C--:B------:R-:W-:Y:S01]  /*87d0*/  F2FP.F16.E4M3.UNPACK_B R50, R46.reuse.H1 ;  /* 0x0000002eff32723e */ /* 0x080fe200030006ff */
[----:B------:R-:W-:Y:S01]  /*87e0*/  HADD2.F32 R57, -RZ, R51.H1_H1 ;  /* 0x30000033ff397230 */ /* 0x000fe20000004100 */
[----:B------:R-:W-:Y:S01]  /*87f0*/  F2FP.F16.E4M3.UNPACK_B R63, R63 ;  /* 0x0000003fff3f723e */ /* 0x000fe200020006ff */
[----:B------:R-:W-:Y:S01]  /*8800*/  HADD2.F32 R64, -RZ, R61.H1_H1 ;  /* 0x3000003dff407230 */ /* 0x000fe20000004100 */
[----:B------:R-:W-:Y:S01]  /*8810*/  F2FP.F16.E4M3.UNPACK_B R47, R47 ;  /* 0x0000002fff2f723e */ /* 0x000fe200020006ff */
[----:B------:R-:W-:Y:S01]  /*8820*/  HADD2.F32 R56, -RZ, R51.H0_H0 ;  /* 0x20000033ff387230 */ /* 0x000fe20000004100 */
[----:B------:R-:W-:Y:S01]  /*8830*/  F2FP.F16.E4M3.UNPACK_B R46, R46 ;  /* 0x0000002eff2e723e */ /* 0x000fe200020006ff */
[----:B------:R-:W-:-:S02]  /*8840*/  HADD2.F32 R51, -RZ, R50.H1_H1 ;  /* 0x30000032ff337230 */ /* 0x000fc40000004100 */
[-C--:B------:R-:W-:Y:S01]  /*8850*/  FMUL.FTZ R67, R57, R64.reuse ;  /* 0x0000004039437220 */ /* 0x080fe20000410000 */
[--C-:B------:R-:W-:Y:S02]  /*8860*/  HADD2.F32 R62, -RZ, R63.reuse.H1_H1 ;  /* 0x3000003fff3e7230 */ /* 0x100fe40000004100 */
[C---:B------:R-:W-:Y:S01]  /*8870*/  FMUL.FTZ R64, R56.reuse, R64 ;  /* 0x0000004038407220 */ /* 0x040fe20000410000 */
[----:B------:R-:W-:Y:S02]  /*8880*/  HADD2.F32 R50, -RZ, R50.H0_H0 ;  /* 0x20000032ff327230 */ /* 0x000fe40000004100 */
[----:B------:R-:W-:Y:S01]  /*8890*/  FFMA.FTZ R66, R56, R59, -R67 ;  /* 0x0000003b38427223 */ /* 0x000fe20000010843 */
[----:B------:R-:W-:Y:S02]  /*88a0*/  HADD2.F32 R56, -RZ, R60.H1_H1 ;  /* 0x3000003cff387230 */ /* 0x000fe40000004100 */
[----:B------:R-:W-:Y:S01]  /*88b0*/  FMUL.FTZ R67, R51, R62 ;  /* 0x0000003e33437220 */ /* 0x000fe20000410000 */
[----:B------:R-:W-:-:S02]  /*88c0*/  HADD2.F32 R63, -RZ, R63.H0_H0 ;  /* 0x2000003fff3f7230 */ /* 0x000fc40000004100 */
[C---:B------:R-:W-:Y:S01]  /*88d0*/  FMUL.FTZ R62, R50.reuse, R62 ;  /* 0x0000003e323e7220 */ /* 0x040fe20000410000 */
[----:B------:R-:W-:Y:S02]  /*88e0*/  HADD2.F32 R61, -RZ, R61.H0_H0 ;  /* 0x2000003dff3d7230 */ /* 0x000fe40000004100 */
[-C--:B------:R-:W-:Y:S01]  /*88f0*/  FFMA.FTZ R67, R50, R56.reuse, -R67 ;  /* 0x0000003832437223 */ /* 0x080fe20000010843 */
[--C-:B------:R-:W-:Y:S02]  /*8900*/  HADD2.F32 R50, -RZ, R47.reuse.H0_H0 ;  /* 0x2000002fff327230 */ /* 0x100fe40000004100 */
[----:B------:R-:W-:Y:S01]  /*8910*/  FFMA.FTZ R62, R51, R56, R62 ;  /* 0x00000038333e7223 */ /* 0x000fe2000001003e */
[----:B------:R-:W-:Y:S02]  /*8920*/  HADD2.F32 R51, -RZ, R47.H1_H1 ;  /* 0x3000002fff337230 */ /* 0x000fe40000004100 */
[----:B------:R-:W-:Y:S01]  /*8930*/  FFMA.FTZ R59, R57, R59, R64 ;  /* 0x0000003b393b7223 */ /* 0x000fe20000010040 */
[----:B------:R-:W-:-:S02]  /*8940*/  HADD2.F32 R47, -RZ, R46.H0_H0 ;  /* 0x2000002eff2f7230 */ /* 0x000fc40000004100 */
[-C--:B------:R-:W-:Y:S01]  /*8950*/  FMUL.FTZ R64, R50, R61.reuse ;  /* 0x0000003d32407220 */ /* 0x080fe20000410000 */
[----:B------:R-:W-:Y:S02]  /*8960*/  HADD2.F32 R46, -RZ, R46.H1_H1 ;  /* 0x3000002eff2e7230 */ /* 0x000fe40000004100 */
[C---:B------:R-:W-:Y:S01]  /*8970*/  FMUL.FTZ R57, R51.reuse, R61 ;  /* 0x0000003d33397220 */ /* 0x040fe20000410000 */
[----:B------:R-:W-:Y:S02]  /*8980*/  HADD2.F32 R60, -RZ, R60.H0_H0 ;  /* 0x2000003cff3c7230 */ /* 0x000fe40000004100 */
[-C--:B------:R-:W-:Y:S01]  /*8990*/  FFMA.FTZ R64, R51, R58.reuse, R64 ;  /* 0x0000003a33407223 */ /* 0x080fe20000010040 */
[----:B------:R-:W-:Y:S01]  /*89a0*/  F2FP.SATFINITE.E4M3.F32.PACK_AB_MERGE_C R62, R62, R67, RZ ;  /* 0x000000433e3e723e */ /* 0x000fe200048070ff */
[-C--:B------:R-:W-:Y:S01]  /*89b0*/  FMUL.FTZ R56, R46, R63.reuse ;  /* 0x0000003f2e387220 */ /* 0x080fe20000410000 */
[----:B------:R-:W-:Y:S01]  /*89c0*/  FMUL.FTZ R63, R47, R63 ;  /* 0x0000003f2f3f7220 */ /* 0x000fe20000410000 */
[----:B------:R-:W-:Y:S01]  /*89d0*/  FFMA.FTZ R57, R50, R58, -R57 ;  /* 0x0000003a32397223 */ /* 0x000fe20000010839 */
[----:B------:R-:W-:Y:S01]  /*89e0*/  F2FP.SATFINITE.E4M3.F32.PACK_AB_MERGE_C R59, R59, R66, RZ ;  /* 0x000000423b3b723e */ /* 0x000fe200048070ff */
[-C--:B------:R-:W-:Y:S01]  /*89f0*/  FFMA.FTZ R56, R47, R60.reuse, -R56 ;  /* 0x0000003c2f387223 */ /* 0x080fe20000010838 */
[----:B------:R-:W-:Y:S01]  /*8a00*/  FFMA.FTZ R63, R46, R60, R63 ;  /* 0x0000003c2e3f7223 */ /* 0x000fe2000001003f */
[----:B------:R-:W-:-:S02]  /*8a10*/  F2FP.SATFINITE.E4M3.F32.PACK_AB_MERGE_C R44, R94, R65, R68 ;  /* 0x000000415e2c723e */ /* 0x000fc40004807044 */
[----:B------:R-:W-:Y:S02]  /*8a20*/  F2FP.SATFINITE.E4M3.F32.PACK_AB_MERGE_C R47, R64, R57, R59 ;  /* 0x00000039402f723e */ /* 0x000fe4000480703b */
[----:B------:R-:W-:-:S07]  /*8a30*/  F2FP.SATFINITE.E4M3.F32.PACK_AB_MERGE_C R46, R63, R56, R62 ;  /* 0x000000383f2e723e */ /* 0x000fce000480703e */
.L_x_393:
[----:B------:R-:W-:Y:S05]  /*8a40*/  BSYNC B2 ;  /* 0x0000000000027941 */ /* 0x000fea0003800000 */
.L_x_392:
[----:B--2---:R0:W-:Y:S02]  /*8a50*/  STG.E.128 desc[UR54][R48.64+0x80], R44 ;  /* 0x0000802c30007986 */ /* 0x0041e4000c101d36 */
.L_x_391:
[----:B------:R-:W-:Y:S05]  /*8a60*/  BSYNC B1 ;  /* 0x0000000000017941 */ /* 0x000fea0003800000 */
.L_x_390:
[----:B------:R-:W-:-:S13]  /*8a70*/  ISETP.NE.AND P3, PT, R39, RZ, PT ;  /* 0x000000ff2700720c */ /* 0x000fda0003f65270 */
[----:B------:R-:W-:Y:S05]  /*8a80*/  @!P3 BRA `(.L_x_373) ;  /* 0x000000700038b947 */ /* 0x000fea0003800000 */
[----:B0-234-:R0:W2:Y:S01]  /*8a90*/  LDS.128 R44, [R41+0x2b200] ;  /* 0x02b20000292c7984 */ /* 0x01d0a20000000c00 */
[----:B------:R-:W-:Y:S01]  /*8aa0*/  ISETP.GE.AND P3, PT, R226, R133, PT ;  /* 0x00000085e200720c */ /* 0x000fe20003f66270 */
[----:B------:R-:W-:-:S12]  /*8ab0*/  BSSY B1, `(.L_x_394) ;  /* 0x0000069000017945 */ /* 0x000fd80003800000 */
[----:B0-----:R-:W-:Y:S05]  /*8ac0*/  @P3 BRA `(.L_x_395) ;  /* 0x00000004009c3947 */ /* 0x001fea0003800000 */
[--C-:B------:R-:W-:Y:S01]  /*8ad0*/  SHF.R.U32.HI R57, RZ, 0x10, R53.reuse ;  /* 0x00000010ff397819 */ /* 0x100fe20000011635 */
[----:B--2---:R-:W-:Y:S01]  /*8ae0*/  IMAD.MOV.U32 R50, RZ, RZ, R44 ;  /* 0x000000ffff327224 */ /* 0x004fe200078e002c */
[----:B------:R-:W-:Y:S02]  /*8af0*/  SHF.R.U32.HI R51, RZ, 0x8, R53 ;  /* 0x00000008ff337819 */ /* 0x000fe40000011635 */
[----:B------:R-:W-:Y:S02]  /*8b00*/  LOP3.LUT R52, R53, 0xff0000ff, RZ, 0xc0, !PT ;  /* 0xff0000ff35347812 */ /* 0x000fe400078ec0ff */
[--C-:B------:R-:W-:Y:S01]  /*8b10*/  SHF.R.U32.HI R53, RZ, 0x8, R55.reuse ;  /* 0x00000008ff357819 */ /* 0x100fe20000011637 */
[----:B------:R-:W-:Y:S01]  /*8b20*/  IMAD.SHL.U32 R51, R51, 0x100, RZ ;  /* 0x0000010033337824 */ /* 0x000fe200078e00ff */
[----:B------:R-:W-:Y:S02]  /*8b30*/  SHF.R.U32.HI R56, RZ, 0x10, R55 ;  /* 0x00000010ff387819 */ /* 0x000fe40000011637 */
[----:B------:R-:W-:Y:S01]  /*8b40*/  LOP3.LUT R54, R55, 0xff0000ff, RZ, 0xc0, !PT ;  /* 0xff0000ff37367812 */ /* 0x000fe200078ec0ff */
[----:B------:R-:W-:Y:S01]  /*8b50*/  IMAD.SHL.U32 R53, R53, 0x100, RZ ;  /* 0x0000010035357824 */ /* 0x000fe200078e00ff */
[----:B------:R-:W-:Y:S01]  /*8b60*/  LOP3.LUT R52, R52, 0xff00, R51, 0xf8, !PT ;  /* 0x0000ff0034347812 */ /* 0x000fe200078ef833 */
[----:B------:R-:W-:Y:S01]  /*8b70*/  IMAD.U32 R51, R57, 0x10000, RZ ;  /* 0x0001000039337824 */ /* 0x000fe200078e00ff */
[----:B------:R-:W-:-:S02]  /*8b80*/  F2FP.F16.E4M3.UNPACK_B R44, R45 ;  /* 0x0000002dff2c723e */ /* 0x000fc400020006ff */
[----:B------:R-:W-:Y:S01]  /*8b90*/  LOP3.LUT R55, R54, 0xff00, R53, 0xf8, !PT ;  /* 0x0000ff0036377812 */ /* 0x000fe200078ef835 */
[----:B------:R-:W-:Y:S01]  /*8ba0*/  IMAD.U32 R54, R56, 0x10000, RZ ;  /* 0x0001000038367824 */ /* 0x000fe200078e00ff */
        /* <DEDUP_REMOVED lines=89> */
.L_x_395:
[----:B------:R-:W-:Y:S05]  /*9140*/  BSYNC B1 ;  /* 0x0000000000017941 */ /* 0x000fea0003800000 */
.L_x_394:
[----:B--2---:R0:W-:Y:S01]  /*9150*/  STG.E.128 desc[UR54][R48.64+0xa0], R44 ;  /* 0x0000a02c30007986 */ /* 0x0041e2000c101d36 */
[----:B------:R-:W-:Y:S05]  /*9160*/  BRA `(.L_x_373) ;  /* 0x0000006800807947 */ /* 0x000fea0003800000 */
.L_x_341:
        /* <DEDUP_REMOVED lines=20> */
[----:B------:R-:W-:Y:S01]  /*92b0*/  CS2R R80, SRZ ;  /* 0x0000000000507805 */ /* 0x000fe2000001ff00 */
[----:B------:R-:W-:Y:S06]  /*92c0*/  @P4 BRA `(.L_x_397) ;  /* 0x00000000006c4947 */ /* 0x000fec0003800000 */
[----:B------:R-:W-:Y:S01]  /*92d0*/  ULDC.64 UR4, c[0x0][0x3e8] ;  /* 0x0000fa0000047ab9 */ /* 0x000fe20000000a00 */
[----:B------:R-:W-:Y:S02]  /*92e0*/  CS2R R56, SRZ ;  /* 0x0000000000387805 */ /* 0x000fe4000001ff00 */
[----:B------:R-:W-:Y:S02]  /*92f0*/  IADD3 R82, P2, P3, R110, UR4, R94 ;  /* 0x000000046e527c10 */ /* 0x000fe4000fb5e05e */
[----:B------:R-:W-:Y:S02]  /*9300*/  CS2R R58, SRZ ;  /* 0x00000000003a7805 */ /* 0x000fe4000001ff00 */
[----:B------:R-:W-:Y:S02]  /*9310*/  CS2R R44, SRZ ;  /* 0x00000000002c7805 */ /* 0x000fe4000001ff00 */
[----:B------:R-:W-:Y:S02]  /*9320*/  CS2R R46, SRZ ;  /* 0x00000000002e7805 */ /* 0x000fe4000001ff00 */
[----:B------:R-:W-:Y:S01]  /*9330*/  IADD3.X R83, R20, UR5, R43, P2, P3 ;  /* 0x0000000514537c10 */ /* 0x000fe200097e642b */
[----:B------:R-:W-:-:S02]  /*9340*/  ULDC.64 UR4, c[0x0][0x400] ;  /* 0x0001000000047ab9 */ /* 0x000fc40000000a00 */
[----:B------:R-:W-:-:S04]  /*9350*/  IADD3 R84, P2, P3, R104, UR4, R92 ;  /* 0x0000000468547c10 */ /* 0x000fc8000fb5e05c */
[----:B------:R-:W-:Y:S02]  /*9360*/  IADD3.X R85, R25, UR5, R100, P2, P3 ;  /* 0x0000000519557c10 */ /* 0x000fe400097e6464 */
[----:B------:R-:W-:Y:S02]  /*9370*/  ISETP.GE.AND P2, PT, R18, R133, PT ;  /* 0x000000851200720c */ /* 0x000fe40003f46270 */
[----:B------:R-:W-:Y:S02]  /*9380*/  CS2R R60, SRZ ;  /* 0x00000000003c7805 */ /* 0x000fe4000001ff00 */
[----:B------:R-:W-:Y:S02]  /*9390*/  CS2R R62, SRZ ;  /* 0x00000000003e7805 */ /* 0x000fe4000001ff00 */
[----:B------:R-:W-:Y:S02]  /*93a0*/  CS2R R48, SRZ ;  /* 0x0000000000307805 */ /* 0x000fe4000001ff00 */
[----:B------:R-:W-:-:S05]  /*93b0*/  CS2R R50, SRZ ;  /* 0x0000000000327805 */ /* 0x000fca000001ff00 */
[----:B------:R0:W5:Y:S04]  /*93c0*/  @!P2 LDG.E.128 R56, desc[UR54][R82.64] ;  /* 0x000000365238a981 */ /* 0x000168000c1e1d00 */
[----:B------:R0:W5:Y:S01]  /*93d0*/  @!P2 LDG.E.128 R44, desc[UR54][R84.64] ;  /* 0x00000036542ca981 */ /* 0x000162000c1e1d00 */
[----:B------:R-:W-:Y:S02]  /*93e0*/  ISETP.GE.AND P2, PT, R0, R133, PT ;  /* 0x000000850000720c */ /* 0x000fe40003f46270 */
[----:B------:R-:W-:Y:S02]  /*93f0*/  CS2R R64, SRZ ;  /* 0x0000000000407805 */ /* 0x000fe4000001ff00 */
[----:B------:R-:W-:Y:S02]  /*9400*/  CS2R R66, SRZ ;  /* 0x0000000000427805 */ /* 0x000fe4000001ff00 */
[----:B------:R-:W-:-:S02]  /*9410*/  CS2R R52, SRZ ;  /* 0x0000000000347805 */ /* 0x000fc4000001ff00 */
[----:B------:R-:W-:-:S05]  /*9420*/  CS2R R54, SRZ ;  /* 0x0000000000367805 */ /* 0x000fca000001ff00 */
[----:B------:R0:W5:Y:S04]  /*9430*/  @!P2 LDG.E.128 R60, desc[UR54][R82.64+0x20] ;  /* 0x00002036523ca981 */ /* 0x000168000c1e1d00 */
[----:B------:R0:W5:Y:S01]  /*9440*/  @!P2 LDG.E.128 R48, desc[UR54][R84.64+0x20] ;  /* 0x000020365430a981 */ /* 0x000162000c1e1d00 */
[----:B------:R-:W-:-:S13]  /*9450*/  ISETP.GE.AND P2, PT, R6, R133, PT ;  /* 0x000000850600720c */ /* 0x000fda0003f46270 */
[----:B------:R0:W5:Y:S04]  /*9460*/  @!P2 LDG.E.128 R64, desc[UR54][R82.64+0x40] ;  /* 0x000040365240a981 */ /* 0x000168000c1e1d00 */
[----:B------:R0:W5:Y:S02]  /*9470*/  @!P2 LDG.E.128 R52, desc[UR54][R84.64+0x40] ;  /* 0x000040365434a981 */ /* 0x000164000c1e1d00 */
.L_x_397:
[----:B------:R-:W-:Y:S05]  /*9480*/  BSYNC B1 ;  /* 0x0000000000017941 */ /* 0x000fea0003800000 */
.L_x_396:
[----:B------:R-:W-:Y:S01]  /*9490*/  IADD3 R97, R220, 0x80, RZ ;  /* 0x00000080dc617810 */ /* 0x000fe20007ffe0ff */
[----:B------:R-:W-:Y:S01]  /*94a0*/  BSSY B1, `(.L_x_398) ;  /* 0x0000029000017945 */ /* 0x000fe20003800000 */
[----:B0-----:R-:W-:Y:S02]  /*94b0*/  CS2R R82, SRZ ;  /* 0x0000000000527805 */ /* 0x001fe4000001ff00 */
[----:B------:R-:W-:Y:S02]  /*94c0*/  CS2R R84, SRZ ;  /* 0x0000000000547805 */ /* 0x000fe4000001ff00 */
[----:B------:R-:W-:Y:S02]  /*94d0*/  ISETP.GE.AND P3, PT, R97, R42, PT ;  /* 0x0000002a6100720c */ /* 0x000fe40003f66270 */
[----:B------:R-:W-:Y:S02]  /*94e0*/  CS2R R86, SRZ ;  /* 0x0000000000567805 */ /* 0x000fe4000001ff00 */
[----:B------:R-:W-:-:S02]  /*94f0*/  CS2R R88, SRZ ;  /* 0x0000000000587805 */ /* 0x000fc4000001ff00 */
[----:B------:R-:W-:Y:S01]  /*9500*/  CS2R R90, SRZ ;  /* 0x00000000005a7805 */ /* 0x000fe2000001ff00 */
[----:B-----5:R-:W-:Y:S02]  /*9510*/  IMAD.MOV.U32 R177, RZ, RZ, R44 ;  /* 0x000000ffffb17224 */ /* 0x020fe400078e002c */
[----:B------:R-:W-:-:S04]  /*9520*/  IMAD.MOV.U32 R178, RZ, RZ, R46 ;  /* 0x000000ffffb27224 */ /* 0x000fc800078e002e */
[----:B------:R-:W-:Y:S05]  /*9530*/  @P3 BRA `(.L_x_399) ;  /* 0x00000000007c3947 */ /* 0x000fea0003800000 */
[----:B------:R-:W-:Y:S01]  /*9540*/  IADD3 R93, P2, P5, R110, R94, R11 ;  /* 0x0000005e6e5d7210 */ /* 0x000fe20007d5e00b */
[----:B------:R-:W-:Y:S01]  /*9550*/  ULDC.64 UR4, c[0x0][0x3e8] ;  /* 0x0000fa0000047ab9 */ /* 0x000fe20000000a00 */
[----:B------:R-:W-:Y:S02]  /*9560*/  CS2R R80, SRZ ;  /* 0x0000000000507805 */ /* 0x000fe4000001ff00 */
[----:B------:R-:W-:Y:S02]  /*9570*/  CS2R R82, SRZ ;  /* 0x0000000000527805 */ /* 0x000fe4000001ff00 */
[----:B------:R-:W-:Y:S02]  /*9580*/  IADD3.X R43, R20, R43, R10, P2, P5 ;  /* 0x0000002b142b7210 */ /* 0x000fe400017ea40a */
[----:B------:R-:W-:Y:S02]  /*9590*/  CS2R R68, SRZ ;  /* 0x0000000000447805 */ /* 0x000fe4000001ff00 */
[----:B------:R-:W-:-:S02]  /*95a0*/  IADD3 R94, P2, P5, R104, R92, R14 ;  /* 0x0000005c685e7210 */ /* 0x000fc40007d5e00e */
[----:B------:R-:W-:Y:S02]  /*95b0*/  CS2R R70, SRZ ;  /* 0x0000000000467805 */ /* 0x000fe4000001ff00 */
        /* <DEDUP_REMOVED lines=23> */
.L_x_399:
[----:B------:R-:W-:Y:S05]  /*9730*/  BSYNC B1 ;  /* 0x0000000000017941 */ /* 0x000fea0003800000 */
.L_x_398:
[----:B------:R-:W-:Y:S01]  /*9740*/  UISETP.NE.AND UP0, UPT, UR53, 0x3, UPT ;  /* 0x000000033500788c */ /* 0x000fe2000bf05270 */
[----:B------:R-:W-:Y:S01]  /*9750*/  IMAD.MOV.U32 R176, RZ, RZ, R48 ;  /* 0x000000ffffb07224 */ /* 0x000fe200078e0030 */
[----:B------:R-:W-:Y:S01]  /*9760*/  MOV R180, R58 ;  /* 0x0000003a00b47202 */ /* 0x000fe20000000f00 */
[----:B------:R-:W-:Y:S01]  /*9770*/  IMAD.MOV.U32 R175, RZ, RZ, R50 ;  /* 0x000000ffffaf7224 */ /* 0x000fe200078e0032 */
[----:B-----5:R-:W-:Y:S01]  /*9780*/  MOV R160, R74 ;  /* 0x0000004a00a07202 */ /* 0x020fe20000000f00 */
[----:B------:R-:W-:Y:S01]  /*9790*/  IMAD.MOV.U32 R168, RZ, RZ, R52 ;  /* 0x000000ffffa87224 */ /* 0x000fe200078e0034 */
[----:B------:R-:W-:Y:S01]  /*97a0*/  PLOP3.LUT P2, PT, PT, PT, UP0, 0x80, 0x0 ;  /* 0x000000000000781c */ /* 0x000fe20003f4f008 */
[----:B------:R-:W-:Y:S01]  /*97b0*/  IMAD.MOV.U32 R169, RZ, RZ, R54 ;  /* 0x000000ffffa97224 */ /* 0x000fe200078e0036 */
[----:B------:R-:W-:Y:S01]  /*97c0*/  MOV R155, R90 ;  /* 0x0000005a009b7202 */ /* 0x000fe20000000f00 */
        /* <DEDUP_REMOVED lines=17> */
.L_x_400:
[----:B------:R-:W-:Y:S01]  /*98e0*/  IMAD R43, R17, 0x8, R16 ;  /* 0x00000008112b7824 */ /* 0x000fe200078e0210 */
[----:B------:R-:W-:Y:S01]  /*98f0*/  SHF.L.U32 R100, R221, 0x1f, RZ ;  /* 0x0000001fdd647819 */ /* 0x000fe200000006ff */
[----:B------:R-:W1:Y:S01]  /*9900*/  LDC R156, c[0x0][0x2f4] ;  /* 0x0000bd00ff9c7b82 */ /* 0x000e620000000800 */
[----:B------:R-:W-:Y:S01]  /*9910*/  BSSY B1, `(.L_x_401) ;  /* 0x0000004000017945 */ /* 0x000fe20003800000 */
[----:B------:R-:W-:Y:S01]  /*9920*/  IMAD.MOV.U32 R137, RZ, RZ, R96 ;  /* 0x000000ffff897224 */ /* 0x000fe200078e0060 */
[----:B------:R-:W2:Y:S02]  /*9930*/  SYNCS.PHASECHK.TRANS64.TRYWAIT P5, [R43+URZ+0x33490], R100 ;  /* 0x033490642b0075a7 */ /* 0x000ea400080a017f */
[----:B--2---:R-:W-:Y:S05]  /*9940*/  @!P5 BRA `(.L_x_402) ;  /* 0x0000023000b0d947 */ /* 0x004fea0003800000 */
.L_x_674:
[----:B------:R-:W-:Y:S05]  /*9950*/  BSYNC B1 ;  /* 0x0000000000017941 */ /* 0x000fea0003800000 */
.L_x_401:
[----:B------:R-:W3:Y:S01]  /*9960*/  LDC.64 R138, c[0x0][0x300] ;  /* 0x0000c000ff8a7b82 */ /* 0x000ee20000000a00 */
[----:B------:R-:W-:Y:S01]  /*9970*/  BSSY B1, `(.L_x_403) ;  /* 0x00002f7000017945 */ /* 0x000fe20003800000 */
[----:B-1----:R-:W-:-:S03]  /*9980*/  IMAD.IADD R162, R156, 0x1, -R121 ;  /* 0x000000019ca27824 */ /* 0x002fc600078e0a79 */
[----:B------:R-:W-:Y:S05]  /*9990*/  @P4 BRA `(.L_x_404) ;  /* 0x0000002c00d04947 */ /* 0x000fea0003800000 */
[----:B------:R-:W-:Y:S01]  /*99a0*/  ISETP.NE.AND P4, PT, R34, RZ, PT ;  /* 0x000000ff2200720c */ /* 0x000fe20003f85270 */
[-C--:B---3--:R-:W-:Y:S01]  /*99b0*/  IMAD.WIDE.U32 R140, R220, R138.reuse, R136 ;  /* 0x0000008adc8c7225 */ /* 0x088fe200078e0088 */
[----:B0-----:R-:W-:Y:S01]  /*99c0*/  SHF.R.S32.HI R92, RZ, 0x1f, R220 ;  /* 0x0000001fff5c7819 */ /* 0x001fe200000114dc */
[----:B------:R-:W-:Y:S04]  /*99d0*/  BSSY B2, `(.L_x_405) ;  /* 0x00000fc000027945 */ /* 0x000fe80003800000 */
[----:B------:R-:W-:-:S04]  /*99e0*/  IMAD R172, R92, R138, RZ ;  /* 0x0000008a5cac7224 */ /* 0x000fc800078e02ff */
[----:B------:R-:W-:-:S04]  /*99f0*/  IMAD R172, R220, R139, R172 ;  /* 0x0000008bdcac7224 */ /* 0x000fc800078e02ac */
[----:B------:R-:W-:Y:S01]  /*9a00*/  IMAD.IADD R172, R172, 0x1, R141 ;  /* 0x00000001acac7824 */ /* 0x000fe200078e028d */
[----:B------:R-:W-:Y:S06]  /*9a10*/  @!P4 BRA `(.L_x_406) ;  /* 0x0000000c00dcc947 */ /* 0x000fec0003800000 */
[----:B------:R-:W-:Y:S01]  /*9a20*/  SEL R92, R121, R162, !P0 ;  /* 0x000000a2795c7207 */ /* 0x000fe20004000000 */
[----:B------:R-:W-:Y:S01]  /*9a30*/  BSSY B3, `(.L_x_407) ;  /* 0x00000e9000037945 */ /* 0x000fe20003800000 */
[----:B------:R-:W-:Y:S02]  /*9a40*/  ISETP.GE.AND P4, PT, R18, R133, PT ;  /* 0x000000851200720c */ /* 0x000fe40003f86270 */
[----:B------:R-:W-:-:S04]  /*9a50*/  SHF.R.S32.HI R93, RZ, 0x1f, R92 ;  /* 0x0000001fff5d7819 */ /* 0x000fc8000001145c */
[----:B------:R-:W-:-:S04]  /*9a60*/  LEA.HI R93, R93, R92, RZ, 0x5 ;  /* 0x0000005c5d5d7211 */ /* 0x000fc800078f28ff */
[----:B------:R-:W-:-:S04]  /*9a70*/  LEA.HI.SX32 R181, R93, R120, 0x1b ;  /* 0x000000785db57211 */ /* 0x000fc800078fdaff */
[----:B------:R-:W-:-:S04]  /*9a80*/  SHF.R.S32.HI R93, RZ, 0x1f, R181 ;  /* 0x0000001fff5d7819 */ /* 0x000fc800000114b5 */
[----:B------:R-:W-:Y:S01]  /*9a90*/  LEA.HI R93, R93, R181, RZ, 0x2 ;  /* 0x000000b55d5d7211 */ /* 0x000fe200078f10ff */
[----:B------:R-:W-:-:S03]  /*9aa0*/  IMAD.SHL.U32 R181, R181, 0x10, RZ ;  /* 0x00000010b5b57824 */ /* 0x000fc600078e00ff */
[----:B------:R-:W-:Y:S02]  /*9ab0*/  SHF.R.S32.HI R93, RZ, 0x2, R93 ;  /* 0x00000002ff5d7819 */ /* 0x000fe4000001145d */
[----:B------:R-:W-:-:S03]  /*9ac0*/  LOP3.LUT R92, R227, 0x30, R181, 0xf8, !PT ;  /* 0x00000030e35c7812 */ /* 0x000fc600078ef8b5 */
[----:B------:R-:W-:Y:S01]  /*9ad0*/  IMAD R93, R93, 0x2800, R229 ;  /* 0x000028005d5d7824 */ /* 0x000fe200078e02e5 */
[----:B------:R-:W-:-:S05]  /*9ae0*/  LOP3.LUT R92, R92, R228, RZ, 0x3c, !PT ;  /* 0x000000e45c5c7212 */ /* 0x000fca00078e3cff */
[----:B------:R-:W-:-:S04]  /*9af0*/  IMAD.IADD R92, R93, 0x1, R92 ;  /* 0x000000015d5c7824 */ /* 0x000fc800078e025c */
[C---:B------:R-:W-:Y:S02]  /*9b00*/  IMAD R96, R17.reuse, 0x7800, R92 ;  /* 0x0000780011607824 */ /* 0x040fe400078e025c */
[----:B------:R-:W-:-:S03]  /*9b10*/  IMAD R92, R17, 0x7800, R145 ;  /* 0x00007800115c7824 */ /* 0x000fc600078e0291 */
[C---:B------:R-:W-:Y:S01]  /*9b20*/  IADD3 R96, R16.reuse, R96, RZ ;  /* 0x0000006010607210 */ /* 0x040fe20007ffe0ff */
[----:B------:R-:W-:-:S05]  /*9b30*/  IMAD.IADD R92, R16, 0x1, R92 ;  /* 0x00000001105c7824 */ /* 0x000fca00078e025c */
[----:B------:R-:W0:Y:S04]  /*9b40*/  LDS.128 R96, [R96+0x24200] ;  /* 0x0242000060607984 */ /* 0x000e280000000c00 */
[----:B------:R-:W1:Y:S01]  /*9b50*/  LDS.128 R92, [R92+0x24200] ;  /* 0x024200005c5c7984 */ /* 0x000e620000000c00 */
[----:B------:R-:W-:Y:S05]  /*9b60*/  @P4 BRA `(.L_x_408) ;  /* 0x0000000c00544947 */ /* 0x000fea0003800000 */
[--C-:B------:R-:W-:Y:S02]  /*9b70*/  SHF.R.U32.HI R58, RZ, 0x8, R57.reuse ;  /* 0x00000008ff3a7819 */ /* 0x100fe40000011639 */
[----:B------:R-:W-:Y:S02]  /*9b80*/  SHF.R.U32.HI R44, RZ, 0x10, R57 ;  /* 0x00000010ff2c7819 */ /* 0x000fe40000011639 */
[----:B------:R-:W-:Y:S01]  /*9b90*/  LOP3.LUT R56, R57, 0xff0000ff, RZ, 0xc0, !PT ;  /* 0xff0000ff39387812 */ /* 0x000fe200078ec0ff */
[----:B------:R-:W-:Y:S01]  /*9ba0*/  IMAD.SHL.U32 R185, R58, 0x100, RZ ;  /* 0x000001003ab97824 */ /* 0x000fe200078e00ff */
[--C-:B------:R-:W-:Y:S01]  /*9bb0*/  SHF.R.U32.HI R57, RZ, 0x8, R59.reuse ;  /* 0x00000008ff397819 */ /* 0x100fe2000001163b */
[----:B------:R-:W-:Y:S01]  /*9bc0*/  IMAD.U32 R44, R44, 0x10000, RZ ;  /* 0x000100002c2c7824 */ /* 0x000fe200078e00ff */
[----:B------:R-:W-:Y:S02]  /*9bd0*/  SHF.R.U32.HI R46, RZ, 0x10, R59 ;  /* 0x00000010ff2e7819 */ /* 0x000fe4000001163b */
[----:B------:R-:W-:Y:S01]  /*9be0*/  LOP3.LUT R183, R59, 0xff0000ff, RZ, 0xc0, !PT ;  /* 0xff0000ff3bb77812 */ /* 0x000fe200078ec0ff */
[----:B------:R-:W-:Y:S01]  /*9bf0*/  IMAD.SHL.U32 R57, R57, 0x100, RZ ;  /* 0x0000010039397824 */ /* 0x000fe200078e00ff */
[--C-:B------:R-:W-:Y:S01]  /*9c00*/  SHF.R.U32.HI R59, RZ, 0x8, R45.reuse ;  /* 0x00000008ff3b7819 */ /* 0x100fe2000001162d */
[----:B------:R-:W-:Y:S01]  /*9c10*/  IMAD.U32 R46, R46, 0x10000, RZ ;  /* 0x000100002e2e7824 */ /* 0x000fe200078e00ff */
[----:B------:R-:W-:-:S02]  /*9c20*/  SHF.R.U32.HI R182, RZ, 0x10, R45 ;  /* 0x00000010ffb67819 */ /* 0x000fc4000001162d */
[----:B------:R-:W-:Y:S01]  /*9c30*/  LOP3.LUT R56, R56, 0xff00, R185, 0xf8, !PT ;  /* 0x0000ff0038387812 */ /* 0x000fe200078ef8b9 */
[----:B------:R-:W-:Y:S01]  /*9c40*/  IMAD.SHL.U32 R185, R59, 0x100, RZ ;  /* 0x000001003bb97824 */ /* 0x000fe200078e00ff */
[----:B------:R-:W-:Y:S02]  /*9c50*/  LOP3.LUT R184, R45, 0xff0000ff, RZ, 0xc0, !PT ;  /* 0xff0000ff2db87812 */ /* 0x000fe400078ec0ff */
[----:B------:R-:W-:Y:S01]  /*9c60*/  LOP3.LUT R59, R183, 0xff00, R57, 0xf8, !PT ;  /* 0x0000ff00b73b7812 */ /* 0x000fe200078ef839 */
[----:B------:R-:W-:Y:S01]  /*9c70*/  IMAD.U32 R57, R182, 0x10000, RZ ;  /* 0x00010000b6397824 */ /* 0x000fe200078e00ff */
[----:B------:R-:W-:Y:S02]  /*9c80*/  LOP3.LUT R184, R184, 0xff00, R185, 0xf8, !PT ;  /* 0x0000ff00b8b87812 */ /* 0x000fe400078ef8b9 */
[----:B------:R-:W-:Y:S02]  /*9c90*/  LOP3.LUT R182, R56, 0xff0000, R44, 0xf8, !PT ;  /* 0x00ff000038b67812 */ /* 0x000fe400078ef82c */
[----:B------:R-:W-:-:S02]  /*9ca0*/  LOP3.LUT R44, R184, 0xff0000, R57, 0xf8, !PT ;  /* 0x00ff0000b82c7812 */ /* 0x000fc400078ef839 */
[----:B0-----:R-:W-:Y:S02]  /*9cb0*/  F2FP.F16.E4M3.UNPACK_B R183, R97 ;  /* 0x00000061ffb7723e */ /* 0x001fe400020006ff */
[----:B------:R-:W-:Y:S02]  /*9cc0*/  F2FP.F16.E4M3.UNPACK_B R185, R44 ;  /* 0x0000002cffb9723e */ /* 0x000fe400020006ff */
[----:B-1----:R-:W-:Y:S01]  /*9cd0*/  F2FP.F16.E4M3.UNPACK_B R56, R93 ;  /* 0x0000005dff38723e */ /* 0x002fe200020006ff */
[----:B------:R-:W-:Y:S01]  /*9ce0*/  HADD2.F32 R57, -RZ, R183.H0_H0 ;  /* 0x200000b7ff397230 */ /* 0x000fe20000004100 */
[-C--:B------:R-:W-:Y:S01]  /*9cf0*/  F2FP.F16.E4M3.UNPACK_B R186, R182.reuse ;  /* 0x000000b6ffba723e */ /* 0x080fe200020006ff */
[----:B------:R-:W-:Y:S01]  /*9d00*/  HADD2.F32 R188, -RZ, R185.H0_H0 ;  /* 0x200000b9ffbc7230 */ /* 0x000fe20000004100 */
[----:B------:R-:W-:Y:S01]  /*9d10*/  F2FP.F16.E4M3.UNPACK_B R97, R97.H1 ;  /* 0x00000061ff61723e */ /* 0x000fe200030006ff */
[----:B------:R-:W-:Y:S01]  /*9d20*/  HADD2.F32 R184, -RZ, R56.H0_H0 ;  /* 0x20000038ffb87230 */ /* 0x000fe20000004100 */
[----:B------:R-:W-:Y:S01]  /*9d30*/  F2FP.F16.E4M3.UNPACK_B R182, R182.H1 ;  /* 0x000000b6ffb6723e */ /* 0x000fe200030006ff */
[----:B------:R-:W-:-:S02]  /*9d40*/  HADD2.F32 R187, -RZ, R186.H0_H0 ;  /* 0x200000baffbb7230 */ /* 0x000fc40000004100 */
[CC--:B------:R-:W-:Y:S01]  /*9d50*/  FMUL.FTZ R189, R57.reuse, R188.reuse ;  /* 0x000000bc39bd7220 */ /* 0x0c0fe20000410000 */
[----:B------:R-:W-:Y:S02]  /*9d60*/  HADD2.F32 R185, -RZ, R185.H1_H1 ;  /* 0x300000b9ffb97230 */ /* 0x000fe40000004100 */
[C---:B------:R-:W-:Y:S01]  /*9d70*/  FMUL.FTZ R188, R184.reuse, R188 ;  /* 0x000000bcb8bc7220 */ /* 0x040fe20000410000 */
[----:B------:R-:W-:Y:S02]  /*9d80*/  HADD2.F32 R56, -RZ, R56.H1_H1 ;  /* 0x30000038ff387230 */ /* 0x000fe40000004100 */
[-C--:B------:R-:W-:Y:S01]  /*9d90*/  FFMA.FTZ R184, R184, R187.reuse, -R189 ;  /* 0x000000bbb8b87223 */ /* 0x080fe200000108bd */
[----:B------:R-:W-:Y:S02]  /*9da0*/  HADD2.F32 R186, -RZ, R186.H1_H1 ;  /* 0x300000baffba7230 */ /* 0x000fe40000004100 */
[----:B------:R-:W-:Y:S01]  /*9db0*/  FFMA.FTZ R57, R57, R187, R188 ;  /* 0x000000bb39397223 */ /* 0x000fe200000100bc */
[----:B------:R-:W-:Y:S01]  /*9dc0*/  HADD2.F32 R187, -RZ, R183.H1_H1 ;  /* 0x300000b7ffbb7230 */ /* 0x000fe20000004100 */
[----:B------:R-:W-:-:S02]  /*9dd0*/  SHF.R.U32.HI R58, RZ, 0x8, R47 ;  /* 0x00000008ff3a7819 */ /* 0x000fc4000001162f */
[----:B------:R-:W-:Y:S02]  /*9de0*/  SHF.R.U32.HI R45, RZ, 0x10, R47 ;  /* 0x00000010ff2d7819 */ /* 0x000fe4000001162f */
[-C--:B------:R-:W-:Y:S01]  /*9df0*/  FMUL.FTZ R183, R187, R185.reuse ;  /* 0x000000b9bbb77220 */ /* 0x080fe20000410000 */
[----:B------:R-:W-:Y:S01]  /*9e00*/  FMUL.FTZ R185, R56, R185 ;  /* 0x000000b938b97220 */ /* 0x000fe20000410000 */
[----:B------:R-:W-:Y:S01]  /*9e10*/  IMAD.SHL.U32 R58, R58, 0x100, RZ ;  /* 0x000001003a3a7824 */ /* 0x000fe200078e00ff */
[----:B------:R-:W-:Y:S01]  /*9e20*/  LOP3.LUT R47, R47, 0xff0000ff, RZ, 0xc0, !PT ;  /* 0xff0000ff2f2f7812 */ /* 0x000fe200078ec0ff */
[-C--:B------:R-:W-:Y:S01]  /*9e30*/  FFMA.FTZ R183, R56, R186.reuse, -R183 ;  /* 0x000000ba38b77223 */ /* 0x080fe200000108b7 */
[----:B------:R-:W-:Y:S01]  /*9e40*/  FFMA.FTZ R56, R187, R186, R185 ;  /* 0x000000babb387223 */ /* 0x000fe200000100b9 */
[----:B------:R-:W-:Y:S01]  /*9e50*/  F2FP.F16.E4M3.UNPACK_B R185, R44.H1 ;  /* 0x0000002cffb9723e */ /* 0x000fe200030006ff */
[----:B------:R-:W-:Y:S01]  /*9e60*/  HADD2.F32 R44, -RZ, R97.H0_H0 ;  /* 0x20000061ff2c7230 */ /* 0x000fe20000004100 */
[----:B------:R-:W-:Y:S01]  /*9e70*/  F2FP.F16.E4M3.UNPACK_B R186, R93.H1 ;  /* 0x0000005dffba723e */ /* 0x000fe200030006ff */
[----:B------:R-:W-:Y:S01]  /*9e80*/  HADD2.F32 R187, -RZ, R182.H0_H0 ;  /* 0x200000b6ffbb7230 */ /* 0x000fe20000004100 */
[----:B------:R-:W-:Y:S01]  /*9e90*/  LOP3.LUT R47, R47, 0xff00, R58, 0xf8, !PT ;  /* 0x0000ff002f2f7812 */ /* 0x000fe200078ef83a */
[----:B------:R-:W-:Y:S01]  /*9ea0*/  HADD2.F32 R188, -RZ, R185.H0_H0 ;  /* 0x200000b9ffbc7230 */ /* 0x000fe20000004100 */
[----:B------:R-:W-:Y:S01]  /*9eb0*/  SHF.L.U32 R45, R45, 0x10, RZ ;  /* 0x000000102d2d7819 */ /* 0x000fe200000006ff */
[----:B------:R-:W-:Y:S01]  /*9ec0*/  HADD2.F32 R93, -RZ, R186.H0_H0 ;  /* 0x200000baff5d7230 */ /* 0x000fe20000004100 */
[----:B------:R-:W-:Y:S01]  /*9ed0*/  F2FP.F16.E4M3.UNPACK_B R58, R95 ;  /* 0x0000005fff3a723e */ /* 0x000fe200020006ff */
[----:B------:R-:W-:-:S02]  /*9ee0*/  HADD2.F32 R97, -RZ, R97.H1_H1 ;  /* 0x30000061ff617230 */ /* 0x000fc40000004100 */
[CC--:B------:R-:W-:Y:S01]  /*9ef0*/  FMUL.FTZ R189, R44.reuse, R188.reuse ;  /* 0x000000bc2cbd7220 */ /* 0x0c0fe20000410000 */
[----:B------:R-:W-:Y:S02]  /*9f00*/  HADD2.F32 R185, -RZ, R185.H1_H1 ;  /* 0x300000b9ffb97230 */ /* 0x000fe40000004100 */
[C---:B------:R-:W-:Y:S01]  /*9f10*/  FMUL.FTZ R188, R93.reuse, R188 ;  /* 0x000000bc5dbc7220 */ /* 0x040fe20000410000 */
[----:B------:R-:W-:Y:S02]  /*9f20*/  HADD2.F32 R186, -RZ, R186.H1_H1 ;  /* 0x300000baffba7230 */ /* 0x000fe40000004100 */
[-C--:B------:R-:W-:Y:S01]  /*9f30*/  FFMA.FTZ R93, R93, R187.reuse, -R189 ;  /* 0x000000bb5d5d7223 */ /* 0x080fe200000108bd */
[----:B------:R-:W-:Y:S02]  /*9f40*/  HADD2.F32 R182, -RZ, R182.H1_H1 ;  /* 0x300000b6ffb67230 */ /* 0x000fe40000004100 */
[----:B------:R-:W-:Y:S01]  /*9f50*/  FFMA.FTZ R44, R44, R187, R188 ;  /* 0x000000bb2c2c7223 */ /* 0x000fe200000100bc */
[-C--:B------:R-:W-:Y:S01]  /*9f60*/  FMUL.FTZ R187, R97, R185.reuse ;  /* 0x000000b961bb7220 */ /* 0x080fe20000410000 */
[----:B------:R-:W-:Y:S01]  /*9f70*/  FMUL.FTZ R188, R186, R185 ;  /* 0x000000b9babc7220 */ /* 0x000fe20000410000 */
[----:B------:R-:W-:Y:S01]  /*9f80*/  LOP3.LUT R45, R47, 0xff0000, R45, 0xf8, !PT ;  /* 0x00ff00002f2d7812 */ /* 0x000fe200078ef82d */
[----:B------:R-:W-:-:S02]  /*9f90*/  HADD2.F32 R189, -RZ, R58.H0_H0 ;  /* 0x2000003affbd7230 */ /* 0x000fc40000004100 */
[-C--:B------:R-:W-:Y:S01]  /*9fa0*/  FFMA.FTZ R185, R186, R182.reuse, -R187 ;  /* 0x000000b6bab97223 */ /* 0x080fe200000108bb */
[----:B------:R-:W-:Y:S01]  /*9fb0*/  FFMA.FTZ R182, R97, R182, R188 ;  /* 0x000000b661b67223 */ /* 0x000fe200000100bc */
[----:B------:R-:W-:Y:S01]  /*9fc0*/  LOP3.LUT R97, R59, 0xff0000, R46, 0xf8, !PT ;  /* 0x00ff00003b617812 */ /* 0x000fe200078ef82e */
[----:B------:R-:W-:Y:S01]  /*9fd0*/  IMAD.MOV.U32 R46, RZ, RZ, R99 ;  /* 0x000000ffff2e7224 */ /* 0x000fe200078e0063 */
[----:B------:R-:W-:Y:S02]  /*9fe0*/  F2FP.F16.E4M3.UNPACK_B R99, R45 ;  /* 0x0000002dff63723e */ /* 0x000fe400020006ff */
[----:B------:R-:W-:Y:S02]  /*9ff0*/  F2FP.F16.E4M3.UNPACK_B R186, R97 ;  /* 0x00000061ffba723e */ /* 0x000fe400020006ff */
[-C--:B------:R-:W-:Y:S01]  /*a000*/  F2FP.F16.E4M3.UNPACK_B R47, R46.reuse ;  /* 0x0000002eff2f723e */ /* 0x080fe200020006ff */
[----:B------:R-:W-:Y:S01]  /*a010*/  HADD2.F32 R59, -RZ, R99.H0_H0 ;  /* 0x20000063ff3b7230 */ /* 0x000fe20000004100 */
[----:B------:R-:W-:Y:S01]  /*a020*/  F2FP.F16.E4M3.UNPACK_B R46, R46.H1 ;  /* 0x0000002eff2e723e */ /* 0x000fe200030006ff */
[----:B------:R-:W-:Y:S01]  /*a030*/  HADD2.F32 R188, -RZ, R186.H0_H0 ;  /* 0x200000baffbc7230 */ /* 0x000fe20000004100 */
[----:B------:R-:W-:Y:S01]  /*a040*/  F2FP.F16.E4M3.UNPACK_B R45, R45.H1 ;  /* 0x0000002dff2d723e */ /* 0x000fe200030006ff */
[--C-:B------:R-:W-:Y:S01]  /*a050*/  HADD2.F32 R187, -RZ, R47.reuse.H0_H0 ;  /* 0x2000002fffbb7230 */ /* 0x100fe20000004100 */
[----:B------:R-:W-:Y:S01]  /*a060*/  F2FP.F16.E4M3.UNPACK_B R97, R97.H1 ;  /* 0x00000061ff61723e */ /* 0x000fe200030006ff */
[----:B------:R-:W-:Y:S01]  /*a070*/  HADD2.F32 R47, -RZ, R47.H1_H1 ;  /* 0x3000002fff2f7230 */ /* 0x000fe20000004100 */
[----:B------:R-:W-:Y:S01]  /*a080*/  F2FP.SATFINITE.E4M3.F32.PACK_AB_MERGE_C R93, R185, R93, RZ ;  /* 0x0000005db95d723e */ /* 0x000fe200048070ff */
[----:B------:R-:W-:-:S02]  /*a090*/  HADD2.F32 R99, -RZ, R99.H1_H1 ;  /* 0x30000063ff637230 */ /* 0x000fc40000004100 */
[-C--:B------:R-:W-:Y:S01]  /*a0a0*/  FMUL.FTZ R190, R187, R59.reuse ;  /* 0x0000003bbbbe7220 */ /* 0x080fe20000410000 */
[----:B------:R-:W-:Y:S01]  /*a0b0*/  FMUL.FTZ R59, R189, R59 ;  /* 0x0000003bbd3b7220 */ /* 0x000fe20000410000 */
[----:B------:R-:W-:Y:S01]  /*a0c0*/  HADD2.F32 R186, -RZ, R186.H1_H1 ;  /* 0x300000baffba7230 */ /* 0x000fe20000004100 */
[----:B------:R-:W-:Y:S01]  /*a0d0*/  F2FP.SATFINITE.E4M3.F32.PACK_AB_MERGE_C R183, R183, R184, R93 ;  /* 0x000000b8b7b7723e */ /* 0x000fe2000480705d */
[-C--:B------:R-:W-:Y:S01]  /*a0e0*/  FFMA.FTZ R190, R189, R188.reuse, -R190 ;  /* 0x000000bcbdbe7223 */ /* 0x080fe200000108be */
[----:B------:R-:W-:Y:S01]  /*a0f0*/  FFMA.FTZ R187, R187, R188, R59 ;  /* 0x000000bcbbbb7223 */ /* 0x000fe2000001003b */
[----:B------:R-:W-:Y:S02]  /*a100*/  HADD2.F32 R59, -RZ, R58.H1_H1 ;  /* 0x3000003aff3b7230 */ /* 0x000fe40000004100 */
[----:B------:R-:W-:Y:S01]  /*a110*/  FMUL.FTZ R58, R47, R99 ;  /* 0x000000632f3a7220 */ /* 0x000fe20000410000 */
[--C-:B------:R-:W-:Y:S01]  /*a120*/  HADD2.F32 R188, -RZ, R45.reuse.H0_H0 ;  /* 0x2000002dffbc7230 */ /* 0x100fe20000004100 */
[----:B------:R-:W-:Y:S01]  /*a130*/  F2FP.F16.E4M3.UNPACK_B R93, R96.H1 ;  /* 0x00000060ff5d723e */ /* 0x000fe200030006ff */
[----:B------:R-:W-:-:S02]  /*a140*/  HADD2.F32 R45, -RZ, R45.H1_H1 ;  /* 0x3000002dff2d7230 */ /* 0x000fc40000004100 */
[C---:B------:R-:W-:Y:S01]  /*a150*/  FFMA.FTZ R58, R59.reuse, R186, -R58 ;  /* 0x000000ba3b3a7223 */ /* 0x040fe2000001083a */
[----:B------:R-:W-:Y:S01]  /*a160*/  FMUL.FTZ R59, R59, R99 ;  /* 0x000000633b3b7220 */ /* 0x000fe20000410000 */
[--C-:B------:R-:W-:Y:S01]  /*a170*/  HADD2.F32 R99, -RZ, R97.reuse.H0_H0 ;  /* 0x20000061ff637230 */ /* 0x100fe20000004100 */
[----:B------:R-:W-:Y:S01]  /*a180*/  F2FP.SATFINITE.E4M3.F32.PACK_AB_MERGE_C R44, R182, R44, RZ ;  /* 0x0000002cb62c723e */ /* 0x000fe200048070ff */
[----:B------:R-:W-:Y:S02]  /*a190*/  HADD2.F32 R97, -RZ, R97.H1_H1 ;  /* 0x30000061ff617230 */ /* 0x000fe40000004100 */
[----:B------:R-:W-:Y:S01]  /*a1a0*/  FFMA.FTZ R47, R47, R186, R59 ;  /* 0x000000ba2f2f7223 */ /* 0x000fe2000001003b */
[----:B------:R-:W-:Y:S01]  /*a1b0*/  F2FP.F16.E4M3.UNPACK_B R59, R95.H1 ;  /* 0x0000005fff3b723e */ /* 0x000fe200030006ff */
[--C-:B------:R-:W-:Y:S01]  /*a1c0*/  HADD2.F32 R95, -RZ, R46.reuse.H0_H0 ;  /* 0x2000002eff5f7230 */ /* 0x100fe20000004100 */
[----:B------:R-:W-:Y:S01]  /*a1d0*/  F2FP.F16.E4M3.UNPACK_B R96, R96 ;  /* 0x00000060ff60723e */ /* 0x000fe200020006ff */
[----:B------:R-:W-:Y:S01]  /*a1e0*/  HADD2.F32 R46, -RZ, R46.H1_H1 ;  /* 0x3000002eff2e7230 */ /* 0x000fe20000004100 */
[----:B------:R-:W-:Y:S01]  /*a1f0*/  F2FP.SATFINITE.E4M3.F32.PACK_AB_MERGE_C R44, R56, R57, R44 ;  /* 0x00000039382c723e */ /* 0x000fe2000480702c */
[----:B------:R-:W-:-:S02]  /*a200*/  HADD2.F32 R186, -RZ, R59.H0_H0 ;  /* 0x2000003bffba7230 */ /* 0x000fc40000004100 */
[----:B------:R-:W-:Y:S01]  /*a210*/  FMUL.FTZ R189, R95, R188 ;  /* 0x000000bc5fbd7220 */ /* 0x000fe20000410000 */
[----:B------:R-:W-:-:S03]  /*a220*/  HADD2.F32 R59, -RZ, R59.H1_H1 ;  /* 0x3000003bff3b7230 */ /* 0x000fc60000004100 */
[C---:B------:R-:W-:Y:S01]  /*a230*/  FFMA.FTZ R189, R186.reuse, R99, -R189 ;  /* 0x00000063babd7223 */ /* 0x040fe200000108bd */
[----:B------:R-:W-:-:S04]  /*a240*/  FMUL.FTZ R186, R186, R188 ;  /* 0x000000bcbaba7220 */ /* 0x000fc80000410000 */
[----:B------:R-:W-:Y:S01]  /*a250*/  FFMA.FTZ R186, R95, R99, R186 ;  /* 0x000000635fba7223 */ /* 0x000fe200000100ba */
[CC--:B------:R-:W-:Y:S01]  /*a260*/  FMUL.FTZ R95, R46.reuse, R45.reuse ;  /* 0x0000002d2e5f7220 */ /* 0x0c0fe20000410000 */
[C---:B------:R-:W-:Y:S01]  /*a270*/  FMUL.FTZ R45, R59.reuse, R45 ;  /* 0x0000002d3b2d7220 */ /* 0x040fe20000410000 */
[----:B------:R-:W-:Y:S02]  /*a280*/  F2FP.F16.E4M3.UNPACK_B R99, R179.H1 ;  /* 0x000000b3ff63723e */ /* 0x000fe400030006ff */
[-C--:B------:R-:W-:Y:S01]  /*a290*/  FFMA.FTZ R95, R59, R97.reuse, -R95 ;  /* 0x000000613b5f7223 */ /* 0x080fe2000001085f */
[----:B------:R-:W-:Y:S01]  /*a2a0*/  FFMA.FTZ R46, R46, R97, R45 ;  /* 0x000000612e2e7223 */ /* 0x000fe2000001002d */
[----:B------:R-:W-:Y:S01]  /*a2b0*/  IMAD.MOV.U32 R45, RZ, RZ, R92 ;  /* 0x000000ffff2d7224 */ /* 0x000fe200078e005c */
[-C--:B------:R-:W-:Y:S01]  /*a2c0*/  F2FP.F16.E4M3.UNPACK_B R59, R177.reuse.H1 ;  /* 0x000000b1ff3b723e */ /* 0x080fe200030006ff */
[----:B------:R-:W-:Y:S01]  /*a2d0*/  HADD2.F32 R97, -RZ, R93.H0_H0 ;  /* 0x2000005dff617230 */ /* 0x000fe20000004100 */
[----:B------:R-:W-:Y:S01]  /*a2e0*/  F2FP.F16.E4M3.UNPACK_B R177, R177 ;  /* 0x000000b1ffb1723e */ /* 0x000fe200020006ff */
[----:B------:R-:W-:Y:S01]  /*a2f0*/  HADD2.F32 R184, -RZ, R99.H0_H0 ;  /* 0x20000063ffb87230 */ /* 0x000fe20000004100 */
[-C--:B------:R-:W-:Y:S01]  /*a300*/  F2FP.F16.E4M3.UNPACK_B R92, R45.reuse.H1 ;  /* 0x0000002dff5c723e */ /* 0x080fe200030006ff */
[--C-:B------:R-:W-:Y:S01]  /*a310*/  HADD2.F32 R188, -RZ, R59.reuse.H0_H0 ;  /* 0x2000003bffbc7230 */ /* 0x100fe20000004100 */
[----:B------:R-:W-:Y:S01]  /*a320*/  F2FP.F16.E4M3.UNPACK_B R45, R45 ;  /* 0x0000002dff2d723e */ /* 0x000fe200020006ff */
[----:B------:R-:W-:Y:S01]  /*a330*/  HADD2.F32 R59, -RZ, R59.H1_H1 ;  /* 0x3000003bff3b7230 */ /* 0x000fe20000004100 */
[----:B------:R-:W-:Y:S01]  /*a340*/  F2FP.F16.E4M3.UNPACK_B R179, R179 ;  /* 0x000000b3ffb3723e */ /* 0x000fe200020006ff */
[----:B------:R-:W-:-:S02]  /*a350*/  HADD2.F32 R182, -RZ, R92.H0_H0 ;  /* 0x2000005cffb67230 */ /* 0x000fc40000004100 */
[-C--:B------:R-:W-:Y:S01]  /*a360*/  FMUL.FTZ R185, R97, R188.reuse ;  /* 0x000000bc61b97220 */ /* 0x080fe20000410000 */
[----:B------:R-:W-:Y:S01]  /*a370*/  HADD2.F32 R93, -RZ, R93.H1_H1 ;  /* 0x3000005dff5d7230 */ /* 0x000fe20000004100 */
[----:B------:R-:W-:Y:S01]  /*a380*/  F2FP.SATFINITE.E4M3.F32.PACK_AB_MERGE_C R95, R95, R189, RZ ;  /* 0x000000bd5f5f723e */ /* 0x000fe200048070ff */
[----:B------:R-:W-:Y:S02]  /*a390*/  HADD2.F32 R92, -RZ, R92.H1_H1 ;  /* 0x3000005cff5c7230 */ /* 0x000fe40000004100 */
[C---:B------:R-:W-:Y:S01]  /*a3a0*/  FMUL.FTZ R188, R182.reuse, R188 ;  /* 0x000000bcb6bc7220 */ /* 0x040fe20000410000 */
[----:B------:R-:W-:Y:S02]  /*a3b0*/  HADD2.F32 R99, -RZ, R99.H1_H1 ;  /* 0x30000063ff637230 */ /* 0x000fe40000004100 */
[----:B------:R-:W-:Y:S01]  /*a3c0*/  FFMA.FTZ R185, R182, R184, -R185 ;  /* 0x000000b8b6b97223 */ /* 0x000fe200000108b9 */
[----:B------:R-:W-:Y:S01]  /*a3d0*/  F2FP.SATFINITE.E4M3.F32.PACK_AB_MERGE_C R46, R46, R186, RZ ;  /* 0x000000ba2e2e723e */ /* 0x000fe200048070ff */
[----:B------:R-:W-:Y:S01]  /*a3e0*/  FFMA.FTZ R188, R97, R184, R188 ;  /* 0x000000b861bc7223 */ /* 0x000fe200000100bc */
[-C--:B------:R-:W-:Y:S01]  /*a3f0*/  FMUL.FTZ R97, R93, R59.reuse ;  /* 0x0000003b5d617220 */ /* 0x080fe20000410000 */
[C---:B------:R-:W-:Y:S01]  /*a400*/  FMUL.FTZ R59, R92.reuse, R59 ;  /* 0x0000003b5c3b7220 */ /* 0x040fe20000410000 */
[----:B------:R-:W-:Y:S01]  /*a410*/  HADD2.F32 R184, -RZ, R177.H0_H0 ;  /* 0x200000b1ffb87230 */ /* 0x000fe20000004100 */
[----:B------:R-:W-:Y:S01]  /*a420*/  F2FP.SATFINITE.E4M3.F32.PACK_AB_MERGE_C R46, R47, R187, R46 ;  /* 0x000000bb2f2e723e */ /* 0x000fe2000480702e */
[-C--:B------:R-:W-:Y:S01]  /*a430*/  FFMA.FTZ R92, R92, R99.reuse, -R97 ;  /* 0x000000635c5c7223 */ /* 0x080fe20000010861 */
[----:B------:R-:W-:Y:S01]  /*a440*/  FFMA.FTZ R59, R93, R99, R59 ;  /* 0x000000635d3b7223 */ /* 0x000fe2000001003b */
[----:B------:R-:W-:Y:S01]  /*a450*/  HADD2.F32 R93, -RZ, R96.H0_H0 ;  /* 0x20000060ff5d7230 */ /* 0x000fe20000004100 */
[----:B------:R-:W-:Y:S01]  /*a460*/  F2FP.SATFINITE.E4M3.F32.PACK_AB_MERGE_C R95, R58, R190, R95 ;  /* 0x000000be3a5f723e */ /* 0x000fe2000480705f */
[----:B------:R-:W-:Y:S01]  /*a470*/  HADD2.F32 R99, -RZ, R45.H0_H0 ;  /* 0x2000002dff637230 */ /* 0x000fe20000004100 */
[----:B------:R-:W-:Y:S01]  /*a480*/  F2FP.SATFINITE.E4M3.F32.PACK_AB_MERGE_C R92, R92, R185, RZ ;  /* 0x000000b95c5c723e */ /* 0x000fe200048070ff */
[----:B------:R-:W-:-:S02]  /*a490*/  HADD2.F32 R97, -RZ, R179.H0_H0 ;  /* 0x200000b3ff617230 */ /* 0x000fc40000004100 */
[-C--:B------:R-:W-:Y:S01]  /*a4a0*/  FMUL.FTZ R182, R93, R184.reuse ;  /* 0x000000b85db67220 */ /* 0x080fe20000410000 */
[----:B------:R-:W-:Y:S02]  /*a4b0*/  HADD2.F32 R177, -RZ, R177.H1_H1 ;  /* 0x300000b1ffb17230 */ /* 0x000fe40000004100 */
[C---:B------:R-:W-:Y:S01]  /*a4c0*/  FMUL.FTZ R184, R99.reuse, R184 ;  /* 0x000000b863b87220 */ /* 0x040fe20000410000 */
[----:B------:R-:W-:Y:S02]  /*a4d0*/  HADD2.F32 R96, -RZ, R96.H1_H1 ;  /* 0x30000060ff607230 */ /* 0x000fe40000004100 */
[-C--:B------:R-:W-:Y:S01]  /*a4e0*/  FFMA.FTZ R182, R99, R97.reuse, -R182 ;  /* 0x0000006163b67223 */ /* 0x080fe200000108b6 */
[----:B------:R-:W-:Y:S02]  /*a4f0*/  HADD2.F32 R45, -RZ, R45.H1_H1 ;  /* 0x3000002dff2d7230 */ /* 0x000fe40000004100 */
[----:B------:R-:W-:Y:S01]  /*a500*/  FFMA.FTZ R184, R93, R97, R184 ;  /* 0x000000615db87223 */ /* 0x000fe200000100b8 */
[----:B------:R-:W-:-:S02]  /*a510*/  HADD2.F32 R179, -RZ, R179.H1_H1 ;  /* 0x300000b3ffb37230 */ /* 0x000fc40000004100 */
[CC--:B------:R-:W-:Y:S01]  /*a520*/  FMUL.FTZ R93, R96.reuse, R177.reuse ;  /* 0x000000b1605d7220 */ /* 0x0c0fe20000410000 */
[-C--:B------:R-:W-:Y:S01]  /*a530*/  F2FP.F16.E4M3.UNPACK_B R99, R180.reuse.H1 ;  /* 0x000000b4ff63723e */ /* 0x080fe200030006ff */
[C---:B------:R-:W-:Y:S01]  /*a540*/  FMUL.FTZ R177, R45.reuse, R177 ;  /* 0x000000b12db17220 */ /* 0x040fe20000410000 */
[----:B------:R-:W-:Y:S01]  /*a550*/  F2FP.F16.E4M3.UNPACK_B R180, R180 ;  /* 0x000000b4ffb4723e */ /* 0x000fe200020006ff */
[-C--:B------:R-:W-:Y:S01]  /*a560*/  FFMA.FTZ R93, R45, R179.reuse, -R93 ;  /* 0x000000b32d5d7223 */ /* 0x080fe2000001085d */
[----:B------:R-:W-:Y:S01]  /*a570*/  F2FP.SATFINITE.E4M3.F32.PACK_AB_MERGE_C R59, R59, R188, RZ ;  /* 0x000000bc3b3b723e */ /* 0x000fe200048070ff */
[----:B------:R-:W-:Y:S01]  /*a580*/  FFMA.FTZ R45, R96, R179, R177 ;  /* 0x000000b3602d7223 */ /* 0x000fe200000100b1 */
[----:B------:R-:W-:Y:S01]  /*a590*/  F2FP.F16.E4M3.UNPACK_B R96, R98.H1 ;  /* 0x00000062ff60723e */ /* 0x000fe200030006ff */
[--C-:B------:R-:W-:Y:S01]  /*a5a0*/  HADD2.F32 R179, -RZ, R99.reuse.H0_H0 ;  /* 0x20000063ffb37230 */ /* 0x100fe20000004100 */
[----:B------:R-:W-:Y:S01]  /*a5b0*/  F2FP.SATFINITE.E4M3.F32.PACK_AB_MERGE_C R182, R93, R182, R92 ;  /* 0x000000b65db6723e */ /* 0x000fe2000480705c */
[----:B------:R-:W-:Y:S01]  /*a5c0*/  HADD2.F32 R99, -RZ, R99.H1_H1 ;  /* 0x30000063ff637230 */ /* 0x000fe20000004100 */
[----:B------:R-:W-:Y:S01]  /*a5d0*/  F2FP.F16.E4M3.UNPACK_B R92, R178.H1 ;  /* 0x000000b2ff5c723e */ /* 0x000fe200030006ff */
[--C-:B------:R-:W-:Y:S01]  /*a5e0*/  HADD2.F32 R97, -RZ, R96.reuse.H0_H0 ;  /* 0x20000060ff617230 */ /* 0x100fe20000004100 */
[----:B------:R-:W-:Y:S01]  /*a5f0*/  F2FP.F16.E4M3.UNPACK_B R93, R94.H1 ;  /* 0x0000005eff5d723e */ /* 0x000fe200030006ff */
[----:B------:R-:W-:Y:S01]  /*a600*/  HADD2.F32 R96, -RZ, R96.H1_H1 ;  /* 0x30000060ff607230 */ /* 0x000fe20000004100 */
[----:B------:R-:W-:Y:S01]  /*a610*/  F2FP.F16.E4M3.UNPACK_B R178, R178 ;  /* 0x000000b2ffb2723e */ /* 0x000fe200020006ff */
[--C-:B------:R-:W-:Y:S01]  /*a620*/  HADD2.F32 R189, -RZ, R92.reuse.H0_H0 ;  /* 0x2000005cffbd7230 */ /* 0x100fe20000004100 */
[----:B------:R-:W-:Y:S01]  /*a630*/  F2FP.F16.E4M3.UNPACK_B R98, R98 ;  /* 0x00000062ff62723e */ /* 0x000fe200020006ff */
[----:B------:R-:W-:Y:S01]  /*a640*/  HADD2.F32 R177, -RZ, R93.H0_H0 ;  /* 0x2000005dffb17230 */ /* 0x000fe20000004100 */
[----:B------:R-:W-:Y:S01]  /*a650*/  F2FP.F16.E4M3.UNPACK_B R94, R94 ;  /* 0x0000005eff5e723e */ /* 0x000fe200020006ff */
[----:B------:R-:W-:-:S02]  /*a660*/  HADD2.F32 R92, -RZ, R92.H1_H1 ;  /* 0x3000005cff5c7230 */ /* 0x000fc40000004100 */
[-C--:B------:R-:W-:Y:S01]  /*a670*/  FMUL.FTZ R185, R97, R189.reuse ;  /* 0x000000bd61b97220 */ /* 0x080fe20000410000 */
[----:B------:R-:W-:Y:S02]  /*a680*/  HADD2.F32 R93, -RZ, R93.H1_H1 ;  /* 0x3000005dff5d7230 */ /* 0x000fe40000004100 */
[----:B------:R-:W-:Y:S01]  /*a690*/  FMUL.FTZ R189, R177, R189 ;  /* 0x000000bdb1bd7220 */ /* 0x000fe20000410000 */
[----:B------:R-:W-:Y:S01]  /*a6a0*/  F2FP.SATFINITE.E4M3.F32.PACK_AB_MERGE_C R45, R45, R184, R59 ;  /* 0x000000b82d2d723e */ /* 0x000fe2000480703b */
[-C--:B------:R-:W-:Y:S02]  /*a6b0*/  FFMA.FTZ R185, R177, R179.reuse, -R185 ;  /* 0x000000b3b1b97223 */ /* 0x080fe400000108b9 */
[----:B------:R-:W-:Y:S01]  /*a6c0*/  FFMA.FTZ R189, R97, R179, R189 ;  /* 0x000000b361bd7223 */ /* 0x000fe200000100bd */
[-C--:B------:R-:W-:Y:S01]  /*a6d0*/  FMUL.FTZ R97, R96, R92.reuse ;  /* 0x0000005c60617220 */ /* 0x080fe20000410000 */
[----:B------:R-:W-:Y:S01]  /*a6e0*/  FMUL.FTZ R92, R93, R92 ;  /* 0x0000005c5d5c7220 */ /* 0x000fe20000410000 */
[----:B------:R-:W-:-:S02]  /*a6f0*/  HADD2.F32 R179, -RZ, R178.H0_H0 ;  /* 0x200000b2ffb37230 */ /* 0x000fc40000004100 */
[-C--:B------:R-:W-:Y:S01]  /*a700*/  FFMA.FTZ R93, R93, R99.reuse, -R97 ;  /* 0x000000635d5d7223 */ /* 0x080fe20000010861 */
[----:B------:R-:W-:Y:S01]  /*a710*/  FFMA.FTZ R92, R96, R99, R92 ;  /* 0x00000063605c7223 */ /* 0x000fe2000001005c */
[----:B------:R-:W-:Y:S02]  /*a720*/  HADD2.F32 R96, -RZ, R98.H0_H0 ;  /* 0x20000062ff607230 */ /* 0x000fe40000004100 */
[----:B------:R-:W-:Y:S01]  /*a730*/  HADD2.F32 R99, -RZ, R94.H0_H0 ;  /* 0x2000005eff637230 */ /* 0x000fe20000004100 */
[----:B------:R-:W-:Y:S01]  /*a740*/  F2FP.SATFINITE.E4M3.F32.PACK_AB_MERGE_C R93, R93, R185, RZ ;  /* 0x000000b95d5d723e */ /* 0x000fe200048070ff */
[----:B------:R-:W-:Y:S02]  /*a750*/  HADD2.F32 R97, -RZ, R180.H0_H0 ;  /* 0x200000b4ff617230 */ /* 0x000fe40000004100 */
[-C--:B------:R-:W-:Y:S01]  /*a760*/  FMUL.FTZ R177, R96, R179.reuse ;  /* 0x000000b360b17220 */ /* 0x080fe20000410000 */
[----:B------:R-:W-:Y:S02]  /*a770*/  HADD2.F32 R178, -RZ, R178.H1_H1 ;  /* 0x300000b2ffb27230 */ /* 0x000fe40000004100 */
[----:B------:R-:W-:Y:S01]  /*a780*/  FMUL.FTZ R179, R99, R179 ;  /* 0x000000b363b37220 */ /* 0x000fe20000410000 */
[----:B------:R-:W-:-:S02]  /*a790*/  HADD2.F32 R98, -RZ, R98.H1_H1 ;  /* 0x30000062ff627230 */ /* 0x000fc40000004100 */
[-C--:B------:R-:W-:Y:S01]  /*a7a0*/  FFMA.FTZ R177, R99, R97.reuse, -R177 ;  /* 0x0000006163b17223 */ /* 0x080fe200000108b1 */
[----:B------:R-:W-:Y:S02]  /*a7b0*/  HADD2.F32 R94, -RZ, R94.H1_H1 ;  /* 0x3000005eff5e7230 */ /* 0x000fe40000004100 */
[----:B------:R-:W-:Y:S01]  /*a7c0*/  FFMA.FTZ R179, R96, R97, R179 ;  /* 0x0000006160b37223 */ /* 0x000fe200000100b3 */
[----:B------:R-:W-:Y:S02]  /*a7d0*/  HADD2.F32 R180, -RZ, R180.H1_H1 ;  /* 0x300000b4ffb47230 */ /* 0x000fe40000004100 */
[-C--:B------:R-:W-:Y:S01]  /*a7e0*/  FMUL.FTZ R96, R98, R178.reuse ;  /* 0x000000b262607220 */ /* 0x080fe20000410000 */
[----:B------:R-:W-:Y:S01]  /*a7f0*/  F2FP.SATFINITE.E4M3.F32.PACK_AB_MERGE_C R92, R92, R189, RZ ;  /* 0x000000bd5c5c723e */ /* 0x000fe200048070ff */
[C---:B------:R-:W-:Y:S01]  /*a800*/  FMUL.FTZ R178, R94.reuse, R178 ;  /* 0x000000b25eb27220 */ /* 0x040fe20000410000 */
[----:B------:R-:W-:Y:S02]  /*a810*/  IMAD.MOV.U32 R97, RZ, RZ, R44 ;  /* 0x000000ffff617224 */ /* 0x000fe400078e002c */
[----:B------:R-:W-:Y:S01]  /*a820*/  FFMA.FTZ R96, R94, R180, -R96 ;  /* 0x000000b45e607223 */ /* 0x000fe20000010860 */
[----:B------:R-:W-:-:S02]  /*a830*/  IMAD.MOV.U32 R99, RZ, RZ, R46 ;  /* 0x000000ffff637224 */ /* 0x000fc400078e002e */
[----:B------:R-:W-:Y:S02]  /*a840*/  FFMA.FTZ R178, R98, R180, R178 ;  /* 0x000000b462b27223 */ /* 0x000fe400000100b2 */
[----:B------:R-:W-:Y:S01]  /*a850*/  F2FP.SATFINITE.E4M3.F32.PACK_AB_MERGE_C R177, R96, R177, R93 ;  /* 0x000000b160b1723e */ /* 0x000fe2000480705d */
[----:B------:R-:W-:Y:S02]  /*a860*/  IMAD.MOV.U32 R93, RZ, RZ, R183 ;  /* 0x000000ffff5d7224 */ /* 0x000fe400078e00b7 */
[----:B------:R-:W-:Y:S01]  /*a870*/  F2FP.SATFINITE.E4M3.F32.PACK_AB_MERGE_C R178, R178, R179, R92 ;  /* 0x000000b3b2b2723e */ /* 0x000fe2000480705c */
[----:B------:R-:W-:Y:S02]  /*a880*/  IMAD.MOV.U32 R92, RZ, RZ, R182 ;  /* 0x000000ffff5c7224 */ /* 0x000fe400078e00b6 */
[----:B------:R-:W-:Y:S01]  /*a890*/  IMAD.MOV.U32 R96, RZ, RZ, R45 ;  /* 0x000000ffff607224 */ /* 0x000fe200078e002d */
[----:B------:R-:W-:Y:S01]  /*a8a0*/  MOV R98, R178 ;  /* 0x000000b200627202 */ /* 0x000fe20000000f00 */
[----:B------:R-:W-:-:S07]  /*a8b0*/  IMAD.MOV.U32 R94, RZ, RZ, R177 ;  /* 0x000000ffff5e7224 */ /* 0x000fce00078e00b1 */
.L_x_408:
[----:B------:R-:W-:Y:S05]  /*a8c0*/  BSYNC B3 ;  /* 0x0000000000037941 */ /* 0x000fea0003800000 */
.L_x_407:
[----:B------:R-:W-:-:S13]  /*a8d0*/  ISETP.GE.AND P4, PT, R181, R156, PT ;  /* 0x0000009cb500720c */ /* 0x000fda0003f86270 */
[--C-:B------:R-:W-:Y:S02]  /*a8e0*/  @!P4 SHF.R.S32.HI R47, RZ, 0x1f, R181.reuse ;  /* 0x0000001fff2fc819 */ /* 0x100fe400000114b5 */
[----:B------:R-:W-:-:S04]  /*a8f0*/  @!P4 IADD3 R46, P5, P6, R118, R140, R181 ;  /* 0x0000008c762ec210 */ /* 0x000fc80007ebe0b5 */
[----:B------:R-:W-:Y:S02]  /*a900*/  @!P4 IADD3.X R47, R4, R172, R47, P5, P6 ;  /* 0x000000ac042fc210 */ /* 0x000fe40002fec42f */
[----:B------:R-:W-:-:S04]  /*a910*/  IADD3 R44, P5, P6, R118, R140, R26 ;  /* 0x0000008c762c7210 */ /* 0x000fc80007ebe01a */
[----:B------:R-:W-:Y:S02]  /*a920*/  IADD3.X R45, R4, R172, R30, P5, P6 ;  /* 0x000000ac042d7210 */ /* 0x000fe40002fec41e */
[----:B------:R-:W-:-:S05]  /*a930*/  IADD3 R44, P5, R44, R124, RZ ;  /* 0x0000007c2c2c7210 */ /* 0x000fca0007fbe0ff */
[----:B------:R-:W-:Y:S01]  /*a940*/  IMAD.X R45, R45, 0x1, R125, P5 ;  /* 0x000000012d2d7824 */ /* 0x000fe200028e067d */
[----:B------:R-:W-:-:S04]  /*a950*/  @!P4 IADD3 R46, P5, R46, R124, RZ ;  /* 0x0000007c2e2ec210 */ /* 0x000fc80007fbe0ff */
[----:B-1----:R1:W-:Y:S01]  /*a960*/  STG.E.128 desc[UR54][R44.64], R92 ;  /* 0x0000005c2c007986 */ /* 0x0023e2000c101d36 */
[----:B------:R-:W-:-:S05]  /*a970*/  @!P4 IMAD.X R47, R47, 0x1, R125, P5 ;  /* 0x000000012f2fc824 */ /* 0x000fca00028e067d */
[----:B0-----:R1:W-:Y:S03]  /*a980*/  @!P4 STG.E.128 desc[UR54][R46.64], R96 ;  /* 0x000000602e00c986 */ /* 0x0013e6000c101d36 */
.L_x_406:
[----:B------:R-:W-:Y:S05]  /*a990*/  BSYNC B2 ;  /* 0x0000000000027941 */ /* 0x000fea0003800000 */
.L_x_405:
[----:B------:R-:W-:Y:S01]  /*a9a0*/  ISETP.NE.AND P4, PT, R35, RZ, PT ;  /* 0x000000ff2300720c */ /* 0x000fe20003f85270 */
[----:B------:R-:W-:-:S12]  /*a9b0*/  BSSY B2, `(.L_x_409) ;  /* 0x00000fb000027945 */ /* 0x000fd80003800000 */
[----:B------:R-:W-:Y:S05]  /*a9c0*/  @!P4 BRA `(.L_x_410) ;  /* 0x0000000c00e4c947 */ /* 0x000fea0003800000 */
[----:B-1----:R-:W-:Y:S01]  /*a9d0*/  SEL R44, R121, R162, !P1 ;  /* 0x000000a2792c7207 */ /* 0x002fe20004800000 */
        /* <DEDUP_REMOVED lines=14> */
[----:B------:R-:W-:Y:S02]  /*aac0*/  IMAD R44, R17, 0x7800, R144 ;  /* 0x00007800112c7824 */ /* 0x000fe400078e0290 */
[C---:B------:R-:W-:Y:S02]  /*aad0*/  IMAD.IADD R56, R16.reuse, 0x1, R56 ;  /* 0x0000000110387824 */ /* 0x040fe400078e0238 */
[----:B------:R-:W-:-:S04]  /*aae0*/  IMAD.IADD R44, R16, 0x1, R44 ;  /* 0x00000001102c7824 */ /* 0x000fc800078e022c */
[----:B------:R-:W0:Y:S04]  /*aaf0*/  LDS.128 R56, [R56+0x24200] ;  /* 0x0242000038387984 */ /* 0x000e280000000c00 */
[----:B------:R-:W1:Y:S01]  /*ab00*/  LDS.128 R44, [R44+0x24200] ;  /* 0x024200002c2c7984 */ /* 0x000e620000000c00 */
[----:B------:R-:W-:Y:S05]  /*ab10*/  @P4 BRA `(.L_x_412) ;  /* 0x0000000c005c4947 */ /* 0x000fea0003800000 */
[----:B------:R-:W-:Y:S02]  /*ab20*/  SHF.R.U32.HI R50, RZ, 0x8, R61 ;  /* 0x00000008ff327819 */ /* 0x000fe4000001163d */
[--C-:B------:R-:W-:Y:S02]  /*ab30*/  SHF.R.U32.HI R94, RZ, 0x8, R63.reuse ;  /* 0x00000008ff5e7819 */ /* 0x100fe4000001163f */
[----:B------:R-:W-:Y:S02]  /*ab40*/  LOP3.LUT R93, R63, 0xff0000ff, RZ, 0xc0, !PT ;  /* 0xff0000ff3f5d7812 */ /* 0x000fe400078ec0ff */
[----:B------:R-:W-:Y:S01]  /*ab50*/  SHF.R.U32.HI R48, RZ, 0x10, R63 ;  /* 0x00000010ff307819 */ /* 0x000fe2000001163f */
[----:B------:R-:W-:Y:S01]  /*ab60*/  IMAD.SHL.U32 R94, R94, 0x100, RZ ;  /* 0x000001005e5e7824 */ /* 0x000fe200078e00ff */
[----:B------:R-:W-:Y:S02]  /*ab70*/  SHF.R.U32.HI R63, RZ, 0x8, R49 ;  /* 0x00000008ff3f7819 */ /* 0x000fe40000011631 */
[----:B------:R-:W-:Y:S01]  /*ab80*/  SHF.R.U32.HI R62, RZ, 0x10, R61 ;  /* 0x00000010ff3e7819 */ /* 0x000fe2000001163d */
[----:B------:R-:W-:Y:S01]  /*ab90*/  IMAD.U32 R48, R48, 0x10000, RZ ;  /* 0x0001000030307824 */ /* 0x000fe200078e00ff */
[----:B------:R-:W-:-:S02]  /*aba0*/  LOP3.LUT R60, R61, 0xff0000ff, RZ, 0xc0, !PT ;  /* 0xff0000ff3d3c7812 */ /* 0x000fc400078ec0ff */
[----:B------:R-:W-:Y:S01]  /*abb0*/  LOP3.LUT R95, R49, 0xff0000ff, RZ, 0xc0, !PT ;  /* 0xff0000ff315f7812 */ /* 0x000fe200078ec0ff */
[----:B------:R-:W-:Y:S01]  /*abc0*/  IMAD.U32 R62, R62, 0x10000, RZ ;  /* 0x000100003e3e7824 */ /* 0x000fe200078e00ff */
[----:B------:R-:W-:Y:S02]  /*abd0*/  SHF.R.U32.HI R96, RZ, 0x10, R49 ;  /* 0x00000010ff607819 */ /* 0x000fe40000011631 */
[----:B------:R-:W-:Y:S02]  /*abe0*/  SHF.L.U32 R97, R50, 0x8, RZ ;  /* 0x0000000832617819 */ /* 0x000fe400000006ff */
[--C-:B------:R-:W-:Y:S01]  /*abf0*/  SHF.R.U32.HI R49, RZ, 0x8, R51.reuse ;  /* 0x00000008ff317819 */ /* 0x100fe20000011633 */
[----:B------:R-:W-:Y:S01]  /*ac00*/  IMAD.U32 R96, R96, 0x10000, RZ ;  /* 0x0001000060607824 */ /* 0x000fe200078e00ff */
[----:B------:R-:W-:Y:S02]  /*ac10*/  LOP3.LUT R50, R51, 0xff0000ff, RZ, 0xc0, !PT ;  /* 0xff0000ff33327812 */ /* 0x000fe400078ec0ff */
[----:B------:R-:W-:Y:S01]  /*ac20*/  SHF.R.U32.HI R61, RZ, 0x10, R51 ;  /* 0x00000010ff3d7819 */ /* 0x000fe20000011633 */
[----:B------:R-:W-:Y:S01]  /*ac30*/  IMAD.SHL.U32 R51, R63, 0x100, RZ ;  /* 0x000001003f337824 */ /* 0x000fe200078e00ff */
[----:B------:R-:W-:Y:S01]  /*ac40*/  LOP3.LUT R60, R60, 0xff00, R97, 0xf8, !PT ;  /* 0x0000ff003c3c7812 */ /* 0x000fe200078ef861 */
[----:B------:R-:W-:Y:S01]  /*ac50*/  IMAD.SHL.U32 R49, R49, 0x100, RZ ;  /* 0x0000010031317824 */ /* 0x000fe200078e00ff */
[----:B------:R-:W-:-:S02]  /*ac60*/  LOP3.LUT R63, R93, 0xff00, R94, 0xf8, !PT ;  /* 0x0000ff005d3f7812 */ /* 0x000fc400078ef85e */
[----:B------:R-:W-:Y:S02]  /*ac70*/  LOP3.LUT R51, R95, 0xff00, R51, 0xf8, !PT ;  /* 0x0000ff005f337812 */ /* 0x000fe400078ef833 */
[----:B------:R-:W-:Y:S01]  /*ac80*/  LOP3.LUT R95, R60, 0xff0000, R62, 0xf8, !PT ;  /* 0x00ff00003c5f7812 */ /* 0x000fe200078ef83e */
[----:B0-----:R-:W-:Y:S01]  /*ac90*/  IMAD.MOV.U32 R62, RZ, RZ, R57 ;  /* 0x000000ffff3e7224 */ /* 0x001fe200078e0039 */
[----:B------:R-:W-:Y:S02]  /*aca0*/  LOP3.LUT R60, R51, 0xff0000, R96, 0xf8, !PT ;  /* 0x00ff0000333c7812 */ /* 0x000fe400078ef860 */
[----:B-1----:R-:W-:Y:S02]  /*acb0*/  F2FP.F16.E4M3.UNPACK_B R51, R45 ;  /* 0x0000002dff33723e */ /* 0x002fe400020006ff */
[----:B------:R-:W-:Y:S02]  /*acc0*/  F2FP.F16.E4M3.UNPACK_B R93, R62 ;  /* 0x0000003eff5d723e */ /* 0x000fe400020006ff */
[----:B------:R-:W-:Y:S01]  /*acd0*/  F2FP.F16.E4M3.UNPACK_B R96, R60 ;  /* 0x0000003cff60723e */ /* 0x000fe200020006ff */
[----:B------:R-:W-:Y:S01]  /*ace0*/  HADD2.F32 R94, -RZ, R51.H0_H0 ;  /* 0x20000033ff5e7230 */ /* 0x000fe20000004100 */
[-C--:B------:R-:W-:Y:S01]  /*acf0*/  F2FP.F16.E4M3.UNPACK_B R97, R95.reuse ;  /* 0x0000005fff61723e */ /* 0x080fe200020006ff */
[----:B------:R-:W-:Y:S01]  /*ad00*/  HADD2.F32 R57, -RZ, R93.H0_H0 ;  /* 0x2000005dff397230 */ /* 0x000fe20000004100 */
[----:B------:R-:W-:Y:S01]  /*ad10*/  F2FP.F16.E4M3.UNPACK_B R62, R62.H1 ;  /* 0x0000003eff3e723e */ /* 0x000fe200030006ff */
[--C-:B------:R-:W-:Y:S01]  /*ad20*/  HADD2.F32 R99, -RZ, R96.reuse.H0_H0 ;  /* 0x20000060ff637230 */ /* 0x100fe20000004100 */
[----:B------:R-:W-:Y:S01]  /*ad30*/  F2FP.F16.E4M3.UNPACK_B R95, R95.H1 ;  /* 0x0000005fff5f723e */ /* 0x000fe200030006ff */
[----:B------:R-:W-:Y:S01]  /*ad40*/  HADD2.F32 R98, -RZ, R97.H0_H0 ;  /* 0x20000061ff627230 */ /* 0x000fe20000004100 */
[----:B------:R-:W-:Y:S01]  /*ad50*/  LOP3.LUT R50, R50, 0xff00, R49, 0xf8, !PT ;  /* 0x0000ff0032327812 */ /* 0x000fe200078ef831 */
[----:B------:R-:W-:-:S02]  /*ad60*/  HADD2.F32 R96, -RZ, R96.H1_H1 ;  /* 0x30000060ff607230 */ /* 0x000fc40000004100 */
[-C--:B------:R-:W-:Y:S01]  /*ad70*/  FMUL.FTZ R177, R57, R99.reuse ;  /* 0x0000006339b17220 */ /* 0x080fe20000410000 */
[C---:B------:R-:W-:Y:S01]  /*ad80*/  FMUL.FTZ R99, R94.reuse, R99 ;  /* 0x000000635e637220 */ /* 0x040fe20000410000 */
[----:B------:R-:W-:Y:S01]  /*ad90*/  HADD2.F32 R51, -RZ, R51.H1_H1 ;  /* 0x30000033ff337230 */ /* 0x000fe20000004100 */
[----:B------:R-:W-:Y:S01]  /*ada0*/  SHF.L.U32 R49, R61, 0x10, RZ ;  /* 0x000000103d317819 */ /* 0x000fe200000006ff */
[-C--:B------:R-:W-:Y:S01]  /*adb0*/  FFMA.FTZ R94, R94, R98.reuse, -R177 ;  /* 0x000000625e5e7223 */ /* 0x080fe200000108b1 */
[----:B------:R-:W-:Y:S01]  /*adc0*/  FFMA.FTZ R57, R57, R98, R99 ;  /* 0x0000006239397223 */ /* 0x000fe20000010063 */
[----:B------:R-:W-:Y:S01]  /*add0*/  HADD2.F32 R98, -RZ, R93.H1_H1 ;  /* 0x3000005dff627230 */ /* 0x000fe20000004100 */
[----:B------:R-:W-:Y:S01]  /*ade0*/  LOP3.LUT R61, R63, 0xff0000, R48, 0xf8, !PT ;  /* 0x00ff00003f3d7812 */ /* 0x000fe200078ef830 */
[----:B------:R-:W-:Y:S01]  /*adf0*/  HADD2.F32 R97, -RZ, R97.H1_H1 ;  /* 0x30000061ff617230 */ /* 0x000fe20000004100 */
[----:B------:R-:W-:Y:S01]  /*ae00*/  LOP3.LUT R48, R50, 0xff0000, R49, 0xf8, !PT ;  /* 0x00ff000032307812 */ /* 0x000fe200078ef831 */
[----:B------:R-:W-:-:S02]  /*ae10*/  IMAD.MOV.U32 R49, RZ, RZ, R59 ;  /* 0x000000ffff317224 */ /* 0x000fc400078e003b */
[CC--:B------:R-:W-:Y:S01]  /*ae20*/  FMUL.FTZ R93, R98.reuse, R96.reuse ;  /* 0x00000060625d7220 */ /* 0x0c0fe20000410000 */
[C---:B------:R-:W-:Y:S01]  /*ae30*/  FMUL.FTZ R96, R51.reuse, R96 ;  /* 0x0000006033607220 */ /* 0x040fe20000410000 */
[----:B------:R-:W-:Y:S02]  /*ae40*/  IMAD.MOV.U32 R63, RZ, RZ, R47 ;  /* 0x000000ffff3f7224 */ /* 0x000fe400078e002f */
[-C--:B------:R-:W-:Y:S01]  /*ae50*/  FFMA.FTZ R93, R51, R97.reuse, -R93 ;  /* 0x00000061335d7223 */ /* 0x080fe2000001085d */
[----:B------:R-:W-:Y:S01]  /*ae60*/  FFMA.FTZ R51, R98, R97, R96 ;  /* 0x0000006162337223 */ /* 0x000fe20000010060 */
[----:B------:R-:W-:Y:S01]  /*ae70*/  F2FP.F16.E4M3.UNPACK_B R96, R60.H1 ;  /* 0x0000003cff60723e */ /* 0x000fe200030006ff */
[----:B------:R-:W-:Y:S01]  /*ae80*/  HADD2.F32 R98, -RZ, R95.H0_H0 ;  /* 0x2000005fff627230 */ /* 0x000fe20000004100 */
[----:B------:R-:W-:Y:S01]  /*ae90*/  F2FP.F16.E4M3.UNPACK_B R97, R45.H1 ;  /* 0x0000002dff61723e */ /* 0x000fe200030006ff */
[----:B------:R-:W-:Y:S01]  /*aea0*/  HADD2.F32 R45, -RZ, R62.H0_H0 ;  /* 0x2000003eff2d7230 */ /* 0x000fe20000004100 */
[----:B------:R-:W-:Y:S01]  /*aeb0*/  F2FP.F16.E4M3.UNPACK_B R50, R49 ;  /* 0x00000031ff32723e */ /* 0x000fe200020006ff */
[----:B------:R-:W-:Y:S01]  /*aec0*/  HADD2.F32 R99, -RZ, R96.H0_H0 ;  /* 0x20000060ff637230 */ /* 0x000fe20000004100 */
[----:B------:R-:W-:Y:S01]  /*aed0*/  F2FP.F16.E4M3.UNPACK_B R47, R63 ;  /* 0x0000003fff2f723e */ /* 0x000fe200020006ff */
[----:B------:R-:W-:Y:S01]  /*aee0*/  HADD2.F32 R60, -RZ, R97.H0_H0 ;  /* 0x20000061ff3c7230 */ /* 0x000fe20000004100 */
[----:B------:R-:W-:Y:S01]  /*aef0*/  F2FP.F16.E4M3.UNPACK_B R49, R49.H1 ;  /* 0x00000031ff31723e */ /* 0x000fe200030006ff */
[----:B------:R-:W-:-:S02]  /*af00*/  HADD2.F32 R62, -RZ, R62.H1_H1 ;  /* 0x3000003eff3e7230 */ /* 0x000fc40000004100 */
[CC--:B------:R-:W-:Y:S01]  /*af10*/  FMUL.FTZ R177, R45.reuse, R99.reuse ;  /* 0x000000632db17220 */ /* 0x0c0fe20000410000 */
[----:B------:R-:W-:Y:S02]  /*af20*/  HADD2.F32 R96, -RZ, R96.H1_H1 ;  /* 0x30000060ff607230 */ /* 0x000fe40000004100 */
[C---:B------:R-:W-:Y:S01]  /*af30*/  FMUL.FTZ R99, R60.reuse, R99 ;  /* 0x000000633c637220 */ /* 0x040fe20000410000 */
[-C--:B------:R-:W-:Y:S01]  /*af40*/  FFMA.FTZ R60, R60, R98.reuse, -R177 ;  /* 0x000000623c3c7223 */ /* 0x080fe200000108b1 */
[----:B------:R-:W-:Y:S02]  /*af50*/  HADD2.F32 R177, -RZ, R47.H0_H0 ;  /* 0x2000002fffb17230 */ /* 0x000fe40000004100 */
[----:B------:R-:W-:Y:S01]  /*af60*/  FFMA.FTZ R45, R45, R98, R99 ;  /* 0x000000622d2d7223 */ /* 0x000fe20000010063 */
[----:B------:R-:W-:Y:S02]  /*af70*/  HADD2.F32 R98, -RZ, R97.H1_H1 ;  /* 0x30000061ff627230 */ /* 0x000fe40000004100 */
[----:B------:R-:W-:-:S02]  /*af80*/  HADD2.F32 R97, -RZ, R95.H1_H1 ;  /* 0x3000005fff617230 */ /* 0x000fc40000004100 */
[-C--:B------:R-:W-:Y:S01]  /*af90*/  FMUL.FTZ R95, R62, R96.reuse ;  /* 0x000000603e5f7220 */ /* 0x080fe20000410000 */
[----:B------:R-:W-:Y:S02]  /*afa0*/  HADD2.F32 R47, -RZ, R47.H1_H1 ;  /* 0x3000002fff2f7230 */ /* 0x000fe40000004100 */
[C---:B------:R-:W-:Y:S01]  /*afb0*/  FMUL.FTZ R96, R98.reuse, R96 ;  /* 0x0000006062607220 */ /* 0x040fe20000410000 */
[-C--:B------:R-:W-:Y:S01]  /*afc0*/  FFMA.FTZ R95, R98, R97.reuse, -R95 ;  /* 0x00000061625f7223 */ /* 0x080fe2000001085f */
[----:B------:R-:W-:Y:S02]  /*afd0*/  HADD2.F32 R98, -RZ, R50.H0_H0 ;  /* 0x20000032ff627230 */ /* 0x000fe40000004100 */
[----:B------:R-:W-:Y:S01]  /*afe0*/  FFMA.FTZ R62, R62, R97, R96 ;  /* 0x000000613e3e7223 */ /* 0x000fe20000010060 */
[----:B------:R-:W-:Y:S02]  /*aff0*/  F2FP.F16.E4M3.UNPACK_B R96, R48 ;  /* 0x00000030ff60723e */ /* 0x000fe400020006ff */
[----:B------:R-:W-:-:S02]  /*b000*/  F2FP.F16.E4M3.UNPACK_B R97, R61 ;  /* 0x0000003dff61723e */ /* 0x000fc400020006ff */
[----:B------:R-:W-:Y:S01]  /*b010*/  F2FP.F16.E4M3.UNPACK_B R48, R48.H1 ;  /* 0x00000030ff30723e */ /* 0x000fe200030006ff */
[--C-:B------:R-:W-:Y:S01]  /*b020*/  HADD2.F32 R59, -RZ, R96.reuse.H0_H0 ;  /* 0x20000060ff3b7230 */ /* 0x100fe20000004100 */
[----:B------:R-:W-:Y:S01]  /*b030*/  F2FP.F16.E4M3.UNPACK_B R61, R61.H1 ;  /* 0x0000003dff3d723e */ /* 0x000fe200030006ff */
[--C-:B------:R-:W-:Y:S01]  /*b040*/  HADD2.F32 R99, -RZ, R97.reuse.H0_H0 ;  /* 0x20000061ff637230 */ /* 0x100fe20000004100 */
[----:B------:R-:W-:Y:S01]  /*b050*/  F2FP.SATFINITE.E4M3.F32.PACK_AB_MERGE_C R60, R95, R60, RZ ;  /* 0x0000003c5f3c723e */ /* 0x000fe200048070ff */
[----:B------:R-:W-:Y:S02]  /*b060*/  HADD2.F32 R96, -RZ, R96.H1_H1 ;  /* 0x30000060ff607230 */ /* 0x000fe40000004100 */
[CC--:B------:R-:W-:Y:S01]  /*b070*/  FMUL.FTZ R178, R98.reuse, R59.reuse ;  /* 0x0000003b62b27220 */ /* 0x0c0fe20000410000 */
[----:B------:R-:W-:Y:S01]  /*b080*/  FMUL.FTZ R59, R177, R59 ;  /* 0x0000003bb13b7220 */ /* 0x000fe20000410000 */
[----:B------:R-:W-:Y:S01]  /*b090*/  HADD2.F32 R97, -RZ, R97.H1_H1 ;  /* 0x30000061ff617230 */ /* 0x000fe20000004100 */
[----:B------:R-:W-:Y:S01]  /*b0a0*/  F2FP.SATFINITE.E4M3.F32.PACK_AB_MERGE_C R93, R93, R94, R60 ;  /* 0x0000005e5d5d723e */ /* 0x000fe2000480703c */
[-C--:B------:R-:W-:Y:S01]  /*b0b0*/  FFMA.FTZ R178, R177, R99.reuse, -R178 ;  /* 0x00000063b1b27223 */ /* 0x080fe200000108b2 */
[----:B------:R-:W-:Y:S01]  /*b0c0*/  FFMA.FTZ R98, R98, R99, R59 ;  /* 0x0000006362627223 */ /* 0x000fe2000001003b */
[----:B------:R-:W-:Y:S01]  /*b0d0*/  HADD2.F32 R59, -RZ, R50.H1_H1 ;  /* 0x30000032ff3b7230 */ /* 0x000fe20000004100 */
[----:B------:R-:W-:Y:S01]  /*b0e0*/  F2FP.F16.E4M3.UNPACK_B R60, R56.H1 ;  /* 0x00000038ff3c723e */ /* 0x000fe200030006ff */
[--C-:B------:R-:W-:Y:S01]  /*b0f0*/  HADD2.F32 R99, -RZ, R48.reuse.H0_H0 ;  /* 0x20000030ff637230 */ /* 0x100fe20000004100 */
[----:B------:R-:W-:Y:S01]  /*b100*/  F2FP.SATFINITE.E4M3.F32.PACK_AB_MERGE_C R45, R62, R45, RZ ;  /* 0x0000002d3e2d723e */ /* 0x000fe200048070ff */
[----:B------:R-:W-:-:S02]  /*b110*/  HADD2.F32 R48, -RZ, R48.H1_H1 ;  /* 0x30000030ff307230 */ /* 0x000fc40000004100 */
[----:B------:R-:W-:Y:S01]  /*b120*/  FMUL.FTZ R50, R59, R96 ;  /* 0x000000603b327220 */ /* 0x000fe20000410000 */
[----:B------:R-:W-:Y:S02]  /*b130*/  F2FP.F16.E4M3.UNPACK_B R62, R174.H1 ;  /* 0x000000aeff3e723e */ /* 0x000fe400030006ff */
[----:B------:R-:W-:Y:S01]  /*b140*/  F2FP.F16.E4M3.UNPACK_B R56, R56 ;  /* 0x00000038ff38723e */ /* 0x000fe200020006ff */
[CC--:B------:R-:W-:Y:S01]  /*b150*/  FFMA.FTZ R50, R47.reuse, R97.reuse, -R50 ;  /* 0x000000612f327223 */ /* 0x0c0fe20000010832 */
[----:B------:R-:W-:Y:S01]  /*b160*/  FMUL.FTZ R47, R47, R96 ;  /* 0x000000602f2f7220 */ /* 0x000fe20000410000 */
[--C-:B------:R-:W-:Y:S01]  /*b170*/  HADD2.F32 R96, -RZ, R61.reuse.H0_H0 ;  /* 0x2000003dff607230 */ /* 0x100fe20000004100 */
[----:B------:R-:W-:Y:S01]  /*b180*/  F2FP.F16.E4M3.UNPACK_B R174, R174 ;  /* 0x000000aeffae723e */ /* 0x000fe200020006ff */
[----:B------:R-:W-:Y:S02]  /*b190*/  HADD2.F32 R61, -RZ, R61.H1_H1 ;  /* 0x3000003dff3d7230 */ /* 0x000fe40000004100 */
[----:B------:R-:W-:Y:S01]  /*b1a0*/  FFMA.FTZ R47, R59, R97, R47 ;  /* 0x000000613b2f7223 */ /* 0x000fe2000001002f */
[----:B------:R-:W-:Y:S01]  /*b1b0*/  F2FP.F16.E4M3.UNPACK_B R59, R63.H1 ;  /* 0x0000003fff3b723e */ /* 0x000fe200030006ff */
[--C-:B------:R-:W-:Y:S01]  /*b1c0*/  HADD2.F32 R63, -RZ, R49.reuse.H0_H0 ;  /* 0x20000031ff3f7230 */ /* 0x100fe20000004100 */
[----:B------:R-:W-:Y:S01]  /*b1d0*/  F2FP.SATFINITE.E4M3.F32.PACK_AB_MERGE_C R57, R51, R57, R45 ;  /* 0x000000393339723e */ /* 0x000fe2000480702d */
[----:B------:R-:W-:-:S02]  /*b1e0*/  HADD2.F32 R49, -RZ, R49.H1_H1 ;  /* 0x30000031ff317230 */ /* 0x000fc40000004100 */
[--C-:B------:R-:W-:Y:S02]  /*b1f0*/  HADD2.F32 R97, -RZ, R59.reuse.H0_H0 ;  /* 0x2000003bff617230 */ /* 0x100fe40000004100 */
[-C--:B------:R-:W-:Y:S01]  /*b200*/  FMUL.FTZ R177, R63, R99.reuse ;  /* 0x000000633fb17220 */ /* 0x080fe20000410000 */
[----:B------:R-:W-:Y:S02]  /*b210*/  HADD2.F32 R59, -RZ, R59.H1_H1 ;  /* 0x3000003bff3b7230 */ /* 0x000fe40000004100 */
[--C-:B------:R-:W-:Y:S02]  /*b220*/  HADD2.F32 R95, -RZ, R62.reuse.H0_H0 ;  /* 0x2000003eff5f7230 */ /* 0x100fe40000004100 */
[C---:B------:R-:W-:Y:S01]  /*b230*/  FFMA.FTZ R177, R97.reuse, R96, -R177 ;  /* 0x0000006061b17223 */ /* 0x040fe200000108b1 */
[----:B------:R-:W-:Y:S01]  /*b240*/  FMUL.FTZ R97, R97, R99 ;  /* 0x0000006361617220 */ /* 0x000fe20000410000 */
[----:B------:R-:W-:Y:S02]  /*b250*/  HADD2.F32 R62, -RZ, R62.H1_H1 ;  /* 0x3000003eff3e7230 */ /* 0x000fe40000004100 */
[----:B------:R-:W-:-:S02]  /*b260*/  IMAD.MOV.U32 R45, RZ, RZ, R93 ;  /* 0x000000ffff2d7224 */ /* 0x000fc400078e005d */
[----:B------:R-:W-:Y:S01]  /*b270*/  FFMA.FTZ R97, R63, R96, R97 ;  /* 0x000000603f617223 */ /* 0x000fe20000010061 */
[-C--:B------:R-:W-:Y:S01]  /*b280*/  FMUL.FTZ R63, R49, R48.reuse ;  /* 0x00000030313f7220 */ /* 0x080fe20000410000 */
[----:B------:R-:W-:-:S03]  /*b290*/  FMUL.FTZ R48, R59, R48 ;  /* 0x000000303b307220 */ /* 0x000fc60000410000 */
[-C--:B------:R-:W-:Y:S01]  /*b2a0*/  FFMA.FTZ R63, R59, R61.reuse, -R63 ;  /* 0x0000003d3b3f7223 */ /* 0x080fe2000001083f */
[----:B------:R-:W-:Y:S01]  /*b2b0*/  FFMA.FTZ R49, R49, R61, R48 ;  /* 0x0000003d31317223 */ /* 0x000fe20000010030 */
        /* <DEDUP_REMOVED lines=8> */
[----:B------:R-:W-:Y:S01]  /*b340*/  F2FP.SATFINITE.E4M3.F32.PACK_AB_MERGE_C R63, R63, R177, RZ ;  /* 0x000000b13f3f723e */ /* 0x000fe200048070ff */
[----:B------:R-:W-:-:S02]  /*b350*/  HADD2.F32 R48, -RZ, R48.H1_H1 ;  /* 0x30000030ff307230 */ /* 0x000fc40000004100 */
[-C--:B------:R-:W-:Y:S01]  /*b360*/  FMUL.FTZ R96, R61, R99.reuse ;  /* 0x000000633d607220 */ /* 0x080fe20000410000 */
[----:B------:R-:W-:Y:S02]  /*b370*/  HADD2.F32 R59, -RZ, R59.H1_H1 ;  /* 0x3000003bff3b7230 */ /* 0x000fe40000004100 */
[C---:B------:R-:W-:Y:S01]  /*b380*/  FMUL.FTZ R99, R94.reuse, R99 ;  /* 0x000000635e637220 */ /* 0x040fe20000410000 */
[----:B------:R-:W-:Y:S01]  /*b390*/  F2FP.SATFINITE.E4M3.F32.PACK_AB_MERGE_C R49, R49, R97, RZ ;  /* 0x000000613131723e */ /* 0x000fe200048070ff */
[-C--:B------:R-:W-:Y:S01]  /*b3a0*/  FFMA.FTZ R96, R94, R95.reuse, -R96 ;  /* 0x0000005f5e607223 */ /* 0x080fe20000010860 */
[----:B------:R-:W-:Y:S01]  /*b3b0*/  F2FP.SATFINITE.E4M3.F32.PACK_AB_MERGE_C R50, R50, R178, R63 ;  /* 0x000000b23232723e */ /* 0x000fe2000480703f */
        /* <DEDUP_REMOVED lines=19> */
[-C--:B------:R-:W-:Y:S01]  /*b4f0*/  F2FP.F16.E4M3.UNPACK_B R62, R173.reuse.H1 ;  /* 0x000000adff3e723e */ /* 0x080fe200030006ff */
[C---:B------:R-:W-:Y:S01]  /*b500*/  FMUL.FTZ R176, R44.reuse, R176 ;  /* 0x000000b02cb07220 */ /* 0x040fe20000410000 */
[----:B------:R-:W-:Y:S01]  /*b510*/  F2FP.F16.E4M3.UNPACK_B R173, R173 ;  /* 0x000000adffad723e */ /* 0x000fe200020006ff */
[-C--:B------:R-:W-:Y:S01]  /*b520*/  FFMA.FTZ R60, R44, R174.reuse, -R60 ;  /* 0x000000ae2c3c7223 */ /* 0x080fe2000001083c */
[----:B------:R-:W-:Y:S01]  /*b530*/  F2FP.SATFINITE.E4M3.F32.PACK_AB_MERGE_C R48, R48, R99, RZ ;  /* 0x000000633030723e */ /* 0x000fe200048070ff */
[----:B------:R-:W-:Y:S01]  /*b540*/  FFMA.FTZ R44, R56, R174, R176 ;  /* 0x000000ae382c7223 */ /* 0x000fe200000100b0 */
[----:B------:R-:W-:Y:S01]  /*b550*/  IMAD.MOV.U32 R56, RZ, RZ, R46 ;  /* 0x000000ffff387224 */ /* 0x000fe200078e002e */
[-C--:B------:R-:W-:Y:S01]  /*b560*/  F2FP.F16.E4M3.UNPACK_B R46, R175.reuse.H1 ;  /* 0x000000afff2e723e */ /* 0x080fe200030006ff */
        /* <DEDUP_REMOVED lines=13> */
[CC--:B------:R-:W-:Y:S01]  /*b640*/  FMUL.FTZ R176, R61.reuse, R177.reuse ;  /* 0x000000b13db07220 */ /* 0x0c0fe20000410000 */
[----:B------:R-:W-:Y:S02]  /*b650*/  HADD2.F32 R59, -RZ, R59.H1_H1 ;  /* 0x3000003bff3b7230 */ /* 0x000fe40000004100 */
[----:B------:R-:W-:Y:S01]  /*b660*/  FMUL.FTZ R177, R96, R177 ;  /* 0x000000b160b17220 */ /* 0x000fe20000410000 */
[----:B------:R-:W-:Y:S01]  /*b670*/  F2FP.SATFINITE.E4M3.F32.PACK_AB_MERGE_C R48, R44, R95, R48 ;  /* 0x0000005f2c30723e */ /* 0x000fe20004807030 */
[-C--:B------:R-:W-:Y:S01]  /*b680*/  FFMA.FTZ R176, R96, R174.reuse, -R176 ;  /* 0x000000ae60b07223 */ /* 0x080fe200000108b0 */
[----:B------:R-:W-:Y:S02]  /*b690*/  IMAD.MOV.U32 R44, RZ, RZ, R94 ;  /* 0x000000ffff2c7224 */ /* 0x000fe400078e005e */
        /* <DEDUP_REMOVED lines=18> */
[----:B------:R-:W-:Y:S01]  /*b7c0*/  FMUL.FTZ R60, R58, R175 ;  /* 0x000000af3a3c7220 */ /* 0x000fe20000410000 */
[----:B------:R-:W-:Y:S01]  /*b7d0*/  F2FP.SATFINITE.E4M3.F32.PACK_AB_MERGE_C R46, R46, R177, RZ ;  /* 0x000000b12e2e723e */ /* 0x000fe200048070ff */
[C---:B------:R-:W-:Y:S02]  /*b7e0*/  FMUL.FTZ R175, R56.reuse, R175 ;  /* 0x000000af38af7220 */ /* 0x040fe40000410000 */
[----:B------:R-:W-:Y:S01]  /*b7f0*/  FFMA.FTZ R60, R56, R173, -R60 ;  /* 0x000000ad383c7223 */ /* 0x000fe2000001083c */
[----:B------:R-:W-:-:S02]  /*b800*/  IMAD.MOV.U32 R56, RZ, RZ, R48 ;  /* 0x000000ffff387224 */ /* 0x000fc400078e0030 */
[----:B------:R-:W-:Y:S02]  /*b810*/  FFMA.FTZ R175, R58, R173, R175 ;  /* 0x000000ad3aaf7223 */ /* 0x000fe400000100af */
[----:B------:R-:W-:-:S03]  /*b820*/  F2FP.SATFINITE.E4M3.F32.PACK_AB_MERGE_C R59, R60, R96, R59 ;  /* 0x000000603c3b723e */ /* 0x000fc6000480703b */
[----:B------:R-:W-:Y:S02]  /*b830*/  F2FP.SATFINITE.E4M3.F32.PACK_AB_MERGE_C R174, R175, R174, R46 ;  /* 0x000000aeafae723e */ /* 0x000fe4000480702e */
[----:B------:R-:W-:Y:S01]  /*b840*/  F2FP.SATFINITE.E4M3.F32.PACK_AB_MERGE_C R175, R47, R98, R49 ;  /* 0x000000622faf723e */ /* 0x000fe20004807031 */
[----:B------:R-:W-:Y:S01]  /*b850*/  IMAD.MOV.U32 R46, RZ, RZ, R59 ;  /* 0x000000ffff2e7224 */ /* 0x000fe200078e003b */
[----:B------:R-:W-:Y:S01]  /*b860*/  MOV R47, R50 ;  /* 0x00000032002f7202 */ /* 0x000fe20000000f00 */
[----:B------:R-:W-:Y:S02]  /*b870*/  IMAD.MOV.U32 R58, RZ, RZ, R174 ;  /* 0x000000ffff3a7224 */ /* 0x000fe400078e00ae */
[----:B------:R-:W-:-:S07]  /*b880*/  IMAD.MOV.U32 R59, RZ, RZ, R175 ;  /* 0x000000ffff3b7224 */ /* 0x000fce00078e00af */
.L_x_412:
[----:B------:R-:W-:Y:S05]  /*b890*/  BSYNC B3 ;  /* 0x0000000000037941 */ /* 0x000fea0003800000 */
.L_x_411:
        /* <DEDUP_REMOVED lines=12> */
.L_x_410:
[----:B------:R-:W-:Y:S05]  /*b960*/  BSYNC B2 ;  /* 0x0000000000027941 */ /* 0x000fea0003800000 */
.L_x_409:
[----:B------:R-:W-:-:S13]  /*b970*/  ISETP.NE.AND P4, PT, R36, RZ, PT ;  /* 0x000000ff2400720c */ /* 0x000fda0003f85270 */
[----:B------:R-:W-:Y:S05]  /*b980*/  @!P4 BRA `(.L_x_404) ;  /* 0x0000000c00d4c947 */ /* 0x000fea0003800000 */
[----:B-1-3--:R-:W3:Y:S01]  /*b990*/  LDL R44, [R1+0x10] ;  /* 0x00001000012c7983 */ /* 0x00aee20000100800 */
[----:B------:R-:W-:Y:S01]  /*b9a0*/  ISETP.GE.AND P4, PT, R6, R133, PT ;  /* 0x000000850600720c */ /* 0x000fe20003f86270 */
[----:B------:R-:W-:Y:S01]  /*b9b0*/  BSSY B2, `(.L_x_413) ;  /* 0x00000e6000027945 */ /* 0x000fe20003800000 */
[----:B---3--:R-:W-:-:S04]  /*b9c0*/  LOP3.LUT P5, RZ, R44, 0x1, RZ, 0xc0, !PT ;  /* 0x000000012cff7812 */ /* 0x008fc800078ac0ff */
[----:B------:R-:W-:-:S04]  /*b9d0*/  SEL R44, R121, R162, !P5 ;  /* 0x000000a2792c7207 */ /* 0x000fc80006800000 */
[----:B------:R-:W-:-:S04]  /*b9e0*/  SHF.R.S32.HI R45, RZ, 0x1f, R44 ;  /* 0x0000001fff2d7819 */ /* 0x000fc8000001142c */
[----:B------:R-:W-:-:S04]  /*b9f0*/  LEA.HI R45, R45, R44, RZ, 0x5 ;  /* 0x0000002c2d2d7211 */ /* 0x000fc800078f28ff */
[----:B------:R-:W-:-:S04]  /*ba00*/  LEA.HI.SX32 R45, R45, R28, 0x1b ;  /* 0x0000001c2d2d7211 */ /* 0x000fc800078fdaff */
[----:B------:R-:W-:Y:S01]  /*ba10*/  SHF.R.S32.HI R44, RZ, 0x1f, R45 ;  /* 0x0000001fff2c7819 */ /* 0x000fe2000001142d */
[----:B------:R-:W-:-:S03]  /*ba20*/  IMAD.SHL.U32 R56, R45, 0x10, RZ ;  /* 0x000000102d387824 */ /* 0x000fc600078e00ff */
[----:B------:R-:W-:Y:S02]  /*ba30*/  LEA.HI R44, R44, R45, RZ, 0x2 ;  /* 0x0000002d2c2c7211 */ /* 0x000fe400078f10ff */
[----:B------:R-:W-:Y:S02]  /*ba40*/  LOP3.LUT R45, R227, 0x30, R56, 0xf8, !PT ;  /* 0x00000030e32d7812 */ /* 0x000fe400078ef838 */
[----:B------:R-:W-:Y:S02]  /*ba50*/  SHF.R.S32.HI R44, RZ, 0x2, R44 ;  /* 0x00000002ff2c7819 */ /* 0x000fe4000001142c */
[----:B------:R-:W-:-:S03]  /*ba60*/  LOP3.LUT R45, R45, R228, RZ, 0x3c, !PT ;  /* 0x000000e42d2d7212 */ /* 0x000fc600078e3cff */
[----:B------:R-:W-:-:S04]  /*ba70*/  IMAD R44, R44, 0x2800, R229 ;  /* 0x000028002c2c7824 */ /* 0x000fc800078e02e5 */
[----:B------:R-:W-:Y:S02]  /*ba80*/  IMAD.IADD R44, R44, 0x1, R45 ;  /* 0x000000012c2c7824 */ /* 0x000fe400078e022d */
[C---:B------:R-:W-:Y:S02]  /*ba90*/  IMAD R45, R17.reuse, 0x7800, R142 ;  /* 0x00007800112d7824 */ /* 0x040fe400078e028e */
[----:B------:R-:W-:Y:S02]  /*baa0*/  IMAD R47, R17, 0x7800, R44 ;  /* 0x00007800112f7824 */ /* 0x000fe400078e022c */
[----:B------:R-:W-:-:S03]  /*bab0*/  IMAD.IADD R45, R16, 0x1, R45 ;  /* 0x00000001102d7824 */ /* 0x000fc600078e022d */
[----:B------:R-:W-:-:S03]  /*bac0*/  IADD3 R48, R16, R47, RZ ;  /* 0x0000002f10307210 */ /* 0x000fc60007ffe0ff */
[----:B------:R-:W0:Y:S04]  /*bad0*/  LDS.128 R44, [R45+0x24200] ;  /* 0x024200002d2c7984 */ /* 0x000e280000000c00 */
[----:B------:R-:W1:Y:S01]  /*bae0*/  LDS.128 R48, [R48+0x24200] ;  /* 0x0242000030307984 */ /* 0x000e620000000c00 */
[----:B------:R-:W-:Y:S05]  /*baf0*/  @P4 BRA `(.L_x_414) ;  /* 0x0000000c00444947 */ /* 0x000fea0003800000 */
[----:B------:R-:W-:Y:S02]  /*bb00*/  SHF.R.U32.HI R58, RZ, 0x8, R65 ;  /* 0x00000008ff3a7819 */ /* 0x000fe40000011641 */
[----:B------:R-:W-:Y:S02]  /*bb10*/  SHF.R.U32.HI R62, RZ, 0x8, R53 ;  /* 0x00000008ff3e7819 */ /* 0x000fe40000011635 */
[----:B------:R-:W-:Y:S01]  /*bb20*/  SHF.R.U32.HI R59, RZ, 0x8, R67 ;  /* 0x00000008ff3b7819 */ /* 0x000fe20000011643 */
[----:B------:R-:W-:Y:S01]  /*bb30*/  IMAD.SHL.U32 R63, R58, 0x100, RZ ;  /* 0x000001003a3f7824 */ /* 0x000fe200078e00ff */
[----:B------:R-:W-:Y:S01]  /*bb40*/  SHF.R.U32.HI R54, RZ, 0x10, R65 ;  /* 0x00000010ff367819 */ /* 0x000fe20000011641 */
[----:B------:R-:W-:Y:S01]  /*bb50*/  IMAD.SHL.U32 R62, R62, 0x100, RZ ;  /* 0x000001003e3e7824 */ /* 0x000fe200078e00ff */
[----:B------:R-:W-:Y:S01]  /*bb60*/  SHF.R.U32.HI R61, RZ, 0x10, R53 ;  /* 0x00000010ff3d7819 */ /* 0x000fe20000011635 */
[----:B------:R-:W-:Y:S01]  /*bb70*/  IMAD.SHL.U32 R59, R59, 0x100, RZ ;  /* 0x000001003b3b7824 */ /* 0x000fe200078e00ff */
[----:B------:R-:W-:Y:S01]  /*bb80*/  LOP3.LUT R57, R65, 0xff0000ff, RZ, 0xc0, !PT ;  /* 0xff0000ff41397812 */ /* 0x000fe200078ec0ff */
[----:B------:R-:W-:Y:S01]  /*bb90*/  IMAD.U32 R54, R54, 0x10000, RZ ;  /* 0x0001000036367824 */ /* 0x000fe200078e00ff */
[----:B------:R-:W-:Y:S01]  /*bba0*/  LOP3.LUT R53, R53, 0xff0000ff, RZ, 0xc0, !PT ;  /* 0xff0000ff35357812 */ /* 0x000fe200078ec0ff */
[----:B------:R-:W-:Y:S01]  /*bbb0*/  IMAD.U32 R61, R61, 0x10000, RZ ;  /* 0x000100003d3d7824 */ /* 0x000fe200078e00ff */
[----:B------:R-:W-:-:S02]  /*bbc0*/  LOP3.LUT R64, R67, 0xff0000ff, RZ, 0xc0, !PT ;  /* 0xff0000ff43407812 */ /* 0x000fc400078ec0ff */
[----:B------:R-:W-:Y:S02]  /*bbd0*/  LOP3.LUT R57, R57, 0xff00, R63, 0xf8, !PT ;  /* 0x0000ff0039397812 */ /* 0x000fe400078ef83f */
[----:B------:R-:W-:Y:S02]  /*bbe0*/  LOP3.LUT R62, R53, 0xff00, R62, 0xf8, !PT ;  /* 0x0000ff00353e7812 */ /* 0x000fe400078ef83e */
[----:B------:R-:W-:Y:S02]  /*bbf0*/  LOP3.LUT R64, R64, 0xff00, R59, 0xf8, !PT ;  /* 0x0000ff0040407812 */ /* 0x000fe400078ef83b */
[----:B------:R-:W-:Y:S02]  /*bc00*/  LOP3.LUT R59, R57, 0xff0000, R54, 0xf8, !PT ;  /* 0x00ff0000393b7812 */ /* 0x000fe400078ef836 */
[----:B------:R-:W-:Y:S02]  /*bc10*/  LOP3.LUT R57, R62, 0xff0000, R61, 0xf8, !PT ;  /* 0x00ff00003e397812 */ /* 0x000fe400078ef83d */
[----:B-1----:R-:W-:-:S02]  /*bc20*/  F2FP.F16.E4M3.UNPACK_B R61, R49 ;  /* 0x00000031ff3d723e */ /* 0x002fc400020006ff */
[----:B------:R-:W-:Y:S02]  /*bc30*/  F2FP.F16.E4M3.UNPACK_B R63, R57 ;  /* 0x00000039ff3f723e */ /* 0x000fe400020006ff */
[----:B0-----:R-:W-:Y:S01]  /*bc40*/  F2FP.F16.E4M3.UNPACK_B R53, R45 ;  /* 0x0000002dff35723e */ /* 0x001fe200020006ff */
[----:B------:R-:W-:Y:S01]  /*bc50*/  HADD2.F32 R54, -RZ, R61.H0_H0 ;  /* 0x2000003dff367230 */ /* 0x000fe20000004100 */
[----:B------:R-:W-:Y:S01]  /*bc60*/  SHF.R.U32.HI R52, RZ, 0x10, R67 ;  /* 0x00000010ff347819 */ /* 0x000fe20000011643 */
[----:B------:R-:W-:Y:S01]  /*bc70*/  HADD2.F32 R67, -RZ, R63.H0_H0 ;  /* 0x2000003fff437230 */ /* 0x000fe20000004100 */
[----:B------:R-:W-:Y:S01]  /*bc80*/  F2FP.F16.E4M3.UNPACK_B R65, R59 ;  /* 0x0000003bff41723e */ /* 0x000fe200020006ff */
[----:B------:R-:W-:Y:S01]  /*bc90*/  HADD2.F32 R62, -RZ, R53.H0_H0 ;  /* 0x20000035ff3e7230 */ /* 0x000fe20000004100 */
[----:B------:R-:W-:Y:S01]  /*bca0*/  F2FP.F16.E4M3.UNPACK_B R49, R49.H1 ;  /* 0x00000031ff31723e */ /* 0x000fe200030006ff */
[----:B------:R-:W-:Y:S02]  /*bcb0*/  HADD2.F32 R63, -RZ, R63.H1_H1 ;  /* 0x3000003fff3f7230 */ /* 0x000fe40000004100 */
[----:B------:R-:W-:Y:S01]  /*bcc0*/  FMUL.FTZ R92, R54, R67 ;  /* 0x00000043365c7220 */ /* 0x000fe20000410000 */
[----:B------:R-:W-:-:S02]  /*bcd0*/  HADD2.F32 R66, -RZ, R65.H0_H0 ;  /* 0x20000041ff427230 */ /* 0x000fc40000004100 */
[C---:B------:R-:W-:Y:S01]  /*bce0*/  FMUL.FTZ R67, R62.reuse, R67 ;  /* 0x000000433e437220 */ /* 0x040fe20000410000 */
[----:B------:R-:W-:Y:S01]  /*bcf0*/  HADD2.F32 R53, -RZ, R53.H1_H1 ;  /* 0x30000035ff357230 */ /* 0x000fe20000004100 */
[----:B------:R-:W-:Y:S01]  /*bd00*/  F2FP.F16.E4M3.UNPACK_B R59, R59.H1 ;  /* 0x0000003bff3b723e */ /* 0x000fe200030006ff */
[----:B------:R-:W-:Y:S02]  /*bd10*/  HADD2.F32 R65, -RZ, R65.H1_H1 ;  /* 0x30000041ff417230 */ /* 0x000fe40000004100 */
[-C--:B------:R-:W-:Y:S01]  /*bd20*/  FFMA.FTZ R62, R62, R66.reuse, -R92 ;  /* 0x000000423e3e7223 */ /* 0x080fe2000001085c */
[----:B------:R-:W-:Y:S01]  /*bd30*/  FFMA.FTZ R54, R54, R66, R67 ;  /* 0x0000004236367223 */ /* 0x000fe20000010043 */
[----:B------:R-:W-:Y:S01]  /*bd40*/  HADD2.F32 R66, -RZ, R61.H1_H1 ;  /* 0x3000003dff427230 */ /* 0x000fe20000004100 */
[--C-:B------:R-:W-:Y:S02]  /*bd50*/  SHF.R.U32.HI R60, RZ, 0x8, R55.reuse ;  /* 0x00000008ff3c7819 */ /* 0x100fe40000011637 */
[----:B------:R-:W-:-:S02]  /*bd60*/  SHF.R.U32.HI R58, RZ, 0x10, R55 ;  /* 0x00000010ff3a7819 */ /* 0x000fc40000011637 */
        /* <DEDUP_REMOVED lines=9> */
[----:B------:R-:W-:Y:S02]  /*be00*/  HADD2.F32 R45, -RZ, R49.H0_H0 ;  /* 0x20000031ff2d7230 */ /* 0x000fe40000004100 */
[----:B------:R-:W-:-:S02]  /*be10*/  HADD2.F32 R67, -RZ, R63.H0_H0 ;  /* 0x2000003fff437230 */ /* 0x000fc40000004100 */
[----:B------:R-:W-:Y:S02]  /*be20*/  HADD2.F32 R57, -RZ, R65.H0_H0 ;  /* 0x20000041ff397230 */ /* 0x000fe40000004100 */
[----:B------:R-:W-:Y:S02]  /*be30*/  HADD2.F32 R49, -RZ, R49.H1_H1 ;  /* 0x30000031ff317230 */ /* 0x000fe40000004100 */
[-C--:B------:R-:W-:Y:S01]  /*be40*/  FMUL.FTZ R92, R45, R67.reuse ;  /* 0x000000432d5c7220 */ /* 0x080fe20000410000 */
[----:B------:R-:W-:Y:S02]  /*be50*/  HADD2.F32 R63, -RZ, R63.H1_H1 ;  /* 0x3000003fff3f7230 */ /* 0x000fe40000004100 */
[C---:B------:R-:W-:Y:S01]  /*be60*/  FMUL.FTZ R67, R57.reuse, R67 ;  /* 0x0000004339437220 */ /* 0x040fe20000410000 */
[----:B------:R-:W-:Y:S02]  /*be70*/  HADD2.F32 R65, -RZ, R65.H1_H1 ;  /* 0x30000041ff417230 */ /* 0x000fe40000004100 */
[----:B------:R-:W-:Y:S01]  /*be80*/  FFMA.FTZ R57, R57, R66, -R92 ;  /* 0x0000004239397223 */ /* 0x000fe2000001085c */
[----:B------:R-:W-:-:S02]  /*be90*/  HADD2.F32 R59, -RZ, R59.H1_H1 ;  /* 0x3000003bff3b7230 */ /* 0x000fc40000004100 */
[----:B------:R-:W-:Y:S01]  /*bea0*/  FFMA.FTZ R45, R45, R66, R67 ;  /* 0x000000422d2d7223 */ /* 0x000fe20000010043 */
[-C--:B------:R-:W-:Y:S01]  /*beb0*/  FMUL.FTZ R66, R49, R63.reuse ;  /* 0x0000003f31427220 */ /* 0x080fe20000410000 */
[----:B------:R-:W-:-:S03]  /*bec0*/  FMUL.FTZ R67, R65, R63 ;  /* 0x0000003f41437220 */ /* 0x000fc60000410000 */
[-C--:B------:R-:W-:Y:S01]  /*bed0*/  FFMA.FTZ R63, R65, R59.reuse, -R66 ;  /* 0x0000003b413f7223 */ /* 0x080fe20000010842 */
[----:B------:R-:W-:Y:S01]  /*bee0*/  FFMA.FTZ R59, R49, R59, R67 ;  /* 0x0000003b313b7223 */ /* 0x000fe20000010043 */
[----:B------:R-:W-:Y:S01]  /*bef0*/  LOP3.LUT R49, R55, 0xff00, R60, 0xf8, !PT ;  /* 0x0000ff0037317812 */ /* 0x000fe200078ef83c */
[----:B------:R-:W-:Y:S01]  /*bf00*/  IMAD.U32 R55, R52, 0x10000, RZ ;  /* 0x0001000034377824 */ /* 0x000fe200078e00ff */
[----:B------:R-:W-:Y:S01]  /*bf10*/  SHF.L.U32 R52, R58, 0x10, RZ ;  /* 0x000000103a347819 */ /* 0x000fe200000006ff */
[----:B------:R-:W-:Y:S01]  /*bf20*/  IMAD.MOV.U32 R60, RZ, RZ, R47 ;  /* 0x000000ffff3c7224 */ /* 0x000fe200078e002f */
[----:B------:R-:W-:Y:S02]  /*bf30*/  F2FP.SATFINITE.E4M3.F32.PACK_AB_MERGE_C R57, R63, R57, RZ ;  /* 0x000000393f39723e */ /* 0x000fe400048070ff */
[----:B------:R-:W-:Y:S02]  /*bf40*/  LOP3.LUT R49, R49, 0xff0000, R52, 0xf8, !PT ;  /* 0x00ff000031317812 */ /* 0x000fe400078ef834 */
[----:B------:R-:W-:-:S02]  /*bf50*/  LOP3.LUT R58, R64, 0xff0000, R55, 0xf8, !PT ;  /* 0x00ff0000403a7812 */ /* 0x000fc400078ef837 */
[----:B------:R-:W-:Y:S02]  /*bf60*/  F2FP.F16.E4M3.UNPACK_B R52, R51 ;  /* 0x00000033ff34723e */ /* 0x000fe400020006ff */
[----:B------:R-:W-:Y:S02]  /*bf70*/  F2FP.F16.E4M3.UNPACK_B R64, R49 ;  /* 0x00000031ff40723e */ /* 0x000fe400020006ff */
[----:B------:R-:W-:Y:S01]  /*bf80*/  F2FP.F16.E4M3.UNPACK_B R47, R60 ;  /* 0x0000003cff2f723e */ /* 0x000fe200020006ff */
[----:B------:R-:W-:Y:S01]  /*bf90*/  HADD2.F32 R66, -RZ, R52.H0_H0 ;  /* 0x20000034ff427230 */ /* 0x000fe20000004100 */
[----:B------:R-:W-:Y:S01]  /*bfa0*/  F2FP.F16.E4M3.UNPACK_B R65, R58 ;  /* 0x0000003aff41723e */ /* 0x000fe200020006ff */
[----:B------:R-:W-:Y:S01]  /*bfb0*/  HADD2.F32 R55, -RZ, R64.H0_H0 ;  /* 0x20000040ff377230 */ /* 0x000fe20000004100 */
[----:B------:R-:W-:Y:S01]  /*bfc0*/  F2FP.F16.E4M3.UNPACK_B R51, R51.H1 ;  /* 0x00000033ff33723e */ /* 0x000fe200030006ff */
[----:B------:R-:W-:Y:S01]  /*bfd0*/  HADD2.F32 R92, -RZ, R47.H0_H0 ;  /* 0x2000002fff5c7230 */ /* 0x000fe20000004100 */
[----:B------:R-:W-:Y:S01]  /*bfe0*/  F2FP.F16.E4M3.UNPACK_B R49, R49.H1 ;  /* 0x00000031ff31723e */ /* 0x000fe200030006ff */
        /* <DEDUP_REMOVED lines=8> */
[----:B------:R-:W-:Y:S01]  /*c070*/  HADD2.F32 R55, -RZ, R52.H1_H1 ;  /* 0x30000034ff377230 */ /* 0x000fe20000004100 */
[----:B------:R-:W-:Y:S01]  /*c080*/  F2FP.F16.E4M3.UNPACK_B R58, R58.H1 ;  /* 0x0000003aff3a723e */ /* 0x000fe200030006ff */
[--C-:B------:R-:W-:Y:S01]  /*c090*/  HADD2.F32 R67, -RZ, R49.reuse.H0_H0 ;  /* 0x20000031ff437230 */ /* 0x100fe20000004100 */
[----:B------:R-:W-:Y:S01]  /*c0a0*/  F2FP.SATFINITE.E4M3.F32.PACK_AB_MERGE_C R61, R61, R62, R57 ;  /* 0x0000003e3d3d723e */ /* 0x000fe20004807039 */
[----:B------:R-:W-:-:S02]  /*c0b0*/  HADD2.F32 R49, -RZ, R49.H1_H1 ;  /* 0x30000031ff317230 */ /* 0x000fc40000004100 */
[----:B------:R-:W-:Y:S01]  /*c0c0*/  FMUL.FTZ R52, R55, R64 ;  /* 0x0000004037347220 */ /* 0x000fe20000410000 */
[----:B------:R-:W-:Y:S02]  /*c0d0*/  F2FP.F16.E4M3.UNPACK_B R57, R48.H1 ;  /* 0x00000030ff39723e */ /* 0x000fe400030006ff */
[----:B------:R-:W-:Y:S01]  /*c0e0*/  F2FP.SATFINITE.E4M3.F32.PACK_AB_MERGE_C R45, R59, R45, RZ ;  /* 0x0000002d3b2d723e */ /* 0x000fe200048070ff */
[CC--:B------:R-:W-:Y:S01]  /*c0f0*/  FFMA.FTZ R52, R47.reuse, R65.reuse, -R52 ;  /* 0x000000412f347223 */ /* 0x0c0fe20000010834 */
[----:B------:R-:W-:Y:S01]  /*c100*/  FMUL.FTZ R47, R47, R64 ;  /* 0x000000402f2f7220 */ /* 0x000fe20000410000 */
[--C-:B------:R-:W-:Y:S01]  /*c110*/  HADD2.F32 R64, -RZ, R58.reuse.H0_H0 ;  /* 0x2000003aff407230 */ /* 0x100fe20000004100 */
[----:B------:R-:W-:Y:S01]  /*c120*/  F2FP.F16.E4M3.UNPACK_B R59, R170.H1 ;  /* 0x000000aaff3b723e */ /* 0x000fe200030006ff */
[----:B------:R-:W-:Y:S02]  /*c130*/  HADD2.F32 R58, -RZ, R58.H1_H1 ;  /* 0x3000003aff3a7230 */ /* 0x000fe40000004100 */
[----:B------:R-:W-:Y:S01]  /*c140*/  FFMA.FTZ R47, R55, R65, R47 ;  /* 0x00000041372f7223 */ /* 0x000fe2000001002f */
[----:B------:R-:W-:Y:S01]  /*c150*/  F2FP.F16.E4M3.UNPACK_B R55, R60.H1 ;  /* 0x0000003cff37723e */ /* 0x000fe200030006ff */
[--C-:B------:R-:W-:Y:S01]  /*c160*/  HADD2.F32 R60, -RZ, R51.reuse.H0_H0 ;  /* 0x20000033ff3c7230 */ /* 0x100fe20000004100 */
[----:B------:R-:W-:Y:S01]  /*c170*/  F2FP.F16.E4M3.UNPACK_B R48, R48 ;  /* 0x00000030ff30723e */ /* 0x000fe200020006ff */
[----:B------:R-:W-:Y:S01]  /*c180*/  HADD2.F32 R51, -RZ, R51.H1_H1 ;  /* 0x30000033ff337230 */ /* 0x000fe20000004100 */
[----:B------:R-:W-:Y:S01]  /*c190*/  F2FP.F16.E4M3.UNPACK_B R170, R170 ;  /* 0x000000aaffaa723e */ /* 0x000fe200020006ff */
[----:B------:R-:W-:-:S02]  /*c1a0*/  HADD2.F32 R65, -RZ, R55.H0_H0 ;  /* 0x20000037ff417230 */ /* 0x000fc40000004100 */
[-C--:B------:R-:W-:Y:S01]  /*c1b0*/  FMUL.FTZ R92, R60, R67.reuse ;  /* 0x000000433c5c7220 */ /* 0x080fe20000410000 */
[----:B------:R-:W-:Y:S02]  /*c1c0*/  HADD2.F32 R55, -RZ, R55.H1_H1 ;  /* 0x30000037ff377230 */ /* 0x000fe40000004100 */
[--C-:B------:R-:W-:Y:S02]  /*c1d0*/  HADD2.F32 R63, -RZ, R59.reuse.H0_H0 ;  /* 0x2000003bff3f7230 */ /* 0x100fe40000004100 */
[C---:B------:R-:W-:Y:S01]  /*c1e0*/  FFMA.FTZ R92, R65.reuse, R64, -R92 ;  /* 0x00000040415c7223 */ /* 0x040fe2000001085c */
[----:B------:R-:W-:Y:S01]  /*c1f0*/  FMUL.FTZ R65, R65, R67 ;  /* 0x0000004341417220 */ /* 0x000fe20000410000 */
[----:B------:R-:W-:-:S03]  /*c200*/  HADD2.F32 R59, -RZ, R59.H1_H1 ;  /* 0x3000003bff3b7230 */ /* 0x000fc60000004100 */
        /* <DEDUP_REMOVED lines=10> */
[----:B------:R-:W-:Y:S01]  /*c2b0*/  HADD2.F32 R67, -RZ, R49.H0_H0 ;  /* 0x20000031ff437230 */ /* 0x000fe20000004100 */
        /* <DEDUP_REMOVED lines=8> */
[----:B------:R-:W-:Y:S01]  /*c340*/  FFMA.FTZ R64, R62, R63, -R64 ;  /* 0x0000003f3e407223 */ /* 0x000fe20000010840 */
[----:B------:R-:W-:Y:S01]  /*c350*/  F2FP.SATFINITE.E4M3.F32.PACK_AB_MERGE_C R93, R52, R93, R60 ;  /* 0x0000005d345d723e */ /* 0x000fe2000480703c */
[----:B------:R-:W-:Y:S01]  /*c360*/  FFMA.FTZ R67, R58, R63, R67 ;  /* 0x0000003f3a437223 */ /* 0x000fe20000010043 */
[-C--:B------:R-:W-:Y:S01]  /*c370*/  FMUL.FTZ R58, R57, R49.reuse ;  /* 0x00000031393a7220 */ /* 0x080fe20000410000 */
[----:B------:R-:W-:Y:S01]  /*c380*/  FMUL.FTZ R49, R55, R49 ;  /* 0x0000003137317220 */ /* 0x000fe20000410000 */
[----:B------:R-:W-:Y:S01]  /*c390*/  HADD2.F32 R63, -RZ, R168.H0_H0 ;  /* 0x200000a8ff3f7230 */ /* 0x000fe20000004100 */
[----:B------:R-:W-:Y:S01]  /*c3a0*/  F2FP.SATFINITE.E4M3.F32.PACK_AB_MERGE_C R51, R47, R66, R51 ;  /* 0x000000422f33723e */ /* 0x000fe20004807033 */
[-C--:B------:R-:W-:Y:S01]  /*c3b0*/  FFMA.FTZ R55, R55, R59.reuse, -R58 ;  /* 0x0000003b37377223 */ /* 0x080fe2000001083a */
[----:B------:R-:W-:Y:S01]  /*c3c0*/  FFMA.FTZ R49, R57, R59, R49 ;  /* 0x0000003b39317223 */ /* 0x000fe20000010031 */
[----:B------:R-:W-:-:S02]  /*c3d0*/  HADD2.F32 R57, -RZ, R48.H0_H0 ;  /* 0x20000030ff397230 */ /* 0x000fc40000004100 */
[----:B------:R-:W-:Y:S01]  /*c3e0*/  HADD2.F32 R59, -RZ, R44.H0_H0 ;  /* 0x2000002cff3b7230 */ /* 0x000fe20000004100 */
[----:B------:R-:W-:Y:S01]  /*c3f0*/  F2FP.SATFINITE.E4M3.F32.PACK_AB_MERGE_C R55, R55, R64, RZ ;  /* 0x000000403737723e */ /* 0x000fe200048070ff */
[----:B------:R-:W-:Y:S02]  /*c400*/  HADD2.F32 R58, -RZ, R170.H0_H0 ;  /* 0x200000aaff3a7230 */ /* 0x000fe40000004100 */
[-C--:B------:R-:W-:Y:S01]  /*c410*/  FMUL.FTZ R62, R57, R63.reuse ;  /* 0x0000003f393e7220 */ /* 0x080fe20000410000 */
[----:B------:R-:W-:Y:S02]  /*c420*/  HADD2.F32 R168, -RZ, R168.H1_H1 ;  /* 0x300000a8ffa87230 */ /* 0x000fe40000004100 */
[C---:B------:R-:W-:Y:S01]  /*c430*/  FMUL.FTZ R63, R59.reuse, R63 ;  /* 0x0000003f3b3f7220 */ /* 0x040fe20000410000 */
[----:B------:R-:W-:Y:S02]  /*c440*/  HADD2.F32 R48, -RZ, R48.H1_H1 ;  /* 0x30000030ff307230 */ /* 0x000fe40000004100 */
[----:B------:R-:W-:Y:S01]  /*c450*/  FFMA.FTZ R62, R59, R58, -R62 ;  /* 0x0000003a3b3e7223 */ /* 0x000fe2000001083e */
[----:B------:R-:W-:-:S02]  /*c460*/  HADD2.F32 R44, -RZ, R44.H1_H1 ;  /* 0x3000002cff2c7230 */ /* 0x000fc40000004100 */
[----:B------:R-:W-:Y:S01]  /*c470*/  FFMA.FTZ R63, R57, R58, R63 ;  /* 0x0000003a393f7223 */ /* 0x000fe2000001003f */
[----:B------:R-:W-:Y:S02]  /*c480*/  HADD2.F32 R170, -RZ, R170.H1_H1 ;  /* 0x300000aaffaa7230 */ /* 0x000fe40000004100 */
[-C--:B------:R-:W-:Y:S01]  /*c490*/  FMUL.FTZ R57, R48, R168.reuse ;  /* 0x000000a830397220 */ /* 0x080fe20000410000 */
[-C--:B------:R-:W-:Y:S01]  /*c4a0*/  F2FP.F16.E4M3.UNPACK_B R59, R171.reuse.H1 ;  /* 0x000000abff3b723e */ /* 0x080fe200030006ff */
[C---:B------:R-:W-:Y:S01]  /*c4b0*/  FMUL.FTZ R168, R44.reuse, R168 ;  /* 0x000000a82ca87220 */ /* 0x040fe20000410000 */
[----:B------:R-:W-:Y:S01]  /*c4c0*/  F2FP.F16.E4M3.UNPACK_B R171, R171 ;  /* 0x000000abffab723e */ /* 0x000fe200020006ff */
[-C--:B------:R-:W-:Y:S01]  /*c4d0*/  FFMA.FTZ R57, R44, R170.reuse, -R57 ;  /* 0x000000aa2c397223 */ /* 0x080fe20000010839 */
[----:B------:R-:W-:Y:S02]  /*c4e0*/  IMAD.MOV.U32 R47, RZ, RZ, R93 ;  /* 0x000000ffff2f7224 */ /* 0x000fe400078e005d */
        /* <DEDUP_REMOVED lines=14> */
[----:B------:R-:W-:Y:S01]  /*c5d0*/  F2FP.F16.E4M3.UNPACK_B R48, R48 ;  /* 0x00000030ff30723e */ /* 0x000fe200020006ff */
[----:B------:R-:W-:-:S02]  /*c5e0*/  HADD2.F32 R57, -RZ, R57.H1_H1 ;  /* 0x30000039ff397230 */ /* 0x000fc40000004100 */
[-C--:B------:R-:W-:Y:S01]  /*c5f0*/  FMUL.FTZ R94, R58, R95.reuse ;  /* 0x0000005f3a5e7220 */ /* 0x080fe20000410000 */
[----:B------:R-:W-:Y:S02]  /*c600*/  HADD2.F32 R55, -RZ, R55.H1_H1 ;  /* 0x30000037ff377230 */ /* 0x000fe40000004100 */
[C---:B------:R-:W-:Y:S01]  /*c610*/  FMUL.FTZ R95, R64.reuse, R95 ;  /* 0x0000005f405f7220 */ /* 0x040fe20000410000 */
[----:B------:R-:W-:-:S03]  /*c620*/  FFMA.FTZ R94, R64, R92, -R94 ;  /* 0x0000005c405e7223 */ /* 0x000fc6000001085e */
[----:B------:R-:W-:Y:S01]  /*c630*/  FFMA.FTZ R95, R58, R92, R95 ;  /* 0x0000005c3a5f7223 */ /* 0x000fe2000001005f */
[-C--:B------:R-:W-:Y:S01]  /*c640*/  FMUL.FTZ R58, R57, R46.reuse ;  /* 0x0000002e393a7220 */ /* 0x080fe20000410000 */
[C---:B------:R-:W-:Y:S01]  /*c650*/  FMUL.FTZ R46, R55.reuse, R46 ;  /* 0x0000002e372e7220 */ /* 0x040fe20000410000 */
[----:B------:R-:W-:Y:S02]  /*c660*/  HADD2.F32 R92, -RZ, R169.H0_H0 ;  /* 0x200000a9ff5c7230 */ /* 0x000fe40000004100 */
[-C--:B------:R-:W-:Y:S01]  /*c670*/  FFMA.FTZ R55, R55, R59.reuse, -R58 ;  /* 0x0000003b37377223 */ /* 0x080fe2000001083a */
[----:B------:R-:W-:Y:S01]  /*c680*/  FFMA.FTZ R46, R57, R59, R46 ;  /* 0x0000003b392e7223 */ /* 0x000fe2000001002e */
[----:B------:R-:W-:Y:S02]  /*c690*/  HADD2.F32 R57, -RZ, R50.H0_H0 ;  /* 0x20000032ff397230 */ /* 0x000fe40000004100 */
        /* <DEDUP_REMOVED lines=11> */
[----:B------:R-:W-:Y:S01]  /*c750*/  FMUL.FTZ R57, R50, R169 ;  /* 0x000000a932397220 */ /* 0x000fe20000410000 */
[----:B------:R-:W-:Y:S01]  /*c760*/  F2FP.SATFINITE.E4M3.F32.PACK_AB_MERGE_C R95, R46, R95, RZ ;  /* 0x0000005f2e5f723e */ /* 0x000fe200048070ff */
[C---:B------:R-:W-:Y:S02]  /*c770*/  FMUL.FTZ R169, R48.reuse, R169 ;  /* 0x000000a930a97220 */ /* 0x040fe40000410000 */
[----:B------:R-:W-:Y:S01]  /*c780*/  FFMA.FTZ R57, R48, R171, -R57 ;  /* 0x000000ab30397223 */ /* 0x000fe20000010839 */
[----:B------:R-:W-:Y:S01]  /*c790*/  F2FP.SATFINITE.E4M3.F32.PACK_AB_MERGE_C R48, R49, R67, RZ ;  /* 0x000000433130723e */ /* 0x000fe200048070ff */
[----:B------:R-:W-:Y:S01]  /*c7a0*/  FFMA.FTZ R169, R50, R171, R169 ;  /* 0x000000ab32a97223 */ /* 0x000fe200000100a9 */
[----:B------:R-:W-:Y:S01]  /*c7b0*/  F2FP.SATFINITE.E4M3.F32.PACK_AB_MERGE_C R49, R53, R54, R45 ;  /* 0x000000363531723e */ /* 0x000fe2000480702d */
[----:B------:R-:W-:Y:S01]  /*c7c0*/  IMAD.MOV.U32 R45, RZ, RZ, R61 ;  /* 0x000000ffff2d7224 */ /* 0x000fe200078e003d */
[----:B------:R-:W-:Y:S01]  /*c7d0*/  F2FP.SATFINITE.E4M3.F32.PACK_AB_MERGE_C R48, R44, R63, R48 ;  /* 0x0000003f2c30723e */ /* 0x000fe20004807030 */
[----:B------:R-:W-:Y:S01]  /*c7e0*/  IMAD.MOV.U32 R44, RZ, RZ, R62 ;  /* 0x000000ffff2c7224 */ /* 0x000fe200078e003e */
[----:B------:R-:W-:-:S02]  /*c7f0*/  F2FP.SATFINITE.E4M3.F32.PACK_AB_MERGE_C R46, R57, R64, R55 ;  /* 0x00000040392e723e */ /* 0x000fc40004807037 */
[----:B------:R-:W-:-:S07]  /*c800*/  F2FP.SATFINITE.E4M3.F32.PACK_AB_MERGE_C R50, R169, R92, R95 ;  /* 0x0000005ca932723e */ /* 0x000fce000480705f */
.L_x_414:
[----:B------:R-:W-:Y:S05]  /*c810*/  BSYNC B2 ;  /* 0x0000000000027941 */ /* 0x000fea0003800000 */
.L_x_413:
[----:B------:R-:W-:-:S04]  /*c820*/  IADD3 R57, P4, P5, R118, R140, R29 ;  /* 0x0000008c76397210 */ /* 0x000fc80007d9e01d */
[----:B------:R-:W-:Y:S02]  /*c830*/  IADD3.X R54, R4, R172, R32, P4, P5 ;  /* 0x000000ac04367210 */ /* 0x000fe400027ea420 */
[----:B------:R-:W-:-:S13]  /*c840*/  ISETP.GE.AND P4, PT, R56, R156, PT ;  /* 0x0000009c3800720c */ /* 0x000fda0003f86270 */
[--C-:B------:R-:W-:Y:S02]  /*c850*/  @!P4 SHF.R.S32.HI R53, RZ, 0x1f, R56.reuse ;  /* 0x0000001fff35c819 */ /* 0x100fe40000011438 */
[----:B------:R-:W-:-:S04]  /*c860*/  @!P4 IADD3 R55, P5, P6, R118, R140, R56 ;  /* 0x0000008c7637c210 */ /* 0x000fc80007ebe038 */
[----:B------:R-:W-:Y:S02]  /*c870*/  @!P4 IADD3.X R172, R4, R172, R53, P5, P6 ;  /* 0x000000ac04acc210 */ /* 0x000fe40002fec435 */
[----:B------:R-:W-:-:S05]  /*c880*/  IADD3 R52, P5, R57, R124, RZ ;  /* 0x0000007c39347210 */ /* 0x000fca0007fbe0ff */
[----:B------:R-:W-:Y:S01]  /*c890*/  IMAD.X R53, R54, 0x1, R125, P5 ;  /* 0x0000000136357824 */ /* 0x000fe200028e067d */
[----:B------:R-:W-:-:S04]  /*c8a0*/  @!P4 IADD3 R54, P5, R55, R124, RZ ;  /* 0x0000007c3736c210 */ /* 0x000fc80007fbe0ff */
[----:B0-----:R4:W-:Y:S01]  /*c8b0*/  STG.E.128 desc[UR54][R52.64], R44 ;  /* 0x0000002c34007986 */ /* 0x0019e2000c101d36 */
[----:B------:R-:W-:-:S05]  /*c8c0*/  @!P4 IMAD.X R55, R172, 0x1, R125, P5 ;  /* 0x00000001ac37c824 */ /* 0x000fca00028e067d */
[----:B-1----:R4:W-:Y:S03]  /*c8d0*/  @!P4 STG.E.128 desc[UR54][R54.64], R48 ;  /* 0x000000303600c986 */ /* 0x0029e6000c101d36 */
.L_x_404:
[----:B------:R-:W-:Y:S05]  /*c8e0*/  BSYNC B1 ;  /* 0x0000000000017941 */ /* 0x000fea0003800000 */
.L_x_403:
[----:B-1-34-:R-:W-:Y:S01]  /*c8f0*/  IADD3 R45, R220, 0x80, RZ ;  /* 0x00000080dc2d7810 */ /* 0x01afe20007ffe0ff */
[----:B------:R-:W-:-:S04]  /*c900*/  IMAD R44, R147, R138, RZ ;  /* 0x0000008a932c7224 */ /* 0x000fc800078e02ff */
[----:B------:R-:W-:-:S04]  /*c910*/  IMAD.WIDE.U32 R136, R45, R138, R136 ;  /* 0x0000008a2d887225 */ /* 0x000fc800078e0088 */
[----:B------:R-:W-:Y:S01]  /*c920*/  IMAD R139, R45, R139, R44 ;  /* 0x0000008b2d8b7224 */ /* 0x000fe200078e022c */
[----:B------:R-:W-:Y:S06]  /*c930*/  @P3 BRA `(.L_x_373) ;  /* 0x00000030008c3947 */ /* 0x000fec0003800000 */
[----:B------:R-:W-:Y:S01]  /*c940*/  ISETP.NE.AND P3, PT, R34, RZ, PT ;  /* 0x000000ff2200720c */ /* 0x000fe20003f65270 */
[----:B------:R-:W-:Y:S01]  /*c950*/  BSSY B1, `(.L_x_415) ;  /* 0x00000f5000017945 */ /* 0x000fe20003800000 */
[----:B------:R-:W-:-:S11]  /*c960*/  IMAD.IADD R56, R137, 0x1, R139 ;  /* 0x0000000189387824 */ /* 0x000fd600078e028b */
[----:B------:R-:W-:Y:S05]  /*c970*/  @!P3 BRA `(.L_x_416) ;  /* 0x0000000c00c8b947 */ /* 0x000fea0003800000 */
[----:B------:R-:W-:Y:S01]  /*c980*/  SEL R44, R121, R162, !P0 ;  /* 0x000000a2792c7207 */ /* 0x000fe20004000000 */
[----:B------:R-:W-:Y:S01]  /*c990*/  BSSY B2, `(.L_x_417) ;  /* 0x00000e6000027945 */ /* 0x000fe20003800000 */
[----:B------:R-:W-:Y:S02]  /*c9a0*/  IADD3 R53, P3, P4, R118, R136, R26 ;  /* 0x0000008876357210 */ /* 0x000fe40007c7e01a */
[----:B------:R-:W-:Y:S02]  /*c9b0*/  SHF.R.S32.HI R45, RZ, 0x1f, R44 ;  /* 0x0000001fff2d7819 */ /* 0x000fe4000001142c */
[----:B------:R-:W-:Y:S02]  /*c9c0*/  IADD3.X R54, R4, R56, R30, P3, P4 ;  /* 0x0000003804367210 */ /* 0x000fe40001fe841e */
[----:B------:R-:W-:Y:S02]  /*c9d0*/  LEA.HI R45, R45, R44, RZ, 0x5 ;  /* 0x0000002c2d2d7211 */ /* 0x000fe400078f28ff */
[----:B------:R-:W-:-:S02]  /*c9e0*/  ISETP.GE.AND P3, PT, R18, R133, PT ;  /* 0x000000851200720c */ /* 0x000fc40003f66270 */
[----:B------:R-:W-:-:S04]  /*c9f0*/  LEA.HI.SX32 R45, R45, R120, 0x1b ;  /* 0x000000782d2d7211 */ /* 0x000fc800078fdaff */
[----:B------:R-:W-:Y:S01]  /*ca00*/  SHF.R.S32.HI R44, RZ, 0x1f, R45 ;  /* 0x0000001fff2c7819 */ /* 0x000fe2000001142d */
[----:B------:R-:W-:-:S03]  /*ca10*/  IMAD.SHL.U32 R55, R45, 0x10, RZ ;  /* 0x000000102d377824 */ /* 0x000fc600078e00ff */
[----:B------:R-:W-:-:S04]  /*ca20*/  LEA.HI R44, R44, R45, RZ, 0x2 ;  /* 0x0000002d2c2c7211 */ /* 0x000fc800078f10ff */
[----:B------:R-:W-:Y:S02]  /*ca30*/  SHF.R.S32.HI R45, RZ, 0x2, R44 ;  /* 0x00000002ff2d7819 */ /* 0x000fe4000001142c */
[----:B------:R-:W-:-:S03]  /*ca40*/  LOP3.LUT R44, R231, 0x30, R55, 0xf8, !PT ;  /* 0x00000030e72c7812 */ /* 0x000fc600078ef837 */
[----:B------:R-:W-:Y:S01]  /*ca50*/  IMAD R45, R45, 0x2800, R232 ;  /* 0x000028002d2d7824 */ /* 0x000fe200078e02e8 */
[----:B------:R-:W-:-:S05]  /*ca60*/  LOP3.LUT R44, R44, R9, RZ, 0x3c, !PT ;  /* 0x000000092c2c7212 */ /* 0x000fca00078e3cff */
[----:B------:R-:W-:Y:S02]  /*ca70*/  IMAD.IADD R44, R45, 0x1, R44 ;  /* 0x000000012d2c7824 */ /* 0x000fe400078e022c */
[C---:B------:R-:W-:Y:S02]  /*ca80*/  IMAD R45, R17.reuse, 0x7800, R143 ;  /* 0x00007800112d7824 */ /* 0x040fe400078e028f */
[----:B------:R-:W-:Y:S02]  /*ca90*/  IMAD R47, R17, 0x7800, R44 ;  /* 0x00007800112f7824 */ /* 0x000fe400078e022c */
[C---:B------:R-:W-:Y:S02]  /*caa0*/  IMAD.IADD R45, R16.reuse, 0x1, R45 ;  /* 0x00000001102d7824 */ /* 0x040fe400078e022d */
[----:B------:R-:W-:-:S04]  /*cab0*/  IMAD.IADD R48, R16, 0x1, R47 ;  /* 0x0000000110307824 */ /* 0x000fc800078e022f */
[----:B------:R-:W1:Y:S04]  /*cac0*/  LDS.128 R44, [R45+0x24200] ;  /* 0x024200002d2c7984 */ /* 0x000e680000000c00 */
[----:B------:R-:W3:Y:S01]  /*cad0*/  LDS.128 R48, [R48+0x24200] ;  /* 0x0242000030307984 */ /* 0x000ee20000000c00 */
[----:B------:R-:W-:Y:S05]  /*cae0*/  @P3 BRA `(.L_x_418) ;  /* 0x0000000c00403947 */ /* 0x000fea0003800000 */
[----:B---3--:R-:W-:Y:S01]  /*caf0*/  IMAD.MOV.U32 R58, RZ, RZ, R48 ;  /* 0x000000ffff3a7224 */ /* 0x008fe200078e0030 */
[----:B------:R-:W-:Y:S01]  /*cb00*/  F2FP.F16.E4M3.UNPACK_B R60, R164.H1 ;  /* 0x000000a4ff3c723e */ /* 0x000fe200030006ff */
[----:B-1----:R-:W-:Y:S01]  /*cb10*/  IMAD.MOV.U32 R52, RZ, RZ, R44 ;  /* 0x000000ffff347224 */ /* 0x002fe200078e002c */
[----:B------:R-:W-:Y:S02]  /*cb20*/  F2FP.F16.E4M3.UNPACK_B R61, R166.H1 ;  /* 0x000000a6ff3d723e */ /* 0x000fe400030006ff */
[----:B------:R-:W-:Y:S01]  /*cb30*/  F2FP.F16.E4M3.UNPACK_B R59, R58.H1 ;  /* 0x0000003aff3b723e */ /* 0x000fe200030006ff */
[--C-:B------:R-:W-:Y:S01]  /*cb40*/  HADD2.F32 R65, -RZ, R60.reuse.H0_H0 ;  /* 0x2000003cff417230 */ /* 0x100fe20000004100 */
[----:B------:R-:W-:Y:S01]  /*cb50*/  F2FP.F16.E4M3.UNPACK_B R57, R52.H1 ;  /* 0x00000034ff39723e */ /* 0x000fe200030006ff */
[----:B------:R-:W-:Y:S01]  /*cb60*/  HADD2.F32 R62, -RZ, R60.H1_H1 ;  /* 0x3000003cff3e7230 */ /* 0x000fe20000004100 */
[----:B0-----:R-:W-:Y:S01]  /*cb70*/  SHF.R.U32.HI R92, RZ, 0x8, R71 ;  /* 0x00000008ff5c7819 */ /* 0x001fe20000011647 */
[----:B------:R-:W-:Y:S01]  /*cb80*/  HADD2.F32 R44, -RZ, R59.H0_H0 ;  /* 0x2000003bff2c7230 */ /* 0x000fe20000004100 */
[----:B------:R-:W-:Y:S01]  /*cb90*/  SHF.R.U32.HI R82, RZ, 0x10, R83 ;  /* 0x00000010ff527819 */ /* 0x000fe20000011653 */
[----:B------:R-:W-:Y:S01]  /*cba0*/  HADD2.F32 R48, -RZ, R57.H0_H0 ;  /* 0x20000039ff307230 */ /* 0x000fe20000004100 */
[----:B------:R-:W-:Y:S01]  /*cbb0*/  LOP3.LUT R94, R71, 0xff0000ff, RZ, 0xc0, !PT ;  /* 0xff0000ff475e7812 */ /* 0x000fe200078ec0ff */
        /* <DEDUP_REMOVED lines=10> */
[----:B------:R-:W-:-:S02]  /*cc60*/  SHF.R.U32.HI R71, RZ, 0x10, R71 ;  /* 0x00000010ff477819 */ /* 0x000fc40000011647 */
[-C--:B------:R-:W-:Y:S01]  /*cc70*/  FFMA.FTZ R59, R57, R61.reuse, -R64 ;  /* 0x0000003d393b7223 */ /* 0x080fe20000010840 */
[----:B------:R-:W-:Y:S01]  /*cc80*/  FFMA.FTZ R57, R60, R61, R63 ;  /* 0x0000003d3c397223 */ /* 0x000fe2000001003f */
[----:B------:R-:W-:Y:S01]  /*cc90*/  F2FP.F16.E4M3.UNPACK_B R64, R164 ;  /* 0x000000a4ff40723e */ /* 0x000fe200020006ff */
[----:B------:R-:W-:Y:S01]  /*cca0*/  IMAD.U32 R71, R71, 0x10000, RZ ;  /* 0x0001000047477824 */ /* 0x000fe200078e00ff */
[----:B------:R-:W-:Y:S02]  /*ccb0*/  F2FP.F16.E4M3.UNPACK_B R60, R58 ;  /* 0x0000003aff3c723e */ /* 0x000fe400020006ff */
[----:B------:R-:W-:Y:S01]  /*ccc0*/  F2FP.F16.E4M3.UNPACK_B R58, R52 ;  /* 0x00000034ff3a723e */ /* 0x000fe200020006ff */
[----:B------:R-:W-:Y:S01]  /*ccd0*/  HADD2.F32 R65, -RZ, R64.H0_H0 ;  /* 0x20000040ff417230 */ /* 0x000fe20000004100 */
[----:B------:R-:W-:Y:S01]  /*cce0*/  F2FP.F16.E4M3.UNPACK_B R61, R166 ;  /* 0x000000a6ff3d723e */ /* 0x000fe200020006ff */
[----:B------:R-:W-:Y:S01]  /*ccf0*/  HADD2.F32 R52, -RZ, R60.H0_H0 ;  /* 0x2000003cff347230 */ /* 0x000fe20000004100 */
[----:B------:R-:W-:Y:S01]  /*cd00*/  F2FP.SATFINITE.E4M3.F32.PACK_AB_MERGE_C R48, R59, R48, RZ ;  /* 0x000000303b30723e */ /* 0x000fe200048070ff */
[----:B------:R-:W-:Y:S01]  /*cd10*/  HADD2.F32 R63, -RZ, R58.H0_H0 ;  /* 0x2000003aff3f7230 */ /* 0x000fe20000004100 */
[----:B------:R-:W-:Y:S01]  /*cd20*/  F2FP.SATFINITE.E4M3.F32.PACK_AB_MERGE_C R59, R57, R44, RZ ;  /* 0x0000002c393b723e */ /* 0x000fe200048070ff */
        /* <DEDUP_REMOVED lines=9> */
[----:B------:R-:W-:-:S02]  /*cdc0*/  MOV R62, R50 ;  /* 0x00000032003e7202 */ /* 0x000fc40000000f00 */
[----:B------:R-:W-:Y:S02]  /*cdd0*/  F2FP.F16.E4M3.UNPACK_B R64, R167.H1 ;  /* 0x000000a7ff40723e */ /* 0x000fe400030006ff */
[-C--:B------:R-:W-:Y:S01]  /*cde0*/  FMUL.FTZ R67, R60, R65.reuse ;  /* 0x000000413c437220 */ /* 0x080fe20000410000 */
[C---:B------:R-:W-:Y:S01]  /*cdf0*/  FMUL.FTZ R65, R58.reuse, R65 ;  /* 0x000000413a417220 */ /* 0x040fe20000410000 */
[----:B------:R-:W-:Y:S01]  /*ce00*/  F2FP.F16.E4M3.UNPACK_B R66, R62.H1 ;  /* 0x0000003eff42723e */ /* 0x000fe200030006ff */
[----:B------:R-:W-:Y:S02]  /*ce10*/  HADD2.F32 R93, -RZ, R64.H0_H0 ;  /* 0x20000040ff5d7230 */ /* 0x000fe40000004100 */
[-C--:B------:R-:W-:Y:S01]  /*ce20*/  FFMA.FTZ R58, R58, R61.reuse, -R67 ;  /* 0x0000003d3a3a7223 */ /* 0x080fe20000010843 */
[----:B------:R-:W-:Y:S01]  /*ce30*/  FFMA.FTZ R61, R60, R61, R65 ;  /* 0x0000003d3c3d7223 */ /* 0x000fe20000010041 */
[----:B------:R-:W-:Y:S01]  /*ce40*/  IMAD.MOV.U32 R60, RZ, RZ, R46 ;  /* 0x000000ffff3c7224 */ /* 0x000fe200078e002e */
[----:B------:R-:W-:Y:S01]  /*ce50*/  F2FP.F16.E4M3.UNPACK_B R67, R165.H1 ;  /* 0x000000a5ff43723e */ /* 0x000fe200030006ff */
[--C-:B------:R-:W-:Y:S01]  /*ce60*/  HADD2.F32 R46, -RZ, R66.reuse.H0_H0 ;  /* 0x20000042ff2e7230 */ /* 0x100fe20000004100 */
[----:B------:R-:W-:Y:S01]  /*ce70*/  F2FP.SATFINITE.E4M3.F32.PACK_AB_MERGE_C R44, R58, R63, R48 ;  /* 0x0000003f3a2c723e */ /* 0x000fe20004807030 */
[----:B------:R-:W-:Y:S01]  /*ce80*/  HADD2.F32 R66, -RZ, R66.H1_H1 ;  /* 0x30000042ff427230 */ /* 0x000fe20000004100 */
[-C--:B------:R-:W-:Y:S01]  /*ce90*/  F2FP.F16.E4M3.UNPACK_B R65, R60.reuse.H1 ;  /* 0x0000003cff41723e */ /* 0x080fe200030006ff */
[--C-:B------:R-:W-:Y:S01]  /*cea0*/  HADD2.F32 R95, -RZ, R67.reuse.H0_H0 ;  /* 0x20000043ff5f7230 */ /* 0x100fe20000004100 */
[----:B------:R-:W-:Y:S01]  /*ceb0*/  F2FP.F16.E4M3.UNPACK_B R60, R60 ;  /* 0x0000003cff3c723e */ /* 0x000fe200020006ff */
[----:B------:R-:W-:Y:S01]  /*cec0*/  HADD2.F32 R67, -RZ, R67.H1_H1 ;  /* 0x30000043ff437230 */ /* 0x000fe20000004100 */
[----:B------:R-:W-:Y:S01]  /*ced0*/  F2FP.F16.E4M3.UNPACK_B R57, R49 ;  /* 0x00000031ff39723e */ /* 0x000fe200020006ff */
[----:B------:R-:W-:-:S02]  /*cee0*/  HADD2.F32 R50, -RZ, R65.H0_H0 ;  /* 0x20000041ff327230 */ /* 0x000fc40000004100 */
[----:B------:R-:W-:Y:S01]  /*cef0*/  FMUL.FTZ R97, R46, R95 ;  /* 0x0000005f2e617220 */ /* 0x000fe20000410000 */
[----:B------:R-:W-:Y:S02]  /*cf00*/  HADD2.F32 R65, -RZ, R65.H1_H1 ;  /* 0x30000041ff417230 */ /* 0x000fe40000004100 */
[----:B------:R-:W-:Y:S01]  /*cf10*/  FMUL.FTZ R68, R66, R67 ;  /* 0x0000004342447220 */ /* 0x000fe20000410000 */
[----:B------:R-:W-:Y:S02]  /*cf20*/  HADD2.F32 R64, -RZ, R64.H1_H1 ;  /* 0x30000040ff407230 */ /* 0x000fe40000004100 */
[C---:B------:R-:W-:Y:S01]  /*cf30*/  FMUL.FTZ R95, R50.reuse, R95 ;  /* 0x0000005f325f7220 */ /* 0x040fe20000410000 */
[-C--:B------:R-:W-:Y:S01]  /*cf40*/  FFMA.FTZ R50, R50, R93.reuse, -R97 ;  /* 0x0000005d32327223 */ /* 0x080fe20000010861 */
[----:B------:R-:W-:Y:S01]  /*cf50*/  F2FP.SATFINITE.E4M3.F32.PACK_AB_MERGE_C R48, R61, R52, R59 ;  /* 0x000000343d30723e */ /* 0x000fe2000480703b */
[----:B------:R-:W-:Y:S02]  /*cf60*/  HADD2.F32 R59, -RZ, R57.H0_H0 ;  /* 0x20000039ff3b7230 */ /* 0x000fe40000004100 */
[----:B------:R-:W-:Y:S01]  /*cf70*/  FFMA.FTZ R46, R46, R93, R95 ;  /* 0x0000005d2e2e7223 */ /* 0x000fe2000001005f */
[C---:B------:R-:W-:Y:S01]  /*cf80*/  FMUL.FTZ R93, R65.reuse, R67 ;  /* 0x00000043415d7220 */ /* 0x040fe20000410000 */
[----:B------:R-:W-:Y:S01]  /*cf90*/  FFMA.FTZ R67, R65, R64, -R68 ;  /* 0x0000004041437223 */ /* 0x000fe20000010844 */
[----:B------:R-:W-:-:S02]  /*cfa0*/  F2FP.F16.E4M3.UNPACK_B R52, R45 ;  /* 0x0000002dff34723e */ /* 0x000fc400020006ff */
[----:B------:R-:W-:Y:S01]  /*cfb0*/  FFMA.FTZ R65, R66, R64, R93 ;  /* 0x0000004042417223 */ /* 0x000fe2000001005d */
[----:B------:R-:W-:Y:S01]  /*cfc0*/  F2FP.F16.E4M3.UNPACK_B R66, R62 ;  /* 0x0000003eff42723e */ /* 0x000fe200020006ff */
[--C-:B------:R-:W-:Y:S01]  /*cfd0*/  HADD2.F32 R93, -RZ, R60.reuse.H0_H0 ;  /* 0x2000003cff5d7230 */ /* 0x100fe20000004100 */
[----:B------:R-:W-:Y:S01]  /*cfe0*/  F2FP.F16.E4M3.UNPACK_B R64, R165 ;  /* 0x000000a5ff40723e */ /* 0x000fe200020006ff */
[----:B------:R-:W-:Y:S01]  /*cff0*/  HADD2.F32 R60, -RZ, R60.H1_H1 ;  /* 0x3000003cff3c7230 */ /* 0x000fe20000004100 */
[----:B------:R-:W-:Y:S01]  /*d000*/  F2FP.F16.E4M3.UNPACK_B R62, R167 ;  /* 0x000000a7ff3e723e */ /* 0x000fe200020006ff */
[----:B------:R-:W-:Y:S01]  /*d010*/  HADD2.F32 R95, -RZ, R66.H0_H0 ;  /* 0x20000042ff5f7230 */ /* 0x000fe20000004100 */
[----:B------:R-:W-:Y:S01]  /*d020*/  F2FP.SATFINITE.E4M3.F32.PACK_AB_MERGE_C R50, R67, R50, RZ ;  /* 0x000000324332723e */ /* 0x000fe200048070ff */
[--C-:B------:R-:W-:Y:S01]  /*d030*/  HADD2.F32 R70, -RZ, R64.reuse.H0_H0 ;  /* 0x20000040ff467230 */ /* 0x100fe20000004100 */
[----:B------:R-:W-:Y:S01]  /*d040*/  F2FP.SATFINITE.E4M3.F32.PACK_AB_MERGE_C R65, R65, R46, RZ ;  /* 0x0000002e4141723e */ /* 0x000fe200048070ff */
[----:B------:R-:W-:Y:S01]  /*d050*/  HADD2.F32 R99, -RZ, R64.H1_H1 ;  /* 0x30000040ff637230 */ /* 0x000fe20000004100 */
[----:B------:R-:W-:Y:S01]  /*d060*/  SHF.R.U32.HI R64, RZ, 0x8, R81 ;  /* 0x00000008ff407819 */ /* 0x000fe20000011651 */
[----:B------:R-:W-:-:S02]  /*d070*/  HADD2.F32 R66, -RZ, R66.H1_H1 ;  /* 0x30000042ff427230 */ /* 0x000fc40000004100 */
[-C--:B------:R-:W-:Y:S01]  /*d080*/  FMUL.FTZ R80, R95, R70.reuse ;  /* 0x000000465f507220 */ /* 0x080fe20000410000 */
[--C-:B------:R-:W-:Y:S02]  /*d090*/  HADD2.F32 R97, -RZ, R62.reuse.H1_H1 ;  /* 0x3000003eff617230 */ /* 0x100fe40000004100 */
[C---:B------:R-:W-:Y:S01]  /*d0a0*/  FMUL.FTZ R70, R93.reuse, R70 ;  /* 0x000000465d467220 */ /* 0x040fe20000410000 */
[----:B------:R-:W-:Y:S02]  /*d0b0*/  HADD2.F32 R68, -RZ, R62.H0_H0 ;  /* 0x2000003eff447230 */ /* 0x000fe40000004100 */
[-C--:B------:R-:W-:Y:S01]  /*d0c0*/  FMUL.FTZ R139, R66, R99.reuse ;  /* 0x00000063428b7220 */ /* 0x080fe20000410000 */
[C---:B------:R-:W-:Y:S01]  /*d0d0*/  FMUL.FTZ R99, R60.reuse, R99 ;  /* 0x000000633c637220 */ /* 0x040fe20000410000 */
[----:B------:R-:W-:Y:S02]  /*d0e0*/  F2FP.F16.E4M3.UNPACK_B R67, R47.H1 ;  /* 0x0000002fff43723e */ /* 0x000fe400030006ff */
[-C--:B------:R-:W-:Y:S01]  /*d0f0*/  FFMA.FTZ R62, R60, R97.reuse, -R139 ;  /* 0x000000613c3e7223 */ /* 0x080fe2000001088b */
[-C--:B------:R-:W-:Y:S01]  /*d100*/  FFMA.FTZ R93, R93, R68.reuse, -R80 ;  /* 0x000000445d5d7223 */ /* 0x080fe20000010850 */
[----:B------:R-:W-:Y:S01]  /*d110*/  FFMA.FTZ R95, R95, R68, R70 ;  /* 0x000000445f5f7223 */ /* 0x000fe20000010046 */
[----:B------:R-:W-:Y:S01]  /*d120*/  FFMA.FTZ R60, R66, R97, R99 ;  /* 0x00000061423c7223 */ /* 0x000fe20000010063 */
[----:B------:R-:W-:Y:S01]  /*d130*/  LOP3.LUT R66, R81, 0xff0000ff, RZ, 0xc0, !PT ;  /* 0xff0000ff51427812 */ /* 0x000fe200078ec0ff */
[----:B------:R-:W-:Y:S01]  /*d140*/  IMAD.SHL.U32 R97, R64, 0x100, RZ ;  /* 0x0000010040617824 */ /* 0x000fe200078e00ff */
[----:B------:R-:W-:-:S02]  /*d150*/  SHF.R.U32.HI R80, RZ, 0x10, R81 ;  /* 0x00000010ff507819 */ /* 0x000fc40000011651 */
[----:B------:R-:W-:Y:S02]  /*d160*/  SHF.R.U32.HI R68, RZ, 0x8, R83 ;  /* 0x00000008ff447819 */ /* 0x000fe40000011653 */
[--C-:B------:R-:W-:Y:S02]  /*d170*/  SHF.R.U32.HI R81, RZ, 0x8, R69.reuse ;  /* 0x00000008ff517819 */ /* 0x100fe40000011645 */
[----:B------:R-:W-:Y:S01]  /*d180*/  LOP3.LUT R70, R83, 0xff0000ff, RZ, 0xc0, !PT ;  /* 0xff0000ff53467812 */ /* 0x000fe200078ec0ff */
[----:B------:R-:W-:Y:S01]  /*d190*/  IMAD.SHL.U32 R99, R68, 0x100, RZ ;  /* 0x0000010044637824 */ /* 0x000fe200078e00ff */
[----:B------:R-:W-:Y:S01]  /*d1a0*/  LOP3.LUT R83, R69, 0xff0000ff, RZ, 0xc0, !PT ;  /* 0xff0000ff45537812 */ /* 0x000fe200078ec0ff */
[----:B------:R-:W-:Y:S01]  /*d1b0*/  IMAD.SHL.U32 R68, R81, 0x100, RZ ;  /* 0x0000010051447824 */ /* 0x000fe200078e00ff */
[----:B------:R-:W-:Y:S01]  /*d1c0*/  SHF.R.U32.HI R69, RZ, 0x10, R69 ;  /* 0x00000010ff457819 */ /* 0x000fe20000011645 */
[----:B------:R-:W-:Y:S01]  /*d1d0*/  IMAD.SHL.U32 R81, R92, 0x100, RZ ;  /* 0x000001005c517824 */ /* 0x000fe200078e00ff */
[----:B------:R-:W-:-:S02]  /*d1e0*/  LOP3.LUT R64, R70, 0xff00, R99, 0xf8, !PT ;  /* 0x0000ff0046407812 */ /* 0x000fc400078ef863 */
[----:B------:R-:W-:Y:S01]  /*d1f0*/  LOP3.LUT R70, R83, 0xff00, R68, 0xf8, !PT ;  /* 0x0000ff0053467812 */ /* 0x000fe200078ef844 */
[----:B------:R-:W-:Y:S01]  /*d200*/  IMAD.U32 R83, R82, 0x10000, RZ ;  /* 0x0001000052537824 */ /* 0x000fe200078e00ff */
[----:B------:R-:W-:Y:S02]  /*d210*/  SHF.L.U32 R69, R69, 0x10, RZ ;  /* 0x0000001045457819 */ /* 0x000fe400000006ff */
[----:B------:R-:W-:Y:S01]  /*d220*/  LOP3.LUT R94, R94, 0xff00, R81, 0xf8, !PT ;  /* 0x0000ff005e5e7812 */ /* 0x000fe200078ef851 */
[----:B------:R-:W-:Y:S01]  /*d230*/  IMAD.U32 R81, R80, 0x10000, RZ ;  /* 0x0001000050517824 */ /* 0x000fe200078e00ff */
[----:B------:R-:W-:Y:S02]  /*d240*/  LOP3.LUT R66, R66, 0xff00, R97, 0xf8, !PT ;  /* 0x0000ff0042427812 */ /* 0x000fe400078ef861 */
[----:B------:R-:W-:Y:S02]  /*d250*/  LOP3.LUT R69, R70, 0xff0000, R69, 0xf8, !PT ;  /* 0x00ff000046457812 */ /* 0x000fe400078ef845 */
[----:B------:R-:W-:-:S02]  /*d260*/  LOP3.LUT R68, R66, 0xff0000, R81, 0xf8, !PT ;  /* 0x00ff000042447812 */ /* 0x000fc400078ef851 */
[----:B------:R-:W-:Y:S02]  /*d270*/  F2FP.F16.E4M3.UNPACK_B R58, R69 ;  /* 0x00000045ff3a723e */ /* 0x000fe400020006ff */
[----:B------:R-:W-:Y:S02]  /*d280*/  F2FP.SATFINITE.E4M3.F32.PACK_AB_MERGE_C R46, R62, R93, R50 ;  /* 0x0000005d3e2e723e */ /* 0x000fe40004807032 */
[----:B------:R-:W-:Y:S01]  /*d290*/  F2FP.F16.E4M3.UNPACK_B R61, R68 ;  /* 0x00000044ff3d723e */ /* 0x000fe200020006ff */
[----:B------:R-:W-:Y:S01]  /*d2a0*/  HADD2.F32 R70, -RZ, R58.H0_H0 ;  /* 0x2000003aff467230 */ /* 0x000fe20000004100 */
[----:B------:R-:W-:Y:S01]  /*d2b0*/  F2FP.SATFINITE.E4M3.F32.PACK_AB_MERGE_C R50, R60, R95, R65 ;  /* 0x0000005f3c32723e */ /* 0x000fe20004807041 */
[----:B------:R-:W-:Y:S01]  /*d2c0*/  HADD2.F32 R60, -RZ, R57.H1_H1 ;  /* 0x30000039ff3c7230 */ /* 0x000fe20000004100 */
[----:B------:R-:W-:Y:S01]  /*d2d0*/  F2FP.F16.E4M3.UNPACK_B R69, R69.H1 ;  /* 0x00000045ff45723e */ /* 0x000fe200030006ff */
[----:B------:R-:W-:Y:S02]  /*d2e0*/  HADD2.F32 R57, -RZ, R52.H0_H0 ;  /* 0x20000034ff397230 */ /* 0x000fe40000004100 */
[----:B------:R-:W-:Y:S01]  /*d2f0*/  FMUL.FTZ R80, R59, R70 ;  /* 0x000000463b507220 */ /* 0x000fe20000410000 */
[----:B------:R-:W-:Y:S01]  /*d300*/  HADD2.F32 R63, -RZ, R58.H1_H1 ;  /* 0x3000003aff3f7230 */ /* 0x000fe20000004100 */
[----:B------:R-:W-:Y:S01]  /*d310*/  F2FP.F16.E4M3.UNPACK_B R68, R68.H1 ;  /* 0x00000044ff44723e */ /* 0x000fe200030006ff */
[----:B------:R-:W-:-:S02]  /*d320*/  HADD2.F32 R62, -RZ, R61.H0_H0 ;  /* 0x2000003dff3e7230 */ /* 0x000fc40000004100 */
[C---:B------:R-:W-:Y:S01]  /*d330*/  FMUL.FTZ R70, R57.reuse, R70 ;  /* 0x0000004639467220 */ /* 0x040fe20000410000 */
[----:B------:R-:W-:Y:S02]  /*d340*/  HADD2.F32 R58, -RZ, R52.H1_H1 ;  /* 0x30000034ff3a7230 */ /* 0x000fe40000004100 */
[-C--:B------:R-:W-:Y:S01]  /*d350*/  FMUL.FTZ R65, R60, R63.reuse ;  /* 0x0000003f3c417220 */ /* 0x080fe20000410000 */
[----:B------:R-:W-:Y:S02]  /*d360*/  HADD2.F32 R61, -RZ, R61.H1_H1 ;  /* 0x3000003dff3d7230 */ /* 0x000fe40000004100 */
[-C--:B------:R-:W-:Y:S01]  /*d370*/  FFMA.FTZ R52, R57, R62.reuse, -R80 ;  /* 0x0000003e39347223 */ /* 0x080fe20000010850 */
[----:B------:R-:W-:Y:S01]  /*d380*/  FFMA.FTZ R57, R59, R62, R70 ;  /* 0x0000003e3b397223 */ /* 0x000fe20000010046 */
[C---:B------:R-:W-:Y:S01]  /*d390*/  FMUL.FTZ R63, R58.reuse, R63 ;  /* 0x0000003f3a3f7220 */ /* 0x040fe20000410000 */
[----:B------:R-:W-:Y:S01]  /*d3a0*/  F2FP.F16.E4M3.UNPACK_B R59, R45.H1 ;  /* 0x0000002dff3b723e */ /* 0x000fe200030006ff */
[----:B------:R-:W-:Y:S01]  /*d3b0*/  FFMA.FTZ R45, R58, R61, -R65 ;  /* 0x0000003d3a2d7223 */ /* 0x000fe20000010841 */
[----:B------:R-:W-:-:S02]  /*d3c0*/  HADD2.F32 R70, -RZ, R69.H0_H0 ;  /* 0x20000045ff467230 */ /* 0x000fc40000004100 */
[----:B------:R-:W-:Y:S01]  /*d3d0*/  FFMA.FTZ R58, R60, R61, R63 ;  /* 0x0000003d3c3a7223 */ /* 0x000fe2000001003f */
[----:B------:R-:W-:Y:S01]  /*d3e0*/  F2FP.F16.E4M3.UNPACK_B R61, R49.H1 ;  /* 0x00000031ff3d723e */ /* 0x000fe200030006ff */
[--C-:B------:R-:W-:Y:S01]  /*d3f0*/  HADD2.F32 R49, -RZ, R59.reuse.H0_H0 ;  /* 0x2000003bff317230 */ /* 0x100fe20000004100 */
[----:B------:R-:W-:Y:S01]  /*d400*/  LOP3.LUT R66, R94, 0xff0000, R71, 0xf8, !PT ;  /* 0x00ff00005e427812 */ /* 0x000fe200078ef847 */
[----:B------:R-:W-:Y:S01]  /*d410*/  HADD2.F32 R60, -RZ, R59.H1_H1 ;  /* 0x3000003bff3c7230 */ /* 0x000fe20000004100 */
[----:B------:R-:W-:Y:S01]  /*d420*/  F2FP.F16.E4M3.UNPACK_B R65, R51 ;  /* 0x00000033ff41723e */ /* 0x000fe200020006ff */
[--C-:B------:R-:W-:Y:S01]  /*d430*/  HADD2.F32 R59, -RZ, R61.reuse.H0_H0 ;  /* 0x2000003dff3b7230 */ /* 0x100fe20000004100 */
[----:B------:R-:W-:Y:S01]  /*d440*/  LOP3.LUT R64, R64, 0xff0000, R83, 0xf8, !PT ;  /* 0x00ff000040407812 */ /* 0x000fe200078ef853 */
[----:B------:R-:W-:Y:S02]  /*d450*/  HADD2.F32 R61, -RZ, R61.H1_H1 ;  /* 0x3000003dff3d7230 */ /* 0x000fe40000004100 */
[----:B------:R-:W-:-:S02]  /*d460*/  HADD2.F32 R69, -RZ, R69.H1_H1 ;  /* 0x30000045ff457230 */ /* 0x000fc40000004100 */
[-C--:B------:R-:W-:Y:S01]  /*d470*/  FMUL.FTZ R80, R59, R70.reuse ;  /* 0x000000463b507220 */ /* 0x080fe20000410000 */
[--C-:B------:R-:W-:Y:S02]  /*d480*/  HADD2.F32 R62, -RZ, R68.reuse.H0_H0 ;  /* 0x20000044ff3e7230 */ /* 0x100fe40000004100 */
[----:B------:R-:W-:Y:S01]  /*d490*/  FMUL.FTZ R70, R49, R70 ;  /* 0x0000004631467220 */ /* 0x000fe20000410000 */
[----:B------:R-:W-:Y:S02]  /*d4a0*/  HADD2.F32 R68, -RZ, R68.H1_H1 ;  /* 0x30000044ff447230 */ /* 0x000fe40000004100 */
[-C--:B------:R-:W-:Y:S01]  /*d4b0*/  FMUL.FTZ R63, R61, R69.reuse ;  /* 0x000000453d3f7220 */ /* 0x080fe20000410000 */
[C---:B------:R-:W-:Y:S01]  /*d4c0*/  FMUL.FTZ R82, R60.reuse, R69 ;  /* 0x000000453c527220 */ /* 0x040fe20000410000 */
[-C--:B------:R-:W-:Y:S01]  /*d4d0*/  FFMA.FTZ R49, R49, R62.reuse, -R80 ;  /* 0x0000003e31317223 */ /* 0x080fe20000010850 */
[----:B------:R-:W-:Y:S01]  /*d4e0*/  FFMA.FTZ R59, R59, R62, R70 ;  /* 0x0000003e3b3b7223 */ /* 0x000fe20000010046 */
[-C--:B------:R-:W-:Y:S01]  /*d4f0*/  FFMA.FTZ R60, R60, R68.reuse, -R63 ;  /* 0x000000443c3c7223 */ /* 0x080fe2000001083f */
[----:B------:R-:W-:Y:S01]  /*d500*/  FFMA.FTZ R62, R61, R68, R82 ;  /* 0x000000443d3e7223 */ /* 0x000fe20000010052 */
[----:B------:R-:W-:Y:S01]  /*d510*/  F2FP.F16.E4M3.UNPACK_B R61, R47 ;  /* 0x0000002fff3d723e */ /* 0x000fe200020006ff */
[--C-:B------:R-:W-:Y:S01]  /*d520*/  HADD2.F32 R70, -RZ, R65.reuse.H0_H0 ;  /* 0x20000041ff467230 */ /* 0x100fe20000004100 */
[----:B------:R-:W-:Y:S01]  /*d530*/  F2FP.F16.E4M3.UNPACK_B R63, R66 ;  /* 0x00000042ff3f723e */ /* 0x000fe200020006ff */
[----:B------:R-:W-:Y:S01]  /*d540*/  HADD2.F32 R65, -RZ, R65.H1_H1 ;  /* 0x30000041ff417230 */ /* 0x000fe20000004100 */
[----:B------:R-:W-:Y:S01]  /*d550*/  F2FP.F16.E4M3.UNPACK_B R69, R51.H1 ;  /* 0x00000033ff45723e */ /* 0x000fe200030006ff */
        /* <DEDUP_REMOVED lines=8> */
[C---:B------:R-:W-:Y:S01]  /*d5e0*/  FMUL.FTZ R93, R51.reuse, R68 ;  /* 0x00000044335d7220 */ /* 0x040fe20000410000 */
[----:B------:R-:W-:Y:S01]  /*d5f0*/  HADD2.F32 R83, -RZ, R82.H0_H0 ;  /* 0x20000052ff537230 */ /* 0x000fe20000004100 */
[----:B------:R-:W-:Y:S01]  /*d600*/  F2FP.SATFINITE.E4M3.F32.PACK_AB_MERGE_C R49, R60, R49, RZ ;  /* 0x000000313c31723e */ /* 0x000fe200048070ff */
[----:B------:R-:W-:Y:S02]  /*d610*/  HADD2.F32 R68, -RZ, R67.H0_H0 ;  /* 0x20000043ff447230 */ /* 0x000fe40000004100 */
[-C--:B------:R-:W-:Y:S01]  /*d620*/  FFMA.FTZ R51, R51, R80.reuse, -R92 ;  /* 0x0000005033337223 */ /* 0x080fe2000001085c */
[----:B------:R-:W-:Y:S02]  /*d630*/  HADD2.F32 R81, -RZ, R66.H0_H0 ;  /* 0x20000042ff517230 */ /* 0x000fe40000004100 */
[----:B------:R-:W-:Y:S01]  /*d640*/  FFMA.FTZ R64, R70, R80, R93 ;  /* 0x0000005046407223 */ /* 0x000fe2000001005d */
[----:B------:R-:W-:-:S02]  /*d650*/  HADD2.F32 R70, -RZ, R69.H1_H1 ;  /* 0x30000045ff467230 */ /* 0x000fc40000004100 */
[-C--:B------:R-:W-:Y:S01]  /*d660*/  FMUL.FTZ R80, R68, R83.reuse ;  /* 0x0000005344507220 */ /* 0x080fe20000410000 */
[----:B------:R-:W-:Y:S02]  /*d670*/  HADD2.F32 R82, -RZ, R82.H1_H1 ;  /* 0x30000052ff527230 */ /* 0x000fe40000004100 */
[C---:B------:R-:W-:Y:S01]  /*d680*/  FMUL.FTZ R95, R71.reuse, R83 ;  /* 0x00000053475f7220 */ /* 0x040fe20000410000 */
[----:B------:R-:W-:Y:S02]  /*d690*/  HADD2.F32 R67, -RZ, R67.H1_H1 ;  /* 0x30000043ff437230 */ /* 0x000fe40000004100 */
[----:B------:R-:W-:Y:S01]  /*d6a0*/  FFMA.FTZ R69, R71, R81, R80 ;  /* 0x0000005147457223 */ /* 0x000fe20000010050 */
[----:B------:R-:W-:Y:S02]  /*d6b0*/  HADD2.F32 R71, -RZ, R66.H1_H1 ;  /* 0x30000042ff477230 */ /* 0x000fe40000004100 */
[----:B------:R-:W-:Y:S01]  /*d6c0*/  FMUL.FTZ R66, R70, R82 ;  /* 0x0000005246427220 */ /* 0x000fe20000410000 */
[----:B------:R-:W-:-:S02]  /*d6d0*/  HADD2.F32 R80, -RZ, R63.H1_H1 ;  /* 0x3000003fff507230 */ /* 0x000fc40000004100 */
[C---:B------:R-:W-:Y:S01]  /*d6e0*/  FMUL.FTZ R63, R67.reuse, R82 ;  /* 0x00000052433f7220 */ /* 0x040fe20000410000 */
[----:B------:R-:W-:Y:S02]  /*d6f0*/  HADD2.F32 R61, -RZ, R61.H1_H1 ;  /* 0x3000003dff3d7230 */ /* 0x000fe40000004100 */
[----:B------:R-:W-:Y:S01]  /*d700*/  FFMA.FTZ R67, R67, R71, -R66 ;  /* 0x0000004743437223 */ /* 0x000fe20000010842 */
[----:B------:R-:W-:Y:S02]  /*d710*/  HADD2.F32 R66, -RZ, R47.H1_H1 ;  /* 0x3000002fff427230 */ /* 0x000fe40000004100 */
[----:B------:R-:W-:Y:S01]  /*d720*/  FFMA.FTZ R68, R68, R81, -R95 ;  /* 0x0000005144447223 */ /* 0x000fe2000001085f */
[-C--:B------:R-:W-:Y:S01]  /*d730*/  FMUL.FTZ R82, R65, R80.reuse ;  /* 0x0000005041527220 */ /* 0x080fe20000410000 */
[C---:B------:R-:W-:Y:S01]  /*d740*/  FMUL.FTZ R80, R61.reuse, R80 ;  /* 0x000000503d507220 */ /* 0x040fe20000410000 */
[----:B------:R-:W-:Y:S01]  /*d750*/  FFMA.FTZ R70, R70, R71, R63 ;  /* 0x0000004746467223 */ /* 0x000fe2000001003f */
[----:B------:R-:W-:Y:S01]  /*d760*/  F2FP.SATFINITE.E4M3.F32.PACK_AB_MERGE_C R59, R62, R59, RZ ;  /* 0x0000003b3e3b723e */ /* 0x000fe200048070ff */
[-C--:B------:R-:W-:Y:S01]  /*d770*/  FFMA.FTZ R82, R61, R66.reuse, -R82 ;  /* 0x000000423d527223 */ /* 0x080fe20000010852 */
[----:B------:R-:W-:Y:S01]  /*d780*/  FFMA.FTZ R65, R65, R66, R80 ;  /* 0x0000004241417223 */ /* 0x000fe20000010050 */
[----:B------:R-:W-:-:S02]  /*d790*/  F2FP.SATFINITE.E4M3.F32.PACK_AB_MERGE_C R67, R67, R68, RZ ;  /* 0x000000444343723e */ /* 0x000fc400048070ff */
[----:B------:R-:W-:Y:S02]  /*d7a0*/  F2FP.SATFINITE.E4M3.F32.PACK_AB_MERGE_C R69, R70, R69, RZ ;  /* 0x000000454645723e */ /* 0x000fe400048070ff */
[----:B------:R-:W-:Y:S02]  /*d7b0*/  F2FP.SATFINITE.E4M3.F32.PACK_AB_MERGE_C R45, R45, R52, R49 ;  /* 0x000000342d2d723e */ /* 0x000fe40004807031 */
[----:B------:R-:W-:Y:S02]  /*d7c0*/  F2FP.SATFINITE.E4M3.F32.PACK_AB_MERGE_C R47, R82, R51, R67 ;  /* 0x00000033522f723e */ /* 0x000fe40004807043 */
[----:B------:R-:W-:Y:S02]  /*d7d0*/  F2FP.SATFINITE.E4M3.F32.PACK_AB_MERGE_C R49, R58, R57, R59 ;  /* 0x000000393a31723e */ /* 0x000fe4000480703b */
[----:B------:R-:W-:-:S07]  /*d7e0*/  F2FP.SATFINITE.E4M3.F32.PACK_AB_MERGE_C R51, R65, R64, R69 ;  /* 0x000000404133723e */ /* 0x000fce0004807045 */
.L_x_418:
[----:B------:R-:W-:Y:S05]  /*d7f0*/  BSYNC B2 ;  /* 0x0000000000027941 */ /* 0x000fea0003800000 */
.L_x_417:
[----:B------:R-:W-:-:S13]  /*d800*/  ISETP.GE.AND P3, PT, R55, R156, PT ;  /* 0x0000009c3700720c */ /* 0x000fda0003f66270 */
[--C-:B------:R-:W-:Y:S02]  /*d810*/  @!P3 SHF.R.S32.HI R57, RZ, 0x1f, R55.reuse ;  /* 0x0000001fff39b819 */ /* 0x100fe40000011437 */
[----:B------:R-:W-:-:S04]  /*d820*/  @!P3 IADD3 R55, P4, P5, R118, R136, R55 ;  /* 0x000000887637b210 */ /* 0x000fc80007d9e037 */
[----:B------:R-:W-:Y:S02]  /*d830*/  @!P3 IADD3.X R58, R4, R56, R57, P4, P5 ;  /* 0x00000038043ab210 */ /* 0x000fe400027ea439 */
[----:B------:R-:W-:-:S05]  /*d840*/  IADD3 R52, P4, R53, R124, RZ ;  /* 0x0000007c35347210 */ /* 0x000fca0007f9e0ff */
[----:B------:R-:W-:Y:S01]  /*d850*/  IMAD.X R53, R54, 0x1, R125, P4 ;  /* 0x0000000136357824 */ /* 0x000fe200020e067d */
[----:B------:R-:W-:-:S04]  /*d860*/  @!P3 IADD3 R54, P4, R55, R124, RZ ;  /* 0x0000007c3736b210 */ /* 0x000fc80007f9e0ff */
[----:B-1----:R1:W-:Y:S01]  /*d870*/  STG.E.128 desc[UR54][R52.64], R44 ;  /* 0x0000002c34007986 */ /* 0x0023e2000c101d36 */
[----:B------:R-:W-:-:S05]  /*d880*/  @!P3 IMAD.X R55, R58, 0x1, R125, P4 ;  /* 0x000000013a37b824 */ /* 0x000fca00020e067d */
[----:B---3--:R1:W-:Y:S03]  /*d890*/  @!P3 STG.E.128 desc[UR54][R54.64], R48 ;  /* 0x000000303600b986 */ /* 0x0083e6000c101d36 */
.L_x_416:
[----:B------:R-:W-:Y:S05]  /*d8a0*/  BSYNC B1 ;  /* 0x0000000000017941 */ /* 0x000fea0003800000 */
.L_x_415:
[----:B------:R-:W-:Y:S01]  /*d8b0*/  ISETP.NE.AND P3, PT, R35, RZ, PT ;  /* 0x000000ff2300720c */ /* 0x000fe20003f65270 */
[----:B------:R-:W-:-:S12]  /*d8c0*/  BSSY B1, `(.L_x_419) ;  /* 0x00000f8000017945 */ /* 0x000fd80003800000 */
[----:B------:R-:W-:Y:S05]  /*d8d0*/  @!P3 BRA `(.L_x_420) ;  /* 0x0000000c00d8b947 */ /* 0x000fea0003800000 */
[----:B-1----:R-:W-:Y:S01]  /*d8e0*/  SEL R44, R121, R162, !P1 ;  /* 0x000000a2792c7207 */ /* 0x002fe20004800000 */
        /* <DEDUP_REMOVED lines=22> */
[----:B------:R-:W-:Y:S01]  /*da50*/  SHF.R.U32.HI R58, RZ, 0x8, R85 ;  /* 0x00000008ff3a7819 */ /* 0x000fe20000011655 */
[----:B---3--:R-:W-:Y:S01]  /*da60*/  IMAD.MOV.U32 R61, RZ, RZ, R48 ;  /* 0x000000ffff3d7224 */ /* 0x008fe200078e0030 */
[----:B-1----:R-:W-:Y:S01]  /*da70*/  MOV R60, R44 ;  /* 0x0000002c003c7202 */ /* 0x002fe20000000f00 */
[----:B------:R-:W-:Y:S01]  /*da80*/  IMAD.MOV.U32 R59, RZ, RZ, R50 ;  /* 0x000000ffff3b7224 */ /* 0x000fe200078e0032 */
[----:B------:R-:W-:Y:S01]  /*da90*/  LOP3.LUT R63, R85, 0xff0000ff, RZ, 0xc0, !PT ;  /* 0xff0000ff553f7812 */ /* 0x000fe200078ec0ff */
[----:B------:R-:W-:Y:S01]  /*daa0*/  IMAD.SHL.U32 R44, R58, 0x100, RZ ;  /* 0x000001003a2c7824 */ /* 0x000fe200078e00ff */
[----:B------:R-:W-:Y:S01]  /*dab0*/  SHF.R.U32.HI R66, RZ, 0x8, R87 ;  /* 0x00000008ff427819 */ /* 0x000fe20000011657 */
[----:B------:R-:W-:Y:S01]  /*dac0*/  IMAD.MOV.U32 R58, RZ, RZ, R46 ;  /* 0x000000ffff3a7224 */ /* 0x000fe200078e002e */
[----:B------:R-:W-:Y:S02]  /*dad0*/  SHF.R.U32.HI R64, RZ, 0x8, R73 ;  /* 0x00000008ff407819 */ /* 0x000fe40000011649 */
[----:B------:R-:W-:Y:S01]  /*dae0*/  LOP3.LUT R63, R63, 0xff00, R44, 0xf8, !PT ;  /* 0x0000ff003f3f7812 */ /* 0x000fe200078ef82c */
[----:B------:R-:W-:Y:S01]  /*daf0*/  IMAD.SHL.U32 R44, R66, 0x100, RZ ;  /* 0x00000100422c7824 */ /* 0x000fe200078e00ff */
[----:B------:R-:W-:Y:S01]  /*db00*/  SHF.R.U32.HI R69, RZ, 0x10, R85 ;  /* 0x00000010ff457819 */ /* 0x000fe20000011655 */
[----:B------:R-:W-:Y:S01]  /*db10*/  IMAD.SHL.U32 R46, R64, 0x100, RZ ;  /* 0x00000100402e7824 */ /* 0x000fe200078e00ff */
[----:B------:R-:W-:-:S02]  /*db20*/  SHF.R.U32.HI R68, RZ, 0x10, R87 ;  /* 0x00000010ff447819 */ /* 0x000fc40000011657 */
[----:B------:R-:W-:Y:S02]  /*db30*/  LOP3.LUT R65, R87, 0xff0000ff, RZ, 0xc0, !PT ;  /* 0xff0000ff57417812 */ /* 0x000fe400078ec0ff */
[----:B------:R-:W-:Y:S02]  /*db40*/  LOP3.LUT R67, R73, 0xff0000ff, RZ, 0xc0, !PT ;  /* 0xff0000ff49437812 */ /* 0x000fe400078ec0ff */
[----:B------:R-:W-:Y:S02]  /*db50*/  SHF.R.U32.HI R62, RZ, 0x8, R75 ;  /* 0x00000008ff3e7819 */ /* 0x000fe4000001164b */
[----:B------:R-:W-:Y:S02]  /*db60*/  SHF.L.U32 R48, R69, 0x10, RZ ;  /* 0x0000001045307819 */ /* 0x000fe400000006ff */
[----:B------:R-:W-:Y:S01]  /*db70*/  LOP3.LUT R65, R65, 0xff00, R44, 0xf8, !PT ;  /* 0x0000ff0041417812 */ /* 0x000fe200078ef82c */
[----:B------:R-:W-:Y:S01]  /*db80*/  IMAD.U32 R44, R68, 0x10000, RZ ;  /* 0x00010000442c7824 */ /* 0x000fe200078e00ff */
[----:B------:R-:W-:Y:S01]  /*db90*/  LOP3.LUT R69, R67, 0xff00, R46, 0xf8, !PT ;  /* 0x0000ff0043457812 */ /* 0x000fe200078ef82e */
[----:B------:R-:W-:Y:S01]  /*dba0*/  IMAD.SHL.U32 R50, R62, 0x100, RZ ;  /* 0x000001003e327824 */ /* 0x000fe200078e00ff */
[----:B------:R-:W-:-:S02]  /*dbb0*/  F2FP.F16.E4M3.UNPACK_B R67, R161.H1 ;  /* 0x000000a1ff43723e */ /* 0x000fc400030006ff */
[----:B------:R-:W-:Y:S02]  /*dbc0*/  F2FP.F16.E4M3.UNPACK_B R64, R61.H1 ;  /* 0x0000003dff40723e */ /* 0x000fe400030006ff */
[----:B------:R-:W-:Y:S01]  /*dbd0*/  F2FP.F16.E4M3.UNPACK_B R62, R60.H1 ;  /* 0x0000003cff3e723e */ /* 0x000fe200030006ff */
[----:B------:R-:W-:Y:S01]  /*dbe0*/  HADD2.F32 R46, -RZ, R67.H0_H0 ;  /* 0x20000043ff2e7230 */ /* 0x000fe20000004100 */
[----:B------:R-:W-:Y:S02]  /*dbf0*/  SHF.R.U32.HI R52, RZ, 0x10, R73 ;  /* 0x00000010ff347819 */ /* 0x000fe40000011649 */
[----:B------:R-:W-:Y:S02]  /*dc00*/  LOP3.LUT R71, R75, 0xff0000ff, RZ, 0xc0, !PT ;  /* 0xff0000ff4b477812 */ /* 0x000fe400078ec0ff */
[----:B------:R-:W-:Y:S01]  /*dc10*/  LOP3.LUT R44, R65, 0xff0000, R44, 0xf8, !PT ;  /* 0x00ff0000412c7812 */ /* 0x000fe200078ef82c */
[----:B------:R-:W-:Y:S01]  /*dc20*/  HADD2.F32 R65, -RZ, R64.H0_H0 ;  /* 0x20000040ff417230 */ /* 0x000fe20000004100 */
[----:B------:R-:W-:-:S02]  /*dc30*/  F2FP.F16.E4M3.UNPACK_B R66, R159.H1 ;  /* 0x0000009fff42723e */ /* 0x000fc400030006ff */
[----:B------:R-:W-:Y:S02]  /*dc40*/  SHF.R.U32.HI R57, RZ, 0x10, R75 ;  /* 0x00000010ff397819 */ /* 0x000fe4000001164b */
[----:B------:R-:W-:Y:S01]  /*dc50*/  LOP3.LUT R48, R63, 0xff0000, R48, 0xf8, !PT ;  /* 0x00ff00003f307812 */ /* 0x000fe200078ef830 */
[----:B------:R-:W-:Y:S01]  /*dc60*/  HADD2.F32 R63, -RZ, R62.H0_H0 ;  /* 0x2000003eff3f7230 */ /* 0x000fe20000004100 */
[----:B------:R-:W-:Y:S01]  /*dc70*/  LOP3.LUT R70, R71, 0xff00, R50, 0xf8, !PT ;  /* 0x0000ff0047467812 */ /* 0x000fe200078ef832 */
[----:B------:R-:W-:Y:S02]  /*dc80*/  IMAD.U32 R50, R52, 0x10000, RZ ;  /* 0x0001000034327824 */ /* 0x000fe400078e00ff */
[-C--:B------:R-:W-:Y:S01]  /*dc90*/  FMUL.FTZ R52, R65, R46.reuse ;  /* 0x0000002e41347220 */ /* 0x080fe20000410000 */
[----:B------:R-:W-:Y:S02]  /*dca0*/  HADD2.F32 R68, -RZ, R66.H0_H0 ;  /* 0x20000042ff447230 */ /* 0x000fe40000004100 */
[----:B------:R-:W-:Y:S01]  /*dcb0*/  FMUL.FTZ R72, R63, R46 ;  /* 0x0000002e3f487220 */ /* 0x000fe20000410000 */
[----:B------:R-:W-:Y:S01]  /*dcc0*/  IMAD.U32 R57, R57, 0x10000, RZ ;  /* 0x0001000039397824 */ /* 0x000fe200078e00ff */
[----:B------:R-:W-:Y:S01]  /*dcd0*/  F2FP.F16.E4M3.UNPACK_B R161, R161 ;  /* 0x000000a1ffa1723e */ /* 0x000fe200020006ff */
[----:B------:R-:W-:-:S02]  /*dce0*/  HADD2.F32 R62, -RZ, R62.H1_H1 ;  /* 0x3000003eff3e7230 */ /* 0x000fc40000004100 */
[-C--:B------:R-:W-:Y:S01]  /*dcf0*/  FFMA.FTZ R52, R63, R68.reuse, -R52 ;  /* 0x000000443f347223 */ /* 0x080fe20000010834 */
[----:B------:R-:W-:Y:S01]  /*dd00*/  HADD2.F32 R63, -RZ, R67.H1_H1 ;  /* 0x30000043ff3f7230 */ /* 0x000fe20000004100 */
[----:B------:R-:W-:Y:S01]  /*dd10*/  LOP3.LUT R46, R70, 0xff0000, R57, 0xf8, !PT ;  /* 0x00ff0000462e7812 */ /* 0x000fe200078ef839 */
[----:B------:R-:W-:Y:S01]  /*dd20*/  FFMA.FTZ R57, R65, R68, R72 ;  /* 0x0000004441397223 */ /* 0x000fe20000010048 */
[----:B------:R-:W-:Y:S01]  /*dd30*/  HADD2.F32 R67, -RZ, R64.H1_H1 ;  /* 0x30000040ff437230 */ /* 0x000fe20000004100 */
[----:B------:R-:W-:Y:S01]  /*dd40*/  F2FP.F16.E4M3.UNPACK_B R65, R61 ;  /* 0x0000003dff41723e */ /* 0x000fe200020006ff */
[----:B------:R-:W-:Y:S01]  /*dd50*/  HADD2.F32 R68, -RZ, R66.H1_H1 ;  /* 0x30000042ff447230 */ /* 0x000fe20000004100 */
[----:B------:R-:W-:Y:S01]  /*dd60*/  F2FP.F16.E4M3.UNPACK_B R64, R60 ;  /* 0x0000003cff40723e */ /* 0x000fe200020006ff */
[-C--:B------:R-:W-:Y:S01]  /*dd70*/  FMUL.FTZ R60, R62, R63.reuse ;  /* 0x0000003f3e3c7220 */ /* 0x080fe20000410000 */
[----:B------:R-:W-:Y:S01]  /*dd80*/  LOP3.LUT R50, R69, 0xff0000, R50, 0xf8, !PT ;  /* 0x00ff000045327812 */ /* 0x000fe200078ef832 */
[----:B------:R-:W-:Y:S01]  /*dd90*/  FMUL.FTZ R61, R67, R63 ;  /* 0x0000003f433d7220 */ /* 0x000fe20000410000 */
[----:B------:R-:W-:Y:S01]  /*dda0*/  F2FP.F16.E4M3.UNPACK_B R159, R159 ;  /* 0x0000009fff9f723e */ /* 0x000fe200020006ff */
[----:B------:R-:W-:-:S02]  /*ddb0*/  HADD2.F32 R69, -RZ, R161.H0_H0 ;  /* 0x200000a1ff457230 */ /* 0x000fc40000004100 */
[-C--:B------:R-:W-:Y:S01]  /*ddc0*/  FFMA.FTZ R60, R67, R68.reuse, R60 ;  /* 0x00000044433c7223 */ /* 0x080fe2000001003c */
[----:B------:R-:W-:Y:S02]  /*ddd0*/  HADD2.F32 R66, -RZ, R65.H0_H0 ;  /* 0x20000041ff427230 */ /* 0x000fe40000004100 */
[----:B------:R-:W-:Y:S01]  /*dde0*/  FFMA.FTZ R61, R62, R68, -R61 ;  /* 0x000000443e3d7223 */ /* 0x000fe2000001083d */
[--C-:B------:R-:W-:Y:S01]  /*ddf0*/  HADD2.F32 R63, -RZ, R64.reuse.H0_H0 ;  /* 0x20000040ff3f7230 */ /* 0x100fe20000004100 */
[----:B------:R-:W-:Y:S01]  /*de00*/  F2FP.F16.E4M3.UNPACK_B R67, R160.H1 ;  /* 0x000000a0ff43723e */ /* 0x000fe200030006ff */
[----:B------:R-:W-:Y:S02]  /*de10*/  HADD2.F32 R62, -RZ, R159.H0_H0 ;  /* 0x2000009fff3e7230 */ /* 0x000fe40000004100 */
[-C--:B------:R-:W-:Y:S01]  /*de20*/  FMUL.FTZ R68, R66, R69.reuse ;  /* 0x0000004542447220 */ /* 0x080fe20000410000 */
[----:B------:R-:W-:Y:S02]  /*de30*/  HADD2.F32 R161, -RZ, R161.H1_H1 ;  /* 0x300000a1ffa17230 */ /* 0x000fe40000004100 */
[----:B------:R-:W-:Y:S01]  /*de40*/  FMUL.FTZ R69, R63, R69 ;  /* 0x000000453f457220 */ /* 0x000fe20000410000 */
[----:B------:R-:W-:-:S02]  /*de50*/  HADD2.F32 R64, -RZ, R64.H1_H1 ;  /* 0x30000040ff407230 */ /* 0x000fc40000004100 */
[-C--:B------:R-:W-:Y:S01]  /*de60*/  FFMA.FTZ R63, R63, R62.reuse, -R68 ;  /* 0x0000003e3f3f7223 */ /* 0x080fe20000010844 */
[----:B------:R-:W-:Y:S01]  /*de70*/  HADD2.F32 R65, -RZ, R65.H1_H1 ;  /* 0x30000041ff417230 */ /* 0x000fe20000004100 */
[----:B------:R-:W-:Y:S01]  /*de80*/  F2FP.F16.E4M3.UNPACK_B R68, R59.H1 ;  /* 0x0000003bff44723e */ /* 0x000fe200030006ff */
[----:B------:R-:W-:Y:S02]  /*de90*/  HADD2.F32 R159, -RZ, R159.H1_H1 ;  /* 0x3000009fff9f7230 */ /* 0x000fe40000004100 */
[-C--:B------:R-:W-:Y:S01]  /*dea0*/  FMUL.FTZ R70, R64, R161.reuse ;  /* 0x000000a140467220 */ /* 0x080fe20000410000 */
[----:B------:R-:W-:Y:S01]  /*deb0*/  FFMA.FTZ R62, R66, R62, R69 ;  /* 0x0000003e423e7223 */ /* 0x000fe20000010045 */
[C---:B------:R-:W-:Y:S01]  /*dec0*/  FMUL.FTZ R69, R65.reuse, R161 ;  /* 0x000000a141457220 */ /* 0x040fe20000410000 */
[----:B------:R-:W-:Y:S01]  /*ded0*/  F2FP.F16.E4M3.UNPACK_B R71, R158.H1 ;  /* 0x0000009eff47723e */ /* 0x000fe200030006ff */
[----:B------:R-:W-:Y:S01]  /*dee0*/  FFMA.FTZ R65, R65, R159, R70 ;  /* 0x0000009f41417223 */ /* 0x000fe20000010046 */
[----:B------:R-:W-:Y:S01]  /*def0*/  F2FP.F16.E4M3.UNPACK_B R66, R58.H1 ;  /* 0x0000003aff42723e */ /* 0x000fe200030006ff */
[----:B------:R-:W-:-:S02]  /*df00*/  HADD2.F32 R73, -RZ, R67.H1_H1 ;  /* 0x30000043ff497230 */ /* 0x000fc40000004100 */
[----:B------:R-:W-:Y:S01]  /*df10*/  FFMA.FTZ R64, R64, R159, -R69 ;  /* 0x0000009f40407223 */ /* 0x000fe20000010845 */
[--C-:B------:R-:W-:Y:S01]  /*df20*/  HADD2.F32 R70, -RZ, R68.reuse.H1_H1 ;  /* 0x30000044ff467230 */ /* 0x100fe20000004100 */
[----:B------:R-:W-:Y:S01]  /*df30*/  F2FP.F16.E4M3.UNPACK_B R160, R160 ;  /* 0x000000a0ffa0723e */ /* 0x000fe200020006ff */
[----:B------:R-:W-:Y:S01]  /*df40*/  HADD2.F32 R69, -RZ, R68.H0_H0 ;  /* 0x20000044ff457230 */ /* 0x000fe20000004100 */
[----:B------:R-:W-:Y:S01]  /*df50*/  F2FP.F16.E4M3.UNPACK_B R58, R58 ;  /* 0x0000003aff3a723e */ /* 0x000fe200020006ff */
[----:B------:R-:W-:Y:S02]  /*df60*/  HADD2.F32 R72, -RZ, R71.H0_H0 ;  /* 0x20000047ff487230 */ /* 0x000fe40000004100 */
[----:B------:R-:W-:Y:S01]  /*df70*/  FMUL.FTZ R75, R70, R73 ;  /* 0x00000049464b7220 */ /* 0x000fe20000410000 */
[----:B------:R-:W-:Y:S01]  /*df80*/  HADD2.F32 R74, -RZ, R67.H0_H0 ;  /* 0x20000043ff4a7230 */ /* 0x000fe20000004100 */
[----:B------:R-:W-:Y:S01]  /*df90*/  F2FP.F16.E4M3.UNPACK_B R158, R158 ;  /* 0x0000009eff9e723e */ /* 0x000fe200020006ff */
[----:B------:R-:W-:Y:S01]  /*dfa0*/  HADD2.F32 R68, -RZ, R66.H1_H1 ;  /* 0x30000042ff447230 */ /* 0x000fe20000004100 */
[----:B------:R-:W-:Y:S01]  /*dfb0*/  F2FP.SATFINITE.E4M3.F32.PACK_AB_MERGE_C R52, R61, R52, RZ ;  /* 0x000000343d34723e */ /* 0x000fe200048070ff */
[----:B------:R-:W-:-:S02]  /*dfc0*/  HADD2.F32 R71, -RZ, R71.H1_H1 ;  /* 0x30000047ff477230 */ /* 0x000fc40000004100 */
[-C--:B------:R-:W-:Y:S01]  /*dfd0*/  FMUL.FTZ R80, R69, R74.reuse ;  /* 0x0000004a45507220 */ /* 0x080fe20000410000 */
[----:B------:R-:W-:Y:S02]  /*dfe0*/  HADD2.F32 R67, -RZ, R66.H0_H0 ;  /* 0x20000042ff437230 */ /* 0x000fe40000004100 */
[C---:B------:R-:W-:Y:S01]  /*dff0*/  FMUL.FTZ R73, R68.reuse, R73 ;  /* 0x0000004944497220 */ /* 0x040fe20000410000 */
[----:B------:R-:W-:Y:S01]  /*e000*/  F2FP.F16.E4M3.UNPACK_B R61, R45 ;  /* 0x0000002dff3d723e */ /* 0x000fe200020006ff */
[----:B------:R-:W-:Y:S01]  /*e010*/  FFMA.FTZ R81, R68, R71, -R75 ;  /* 0x0000004744517223 */ /* 0x000fe2000001084b */
[----:B------:R-:W-:Y:S01]  /*e020*/  F2FP.F16.E4M3.UNPACK_B R68, R59 ;  /* 0x0000003bff44723e */ /* 0x000fe200020006ff */
[C---:B------:R-:W-:Y:S01]  /*e030*/  FMUL.FTZ R74, R67.reuse, R74 ;  /* 0x0000004a434a7220 */ /* 0x040fe20000410000 */
[----:B------:R-:W-:Y:S01]  /*e040*/  FFMA.FTZ R66, R67, R72, -R80 ;  /* 0x0000004843427223 */ /* 0x000fe20000010850 */
[----:B------:R-:W-:Y:S01]  /*e050*/  FFMA.FTZ R80, R70, R71, R73 ;  /* 0x0000004746507223 */ /* 0x000fe20000010049 */
[----:B------:R-:W-:-:S02]  /*e060*/  HADD2.F32 R73, -RZ, R160.H1_H1 ;  /* 0x300000a0ff497230 */ /* 0x000fc40000004100 */
[----:B------:R-:W-:Y:S01]  /*e070*/  FFMA.FTZ R67, R69, R72, R74 ;  /* 0x0000004845437223 */ /* 0x000fe2000001004a */
[--C-:B------:R-:W-:Y:S02]  /*e080*/  HADD2.F32 R69, -RZ, R68.reuse.H0_H0 ;  /* 0x20000044ff457230 */ /* 0x100fe40000004100 */
[----:B------:R-:W-:Y:S02]  /*e090*/  HADD2.F32 R68, -RZ, R68.H1_H1 ;  /* 0x30000044ff447230 */ /* 0x000fe40000004100 */
[----:B------:R-:W-:Y:S01]  /*e0a0*/  HADD2.F32 R72, -RZ, R160.H0_H0 ;  /* 0x200000a0ff487230 */ /* 0x000fe20000004100 */
[----:B------:R-:W-:Y:S01]  /*e0b0*/  F2FP.SATFINITE.E4M3.F32.PACK_AB_MERGE_C R80, R80, R67, RZ ;  /* 0x000000435050723e */ /* 0x000fe200048070ff */
[--C-:B------:R-:W-:Y:S02]  /*e0c0*/  HADD2.F32 R59, -RZ, R58.reuse.H0_H0 ;  /* 0x2000003aff3b7230 */ /* 0x100fe40000004100 */
[----:B------:R-:W-:Y:S01]  /*e0d0*/  FMUL.FTZ R75, R68, R73 ;  /* 0x00000049444b7220 */ /* 0x000fe20000410000 */
[----:B------:R-:W-:-:S02]  /*e0e0*/  HADD2.F32 R58, -RZ, R58.H1_H1 ;  /* 0x3000003aff3a7230 */ /* 0x000fc40000004100 */
[-C--:B------:R-:W-:Y:S01]  /*e0f0*/  FMUL.FTZ R74, R69, R72.reuse ;  /* 0x00000048454a7220 */ /* 0x080fe20000410000 */
[--C-:B------:R-:W-:Y:S02]  /*e100*/  HADD2.F32 R71, -RZ, R158.reuse.H1_H1 ;  /* 0x3000009eff477230 */ /* 0x100fe40000004100 */
[C---:B------:R-:W-:Y:S01]  /*e110*/  FMUL.FTZ R72, R59.reuse, R72 ;  /* 0x000000483b487220 */ /* 0x040fe20000410000 */
[----:B------:R-:W-:Y:S02]  /*e120*/  HADD2.F32 R70, -RZ, R158.H0_H0 ;  /* 0x2000009eff467230 */ /* 0x000fe40000004100 */
[C---:B------:R-:W-:Y:S01]  /*e130*/  FMUL.FTZ R73, R58.reuse, R73 ;  /* 0x000000493a497220 */ /* 0x040fe20000410000 */
[----:B------:R-:W-:Y:S01]  /*e140*/  FFMA.FTZ R75, R58, R71, -R75 ;  /* 0x000000473a4b7223 */ /* 0x000fe2000001084b */
[----:B------:R-:W-:Y:S01]  /*e150*/  F2FP.SATFINITE.E4M3.F32.PACK_AB_MERGE_C R58, R60, R57, RZ ;  /* 0x000000393c3a723e */ /* 0x000fe200048070ff */
[----:B------:R-:W-:Y:S01]  /*e160*/  FFMA.FTZ R74, R59, R70, -R74 ;  /* 0x000000463b4a7223 */ /* 0x000fe2000001084a */
[----:B------:R-:W-:Y:S01]  /*e170*/  F2FP.SATFINITE.E4M3.F32.PACK_AB_MERGE_C R57, R81, R66, RZ ;  /* 0x000000425139723e */ /* 0x000fe200048070ff */
[----:B------:R-:W-:Y:S01]  /*e180*/  HADD2.F32 R60, -RZ, R61.H0_H0 ;  /* 0x2000003dff3c7230 */ /* 0x000fe20000004100 */
[----:B------:R-:W-:Y:S01]  /*e190*/  F2FP.SATFINITE.E4M3.F32.PACK_AB_MERGE_C R59, R64, R63, R52 ;  /* 0x0000003f403b723e */ /* 0x000fe20004807034 */
[----:B------:R-:W-:Y:S01]  /*e1a0*/  FFMA.FTZ R72, R69, R70, R72 ;  /* 0x0000004645487223 */ /* 0x000fe20000010048 */
[----:B------:R-:W-:Y:S01]  /*e1b0*/  F2FP.F16.E4M3.UNPACK_B R66, R49 ;  /* 0x00000031ff42723e */ /* 0x000fe200020006ff */
[----:B------:R-:W-:Y:S01]  /*e1c0*/  FFMA.FTZ R73, R68, R71, R73 ;  /* 0x0000004744497223 */ /* 0x000fe20000010049 */
[----:B------:R-:W-:-:S02]  /*e1d0*/  F2FP.F16.E4M3.UNPACK_B R63, R50 ;  /* 0x00000032ff3f723e */ /* 0x000fc400020006ff */
[----:B------:R-:W-:Y:S01]  /*e1e0*/  F2FP.SATFINITE.E4M3.F32.PACK_AB_MERGE_C R58, R65, R62, R58 ;  /* 0x0000003e413a723e */ /* 0x000fe2000480703a */
[--C-:B------:R-:W-:Y:S01]  /*e1f0*/  HADD2.F32 R62, -RZ, R66.reuse.H0_H0 ;  /* 0x20000042ff3e7230 */ /* 0x100fe20000004100 */
[-C--:B------:R-:W-:Y:S01]  /*e200*/  F2FP.F16.E4M3.UNPACK_B R64, R48.reuse ;  /* 0x00000030ff40723e */ /* 0x080fe200020006ff */
[--C-:B------:R-:W-:Y:S01]  /*e210*/  HADD2.F32 R67, -RZ, R63.reuse.H0_H0 ;  /* 0x2000003fff437230 */ /* 0x100fe20000004100 */
[----:B------:R-:W-:Y:S01]  /*e220*/  F2FP.F16.E4M3.UNPACK_B R48, R48.H1 ;  /* 0x00000030ff30723e */ /* 0x000fe200030006ff */
[----:B------:R-:W-:Y:S01]  /*e230*/  HADD2.F32 R66, -RZ, R66.H1_H1 ;  /* 0x30000042ff427230 */ /* 0x000fe20000004100 */
[----:B------:R-:W-:Y:S01]  /*e240*/  F2FP.SATFINITE.E4M3.F32.PACK_AB_MERGE_C R52, R73, R72, R80 ;  /* 0x000000484934723e */ /* 0x000fe20004807050 */
[----:B------:R-:W-:Y:S02]  /*e250*/  HADD2.F32 R65, -RZ, R64.H0_H0 ;  /* 0x20000040ff417230 */ /* 0x000fe40000004100 */
[-C--:B------:R-:W-:Y:S01]  /*e260*/  FMUL.FTZ R69, R62, R67.reuse ;  /* 0x000000433e457220 */ /* 0x080fe20000410000 */
[----:B------:R-:W-:Y:S01]  /*e270*/  FMUL.FTZ R71, R60, R67 ;  /* 0x000000433c477220 */ /* 0x000fe20000410000 */
[----:B------:R-:W-:Y:S01]  /*e280*/  HADD2.F32 R67, -RZ, R63.H1_H1 ;  /* 0x3000003fff437230 */ /* 0x000fe20000004100 */
[----:B------:R-:W-:Y:S01]  /*e290*/  F2FP.F16.E4M3.UNPACK_B R73, R46 ;  /* 0x0000002eff49723e */ /* 0x000fe200020006ff */
[----:B------:R-:W-:-:S02]  /*e2a0*/  HADD2.F32 R63, -RZ, R61.H1_H1 ;  /* 0x3000003dff3f7230 */ /* 0x000fc40000004100 */
[-C--:B------:R-:W-:Y:S01]  /*e2b0*/  FFMA.FTZ R60, R60, R65.reuse, -R69 ;  /* 0x000000413c3c7223 */ /* 0x080fe20000010845 */
[----:B------:R-:W-:Y:S01]  /*e2c0*/  FFMA.FTZ R61, R62, R65, R71 ;  /* 0x000000413e3d7223 */ /* 0x000fe20000010047 */
[----:B------:R-:W-:Y:S02]  /*e2d0*/  HADD2.F32 R65, -RZ, R64.H1_H1 ;  /* 0x30000040ff417230 */ /* 0x000fe40000004100 */
[CC--:B------:R-:W-:Y:S01]  /*e2e0*/  FMUL.FTZ R68, R66.reuse, R67.reuse ;  /* 0x0000004342447220 */ /* 0x0c0fe20000410000 */
[C---:B------:R-:W-:Y:S01]  /*e2f0*/  FMUL.FTZ R69, R63.reuse, R67 ;  /* 0x000000433f457220 */ /* 0x040fe20000410000 */
[----:B------:R-:W-:Y:S02]  /*e300*/  F2FP.F16.E4M3.UNPACK_B R64, R49.H1 ;  /* 0x00000031ff40723e */ /* 0x000fe400030006ff */
[----:B------:R-:W-:Y:S01]  /*e310*/  F2FP.F16.E4M3.UNPACK_B R67, R50.H1 ;  /* 0x00000032ff43723e */ /* 0x000fe200030006ff */
[----:B------:R-:W-:Y:S01]  /*e320*/  FFMA.FTZ R50, R66, R65, R69 ;  /* 0x0000004142327223 */ /* 0x000fe20000010045 */
[----:B------:R-:W-:Y:S01]  /*e330*/  F2FP.F16.E4M3.UNPACK_B R62, R45.H1 ;  /* 0x0000002dff3e723e */ /* 0x000fe200030006ff */
[----:B------:R-:W-:Y:S01]  /*e340*/  FFMA.FTZ R45, R63, R65, -R68 ;  /* 0x000000413f2d7223 */ /* 0x000fe20000010844 */
[----:B------:R-:W-:Y:S01]  /*e350*/  HADD2.F32 R63, -RZ, R64.H0_H0 ;  /* 0x20000040ff3f7230 */ /* 0x000fe20000004100 */
[----:B------:R-:W-:Y:S01]  /*e360*/  F2FP.SATFINITE.E4M3.F32.PACK_AB_MERGE_C R57, R75, R74, R57 ;  /* 0x0000004a4b39723e */ /* 0x000fe20004807039 */
[----:B------:R-:W-:Y:S01]  /*e370*/  HADD2.F32 R66, -RZ, R67.H0_H0 ;  /* 0x20000043ff427230 */ /* 0x000fe20000004100 */
[----:B------:R-:W-:Y:S01]  /*e380*/  F2FP.F16.E4M3.UNPACK_B R71, R44.H1 ;  /* 0x0000002cff47723e */ /* 0x000fe200030006ff */
[----:B------:R-:W-:Y:S01]  /*e390*/  HADD2.F32 R49, -RZ, R62.H0_H0 ;  /* 0x2000003eff317230 */ /* 0x000fe20000004100 */
[----:B------:R-:W-:Y:S01]  /*e3a0*/  F2FP.F16.E4M3.UNPACK_B R74, R46.H1 ;  /* 0x0000002eff4a723e */ /* 0x000fe200030006ff */
[----:B------:R-:W-:-:S02]  /*e3b0*/  HADD2.F32 R65, -RZ, R64.H1_H1 ;  /* 0x30000040ff417230 */ /* 0x000fc40000004100 */
[-C--:B------:R-:W-:Y:S01]  /*e3c0*/  FMUL.FTZ R70, R63, R66.reuse ;  /* 0x000000423f467220 */ /* 0x080fe20000410000 */
[----:B------:R-:W-:Y:S02]  /*e3d0*/  HADD2.F32 R64, -RZ, R48.H0_H0 ;  /* 0x20000030ff407230 */ /* 0x000fe40000004100 */
[C---:B------:R-:W-:Y:S01]  /*e3e0*/  FMUL.FTZ R66, R49.reuse, R66 ;  /* 0x0000004231427220 */ /* 0x040fe20000410000 */
[----:B------:R-:W-:Y:S02]  /*e3f0*/  HADD2.F32 R68, -RZ, R67.H1_H1 ;  /* 0x30000043ff447230 */ /* 0x000fe40000004100 */
[----:B------:R-:W-:Y:S02]  /*e400*/  HADD2.F32 R62, -RZ, R62.H1_H1 ;  /* 0x3000003eff3e7230 */ /* 0x000fe40000004100 */
[----:B------:R-:W-:Y:S02]  /*e410*/  HADD2.F32 R67, -RZ, R48.H1_H1 ;  /* 0x30000030ff437230 */ /* 0x000fe40000004100 */
[----:B------:R-:W-:Y:S01]  /*e420*/  FFMA.FTZ R48, R49, R64, -R70 ;  /* 0x0000004031307223 */ /* 0x000fe20000010846 */
[----:B------:R-:W-:Y:S01]  /*e430*/  FMUL.FTZ R69, R65, R68 ;  /* 0x0000004441457220 */ /* 0x000fe20000410000 */
[----:B------:R-:W-:Y:S01]  /*e440*/  FFMA.FTZ R49, R63, R64, R66 ;  /* 0x000000403f317223 */ /* 0x000fe20000010042 */
[C---:B------:R-:W-:Y:S01]  /*e450*/  FMUL.FTZ R68, R62.reuse, R68 ;  /* 0x000000443e447220 */ /* 0x040fe20000410000 */
[----:B------:R-:W-:Y:S01]  /*e460*/  F2FP.F16.E4M3.UNPACK_B R66, R51 ;  /* 0x00000033ff42723e */ /* 0x000fe200020006ff */
[----:B------:R-:W-:Y:S01]  /*e470*/  FFMA.FTZ R63, R62, R67, -R69 ;  /* 0x000000433e3f7223 */ /* 0x000fe20000010845 */
[----:B------:R-:W-:Y:S01]  /*e480*/  F2FP.F16.E4M3.UNPACK_B R64, R47 ;  /* 0x0000002fff40723e */ /* 0x000fe200020006ff */
[----:B------:R-:W-:Y:S01]  /*e490*/  FFMA.FTZ R62, R65, R67, R68 ;  /* 0x00000043413e7223 */ /* 0x000fe20000010044 */
[----:B------:R-:W-:Y:S01]  /*e4a0*/  F2FP.F16.E4M3.UNPACK_B R70, R44 ;  /* 0x0000002cff46723e */ /* 0x000fe200020006ff */
[----:B------:R-:W-:Y:S01]  /*e4b0*/  HADD2.F32 R68, -RZ, R66.H0_H0 ;  /* 0x20000042ff447230 */ /* 0x000fe20000004100 */
[----:B------:R-:W-:Y:S01]  /*e4c0*/  F2FP.F16.E4M3.UNPACK_B R67, R51.H1 ;  /* 0x00000033ff43723e */ /* 0x000fe200030006ff */
[----:B------:R-:W-:Y:S01]  /*e4d0*/  HADD2.F32 R44, -RZ, R73.H0_H0 ;  /* 0x20000049ff2c7230 */ /* 0x000fe20000004100 */
[----:B------:R-:W-:Y:S01]  /*e4e0*/  F2FP.F16.E4M3.UNPACK_B R47, R47.H1 ;  /* 0x0000002fff2f723e */ /* 0x000fe200030006ff */
[----:B------:R-:W-:Y:S01]  /*e4f0*/  HADD2.F32 R51, -RZ, R64.H0_H0 ;  /* 0x20000040ff337230 */ /* 0x000fe20000004100 */
[----:B------:R-:W-:Y:S01]  /*e500*/  F2FP.SATFINITE.E4M3.F32.PACK_AB_MERGE_C R48, R63, R48, RZ ;  /* 0x000000303f30723e */ /* 0x000fe200048070ff */
[----:B------:R-:W-:-:S02]  /*e510*/  HADD2.F32 R46, -RZ, R70.H0_H0 ;  /* 0x20000046ff2e7230 */ /* 0x000fc40000004100 */
[CC--:B------:R-:W-:Y:S01]  /*e520*/  FMUL.FTZ R82, R68.reuse, R44.reuse ;  /* 0x0000002c44527220 */ /* 0x0c0fe20000410000 */
[----:B------:R-:W-:Y:S02]  /*e530*/  HADD2.F32 R69, -RZ, R67.H0_H0 ;  /* 0x20000043ff457230 */ /* 0x000fe40000004100 */
[C---:B------:R-:W-:Y:S01]  /*e540*/  FMUL.FTZ R75, R51.reuse, R44 ;  /* 0x0000002c334b7220 */ /* 0x040fe20000410000 */
[----:B------:R-:W-:Y:S02]  /*e550*/  HADD2.F32 R80, -RZ, R74.H0_H0 ;  /* 0x2000004aff507230 */ /* 0x000fe40000004100 */
[-C--:B------:R-:W-:Y:S01]  /*e560*/  FFMA.FTZ R44, R51, R46.reuse, -R82 ;  /* 0x0000002e332c7223 */ /* 0x080fe20000010852 */
[----:B------:R-:W-:Y:S02]  /*e570*/  HADD2.F32 R65, -RZ, R47.H0_H0 ;  /* 0x2000002fff417230 */ /* 0x000fe40000004100 */
[----:B------:R-:W-:Y:S01]  /*e580*/  FFMA.FTZ R46, R68, R46, R75 ;  /* 0x0000002e442e7223 */ /* 0x000fe2000001004b */
[----:B------:R-:W-:-:S02]  /*e590*/  HADD2.F32 R67, -RZ, R67.H1_H1 ;  /* 0x30000043ff437230 */ /* 0x000fc40000004100 */
[-C--:B------:R-:W-:Y:S01]  /*e5a0*/  FMUL.FTZ R84, R69, R80.reuse ;  /* 0x0000005045547220 */ /* 0x080fe20000410000 */
[----:B------:R-:W-:Y:S02]  /*e5b0*/  HADD2.F32 R74, -RZ, R74.H1_H1 ;  /* 0x3000004aff4a7230 */ /* 0x000fe40000004100 */
[----:B------:R-:W-:Y:S01]  /*e5c0*/  FMUL.FTZ R80, R65, R80 ;  /* 0x0000005041507220 */ /* 0x000fe20000410000 */
[----:B------:R-:W-:Y:S01]  /*e5d0*/  HADD2.F32 R47, -RZ, R47.H1_H1 ;  /* 0x3000002fff2f7230 */ /* 0x000fe20000004100 */
[----:B------:R-:W-:Y:S01]  /*e5e0*/  F2FP.SATFINITE.E4M3.F32.PACK_AB_MERGE_C R49, R62, R49, RZ ;  /* 0x000000313e31723e */ /* 0x000fe200048070ff */
[----:B------:R-:W-:Y:S01]  /*e5f0*/  HADD2.F32 R72, -RZ, R71.H0_H0 ;  /* 0x20000047ff487230 */ /* 0x000fe20000004100 */
[----:B------:R-:W-:Y:S01]  /*e600*/  F2FP.SATFINITE.E4M3.F32.PACK_AB_MERGE_C R45, R45, R60, R48 ;  /* 0x0000003c2d2d723e */ /* 0x000fe20004807030 */
[----:B------:R-:W-:Y:S01]  /*e610*/  HADD2.F32 R66, -RZ, R66.H1_H1 ;  /* 0x30000042ff427230 */ /* 0x000fe20000004100 */
[----:B------:R-:W-:Y:S01]  /*e620*/  F2FP.SATFINITE.E4M3.F32.PACK_AB_MERGE_C R49, R50, R61, R49 ;  /* 0x0000003d3231723e */ /* 0x000fe20004807031 */
[----:B------:R-:W-:-:S02]  /*e630*/  HADD2.F32 R73, -RZ, R73.H1_H1 ;  /* 0x30000049ff497230 */ /* 0x000fc40000004100 */
[----:B------:R-:W-:Y:S01]  /*e640*/  FFMA.FTZ R84, R65, R72, -R84 ;  /* 0x0000004841547223 */ /* 0x000fe20000010854 */
[----:B------:R-:W-:Y:S02]  /*e650*/  HADD2.F32 R51, -RZ, R70.H1_H1 ;  /* 0x30000046ff337230 */ /* 0x000fe40000004100 */
[-C--:B------:R-:W-:Y:S01]  /*e660*/  FMUL.FTZ R70, R67, R74.reuse ;  /* 0x0000004a43467220 */ /* 0x080fe20000410000 */
[----:B------:R-:W-:Y:S02]  /*e670*/  HADD2.F32 R64, -RZ, R64.H1_H1 ;  /* 0x30000040ff407230 */ /* 0x000fe40000004100 */
[----:B------:R-:W-:Y:S01]  /*e680*/  FMUL.FTZ R74, R47, R74 ;  /* 0x0000004a2f4a7220 */ /* 0x000fe20000410000 */
[----:B------:R-:W-:Y:S02]  /*e690*/  HADD2.F32 R68, -RZ, R71.H1_H1 ;  /* 0x30000047ff447230 */ /* 0x000fe40000004100 */
[-C--:B------:R-:W-:Y:S01]  /*e6a0*/  FMUL.FTZ R65, R66, R73.reuse ;  /* 0x0000004942417220 */ /* 0x080fe20000410000 */
[----:B------:R-:W-:Y:S01]  /*e6b0*/  FFMA.FTZ R80, R69, R72, R80 ;  /* 0x0000004845507223 */ /* 0x000fe20000010050 */
[----:B------:R-:W-:Y:S01]  /*e6c0*/  FMUL.FTZ R73, R64, R73 ;  /* 0x0000004940497220 */ /* 0x000fe20000410000 */
[----:B------:R-:W-:-:S02]  /*e6d0*/  IMAD.MOV.U32 R48, RZ, RZ, R58 ;  /* 0x000000ffff307224 */ /* 0x000fc400078e003a */
[-C--:B------:R-:W-:Y:S01]  /*e6e0*/  FFMA.FTZ R47, R47, R68.reuse, -R70 ;  /* 0x000000442f2f7223 */ /* 0x080fe20000010846 */
[----:B------:R-:W-:Y:S01]  /*e6f0*/  FFMA.FTZ R67, R67, R68, R74 ;  /* 0x0000004443437223 */ /* 0x000fe2000001004a */
[-C--:B------:R-:W-:Y:S01]  /*e700*/  FFMA.FTZ R65, R64, R51.reuse, -R65 ;  /* 0x0000003340417223 */ /* 0x080fe20000010841 */
[----:B------:R-:W-:Y:S01]  /*e710*/  FFMA.FTZ R73, R66, R51, R73 ;  /* 0x0000003342497223 */ /* 0x000fe20000010049 */
[----:B------:R-:W-:Y:S01]  /*e720*/  IMAD.MOV.U32 R50, RZ, RZ, R52 ;  /* 0x000000ffff327224 */ /* 0x000fe200078e0034 */
[----:B------:R-:W-:Y:S02]  /*e730*/  F2FP.SATFINITE.E4M3.F32.PACK_AB_MERGE_C R47, R47, R84, RZ ;  /* 0x000000542f2f723e */ /* 0x000fe400048070ff */
[----:B------:R-:W-:Y:S02]  /*e740*/  F2FP.SATFINITE.E4M3.F32.PACK_AB_MERGE_C R67, R67, R80, RZ ;  /* 0x000000504343723e */ /* 0x000fe400048070ff */
[----:B------:R-:W-:Y:S01]  /*e750*/  F2FP.SATFINITE.E4M3.F32.PACK_AB_MERGE_C R47, R65, R44, R47 ;  /* 0x0000002c412f723e */ /* 0x000fe2000480702f */
[----:B------:R-:W-:Y:S01]  /*e760*/  IMAD.MOV.U32 R44, RZ, RZ, R59 ;  /* 0x000000ffff2c7224 */ /* 0x000fe200078e003b */
[----:B------:R-:W-:Y:S01]  /*e770*/  F2FP.SATFINITE.E4M3.F32.PACK_AB_MERGE_C R51, R73, R46, R67 ;  /* 0x0000002e4933723e */ /* 0x000fe20004807043 */
[----:B------:R-:W-:-:S07]  /*e780*/  IMAD.MOV.U32 R46, RZ, RZ, R57 ;  /* 0x000000ffff2e7224 */ /* 0x000fce00078e0039 */
.L_x_422:
[----:B------:R-:W-:Y:S05]  /*e790*/  BSYNC B2 ;  /* 0x0000000000027941 */ /* 0x000fea0003800000 */
.L_x_421:
[----:B------:R-:W-:-:S13]  /*e7a0*/  ISETP.GE.AND P3, PT, R55, R156, PT ;  /* 0x0000009c3700720c */ /* 0x000fda0003f66270 */
[--C-:B------:R-:W-:Y:S02]  /*e7b0*/  @!P3 SHF.R.S32.HI R57, RZ, 0x1f, R55.reuse ;  /* 0x0000001fff39b819 */ /* 0x100fe40000011437 */
[----:B------:R-:W-:-:S04]  /*e7c0*/  @!P3 IADD3 R55, P4, P5, R118, R136, R55 ;  /* 0x000000887637b210 */ /* 0x000fc80007d9e037 */
[----:B------:R-:W-:Y:S02]  /*e7d0*/  @!P3 IADD3.X R58, R4, R56, R57, P4, P5 ;  /* 0x00000038043ab210 */ /* 0x000fe400027ea439 */
[----:B------:R-:W-:-:S04]  /*e7e0*/  IADD3 R52, P4, R53, R124, RZ ;  /* 0x0000007c35347210 */ /* 0x000fc80007f9e0ff */
[----:B------:R-:W-:Y:S02]  /*e7f0*/  IADD3.X R53, R54, R125, RZ, P4, !PT ;  /* 0x0000007d36357210 */ /* 0x000fe400027fe4ff */
[----:B------:R-:W-:-:S03]  /*e800*/  @!P3 IADD3 R54, P4, R55, R124, RZ ;  /* 0x0000007c3736b210 */ /* 0x000fc60007f9e0ff */
[----:B-1----:R4:W-:Y:S02]  /*e810*/  STG.E.128 desc[UR54][R52.64], R44 ;  /* 0x0000002c34007986 */ /* 0x0029e4000c101d36 */
[----:B------:R-:W-:-:S05]  /*e820*/  @!P3 IMAD.X R55, R58, 0x1, R125, P4 ;  /* 0x000000013a37b824 */ /* 0x000fca00020e067d */
[----:B---3--:R4:W-:Y:S03]  /*e830*/  @!P3 STG.E.128 desc[UR54][R54.64], R48 ;  /* 0x000000303600b986 */ /* 0x0089e6000c101d36 */
.L_x_420:
[----:B------:R-:W-:Y:S05]  /*e840*/  BSYNC B1 ;  /* 0x0000000000017941 */ /* 0x000fea0003800000 */
.L_x_419:
[----:B------:R-:W-:-:S13]  /*e850*/  ISETP.NE.AND P3, PT, R36, RZ, PT ;  /* 0x000000ff2400720c */ /* 0x000fda0003f65270 */
[----:B------:R-:W-:Y:S05]  /*e860*/  @!P3 BRA `(.L_x_373) ;  /* 0x0000001000c0b947 */ /* 0x000fea0003800000 */
[----:B-1--4-:R-:W3:Y:S01]  /*e870*/  LDL R44, [R1+0x10] ;  /* 0x00001000012c7983 */ /* 0x012ee20000100800 */
[----:B------:R-:W-:Y:S01]  /*e880*/  IADD3 R53, P3, P4, R118, R136, R29 ;  /* 0x0000008876357210 */ /* 0x000fe20007c7e01d */
[----:B------:R-:W-:Y:S01]  /*e890*/  BSSY B1, `(.L_x_423) ;  /* 0x00000ec000017945 */ /* 0x000fe20003800000 */
[----:B---3--:R-:W-:Y:S02]  /*e8a0*/  LOP3.LUT P5, RZ, R44, 0x1, RZ, 0xc0, !PT ;  /* 0x000000012cff7812 */ /* 0x008fe400078ac0ff */
[----:B------:R-:W-:Y:S02]  /*e8b0*/  IADD3.X R44, R4, R56, R32, P3, P4 ;  /* 0x00000038042c7210 */ /* 0x000fe40001fe8420 */
[----:B------:R-:W-:Y:S02]  /*e8c0*/  SEL R162, R121, R162, !P5 ;  /* 0x000000a279a27207 */ /* 0x000fe40006800000 */
[----:B------:R-:W-:Y:S02]  /*e8d0*/  IADD3 R52, P3, R53, R124, RZ ;  /* 0x0000007c35347210 */ /* 0x000fe40007f7e0ff */
[----:B------:R-:W-:-:S03]  /*e8e0*/  SHF.R.S32.HI R45, RZ, 0x1f, R162 ;  /* 0x0000001fff2d7819 */ /* 0x000fc600000114a2 */
[----:B------:R-:W-:Y:S01]  /*e8f0*/  IMAD.X R53, R44, 0x1, R125, P3 ;  /* 0x000000012c357824 */ /* 0x000fe200018e067d */
[----:B------:R-:W-:Y:S02]  /*e900*/  LEA.HI R45, R45, R162, RZ, 0x5 ;  /* 0x000000a22d2d7211 */ /* 0x000fe400078f28ff */
[----:B------:R-:W-:Y:S02]  /*e910*/  ISETP.GE.AND P3, PT, R6, R133, PT ;  /* 0x000000850600720c */ /* 0x000fe40003f66270 */
        /* <DEDUP_REMOVED lines=17> */
[----:B-1----:R-:W-:Y:S01]  /*ea30*/  IMAD.MOV.U32 R54, RZ, RZ, R45 ;  /* 0x000000ffff367224 */ /* 0x002fe200078e002d */
[----:B------:R-:W-:Y:S01]  /*ea40*/  SHF.R.U32.HI R70, RZ, 0x10, R89 ;  /* 0x00000010ff467819 */ /* 0x000fe20000011659 */
[----:B---3--:R-:W-:Y:S01]  /*ea50*/  IMAD.MOV.U32 R62, RZ, RZ, R48 ;  /* 0x000000ffff3e7224 */ /* 0x008fe200078e0030 */
[----:B------:R-:W-:Y:S01]  /*ea60*/  LOP3.LUT R58, R89, 0xff0000ff, RZ, 0xc0, !PT ;  /* 0xff0000ff593a7812 */ /* 0x000fe200078ec0ff */
[----:B------:R-:W-:Y:S01]  /*ea70*/  IMAD.SHL.U32 R45, R57, 0x100, RZ ;  /* 0x00000100392d7824 */ /* 0x000fe200078e00ff */
[----:B------:R-:W-:Y:S01]  /*ea80*/  SHF.R.U32.HI R65, RZ, 0x8, R77 ;  /* 0x00000008ff417819 */ /* 0x000fe2000001164d */
[----:B------:R-:W-:Y:S01]  /*ea90*/  IMAD.MOV.U32 R57, RZ, RZ, R46 ;  /* 0x000000ffff397224 */ /* 0x000fe200078e002e */
[----:B------:R-:W-:Y:S01]  /*eaa0*/  SHF.R.U32.HI R64, RZ, 0x8, R79 ;  /* 0x00000008ff407819 */ /* 0x000fe2000001164f */
[----:B------:R-:W-:Y:S01]  /*eab0*/  IMAD.U32 R46, R70, 0x10000, RZ ;  /* 0x00010000462e7824 */ /* 0x000fe200078e00ff */
[----:B------:R-:W-:Y:S01]  /*eac0*/  SHF.R.U32.HI R68, RZ, 0x8, R91 ;  /* 0x00000008ff447819 */ /* 0x000fe2000001165b */
[----:B------:R-:W-:Y:S01]  /*ead0*/  IMAD.SHL.U32 R48, R65, 0x100, RZ ;  /* 0x0000010041307824 */ /* 0x000fe200078e00ff */
[----:B------:R-:W-:Y:S01]  /*eae0*/  LOP3.LUT R45, R58, 0xff00, R45, 0xf8, !PT ;  /* 0x0000ff003a2d7812 */ /* 0x000fe200078ef82d */
[----:B------:R-:W-:Y:S01]  /*eaf0*/  IMAD.SHL.U32 R58, R64, 0x100, RZ ;  /* 0x00000100403a7824 */ /* 0x000fe200078e00ff */
[----:B------:R-:W-:Y:S01]  /*eb00*/  MOV R60, R44 ;  /* 0x0000002c003c7202 */ /* 0x000fe20000000f00 */
[----:B------:R-:W-:Y:S01]  /*eb10*/  IMAD.SHL.U32 R44, R68, 0x100, RZ ;  /* 0x00000100442c7824 */ /* 0x000fe200078e00ff */
[----:B------:R-:W-:-:S02]  /*eb20*/  SHF.R.U32.HI R66, RZ, 0x10, R91 ;  /* 0x00000010ff427819 */ /* 0x000fc4000001165b */
[----:B------:R-:W-:Y:S02]  /*eb30*/  LOP3.LUT R61, R77, 0xff0000ff, RZ, 0xc0, !PT ;  /* 0xff0000ff4d3d7812 */ /* 0x000fe400078ec0ff */
[----:B------:R-:W-:Y:S02]  /*eb40*/  LOP3.LUT R63, R79, 0xff0000ff, RZ, 0xc0, !PT ;  /* 0xff0000ff4f3f7812 */ /* 0x000fe400078ec0ff */
[----:B------:R-:W-:Y:S02]  /*eb50*/  LOP3.LUT R59, R91, 0xff0000ff, RZ, 0xc0, !PT ;  /* 0xff0000ff5b3b7812 */ /* 0x000fe400078ec0ff */
[----:B------:R-:W-:Y:S02]  /*eb60*/  LOP3.LUT R46, R45, 0xff0000, R46, 0xf8, !PT ;  /* 0x00ff00002d2e7812 */ /* 0x000fe400078ef82e */
[----:B------:R-:W-:Y:S02]  /*eb70*/  LOP3.LUT R48, R61, 0xff00, R48, 0xf8, !PT ;  /* 0x0000ff003d307812 */ /* 0x000fe400078ef830 */
[----:B------:R-:W-:-:S02]  /*eb80*/  LOP3.LUT R68, R63, 0xff00, R58, 0xf8, !PT ;  /* 0x0000ff003f447812 */ /* 0x000fc400078ef83a */
[----:B------:R-:W-:Y:S02]  /*eb90*/  SHF.L.U32 R45, R66, 0x10, RZ ;  /* 0x00000010422d7819 */ /* 0x000fe400000006ff */
[----:B------:R-:W-:Y:S02]  /*eba0*/  LOP3.LUT R44, R59, 0xff00, R44, 0xf8, !PT ;  /* 0x0000ff003b2c7812 */ /* 0x000fe400078ef82c */
[----:B------:R-:W-:Y:S02]  /*ebb0*/  F2FP.F16.E4M3.UNPACK_B R66, R150.H1 ;  /* 0x00000096ff42723e */ /* 0x000fe400030006ff */
[----:B------:R-:W-:Y:S02]  /*ebc0*/  F2FP.F16.E4M3.UNPACK_B R63, R62.H1 ;  /* 0x0000003eff3f723e */ /* 0x000fe400030006ff */
[----:B------:R-:W-:Y:S02]  /*ebd0*/  F2FP.F16.E4M3.UNPACK_B R61, R60.H1 ;  /* 0x0000003cff3d723e */ /* 0x000fe400030006ff */
[----:B------:R-:W-:Y:S01]  /*ebe0*/  LOP3.LUT R44, R44, 0xff0000, R45, 0xf8, !PT ;  /* 0x00ff00002c2c7812 */ /* 0x000fe200078ef82d */
[----:B------:R-:W-:Y:S01]  /*ebf0*/  HADD2.F32 R45, -RZ, R66.H0_H0 ;  /* 0x20000042ff2d7230 */ /* 0x000fe20000004100 */
[----:B------:R-:W-:Y:S01]  /*ec00*/  F2FP.F16.E4M3.UNPACK_B R64, R154.H1 ;  /* 0x0000009aff40723e */ /* 0x000fe200030006ff */
[----:B------:R-:W-:Y:S01]  /*ec10*/  HADD2.F32 R59, -RZ, R63.H0_H0 ;  /* 0x2000003fff3b7230 */ /* 0x000fe20000004100 */
[----:B------:R-:W-:Y:S01]  /*ec20*/  SHF.R.U32.HI R67, RZ, 0x10, R77 ;  /* 0x00000010ff437819 */ /* 0x000fe2000001164d */
[----:B------:R-:W-:Y:S01]  /*ec30*/  HADD2.F32 R58, -RZ, R61.H0_H0 ;  /* 0x2000003dff3a7230 */ /* 0x000fe20000004100 */
[----:B------:R-:W-:Y:S01]  /*ec40*/  SHF.R.U32.HI R69, RZ, 0x10, R79 ;  /* 0x00000010ff457819 */ /* 0x000fe2000001164f */
[----:B------:R-:W-:-:S02]  /*ec50*/  HADD2.F32 R65, -RZ, R64.H0_H0 ;  /* 0x20000040ff417230 */ /* 0x000fc40000004100 */
[-C--:B------:R-:W-:Y:S01]  /*ec60*/  FMUL.FTZ R71, R59, R45.reuse ;  /* 0x0000002d3b477220 */ /* 0x080fe20000410000 */
[----:B------:R-:W-:Y:S02]  /*ec70*/  IMAD.U32 R67, R67, 0x10000, RZ ;  /* 0x0001000043437824 */ /* 0x000fe400078e00ff */
[C---:B------:R-:W-:Y:S01]  /*ec80*/  FMUL.FTZ R70, R58.reuse, R45 ;  /* 0x0000002d3a467220 */ /* 0x040fe20000410000 */
[----:B------:R-:W-:Y:S02]  /*ec90*/  IMAD.U32 R69, R69, 0x10000, RZ ;  /* 0x0001000045457824 */ /* 0x000fe400078e00ff */
[-C--:B------:R-:W-:Y:S01]  /*eca0*/  FFMA.FTZ R58, R58, R65.reuse, -R71 ;  /* 0x000000413a3a7223 */ /* 0x080fe20000010847 */
[----:B------:R-:W-:Y:S02]  /*ecb0*/  HADD2.F32 R61, -RZ, R61.H1_H1 ;  /* 0x3000003dff3d7230 */ /* 0x000fe40000004100 */
[----:B------:R-:W-:Y:S01]  /*ecc0*/  FFMA.FTZ R59, R59, R65, R70 ;  /* 0x000000413b3b7223 */ /* 0x000fe20000010046 */
[----:B------:R-:W-:Y:S01]  /*ecd0*/  HADD2.F32 R65, -RZ, R66.H1_H1 ;  /* 0x30000042ff417230 */ /* 0x000fe20000004100 */
[----:B------:R-:W-:Y:S01]  /*ece0*/  LOP3.LUT R48, R48, 0xff0000, R67, 0xf8, !PT ;  /* 0x00ff000030307812 */ /* 0x000fe200078ef843 */
[----:B------:R-:W-:Y:S01]  /*ecf0*/  HADD2.F32 R66, -RZ, R63.H1_H1 ;  /* 0x3000003fff427230 */ /* 0x000fe20000004100 */
[----:B------:R-:W-:Y:S01]  /*ed00*/  F2FP.F16.E4M3.UNPACK_B R150, R150 ;  /* 0x00000096ff96723e */ /* 0x000fe200020006ff */
[----:B------:R-:W-:Y:S01]  /*ed10*/  HADD2.F32 R67, -RZ, R64.H1_H1 ;  /* 0x30000040ff437230 */ /* 0x000fe20000004100 */
[----:B------:R-:W-:-:S02]  /*ed20*/  F2FP.F16.E4M3.UNPACK_B R63, R62 ;  /* 0x0000003eff3f723e */ /* 0x000fc400020006ff */
[----:B------:R-:W-:Y:S01]  /*ed30*/  F2FP.F16.E4M3.UNPACK_B R64, R60 ;  /* 0x0000003cff40723e */ /* 0x000fe200020006ff */
[-C--:B------:R-:W-:Y:S01]  /*ed40*/  FMUL.FTZ R60, R66, R65.reuse ;  /* 0x00000041423c7220 */ /* 0x080fe20000410000 */
[----:B------:R-:W-:Y:S01]  /*ed50*/  LOP3.LUT R45, R68, 0xff0000, R69, 0xf8, !PT ;  /* 0x00ff0000442d7812 */ /* 0x000fe200078ef845 */
[C---:B------:R-:W-:Y:S01]  /*ed60*/  FMUL.FTZ R69, R61.reuse, R65 ;  /* 0x000000413d457220 */ /* 0x040fe20000410000 */
[----:B------:R-:W-:Y:S01]  /*ed70*/  F2FP.F16.E4M3.UNPACK_B R154, R154 ;  /* 0x0000009aff9a723e */ /* 0x000fe200020006ff */
[----:B------:R-:W-:Y:S02]  /*ed80*/  HADD2.F32 R68, -RZ, R150.H0_H0 ;  /* 0x20000096ff447230 */ /* 0x000fe40000004100 */
[-C--:B------:R-:W-:Y:S01]  /*ed90*/  FFMA.FTZ R61, R61, R67.reuse, -R60 ;  /* 0x000000433d3d7223 */ /* 0x080fe2000001083c */
[----:B------:R-:W-:Y:S02]  /*eda0*/  HADD2.F32 R65, -RZ, R63.H0_H0 ;  /* 0x2000003fff417230 */ /* 0x000fe40000004100 */
[----:B------:R-:W-:Y:S01]  /*edb0*/  FFMA.FTZ R60, R66, R67, R69 ;  /* 0x00000043423c7223 */ /* 0x000fe20000010045 */
        /* <DEDUP_REMOVED lines=10> */
[----:B------:R-:W-:Y:S01]  /*ee60*/  F2FP.F16.E4M3.UNPACK_B R68, R50.H1 ;  /* 0x00000032ff44723e */ /* 0x000fe200030006ff */
[----:B------:R-:W-:-:S02]  /*ee70*/  HADD2.F32 R154, -RZ, R154.H1_H1 ;  /* 0x3000009aff9a7230 */ /* 0x000fc40000004100 */
[CC--:B------:R-:W-:Y:S01]  /*ee80*/  FMUL.FTZ R65, R67.reuse, R150.reuse ;  /* 0x0000009643417220 */ /* 0x0c0fe20000410000 */
[C---:B------:R-:W-:Y:S01]  /*ee90*/  FMUL.FTZ R150, R64.reuse, R150 ;  /* 0x0000009640967220 */ /* 0x040fe20000410000 */
[----:B------:R-:W-:Y:S01]  /*eea0*/  F2FP.F16.E4M3.UNPACK_B R70, R155.H1 ;  /* 0x0000009bff46723e */ /* 0x000fe200030006ff */
[----:B------:R-:W-:Y:S01]  /*eeb0*/  HADD2.F32 R74, -RZ, R71.H0_H0 ;  /* 0x20000047ff4a7230 */ /* 0x000fe20000004100 */
[----:B------:R-:W-:Y:S01]  /*eec0*/  F2FP.F16.E4M3.UNPACK_B R66, R57.H1 ;  /* 0x00000039ff42723e */ /* 0x000fe200030006ff */
[----:B------:R-:W-:Y:S02]  /*eed0*/  HADD2.F32 R69, -RZ, R68.H0_H0 ;  /* 0x20000044ff457230 */ /* 0x000fe40000004100 */
[-C--:B------:R-:W-:Y:S01]  /*eee0*/  FFMA.FTZ R65, R64, R154.reuse, -R65 ;  /* 0x0000009a40417223 */ /* 0x080fe20000010841 */
[----:B------:R-:W-:Y:S01]  /*eef0*/  FFMA.FTZ R64, R67, R154, R150 ;  /* 0x0000009a43407223 */ /* 0x000fe20000010096 */
[----:B------:R-:W-:Y:S01]  /*ef00*/  HADD2.F32 R72, -RZ, R70.H0_H0 ;  /* 0x20000046ff487230 */ /* 0x000fe20000004100 */
[----:B------:R-:W-:Y:S01]  /*ef10*/  F2FP.F16.E4M3.UNPACK_B R153, R153 ;  /* 0x00000099ff99723e */ /* 0x000fe200020006ff */
[----:B------:R-:W-:-:S02]  /*ef20*/  HADD2.F32 R67, -RZ, R66.H0_H0 ;  /* 0x20000042ff437230 */ /* 0x000fc40000004100 */
[-C--:B------:R-:W-:Y:S01]  /*ef30*/  FMUL.FTZ R76, R69, R74.reuse ;  /* 0x0000004a454c7220 */ /* 0x080fe20000410000 */
[----:B------:R-:W-:Y:S01]  /*ef40*/  HADD2.F32 R71, -RZ, R71.H1_H1 ;  /* 0x30000047ff477230 */ /* 0x000fe20000004100 */
[----:B------:R-:W-:Y:S01]  /*ef50*/  F2FP.F16.E4M3.UNPACK_B R57, R57 ;  /* 0x00000039ff39723e */ /* 0x000fe200020006ff */
[----:B------:R-:W-:Y:S02]  /*ef60*/  HADD2.F32 R68, -RZ, R68.H1_H1 ;  /* 0x30000044ff447230 */ /* 0x000fe40000004100 */
[C---:B------:R-:W-:Y:S01]  /*ef70*/  FMUL.FTZ R74, R67.reuse, R74 ;  /* 0x0000004a434a7220 */ /* 0x040fe20000410000 */
[-C--:B------:R-:W-:Y:S01]  /*ef80*/  FFMA.FTZ R76, R67, R72.reuse, -R76 ;  /* 0x00000048434c7223 */ /* 0x080fe2000001084c */
[----:B------:R-:W-:Y:S01]  /*ef90*/  HADD2.F32 R66, -RZ, R66.H1_H1 ;  /* 0x30000042ff427230 */ /* 0x000fe20000004100 */
[----:B------:R-:W-:Y:S01]  /*efa0*/  F2FP.F16.E4M3.UNPACK_B R155, R155 ;  /* 0x0000009bff9b723e */ /* 0x000fe200020006ff */
[----:B------:R-:W-:Y:S02]  /*efb0*/  HADD2.F32 R67, -RZ, R70.H1_H1 ;  /* 0x30000046ff437230 */ /* 0x000fe40000004100 */
[-C--:B------:R-:W-:Y:S01]  /*efc0*/  FMUL.FTZ R73, R68, R71.reuse ;  /* 0x0000004744497220 */ /* 0x080fe20000410000 */
[----:B------:R-:W-:Y:S01]  /*efd0*/  FFMA.FTZ R74, R69, R72, R74 ;  /* 0x00000048454a7223 */ /* 0x000fe2000001004a */
[----:B------:R-:W-:Y:S01]  /*efe0*/  FMUL.FTZ R71, R66, R71 ;  /* 0x0000004742477220 */ /* 0x000fe20000410000 */
[----:B------:R-:W-:-:S02]  /*eff0*/  HADD2.F32 R69, -RZ, R153.H0_H0 ;  /* 0x20000099ff457230 */ /* 0x000fc40000004100 */
[-C--:B------:R-:W-:Y:S01]  /*f000*/  FFMA.FTZ R73, R66, R67.reuse, -R73 ;  /* 0x0000004342497223 */ /* 0x080fe20000010849 */
[----:B------:R-:W-:Y:S01]  /*f010*/  F2FP.F16.E4M3.UNPACK_B R66, R50 ;  /* 0x00000032ff42723e */ /* 0x000fe200020006ff */
[----:B------:R-:W-:Y:S01]  /*f020*/  FFMA.FTZ R75, R68, R67, R71 ;  /* 0x00000043444b7223 */ /* 0x000fe20000010047 */
[----:B------:R-:W-:Y:S01]  /*f030*/  HADD2.F32 R153, -RZ, R153.H1_H1 ;  /* 0x30000099ff997230 */ /* 0x000fe20000004100 */
[----:B------:R-:W-:Y:S01]  /*f040*/  F2FP.SATFINITE.E4M3.F32.PACK_AB_MERGE_C R58, R61, R58, RZ ;  /* 0x0000003a3d3a723e */ /* 0x000fe200048070ff */
[--C-:B------:R-:W-:Y:S01]  /*f050*/  HADD2.F32 R50, -RZ, R57.reuse.H0_H0 ;  /* 0x20000039ff327230 */ /* 0x100fe20000004100 */
[----:B------:R-:W-:Y:S01]  /*f060*/  F2FP.SATFINITE.E4M3.F32.PACK_AB_MERGE_C R60, R60, R59, RZ ;  /* 0x0000003b3c3c723e */ /* 0x000fe200048070ff */
[--C-:B------:R-:W-:Y:S01]  /*f070*/  HADD2.F32 R67, -RZ, R66.reuse.H0_H0 ;  /* 0x20000042ff437230 */ /* 0x100fe20000004100 */
[----:B------:R-:W-:Y:S01]  /*f080*/  F2FP.SATFINITE.E4M3.F32.PACK_AB_MERGE_C R59, R65, R62, R58 ;  /* 0x0000003e413b723e */ /* 0x000fe2000480703a */
[----:B------:R-:W-:Y:S02]  /*f090*/  HADD2.F32 R66, -RZ, R66.H1_H1 ;  /* 0x30000042ff427230 */ /* 0x000fe40000004100 */
[----:B------:R-:W-:Y:S01]  /*f0a0*/  FMUL.FTZ R70, R50, R69 ;  /* 0x0000004532467220 */ /* 0x000fe20000410000 */
[----:B------:R-:W-:-:S02]  /*f0b0*/  HADD2.F32 R57, -RZ, R57.H1_H1 ;  /* 0x30000039ff397230 */ /* 0x000fc40000004100 */
[----:B------:R-:W-:Y:S01]  /*f0c0*/  FMUL.FTZ R71, R67, R69 ;  /* 0x0000004543477220 */ /* 0x000fe20000410000 */
[--C-:B------:R-:W-:Y:S02]  /*f0d0*/  HADD2.F32 R68, -RZ, R155.reuse.H0_H0 ;  /* 0x2000009bff447230 */ /* 0x100fe40000004100 */
[-C--:B------:R-:W-:Y:S01]  /*f0e0*/  FMUL.FTZ R72, R66, R153.reuse ;  /* 0x0000009942487220 */ /* 0x080fe20000410000 */
[----:B------:R-:W-:Y:S02]  /*f0f0*/  HADD2.F32 R155, -RZ, R155.H1_H1 ;  /* 0x3000009bff9b7230 */ /* 0x000fe40000004100 */
[----:B------:R-:W-:Y:S01]  /*f100*/  FMUL.FTZ R153, R57, R153 ;  /* 0x0000009939997220 */ /* 0x000fe20000410000 */
[----:B------:R-:W-:Y:S01]  /*f110*/  F2FP.F16.E4M3.UNPACK_B R62, R48 ;  /* 0x00000030ff3e723e */ /* 0x000fe200020006ff */
[----:B------:R-:W-:Y:S01]  /*f120*/  FFMA.FTZ R71, R50, R68, -R71 ;  /* 0x0000004432477223 */ /* 0x000fe20000010847 */
[----:B------:R-:W-:Y:S01]  /*f130*/  F2FP.F16.E4M3.UNPACK_B R61, R54 ;  /* 0x00000036ff3d723e */ /* 0x000fe200020006ff */
[----:B------:R-:W-:Y:S01]  /*f140*/  FFMA.FTZ R153, R66, R155, R153 ;  /* 0x0000009b42997223 */ /* 0x000fe20000010099 */
[----:B------:R-:W-:Y:S01]  /*f150*/  F2FP.F16.E4M3.UNPACK_B R66, R49 ;  /* 0x00000031ff42723e */ /* 0x000fe200020006ff */
[----:B------:R-:W-:Y:S01]  /*f160*/  FFMA.FTZ R50, R67, R68, R70 ;  /* 0x0000004443327223 */ /* 0x000fe20000010046 */
[----:B------:R-:W-:Y:S01]  /*f170*/  F2FP.SATFINITE.E4M3.F32.PACK_AB_MERGE_C R58, R64, R63, R60 ;  /* 0x0000003f403a723e */ /* 0x000fe2000480703c */
[----:B------:R-:W-:Y:S01]  /*f180*/  HADD2.F32 R67, -RZ, R62.H0_H0 ;  /* 0x2000003eff437230 */ /* 0x000fe20000004100 */
[----:B------:R-:W-:Y:S01]  /*f190*/  F2FP.F16.E4M3.UNPACK_B R64, R46 ;  /* 0x0000002eff40723e */ /* 0x000fe200020006ff */
[----:B------:R-:W-:-:S02]  /*f1a0*/  HADD2.F32 R63, -RZ, R66.H0_H0 ;  /* 0x20000042ff3f7230 */ /* 0x000fc40000004100 */
[----:B------:R-:W-:Y:S01]  /*f1b0*/  FFMA.FTZ R72, R57, R155, -R72 ;  /* 0x0000009b39487223 */ /* 0x000fe20000010848 */
[--C-:B------:R-:W-:Y:S01]  /*f1c0*/  HADD2.F32 R60, -RZ, R61.reuse.H0_H0 ;  /* 0x2000003dff3c7230 */ /* 0x100fe20000004100 */
[----:B------:R-:W-:Y:S01]  /*f1d0*/  F2FP.SATFINITE.E4M3.F32.PACK_AB_MERGE_C R57, R73, R76, RZ ;  /* 0x0000004c4939723e */ /* 0x000fe200048070ff */
[----:B------:R-:W-:Y:S02]  /*f1e0*/  HADD2.F32 R65, -RZ, R64.H0_H0 ;  /* 0x20000040ff417230 */ /* 0x000fe40000004100 */
[-C--:B------:R-:W-:Y:S01]  /*f1f0*/  FMUL.FTZ R69, R63, R67.reuse ;  /* 0x000000433f457220 */ /* 0x080fe20000410000 */
[----:B------:R-:W-:Y:S02]  /*f200*/  HADD2.F32 R66, -RZ, R66.H1_H1 ;  /* 0x30000042ff427230 */ /* 0x000fe40000004100 */
[----:B------:R-:W-:Y:S01]  /*f210*/  FMUL.FTZ R68, R60, R67 ;  /* 0x000000433c447220 */ /* 0x000fe20000410000 */
[----:B------:R-:W-:Y:S01]  /*f220*/  HADD2.F32 R67, -RZ, R62.H1_H1 ;  /* 0x3000003eff437230 */ /* 0x000fe20000004100 */
[----:B------:R-:W-:Y:S01]  /*f230*/  F2FP.SATFINITE.E4M3.F32.PACK_AB_MERGE_C R57, R72, R71, R57 ;  /* 0x000000474839723e */ /* 0x000fe20004807039 */
[----:B------:R-:W-:-:S02]  /*f240*/  HADD2.F32 R62, -RZ, R61.H1_H1 ;  /* 0x3000003dff3e7230 */ /* 0x000fc40000004100 */
[-C--:B------:R-:W-:Y:S01]  /*f250*/  FFMA.FTZ R60, R60, R65.reuse, -R69 ;  /* 0x000000413c3c7223 */ /* 0x080fe20000010845 */
[----:B------:R-:W-:Y:S01]  /*f260*/  FFMA.FTZ R61, R63, R65, R68 ;  /* 0x000000413f3d7223 */ /* 0x000fe20000010044 */
[----:B------:R-:W-:Y:S02]  /*f270*/  HADD2.F32 R65, -RZ, R64.H1_H1 ;  /* 0x30000040ff417230 */ /* 0x000fe40000004100 */
[-C--:B------:R-:W-:Y:S01]  /*f280*/  FMUL.FTZ R69, R66, R67.reuse ;  /* 0x0000004342457220 */ /* 0x080fe20000410000 */
[C---:B------:R-:W-:Y:S01]  /*f290*/  FMUL.FTZ R71, R62.reuse, R67 ;  /* 0x000000433e477220 */ /* 0x040fe20000410000 */
[----:B------:R-:W-:Y:S02]  /*f2a0*/  F2FP.F16.E4M3.UNPACK_B R63, R49.H1 ;  /* 0x00000031ff3f723e */ /* 0x000fe400030006ff */
[----:B------:R-:W-:Y:S01]  /*f2b0*/  F2FP.F16.E4M3.UNPACK_B R67, R48.H1 ;  /* 0x00000030ff43723e */ /* 0x000fe200030006ff */
[----:B------:R-:W-:Y:S01]  /*f2c0*/  FFMA.FTZ R49, R62, R65, -R69 ;  /* 0x000000413e317223 */ /* 0x000fe20000010845 */
[----:B------:R-:W-:Y:S01]  /*f2d0*/  F2FP.F16.E4M3.UNPACK_B R54, R54.H1 ;  /* 0x00000036ff36723e */ /* 0x000fe200030006ff */
[----:B------:R-:W-:Y:S01]  /*f2e0*/  HADD2.F32 R64, -RZ, R63.H0_H0 ;  /* 0x2000003fff407230 */ /* 0x000fe20000004100 */
[----:B------:R-:W-:Y:S01]  /*f2f0*/  F2FP.F16.E4M3.UNPACK_B R46, R46.H1 ;  /* 0x0000002eff2e723e */ /* 0x000fe200030006ff */
[----:B------:R-:W-:-:S02]  /*f300*/  HADD2.F32 R69, -RZ, R67.H0_H0 ;  /* 0x20000043ff457230 */ /* 0x000fc40000004100 */
[----:B------:R-:W-:Y:S01]  /*f310*/  FFMA.FTZ R48, R66, R65, R71 ;  /* 0x0000004142307223 */ /* 0x000fe20000010047 */
[----:B------:R-:W-:Y:S01]  /*f320*/  HADD2.F32 R62, -RZ, R54.H0_H0 ;  /* 0x20000036ff3e7230 */ /* 0x000fe20000004100 */
        /* <DEDUP_REMOVED lines=8> */
[----:B------:R-:W-:Y:S01]  /*f3b0*/  FFMA.FTZ R73, R64, R65, R69 ;  /* 0x0000004140497223 */ /* 0x000fe20000010045 */
[----:B------:R-:W-:Y:S02]  /*f3c0*/  HADD2.F32 R66, -RZ, R46.H1_H1 ;  /* 0x3000002eff427230 */ /* 0x000fe40000004100 */
[----:B------:R-:W-:Y:S01]  /*f3d0*/  FMUL.FTZ R64, R54, R67 ;  /* 0x0000004336407220 */ /* 0x000fe20000410000 */
[----:B------:R-:W-:Y:S01]  /*f3e0*/  F2FP.F16.E4M3.UNPACK_B R69, R45.H1 ;  /* 0x0000002dff45723e */ /* 0x000fe200030006ff */
[C---:B------:R-:W-:Y:S01]  /*f3f0*/  FMUL.FTZ R75, R63.reuse, R67 ;  /* 0x000000433f4b7220 */ /* 0x040fe20000410000 */
[----:B------:R-:W-:Y:S01]  /*f400*/  FFMA.FTZ R72, R62, R65, -R71 ;  /* 0x000000413e487223 */ /* 0x000fe20000010847 */
[-C--:B------:R-:W-:Y:S01]  /*f410*/  FFMA.FTZ R74, R63, R66.reuse, R64 ;  /* 0x000000423f4a7223 */ /* 0x080fe20000010040 */
[----:B------:R-:W-:Y:S01]  /*f420*/  F2FP.F16.E4M3.UNPACK_B R63, R51.H1 ;  /* 0x00000033ff3f723e */ /* 0x000fe200030006ff */
[----:B------:R-:W-:Y:S01]  /*f430*/  HADD2.F32 R71, -RZ, R69.H0_H0 ;  /* 0x20000045ff477230 */ /* 0x000fe20000004100 */
[----:B------:R-:W-:Y:S01]  /*f440*/  F2FP.F16.E4M3.UNPACK_B R46, R47 ;  /* 0x0000002fff2e723e */ /* 0x000fe200020006ff */
[----:B------:R-:W-:Y:S01]  /*f450*/  FFMA.FTZ R75, R54, R66, -R75 ;  /* 0x00000042364b7223 */ /* 0x000fe2000001084b */
[----:B------:R-:W-:-:S02]  /*f460*/  F2FP.F16.E4M3.UNPACK_B R68, R45 ;  /* 0x0000002dff44723e */ /* 0x000fc400020006ff */
[----:B------:R-:W-:Y:S01]  /*f470*/  F2FP.F16.E4M3.UNPACK_B R62, R51 ;  /* 0x00000033ff3e723e */ /* 0x000fe200020006ff */
[----:B------:R-:W-:Y:S01]  /*f480*/  HADD2.F32 R51, -RZ, R46.H0_H0 ;  /* 0x2000002eff337230 */ /* 0x000fe20000004100 */
[----:B------:R-:W-:Y:S01]  /*f490*/  F2FP.F16.E4M3.UNPACK_B R47, R47.H1 ;  /* 0x0000002fff2f723e */ /* 0x000fe200030006ff */
[----:B------:R-:W-:Y:S01]  /*f4a0*/  HADD2.F32 R70, -RZ, R68.H0_H0 ;  /* 0x20000044ff467230 */ /* 0x000fe20000004100 */
[-C--:B------:R-:W-:Y:S01]  /*f4b0*/  F2FP.F16.E4M3.UNPACK_B R45, R44.reuse ;  /* 0x0000002cff2d723e */ /* 0x080fe200020006ff */
[----:B------:R-:W-:Y:S01]  /*f4c0*/  HADD2.F32 R64, -RZ, R62.H0_H0 ;  /* 0x2000003eff407230 */ /* 0x000fe20000004100 */
[----:B------:R-:W-:Y:S01]  /*f4d0*/  F2FP.F16.E4M3.UNPACK_B R65, R44.H1 ;  /* 0x0000002cff41723e */ /* 0x000fe200030006ff */
[----:B------:R-:W-:Y:S02]  /*f4e0*/  HADD2.F32 R44, -RZ, R63.H0_H0 ;  /* 0x2000003fff2c7230 */ /* 0x000fe40000004100 */
[----:B------:R-:W-:Y:S01]  /*f4f0*/  FMUL.FTZ R77, R51, R70 ;  /* 0x00000046334d7220 */ /* 0x000fe20000410000 */
[----:B------:R-:W-:-:S02]  /*f500*/  HADD2.F32 R54, -RZ, R47.H0_H0 ;  /* 0x2000002fff367230 */ /* 0x000fc40000004100 */
[----:B------:R-:W-:Y:S01]  /*f510*/  FMUL.FTZ R76, R64, R70 ;  /* 0x00000046404c7220 */ /* 0x000fe20000410000 */
[----:B------:R-:W-:Y:S02]  /*f520*/  HADD2.F32 R67, -RZ, R65.H0_H0 ;  /* 0x20000041ff437230 */ /* 0x000fe40000004100 */
[-C--:B------:R-:W-:Y:S01]  /*f530*/  FMUL.FTZ R79, R44, R71.reuse ;  /* 0x000000472c4f7220 */ /* 0x080fe20000410000 */
[----:B------:R-:W-:Y:S02]  /*f540*/  HADD2.F32 R66, -RZ, R45.H0_H0 ;  /* 0x2000002dff427230 */ /* 0x000fe40000004100 */
[C---:B------:R-:W-:Y:S01]  /*f550*/  FMUL.FTZ R71, R54.reuse, R71 ;  /* 0x0000004736477220 */ /* 0x040fe20000410000 */
[----:B------:R-:W-:Y:S02]  /*f560*/  HADD2.F32 R63, -RZ, R63.H1_H1 ;  /* 0x3000003fff3f7230 */ /* 0x000fe40000004100 */
[----:B------:R-:W-:Y:S01]  /*f570*/  FFMA.FTZ R79, R54, R67, -R79 ;  /* 0x00000043364f7223 */ /* 0x000fe2000001084f */
[----:B------:R-:W-:-:S02]  /*f580*/  HADD2.F32 R54, -RZ, R69.H1_H1 ;  /* 0x30000045ff367230 */ /* 0x000fc40000004100 */
[-C--:B------:R-:W-:Y:S01]  /*f590*/  FFMA.FTZ R76, R51, R66.reuse, -R76 ;  /* 0x00000042334c7223 */ /* 0x080fe2000001084c */
[----:B------:R-:W-:Y:S02]  /*f5a0*/  HADD2.F32 R47, -RZ, R47.H1_H1 ;  /* 0x3000002fff2f7230 */ /* 0x000fe40000004100 */
[----:B------:R-:W-:Y:S01]  /*f5b0*/  FFMA.FTZ R77, R64, R66, R77 ;  /* 0x00000042404d7223 */ /* 0x000fe2000001004d */
[----:B------:R-:W-:Y:S01]  /*f5c0*/  FFMA.FTZ R71, R44, R67, R71 ;  /* 0x000000432c477223 */ /* 0x000fe20000010047 */
[----:B------:R-:W-:Y:S02]  /*f5d0*/  HADD2.F32 R62, -RZ, R62.H1_H1 ;  /* 0x3000003eff3e7230 */ /* 0x000fe40000004100 */
[-C--:B------:R-:W-:Y:S01]  /*f5e0*/  FMUL.FTZ R64, R63, R54.reuse ;  /* 0x000000363f407220 */ /* 0x080fe20000410000 */
[----:B------:R-:W-:Y:S02]  /*f5f0*/  HADD2.F32 R51, -RZ, R68.H1_H1 ;  /* 0x30000044ff337230 */ /* 0x000fe40000004100 */
[----:B------:R-:W-:Y:S01]  /*f600*/  FMUL.FTZ R54, R47, R54 ;  /* 0x000000362f367220 */ /* 0x000fe20000410000 */
[----:B------:R-:W-:Y:S01]  /*f610*/  HADD2.F32 R46, -RZ, R46.H1_H1 ;  /* 0x3000002eff2e7230 */ /* 0x000fe20000004100 */
[----:B------:R-:W-:Y:S01]  /*f620*/  F2FP.SATFINITE.E4M3.F32.PACK_AB_MERGE_C R72, R75, R72, RZ ;  /* 0x000000484b48723e */ /* 0x000fe200048070ff */
[----:B------:R-:W-:-:S02]  /*f630*/  HADD2.F32 R44, -RZ, R65.H1_H1 ;  /* 0x30000041ff2c7230 */ /* 0x000fc40000004100 */
[-C--:B------:R-:W-:Y:S01]  /*f640*/  FMUL.FTZ R65, R62, R51.reuse ;  /* 0x000000333e417220 */ /* 0x080fe20000410000 */
[----:B------:R-:W-:Y:S02]  /*f650*/  HADD2.F32 R45, -RZ, R45.H1_H1 ;  /* 0x3000002dff2d7230 */ /* 0x000fe40000004100 */
[----:B------:R-:W-:Y:S01]  /*f660*/  FMUL.FTZ R51, R46, R51 ;  /* 0x000000332e337220 */ /* 0x000fe20000410000 */
[----:B------:R-:W-:Y:S01]  /*f670*/  F2FP.SATFINITE.E4M3.F32.PACK_AB_MERGE_C R73, R74, R73, RZ ;  /* 0x000000494a49723e */ /* 0x000fe200048070ff */
[-C--:B------:R-:W-:Y:S01]  /*f680*/  FFMA.FTZ R64, R47, R44.reuse, -R64 ;  /* 0x0000002c2f407223 */ /* 0x080fe20000010840 */
[----:B------:R-:W-:Y:S01]  /*f690*/  FFMA.FTZ R54, R63, R44, R54 ;  /* 0x0000002c3f367223 */ /* 0x000fe20000010036 */
[-C--:B------:R-:W-:Y:S01]  /*f6a0*/  FFMA.FTZ R65, R46, R45.reuse, -R65 ;  /* 0x0000002d2e417223 */ /* 0x080fe20000010841 */
[----:B------:R-:W-:Y:S01]  /*f6b0*/  FFMA.FTZ R62, R62, R45, R51 ;  /* 0x0000002d3e3e7223 */ /* 0x000fe20000010033 */
[----:B------:R-:W-:Y:S01]  /*f6c0*/  F2FP.SATFINITE.E4M3.F32.PACK_AB_MERGE_C R45, R49, R60, R72 ;  /* 0x0000003c312d723e */ /* 0x000fe20004807048 */
[----:B------:R-:W-:Y:S01]  /*f6d0*/  IMAD.MOV.U32 R44, RZ, RZ, R59 ;  /* 0x000000ffff2c7224 */ /* 0x000fe200078e003b */
[----:B------:R-:W-:Y:S01]  /*f6e0*/  F2FP.SATFINITE.E4M3.F32.PACK_AB_MERGE_C R64, R64, R79, RZ ;  /* 0x0000004f4040723e */ /* 0x000fe200048070ff */
[----:B------:R-:W-:Y:S01]  /*f6f0*/  IMAD.MOV.U32 R46, RZ, RZ, R57 ;  /* 0x000000ffff2e7224 */ /* 0x000fe200078e0039 */
[----:B------:R-:W-:-:S02]  /*f700*/  F2FP.SATFINITE.E4M3.F32.PACK_AB_MERGE_C R54, R54, R71, RZ ;  /* 0x000000473636723e */ /* 0x000fc400048070ff */
[----:B------:R-:W-:Y:S01]  /*f710*/  F2FP.SATFINITE.E4M3.F32.PACK_AB_MERGE_C R49, R48, R61, R73 ;  /* 0x0000003d3031723e */ /* 0x000fe20004807049 */
[----:B------:R-:W-:Y:S01]  /*f720*/  IMAD.MOV.U32 R48, RZ, RZ, R58 ;  /* 0x000000ffff307224 */ /* 0x000fe200078e003a */
[----:B------:R-:W-:Y:S02]  /*f730*/  F2FP.SATFINITE.E4M3.F32.PACK_AB_MERGE_C R47, R65, R76, R64 ;  /* 0x0000004c412f723e */ /* 0x000fe40004807040 */
[----:B------:R-:W-:-:S07]  /*f740*/  F2FP.SATFINITE.E4M3.F32.PACK_AB_MERGE_C R51, R62, R77, R54 ;  /* 0x0000004d3e33723e */ /* 0x000fce0004807036 */
.L_x_424:
[----:B------:R-:W-:Y:S05]  /*f750*/  BSYNC B1 ;  /* 0x0000000000017941 */ /* 0x000fea0003800000 */
.L_x_423:
[----:B-1----:R1:W-:Y:S01]  /*f760*/  STG.E.128 desc[UR54][R52.64], R44 ;  /* 0x0000002c34007986 */ /* 0x0023e2000c101d36 */
[----:B------:R-:W-:-:S13]  /*f770*/  ISETP.GE.AND P3, PT, R55, R156, PT ;  /* 0x0000009c3700720c */ /* 0x000fda0003f66270 */
[----:B------:R-:W-:Y:S05]  /*f780*/  @P3 BRA `(.L_x_373) ;  /* 0x0000000000f83947 */ /* 0x000fea0003800000 */
[--C-:B-1----:R-:W-:Y:S02]  /*f790*/  SHF.R.S32.HI R45, RZ, 0x1f, R55.reuse ;  /* 0x0000001fff2d7819 */ /* 0x102fe40000011437 */
[----:B------:R-:W-:-:S04]  /*f7a0*/  IADD3 R55, P3, P4, R118, R136, R55 ;  /* 0x0000008876377210 */ /* 0x000fc80007c7e037 */
[----:B------:R-:W-:Y:S02]  /*f7b0*/  IADD3.X R56, R4, R56, R45, P3, P4 ;  /* 0x0000003804387210 */ /* 0x000fe40001fe842d */
[----:B------:R-:W-:-:S05]  /*f7c0*/  IADD3 R124, P3, R55, R124, RZ ;  /* 0x0000007c377c7210 */ /* 0x000fca0007f7e0ff */
[----:B------:R-:W-:-:S05]  /*f7d0*/  IMAD.X R125, R56, 0x1, R125, P3 ;  /* 0x00000001387d7824 */ /* 0x000fca00018e067d */
[----:B---3--:R1:W-:Y:S01]  /*f7e0*/  STG.E.128 desc[UR54][R124.64], R48 ;  /* 0x000000307c007986 */ /* 0x0083e2000c101d36 */
[----:B------:R-:W-:Y:S05]  /*f7f0*/  BRA `(.L_x_373) ;  /* 0x0000000000dc7947 */ /* 0x000fea0003800000 */
.L_x_340:
[----:B------:R-:W-:-:S06]  /*f800*/  UISETP.NE.AND UP0, UPT, UR53, 0x3, UPT ;  /* 0x000000033500788c */ /* 0x000fcc000bf05270 */
[----:B------:R-:W-:-:S13]  /*f810*/  PLOP3.LUT P2, PT, PT, PT, UP0, 0x80, 0x0 ;  /* 0x000000000000781c */ /* 0x000fda0003f4f008 */
[----:B------:R-:W-:Y:S05]  /*f820*/  @!P2 BRA `(.L_x_425) ;  /* 0x000000000004a947 */ /* 0x000fea0003800000 */
[----:B------:R-:W-:Y:S01]  /*f830*/  BPT.TRAP 0x1 ;  /* 0x000000040000795c */ /* 0x000fe20000300000 */
.L_x_425:
[----:B------:R-:W-:Y:S01]  /*f840*/  IMAD R43, R17, 0x8, R16 ;  /* 0x00000008112b7824 */ /* 0x000fe200078e0210 */
[----:B------:R-:W-:Y:S01]  /*f850*/  SHF.L.U32 R100, R221, 0x1f, RZ ;  /* 0x0000001fdd647819 */ /* 0x000fe200000006ff */
[----:B------:R-:W-:Y:S01]  /*f860*/  IMAD R42, R24, -0xa0, R2 ;  /* 0xffffff60182a7824 */ /* 0x000fe200078e0202 */
[----:B------:R-:W-:Y:S02]  /*f870*/  BSSY B1, `(.L_x_426) ;  /* 0x0000004000017945 */ /* 0x000fe40003800000 */
[----:B------:R-:W0:Y:S02]  /*f880*/  SYNCS.PHASECHK.TRANS64.TRYWAIT P3, [R43+URZ+0x33490], R100 ;  /* 0x033490642b0075a7 */ /* 0x000e24000806017f */
[----:B------:R-:W-:Y:S01]  /*f890*/  VIMNMX R42, R42, 0xa0, PT ;  /* 0x000000a02a2a7848 */ /* 0x000fe20003fe0100 */
[----:B0-----:R-:W-:Y:S06]  /*f8a0*/  @!P3 BRA `(.L_x_427) ;  /* 0x000001d000ecb947 */ /* 0x001fec0003800000 */
.L_x_675:
[----:B------:R-:W-:Y:S05]  /*f8b0*/  BSYNC B1 ;  /* 0x0000000000017941 */ /* 0x000fea0003800000 */
.L_x_426:
[----:B------:R-:W-:Y:S01]  /*f8c0*/  ISETP.GE.AND P3, PT, R220, R42, PT ;  /* 0x0000002adc00720c */ /* 0x000fe20003f66270 */
[----:B------:R-:W-:-:S12]  /*f8d0*/  BSSY B1, `(.L_x_428) ;  /* 0x0000014000017945 */ /* 0x000fd80003800000 */
[----:B------:R-:W-:Y:S05]  /*f8e0*/  @P3 BRA `(.L_x_429) ;  /* 0x0000000000483947 */ /* 0x000fea0003800000 */
[----:B------:R-:W-:-:S13]  /*f8f0*/  ISETP.NE.AND P3, PT, R34, RZ, PT ;  /* 0x000000ff2200720c */ /* 0x000fda0003f65270 */
[----:B------:R-:W1:Y:S04]  /*f900*/  @P3 LDS.128 R44, [R40+0x24200] ;  /* 0x02420000282c3984 */ /* 0x000e680000000c00 */
[----:B-1----:R-:W-:Y:S01]  /*f910*/  @P3 STG.E.128 desc[UR54][R50.64], R44 ;  /* 0x0000002c32003986 */ /* 0x002fe2000c101d36 */
        /* <DEDUP_REMOVED lines=14> */
[----:B-1----:R1:W-:Y:S02]  /*fa00*/  @P3 STG.E.128 desc[UR54][R50.64+0xa0], R44 ;  /* 0x0000a02c32003986 */ /* 0x0023e4000c101d36 */
.L_x_429:
[----:B------:R-:W-:Y:S05]  /*fa10*/  BSYNC B1 ;  /* 0x0000000000017941 */ /* 0x000fea0003800000 */
.L_x_428:
[----:B-1----:R-:W-:-:S04]  /*fa20*/  IADD3 R44, R220, 0x80, RZ ;  /* 0x00000080dc2c7810 */ /* 0x002fc80007ffe0ff */
[----:B------:R-:W-:-:S13]  /*fa30*/  ISETP.GE.AND P3, PT, R44, R42, PT ;  /* 0x0000002a2c00720c */ /* 0x000fda0003f66270 */
        /* <DEDUP_REMOVED lines=19> */
.L_x_373:
[----:B------:R-:W-:Y:S05]  /*fb70*/  BSYNC B0 ;  /* 0x0000000000007941 */ /* 0x000fea0003800000 */
.L_x_339:
[----:B01234-:R-:W0:Y:S01]  /*fb80*/  S2R R44, SR_TID.X ;  /* 0x00000000002c7919 */ /* 0x01fe220000002100 */
[----:B------:R-:W-:Y:S01]  /*fb90*/  @!PT LDS RZ, [RZ] ;  /* 0x00000000fffff984 */ /* 0x000fe20000000800 */
[----:B------:R-:W-:Y:S01]  /*fba0*/  @!PT LDS RZ, [RZ] ;  /* 0x00000000fffff984 */ /* 0x000fe20000000800 */
[----:B------:R-:W-:Y:S01]  /*fbb0*/  @!PT LDS RZ, [RZ] ;  /* 0x00000000fffff984 */ /* 0x000fe20000000800 */
[----:B------:R-:W-:Y:S01]  /*fbc0*/  @!PT LDS RZ, [RZ] ;  /* 0x00000000fffff984 */ /* 0x000fe20000000800 */
[----:B------:R1:W-:Y:S06]  /*fbd0*/  MEMBAR.ALL.CTA ;  /* 0x0000000000007992 */ /* 0x0003ec0000008000 */
[----:B-1----:R-:W1:Y:S01]  /*fbe0*/  FENCE.VIEW.ASYNC.S ;  /* 0x00000000000073c6 */ /* 0x002e620000000000 */
[----:B------:R-:W-:Y:S05]  /*fbf0*/  WARPSYNC.ALL ;  /* 0x0000000000007948 */ /* 0x000fea0003800000 */
[----:B------:R-:W-:Y:S01]  /*fc00*/  BSSY B0, `(.L_x_430) ;  /* 0x0000009000007945 */ /* 0x000fe20003800000 */
[----:B0-----:R-:W-:Y:S01]  /*fc10*/  LOP3.LUT R44, R44, 0x7f, RZ, 0xc0, !PT ;  /* 0x0000007f2c2c7812 */ /* 0x001fe200078ec0ff */
[----:B-1----:R0:W-:Y:S03]  /*fc20*/  BAR.SYNC.DEFER_BLOCKING R163, 0x80 ;  /* 0x000200a30000751d */ /* 0x0021e60000010000 */
[----:B------:R-:W-:-:S13]  /*fc30*/  ISETP.NE.AND P3, PT, R44, RZ, PT ;  /* 0x000000ff2c00720c */ /* 0x000fda0003f65270 */
[----:B------:R-:W-:-:S05]  /*fc40*/  @!P3 VIADD R44, R43, 0x334a0 ;  /* 0x000334a02b2cb836 */ /* 0x000fca0000000000 */
[----:B------:R-:W-:-:S04]  /*fc50*/  @!P3 PRMT R44, RZ, 0x654, R44 ;  /* 0x00000654ff2cb816 */ /* 0x000fc8000000002c */
[----:B------:R0:W-:Y:S01]  /*fc60*/  @!P3 SYNCS.ARRIVE.TRANS64.RED.A1T0 RZ, [R44+URZ], RZ ;  /* 0x000000ff2cffb9a7 */ /* 0x0001e2000810043f */
[----:B------:R-:W-:Y:S05]  /*fc70*/  @!P2 BRA `(.L_x_431) ;  /* 0x000000000004a947 */ /* 0x000fea0003800000 */
[----:B------:R-:W-:Y:S01]  /*fc80*/  BPT.TRAP 0x1 ;  /* 0x000000040000795c */ /* 0x000fe20000300000 */
.L_x_431:
[----:B------:R-:W-:Y:S05]  /*fc90*/  BSYNC B0 ;  /* 0x0000000000007941 */ /* 0x000fea0003800000 */
.L_x_430:
[----:B------:R-:W1:Y:S01]  /*fca0*/  SYNCS.PHASECHK.TRANS64.TRYWAIT P2, [R43+URZ+0x334b0], R100 ;  /* 0x0334b0642b0075a7 */ /* 0x000e62000804017f */
[----:B------:R-:W-:Y:S01]  /*fcb0*/  ULDC UR37, c[0x0][0x2f4] ;  /* 0x0000bd0000257ab9 */ /* 0x000fe20000000800 */
[----:B------:R-:W-:Y:S01]  /*fcc0*/  ULDC.64 UR40, c[0x0][0x328] ;  /* 0x0000ca0000287ab9 */ /* 0x000fe20000000a00 */
[----:B------:R-:W-:Y:S01]  /*fcd0*/  ULDC.64 UR38, c[0x0][0x318] ;  /* 0x0000c60000267ab9 */ /* 0x000fe20000000a00 */
[----:B------:R-:W-:Y:S01]  /*fce0*/  BSSY B0, `(.L_x_432) ;  /* 0x0000003000007945 */ /* 0x000fe20003800000 */
[----:B------:R-:W-:-:S03]  /*fcf0*/  IMAD.WIDE R48, R24, 0xa0, R122 ;  /* 0x000000a018307825 */ /* 0x000fc600078e027a */
[----:B-1----:R-:W-:Y:S05]  /*fd00*/  @!P2 BRA `(.L_x_433) ;  /* 0x000001cc00e8a947 */ /* 0x002fea0003800000 */
.L_x_676:
[----:B------:R-:W-:Y:S05]  /*fd10*/  BSYNC B0 ;  /* 0x0000000000007941 */ /* 0x000fea0003800000 */
.L_x_432:
[----:B------:R-:W-:Y:S01]  /*fd20*/  ISETP.GE.AND P2, PT, R220, R42, PT ;  /* 0x0000002adc00720c */ /* 0x000fe20003f46270 */
[----:B------:R-:W-:-:S12]  /*fd30*/  BSSY B0, `(.L_x_434) ;  /* 0x000001b000007945 */ /* 0x000fd80003800000 */
[----:B------:R-:W-:Y:S05]  /*fd40*/  @P2 BRA `(.L_x_435) ;  /* 0x0000000000642947 */ /* 0x000fea0003800000 */
[----:B0-----:R-:W-:Y:S02]  /*fd50*/  IMAD.MOV.U32 R44, RZ, RZ, R116 ;  /* 0x000000ffff2c7224 */ /* 0x001fe400078e0074 */
[----:B------:R-:W-:Y:S02]  /*fd60*/  IMAD.MOV.U32 R45, RZ, RZ, R33 ;  /* 0x000000ffff2d7224 */ /* 0x000fe400078e0021 */
[----:B------:R-:W-:Y:S02]  /*fd70*/  IMAD R47, R49, UR40, RZ ;  /* 0x00000028312f7c24 */ /* 0x000fe4000f8e02ff */
[----:B------:R-:W-:-:S04]  /*fd80*/  IMAD.WIDE.U32 R44, R48, UR40, R44 ;  /* 0x00000028302c7c25 */ /* 0x000fc8000f8e002c */
[----:B------:R-:W-:Y:S01]  /*fd90*/  IMAD R47, R48, UR41, R47 ;  /* 0x00000029302f7c24 */ /* 0x000fe2000f8e022f */
[----:B------:R-:W-:-:S04]  /*fda0*/  IADD3 R50, P2, R44, UR38, RZ ;  /* 0x000000262c327c10 */ /* 0x000fc8000ff5e0ff */
[----:B------:R-:W-:Y:S02]  /*fdb0*/  IADD3.X R51, R45, UR39, R47, P2, !PT ;  /* 0x000000272d337c10 */ /* 0x000fe400097fe42f */
[----:B------:R-:W-:-:S13]  /*fdc0*/  ISETP.GE.AND P2, PT, R18, UR37, PT ;  /* 0x0000002512007c0c */ /* 0x000fda000bf46270 */
[----:B------:R-:W0:Y:S04]  /*fdd0*/  @!P2 LDS.128 R44, [R40+0xf200] ;  /* 0x00f20000282ca984 */ /* 0x000e280000000c00 */
[----:B0-----:R-:W-:Y:S01]  /*fde0*/  @!P2 STG.E.128 desc[UR54][R50.64], R44 ;  /* 0x0000002c3200a986 */ /* 0x001fe2000c101d36 */
        /* <DEDUP_REMOVED lines=14> */
[----:B0-----:R2:W-:Y:S02]  /*fed0*/  @!P2 STG.E.128 desc[UR54][R50.64+0xa0], R44 ;  /* 0x0000a02c3200a986 */ /* 0x0015e4000c101d36 */
.L_x_435:
[----:B------:R-:W-:Y:S05]  /*fee0*/  BSYNC B0 ;  /* 0x0000000000007941 */ /* 0x000fea0003800000 */
.L_x_434:
[----:B0-2---:R-:W-:Y:S01]  /*fef0*/  VIADD R44, R220, 0x80 ;  /* 0x00000080dc2c7836 */ /* 0x005fe20000000000 */
[----:B------:R-:W-:Y:S04]  /*ff00*/  BSSY B0, `(.L_x_436) ;  /* 0x000001e000007945 */ /* 0x000fe80003800000 */
[----:B------:R-:W-:-:S13]  /*ff10*/  ISETP.GE.AND P2, PT, R44, R42, PT ;  /* 0x0000002a2c00720c */ /* 0x000fda0003f46270 */
[----:B------:R-:W-:Y:S05]  /*ff20*/  @P2 BRA `(.L_x_437) ;  /* 0x00000000006c2947 */ /* 0x000fea0003800000 */
[----:B------:R-:W-:Y:S01]  /*ff30*/  IADD3 R47, P2, R48, 0x80, RZ ;  /* 0x00000080302f7810 */ /* 0x000fe20007f5e0ff */
[----:B------:R-:W-:Y:S02]  /*ff40*/  IMAD.MOV.U32 R44, RZ, RZ, R116 ;  /* 0x000000ffff2c7224 */ /* 0x000fe400078e0074 */
[----:B------:R-:W-:Y:S02]  /*ff50*/  IMAD.MOV.U32 R45, RZ, RZ, R33 ;  /* 0x000000ffff2d7224 */ /* 0x000fe400078e0021 */
[----:B------:R-:W-:Y:S02]  /*ff60*/  IMAD.X R48, RZ, RZ, R49, P2 ;  /* 0x000000ffff307224 */ /* 0x000fe400010e0631 */
[----:B------:R-:W-:-:S04]  /*ff70*/  IMAD.WIDE.U32 R44, R47, UR40, R44 ;  /* 0x000000282f2c7c25 */ /* 0x000fc8000f8e002c */
[----:B------:R-:W-:-:S04]  /*ff80*/  IMAD R48, R48, UR40, RZ ;  /* 0x0000002830307c24 */ /* 0x000fc8000f8e02ff */
        /* <DEDUP_REMOVED lines=21> */
.L_x_437:
[----:B------:R-:W-:Y:S05]  /*100e0*/  BSYNC B0 ;  /* 0x0000000000007941 */ /* 0x000fea0003800000 */
.L_x_436:
[----:B------:R-:W2:Y:S01]  /*100f0*/  LDL R40, [R1+0x10] ;  /* 0x0000100001287983 */ /* 0x000ea20000100800 */
[----:B------:R-:W-:Y:S01]  /*10100*/  VIADD R17, R17, 0x1 ;  /* 0x0000000111117836 */ /* 0x000fe20000000000 */
[----:B-1----:R-:W-:Y:S01]  /*10110*/  @!P3 IADD3 R43, R43, 0x334c0, RZ ;  /* 0x000334c02b2bb810 */ /* 0x002fe20007ffe0ff */
[----:B------:R-:W-:Y:S01]  /*10120*/  @!PT LDS RZ, [RZ] ;  /* 0x00000000fffff984 */ /* 0x000fe20000000800 */
[----:B------:R-:W-:Y:S01]  /*10130*/  @!PT LDS RZ, [RZ] ;  /* 0x00000000fffff984 */ /* 0x000fe20000000800 */
[----:B------:R-:W-:Y:S01]  /*10140*/  @!PT LDS RZ, [RZ] ;  /* 0x00000000fffff984 */ /* 0x000fe20000000800 */
[----:B------:R-:W-:Y:S01]  /*10150*/  @!PT LDS RZ, [RZ] ;  /* 0x00000000fffff984 */ /* 0x000fe20000000800 */
[----:B------:R1:W-:Y:S06]  /*10160*/  MEMBAR.ALL.CTA ;  /* 0x0000000000007992 */ /* 0x0003ec0000008000 */
[----:B-1----:R-:W1:Y:S02]  /*10170*/  FENCE.VIEW.ASYNC.S ;  /* 0x00000000000073c6 */ /* 0x002e640000000000 */
[----:B-1----:R1:W-:Y:S01]  /*10180*/  BAR.SYNC.DEFER_BLOCKING R163, 0x80 ;  /* 0x000200a30000751d */ /* 0x0023e20000010000 */
[----:B------:R-:W-:-:S02]  /*10190*/  ISETP.NE.AND P2, PT, R17, 0x2, PT ;  /* 0x000000021100780c */ /* 0x000fc40003f45270 */
[----:B------:R-:W-:Y:S02]  /*101a0*/  @!P3 PRMT R43, RZ, 0x654, R43 ;  /* 0x00000654ff2bb816 */ /* 0x000fe4000000002b */
[----:B------:R-:W-:Y:S02]  /*101b0*/  SEL R17, R17, RZ, P2 ;  /* 0x000000ff11117207 */ /* 0x000fe40001000000 */
[----:B------:R1:W-:Y:S01]  /*101c0*/  @!P3 SYNCS.ARRIVE.TRANS64.RED.A1T0 RZ, [R43+URZ], RZ ;  /* 0x000000ff2bffb9a7 */ /* 0x0003e2000810043f */
[----:B--2---:R-:W-:Y:S02]  /*101d0*/  LOP3.LUT P4, RZ, R40, 0x2, RZ, 0xc0, !PT ;  /* 0x0000000228ff7812 */ /* 0x004fe4000788c0ff */
[----:B------:R-:W-:-:S04]  /*101e0*/  SEL R40, RZ, 0x1, P2 ;  /* 0x00000001ff287807 */ /* 0x000fc80001000000 */
[----:B------:R-:W-:-:S07]  /*101f0*/  LOP3.LUT R221, R221, R40, RZ, 0x3c, !PT ;  /* 0x00000028dddd7212 */ /* 0x000fce00078e3cff */
[----:B-1----:R-:W-:Y:S05]  /*10200*/  @P4 BRA `(.L_x_438) ;  /* 0xffffff2c00844947 */ /* 0x002fea000383ffff */
[----:B------:R-:W1:Y:S01]  /*10210*/  S2R R41, SR_TID.X ;  /* 0x0000000000297919 */ /* 0x000e620000002100 */
[----:B------:R-:W-:Y:S02]  /*10220*/  PLOP3.LUT P0, PT, PT, PT, PT, 0x8, 0x0 ;  /* 0x000000000000781c */ /* 0x000fe40003f0e170 */
[----:B-1----:R-:W-:-:S04]  /*10230*/  SHF.R.U32.HI R41, RZ, 0x7, R41 ;  /* 0x00000007ff297819 */ /* 0x002fc80000011629 */
[----:B------:R-:W-:-:S13]  /*10240*/  ISETP.NE.AND P4, PT, R41, 0x1, PT ;  /* 0x000000012900780c */ /* 0x000fda0003f85270 */
[----:B------:R-:W-:Y:S06]  /*10250*/  @!P4 BAR.ARV 0x9, 0x100 ;  /* 0x024400000000cb1d */ /* 0x000fec0000002000 */
.L_x_334:
[----:B------:R-:W-:Y:S05]  /*10260*/  @P0 BRA `(.L_x_439) ;  /* 0x00000000000c0947 */ /* 0x000fea0003800000 */
[----:B------:R-:W1:Y:S01]  /*10270*/  FENCE.VIEW.ASYNC.G ;  /* 0x00000000000073c6 */ /* 0x000e620000000100 */
[----:B------:R-:W-:Y:S05]  /*10280*/  WARPSYNC.ALL ;  /* 0x0000000000007948 */ /* 0x000fea0003800000 */
[----:B-1----:R-:W-:Y:S06]  /*10290*/  BAR.ARV 0xc, 0x180 ;  /* 0x0306000000007b1d */ /* 0x002fec0000002000 */
.L_x_439:
[----:B------:R-:W2:Y:S01]  /*102a0*/  LDL R0, [R1+0x10] ;  /* 0x0000100001007983 */ /* 0x000ea20000100800 */
[----:B------:R-:W-:Y:S01]  /*102b0*/  ULDC.64 UR4, c[0x0][0x990] ;  /* 0x0002640000047ab9 */ /* 0x000fe20000000a00 */
[----:B------:R-:W-:Y:S02]  /*102c0*/  ULDC.64 UR6, c[0x0][0x998] ;  /* 0x0002660000067ab9 */ /* 0x000fe40000000a00 */
[----:B------:R-:W3:Y:S01]  /*102d0*/  LDL R2, [R1+0x14] ;  /* 0x0000140001027983 */ /* 0x000ee20000100800 */
[----:B------:R-:W-:Y:S02]  /*102e0*/  ISETP.NE.U32.AND P0, PT, RZ, UR4, PT ;  /* 0x00000004ff007c0c */ /* 0x000fe4000bf05070 */
[----:B------:R-:W-:Y:S02]  /*102f0*/  ISETP.NE.U32.AND P1, PT, RZ, UR6, PT ;  /* 0x00000006ff007c0c */ /* 0x000fe4000bf25070 */
[----:B------:R-:W-:Y:S02]  /*10300*/  ISETP.NE.AND.EX P0, PT, RZ, UR5, PT, P0 ;  /* 0x00000005ff007c0c */ /* 0x000fe4000bf05300 */
[----:B------:R-:W-:-:S11]  /*10310*/  ISETP.NE.AND.EX P1, PT, RZ, UR7, PT, P1 ;  /* 0x00000007ff007c0c */ /* 0x000fd6000bf25310 */
[----:B0-----:R-:W3:Y:S08]  /*10320*/  @P0 LDC.64 R6, c[0x0][0x9a8] ;  /* 0x00026a00ff060b82 */ /* 0x001ef00000000a00 */
[----:B------:R-:W0:Y:S08]  /*10330*/  @P1 LDC.64 R8, c[0x0][0x9b8] ;  /* 0x00026e00ff081b82 */ /* 0x000e300000000a00 */
[----:B------:R-:W1:Y:S08]  /*10340*/  @P0 LDC.64 R10, c[0x0][0x9b0] ;  /* 0x00026c00ff0a0b82 */ /* 0x000e700000000a00 */
[----:B------:R-:W4:Y:S01]  /*10350*/  @P1 LDC.64 R12, c[0x0][0x9c0] ;  /* 0x00027000ff0c1b82 */ /* 0x000f220000000a00 */
[----:B0-----:R-:W-:Y:S01]  /*10360*/  @P1 IMAD.WIDE.U32 R4, R237, R8, RZ ;  /* 0x00000008ed041225 */ /* 0x001fe200078e00ff */
[----:B--2---:R-:W-:-:S03]  /*10370*/  LOP3.LUT P4, RZ, R0, 0x8, RZ, 0xc0, !PT ;  /* 0x0000000800ff7812 */ /* 0x004fc6000788c0ff */
[C---:B---3--:R-:W-:Y:S02]  /*10380*/  @P0 IMAD R0, R2.reuse, R6, RZ ;  /* 0x0000000602000224 */ /* 0x048fe400078e02ff */
[----:B------:R-:W-:Y:S02]  /*10390*/  @P1 IMAD R2, R2, R8, RZ ;  /* 0x0000000802021224 */ /* 0x000fe400078e02ff */
[C---:B------:R-:W-:Y:S02]  /*103a0*/  @P0 IMAD R7, R237.reuse, R7, R0 ;  /* 0x00000007ed070224 */ /* 0x040fe400078e0200 */
[C---:B------:R-:W-:Y:S02]  /*103b0*/  @P1 IMAD R9, R237.reuse, R9, R2 ;  /* 0x00000009ed091224 */ /* 0x040fe400078e0202 */
[----:B------:R-:W-:-:S04]  /*103c0*/  @P0 IMAD.WIDE.U32 R2, R237, R6, RZ ;  /* 0x00000006ed020225 */ /* 0x000fc800078e00ff */
[----:B------:R-:W-:Y:S02]  /*103d0*/  @P0 IMAD.IADD R3, R3, 0x1, R7 ;  /* 0x0000000103030824 */ /* 0x000fe400078e0207 */
[----:B------:R-:W-:Y:S02]  /*103e0*/  @P1 IMAD.IADD R5, R5, 0x1, R9 ;  /* 0x0000000105051824 */ /* 0x000fe400078e0209 */
[----:B-1----:R-:W-:-:S04]  /*103f0*/  @P0 IMAD.WIDE.U32 R2, R235, R10, R2 ;  /* 0x0000000aeb020225 */ /* 0x002fc800078e0002 */
[C---:B----4-:R-:W-:Y:S01]  /*10400*/  @P1 IMAD.WIDE.U32 R6, R235.reuse, R12, R4 ;  /* 0x0000000ceb061225 */ /* 0x050fe200078e0004 */
[----:B------:R-:W-:Y:S01]  /*10410*/  @P0 LEA R4, P2, R2, UR4, 0x2 ;  /* 0x0000000402040c11 */ /* 0x000fe2000f8410ff */
[----:B------:R-:W-:Y:S02]  /*10420*/  ULDC UR4, c[0x0][0x988] ;  /* 0x0002620000047ab9 */ /* 0x000fe40000000800 */
[C---:B------:R-:W-:Y:S01]  /*10430*/  @P0 IMAD R5, R235.reuse, R11, R3 ;  /* 0x0000000beb050224 */ /* 0x040fe200078e0203 */
[----:B------:R-:W-:Y:S01]  /*10440*/  @P1 LEA R8, P3, R6, UR6, 0x2 ;  /* 0x0000000606081c11 */ /* 0x000fe2000f8610ff */
[----:B------:R-:W-:Y:S02]  /*10450*/  @P1 IMAD R3, R235, R13, R7 ;  /* 0x0000000deb031224 */ /* 0x000fe400078e0207 */
[----:B------:R-:W-:Y:S01]  /*10460*/  IMAD.MOV.U32 R0, RZ, RZ, 0x3f800000 ;  /* 0x3f800000ff007424 */ /* 0x000fe200078e00ff */
[----:B------:R-:W-:Y:S02]  /*10470*/  @P0 LEA.HI.X R5, R2, UR5, R5, 0x2, P2 ;  /* 0x0000000502050c11 */ /* 0x000fe400090f1405 */
[----:B------:R-:W-:Y:S01]  /*10480*/  @P1 LEA.HI.X R9, R6, UR7, R3, 0x2, P3 ;  /* 0x0000000706091c11 */ /* 0x000fe200098f1403 */
[----:B------:R-:W-:-:S04]  /*10490*/  IMAD.MOV.U32 R3, RZ, RZ, 0x3f800000 ;  /* 0x3f800000ff037424 */ /* 0x000fc800078e00ff */
[----:B------:R-:W2:Y:S04]  /*104a0*/  @P1 LDG.E R0, desc[UR54][R8.64] ;  /* 0x0000003608001981 */ /* 0x000ea8000c1e1900 */
[----:B------:R-:W2:Y:S01]  /*104b0*/  @P0 LDG.E R3, desc[UR54][R4.64] ;  /* 0x0000003604030981 */ /* 0x000ea2000c1e1900 */
[----:B------:R-:W-:Y:S01]  /*104c0*/  BSSY B0, `(.L_x_440) ;  /* 0x0000023000007945 */ /* 0x000fe20003800000 */
[----:B--2---:R-:W-:Y:S01]  /*104d0*/  FMUL.FTZ R0, R3, R0 ;  /* 0x0000000003007220 */ /* 0x004fe20000410000 */
[----:B------:R-:W-:-:S03]  /*104e0*/  IMAD.MOV.U32 R3, RZ, RZ, RZ ;  /* 0x000000ffff037224 */ /* 0x000fc600078e00ff */
[----:B------:R-:W-:Y:S01]  /*104f0*/  FMUL.FTZ R2, R0, UR4 ;  /* 0x0000000400027c20 */ /* 0x000fe20008410000 */
[----:B------:R-:W-:Y:S06]  /*10500*/  @!P4 BRA `(.L_x_441) ;  /* 0x000000000078c947 */ /* 0x000fec0003800000 */
[----:B------:R-:W2:Y:S01]  /*10510*/  LDL R14, [R1+0x4] ;  /* 0x00000400010e7983 */ /* 0x000ea20000100800 */
[----:B------:R-:W-:Y:S01]  /*10520*/  ULDC UR4, c[0x0][0x9f0] ;  /* 0x00027c0000047ab9 */ /* 0x000fe20000000800 */
[----:B--2---:R-:W-:-:S04]  /*10530*/  ISETP.NE.AND P0, PT, R14, RZ, PT ;  /* 0x000000ff0e00720c */ /* 0x004fc80003f05270 */
[----:B------:R-:W-:-:S04]  /*10540*/  SEL R9, R14, UR4, P0 ;  /* 0x000000040e097c07 */ /* 0x000fc80008000000 */
[-C--:B------:R-:W-:Y:S02]  /*10550*/  IABS R6, R9.reuse ;  /* 0x0000000900067213 */ /* 0x080fe40000000000 */
        /* <DEDUP_REMOVED lines=10> */
[----:B0-----:R-:W-:Y:S01]  /*10600*/  IMAD.MOV.U32 R4, RZ, RZ, RZ ;  /* 0x000000ffff047224 */ /* 0x001fe200078e00ff */
[----:B-1----:R-:W-:-:S05]  /*10610*/  IADD3 R7, RZ, -R5, RZ ;  /* 0x80000005ff077210 */ /* 0x002fca0007ffe0ff */
        /* <DEDUP_REMOVED lines=13> */
.L_x_441:
[----:B------:R-:W-:Y:S05]  /*106f0*/  BSYNC B0 ;  /* 0x0000000000007941 */ /* 0x000fea0003800000 */
.L_x_440:
[----:B------:R-:W2:Y:S01]  /*10700*/  LDL R0, [R1+0x24] ;  /* 0x0000240001007983 */ /* 0x000ea20000100800 */
[----:B------:R-:W-:Y:S02]  /*10710*/  PLOP3.LUT P0, PT, PT, PT, PT, 0x80, 0x0 ;  /* 0x000000000000781c */ /* 0x000fe40003f0f070 */
[----:B------:R-:W-:Y:S02]  /*10720*/  CS2R R120, SRZ ;  /* 0x0000000000787805 */ /* 0x000fe4000001ff00 */
[----:B------:R-:W-:Y:S02]  /*10730*/  MOV R64, RZ ;  /* 0x000000ff00407202 */ /* 0x000fe40000000f00 */
[----:B------:R-:W-:Y:S02]  /*10740*/  CS2R R142, SRZ ;  /* 0x00000000008e7805 */ /* 0x000fe4000001ff00 */
[----:B------:R-:W-:Y:S02]  /*10750*/  CS2R R44, SRZ ;  /* 0x00000000002c7805 */ /* 0x000fe4000001ff00 */
[----:B------:R-:W-:-:S02]  /*10760*/  CS2R R136, SRZ ;  /* 0x0000000000887805 */ /* 0x000fc4000001ff00 */
[----:B------:R-:W-:Y:S02]  /*10770*/  CS2R R12, SRZ ;  /* 0x00000000000c7805 */ /* 0x000fe4000001ff00 */
[----:B------:R-:W-:Y:S02]  /*10780*/  CS2R R100, SRZ ;  /* 0x0000000000647805 */ /* 0x000fe4000001ff00 */
        /* <DEDUP_REMOVED lines=44> */
[----:B------:R-:W-:Y:S01]  /*10a50*/  CS2R R76, SRZ ;  /* 0x00000000004c7805 */ /* 0x000fe2000001ff00 */
[----:B--2---:R-:W-:Y:S02]  /*10a60*/  IMAD R233, R0, R3, RZ ;  /* 0x0000000300e97224 */ /* 0x004fe400078e02ff */
[----:B------:R-:W-:-:S03]  /*10a70*/  IMAD.MOV.U32 R0, RZ, RZ, RZ ;  /* 0x000000ffff007224 */ /* 0x000fc600078e00ff */
[----:B------:R-:W-:-:S04]  /*10a80*/  VIADDMNMX R148, R233, R3, R148, PT ;  /* 0x00000003e9947246 */ /* 0x000fc80003800194 */
[----:B------:R-:W-:-:S13]  /*10a90*/  ISETP.GT.AND P1, PT, R148, R233, PT ;  /* 0x000000e99400720c */ /* 0x000fda0003f24270 */
[----:B------:R-:W-:Y:S05]  /*10aa0*/  @!P1 BRA `(.L_x_442) ;  /* 0x000000ec00549947 */ /* 0x000fea0003800000 */
[----:B------:R-:W0:Y:S01]  /*10ab0*/  S2R R26, SR_TID.X ;  /* 0x00000000001a7919 */ /* 0x000e220000002100 */
[----:B------:R-:W-:Y:S01]  /*10ac0*/  UMOV UR4, 0xffffffff ;  /* 0xffffffff00047882 */ /* 0x000fe20000000000 */
[----:B0-----:R-:W-:-:S04]  /*10ad0*/  IADD3 R42, R26, -0x80, RZ ;  /* 0xffffff801a2a7810 */ /* 0x001fc80007ffe0ff */
[----:B------:R-:W-:-:S04]  /*10ae0*/  SHF.R.S32.HI R43, RZ, 0x1f, R42 ;  /* 0x0000001fff2b7819 */ /* 0x000fc8000001142a */
[----:B------:R-:W-:-:S04]  /*10af0*/  LEA.HI R13, R43, R42, RZ, 0x7 ;  /* 0x0000002a2b0d7211 */ /* 0x000fc800078f38ff */
[----:B------:R-:W-:Y:S01]  /*10b00*/  SHF.R.S32.HI R13, RZ, 0x7, R13 ;  /* 0x00000007ff0d7819 */ /* 0x000fe2000001140d */
[----:B------:R-:W-:Y:S06]  /*10b10*/  BRA.DIV UR4, `(.L_x_443) ;  /* 0x000001c204787947 */ /* 0x000fec000b800000 */
[----:B------:R0:W1:Y:S02]  /*10b20*/  SHFL.IDX PT, R234, R13, RZ, 0x1f ;  /* 0x00001fff0dea7589 */ /* 0x00006400000e0000 */
.L_x_679:
[----:B-1----:R-:W-:Y:S01]  /*10b30*/  LEA.HI R0, R234, R234, RZ, 0x1 ;  /* 0x000000eaea007211 */ /* 0x002fe200078f08ff */
[----:B------:R-:W-:-:S03]  /*10b40*/  ULOP3.LUT UP0, URZ, UR52, 0x9f, URZ, 0xc0, !UPT ;  /* 0x0000009f343f7892 */ /* 0x000fc6000f80c03f */
[----:B------:R-:W-:-:S03]  /*10b50*/  LOP3.LUT R3, R0, 0x3e, RZ, 0xc0, !PT ;  /* 0x0000003e00037812 */ /* 0x000fc600078ec0ff */
[----:B------:R-:W-:Y:S02]  /*10b60*/  PLOP3.LUT P0, PT, PT, PT, UP0, 0x80, 0x0 ;  /* 0x000000000000781c */ /* 0x000fe40003f0f008 */
[----:B------:R-:W-:-:S05]  /*10b70*/  IMAD.IADD R3, R234, 0x1, -R3 ;  /* 0x00000001ea037824 */ /* 0x000fca00078e0a03 */
[----:B------:R-:W-:-:S04]  /*10b80*/  LEA R3, R3, UR52, 0xc ;  /* 0x0000003403037c11 */ /* 0x000fc8000f8e60ff */
[----:B------:R-:W-:-:S04]  /*10b90*/  SHF.R.U32.HI R3, RZ, 0x4, R3 ;  /* 0x00000004ff037819 */ /* 0x000fc80000011603 */
[----:B------:R-:W-:Y:S01]  /*10ba0*/  LOP3.LUT R44, R3, 0x3fff, RZ, 0xc0, !PT ;  /* 0x00003fff032c7812 */ /* 0x000fe200078ec0ff */
[----:B------:R-:W-:Y:S06]  /*10bb0*/  @!P0 BRA `(.L_x_444) ;  /* 0x0000000000408947 */ /* 0x000fec0003800000 */
        /* <DEDUP_REMOVED lines=8> */
[----:B------:R-:W-:Y:S01]  /*10c40*/  MOV R8, 0x70 ;  /* 0x0000007000087802 */ /* 0x000fe20000000f00 */
[----:B------:R-:W-:Y:S02]  /*10c50*/  IMAD.U32 R7, RZ, RZ, UR7 ;  /* 0x00000007ff077e24 */ /* 0x000fe4000f8e00ff */
[----:B------:R-:W-:-:S02]  /*10c60*/  IMAD.U32 R10, RZ, RZ, UR4 ;  /* 0x00000004ff0a7e24 */ /* 0x000fc4000f8e00ff */
[----:B------:R-:W-:Y:S02]  /*10c70*/  IMAD.U32 R11, RZ, RZ, UR5 ;  /* 0x00000005ff0b7e24 */ /* 0x000fe4000f8e00ff */
[----:B------:R-:W-:Y:S02]  /*10c80*/  IMAD.MOV.U32 R12, RZ, RZ, 0x1 ;  /* 0x00000001ff0c7424 */ /* 0x000fe400078e00ff */
[----:B01----:R-:W-:-:S07]  /*10c90*/  IMAD.MOV.U32 R13, RZ, RZ, RZ ;  /* 0x000000ffff0d7224 */ /* 0x003fce00078e00ff */
[----:B------:R-:W-:-:S07]  /*10ca0*/  LEPC R20, `(.L_x_444) ;  /* 0x000000001014794e */ /* 0x000fce0000000000 */
[----:B--2--5:R-:W-:Y:S05]  /*10cb0*/  CALL.ABS.NOINC R14 ;  /* 0x000000000e007343 */ /* 0x024fea0003c00000 */
.L_x_444:
[----:B------:R-:W-:Y:S02]  /*10cc0*/  ULDC UR4, c[0x0][0x3f4] ;  /* 0x0000fd0000047ab9 */ /* 0x000fe40000000800 */
[----:B------:R-:W-:-:S13]  /*10cd0*/  ISETP.LT.AND P0, PT, RZ, UR4, PT ;  /* 0x00000004ff007c0c */ /* 0x000fda000bf01270 */
[----:B------:R-:W-:Y:S05]  /*10ce0*/  @P0 BRA `(.L_x_445) ;  /* 0x0000000000400947 */ /* 0x000fea0003800000 */
[----:B------:R-:W-:-:S04]  /*10cf0*/  ULEA.HI UR4, UR43, UR43, URZ, 0x1 ;  /* 0x0000002b2b047291 */ /* 0x000fc8000f8f083f */
[----:B------:R-:W-:-:S04]  /*10d00*/  ULOP3.LUT UR4, UR4, 0xfffffffe, URZ, 0xc0, !UPT ;  /* 0xfffffffe04047892 */ /* 0x000fc8000f8ec03f */
[----:B------:R-:W-:-:S06]  /*10d10*/  UIADD3 UR4, UR43, -UR4, URZ ;  /* 0x800000042b047290 */ /* 0x000fcc000fffe03f */
[----:B------:R-:W-:-:S05]  /*10d20*/  IMAD.U32 R3, RZ, RZ, UR4 ;  /* 0x00000004ff037e24 */ /* 0x000fca000f8e00ff */
[----:B------:R-:W-:-:S04]  /*10d30*/  SHF.L.U32 R3, R3, 0x1f, RZ ;  /* 0x0000001f03037819 */ /* 0x000fc800000006ff */
[----:B------:R1:W2:Y:S03]  /*10d40*/  SYNCS.PHASECHK.TRANS64.TRYWAIT P0, [R16+URZ+0x33400], R3 ;  /* 0x03340003100075a7 */ /* 0x0002a6000800017f */
[----:B--2---:R-:W-:Y:S05]  /*10d50*/  @!P0 NANOSLEEP.SYNCS 0x989680 ;  /* 0x009896800000895d */ /* 0x004fea0003900000 */
[----:B------:R-:W2:Y:S01]  /*10d60*/  @!P0 SYNCS.PHASECHK.TRANS64 P0, [R16+URZ+0x33400], R3 ;  /* 0x03340003100085a7 */ /* 0x000ea2000800007f */
[----:B------:R-:W-:Y:S04]  /*10d70*/  BSSY B0, `(.L_x_446) ;  /* 0x0000006000007945 */ /* 0x000fe80003800000 */
[----:B--2---:R-:W-:Y:S05]  /*10d80*/  @P0 BRA `(.L_x_447) ;  /* 0x0000000000100947 */ /* 0x004fea0003800000 */
.L_x_448:
[----:B--2---:R2:W3:Y:S02]  /*10d90*/  SYNCS.PHASECHK.TRANS64.TRYWAIT P0, [R16+URZ+0x33400], R3 ;  /* 0x03340003100075a7 */ /* 0x0044e4000800017f */
[----:B---3--:R-:W-:Y:S05]  /*10da0*/  @!P0 NANOSLEEP.SYNCS 0x989680 ;  /* 0x009896800000895d */ /* 0x008fea0003900000 */
[----:B------:R-:W3:Y:S02]  /*10db0*/  @!P0 SYNCS.PHASECHK.TRANS64 P0, [R16+URZ+0x33400], R3 ;  /* 0x03340003100085a7 */ /* 0x000ee4000800007f */
[----:B---3--:R-:W-:Y:S05]  /*10dc0*/  @!P0 BRA `(.L_x_448) ;  /* 0xfffffffc00f08947 */ /* 0x008fea000383ffff */
.L_x_447:
[----:B------:R-:W-:Y:S05]  /*10dd0*/  BSYNC B0 ;  /* 0x0000000000007941 */ /* 0x000fea0003800000 */
.L_x_446:
[----:B------:R-:W-:Y:S05]  /*10de0*/  BRA `(.L_x_449) ;  /* 0x0000006c00747947 */ /* 0x000fea0003800000 */
.L_x_445:
[----:B------:R-:W1:Y:S01]  /*10df0*/  LDC.64 R24, c[0x0][0x3e8] ;  /* 0x0000fa00ff187b82 */ /* 0x000e620000000a00 */
[----:B------:R-:W-:Y:S01]  /*10e00*/  ULOP3.LUT UP0, URZ, UR52, 0x1bf, URZ, 0xc0, !UPT ;  /* 0x000001bf343f7892 */ /* 0x000fe2000f80c03f */
[----:B-----5:R-:W-:Y:S01]  /*10e10*/  SHF.R.S32.HI R0, RZ, 0x1f, R146 ;  /* 0x0000001fff007819 */ /* 0x020fe20000011492 */
[----:B------:R-:W-:Y:S01]  /*10e20*/  ULDC.64 UR4, c[0x0][0x3f8] ;  /* 0x0000fe0000047ab9 */ /* 0x000fe20000000a00 */
[----:B------:R-:W-:-:S03]  /*10e30*/  ULDC.64 UR6, c[0x0][0x408] ;  /* 0x0001020000067ab9 */ /* 0x000fc60000000a00 */
[----:B------:R-:W-:Y:S01]  /*10e40*/  PLOP3.LUT P0, PT, PT, PT, UP0, 0x80, 0x0 ;  /* 0x000000000000781c */ /* 0x000fe20003f0f008 */
[----:B------:R-:W2:Y:S01]  /*10e50*/  LDC.64 R4, c[0x0][0x400] ;  /* 0x00010000ff047b82 */ /* 0x000ea20000000a00 */
[C---:B------:R-:W-:Y:S02]  /*10e60*/  IMAD R3, R0.reuse, UR4, RZ ;  /* 0x0000000400037c24 */ /* 0x040fe4000f8e02ff */
[----:B------:R-:W-:Y:S02]  /*10e70*/  IMAD R7, R0, UR6, RZ ;  /* 0x0000000600077c24 */ /* 0x000fe4000f8e02ff */
[C---:B------:R-:W-:Y:S02]  /*10e80*/  IMAD R3, R146.reuse, UR5, R3 ;  /* 0x0000000592037c24 */ /* 0x040fe4000f8e0203 */
[C---:B------:R-:W-:Y:S02]  /*10e90*/  IMAD R7, R146.reuse, UR7, R7 ;  /* 0x0000000792077c24 */ /* 0x040fe4000f8e0207 */
[----:B-1----:R-:W-:-:S04]  /*10ea0*/  IMAD.WIDE.U32 R24, R146, UR4, R24 ;  /* 0x0000000492187c25 */ /* 0x002fc8000f8e0018 */
[----:B------:R-:W-:Y:S02]  /*10eb0*/  IMAD.IADD R26, R3, 0x1, R25 ;  /* 0x00000001031a7824 */ /* 0x000fe400078e0219 */
[----:B--2---:R-:W-:-:S04]  /*10ec0*/  IMAD.WIDE.U32 R146, R146, UR6, R4 ;  /* 0x0000000692927c25 */ /* 0x004fc8000f8e0004 */
[----:B------:R-:W-:Y:S01]  /*10ed0*/  IMAD.IADD R27, R7, 0x1, R147 ;  /* 0x00000001071b7824 */ /* 0x000fe200078e0293 */
        /* <DEDUP_REMOVED lines=8> */
[----:B------:R-:W-:Y:S01]  /*10f60*/  MOV R6, UR6 ;  /* 0x0000000600067c02 */ /* 0x000fe20008000f00 */
[----:B------:R-:W-:Y:S02]  /*10f70*/  IMAD.U32 R7, RZ, RZ, UR7 ;  /* 0x00000007ff077e24 */ /* 0x000fe4000f8e00ff */
[----:B------:R-:W-:-:S02]  /*10f80*/  IMAD.U32 R10, RZ, RZ, UR4 ;  /* 0x00000004ff0a7e24 */ /* 0x000fc4000f8e00ff */
[----:B------:R-:W-:Y:S02]  /*10f90*/  IMAD.U32 R11, RZ, RZ, UR5 ;  /* 0x00000005ff0b7e24 */ /* 0x000fe4000f8e00ff */
[----:B------:R-:W-:Y:S02]  /*10fa0*/  IMAD.MOV.U32 R8, RZ, RZ, 0x70 ;  /* 0x00000070ff087424 */ /* 0x000fe400078e00ff */
[----:B------:R-:W-:Y:S02]  /*10fb0*/  IMAD.MOV.U32 R12, RZ, RZ, 0x1 ;  /* 0x00000001ff0c7424 */ /* 0x000fe400078e00ff */
[----:B01----:R-:W-:-:S07]  /*10fc0*/  IMAD.MOV.U32 R13, RZ, RZ, RZ ;  /* 0x000000ffff0d7224 */ /* 0x003fce00078e00ff */
[----:B------:R-:W-:-:S07]  /*10fd0*/  LEPC R20, `(.L_x_450) ;  /* 0x000000001014794e */ /* 0x000fce0000000000 */
[----:B--2---:R-:W-:Y:S05]  /*10fe0*/  CALL.ABS.NOINC R14 ;  /* 0x000000000e007343 */ /* 0x004fea0003c00000 */
.L_x_450:
[----:B------:R-:W-:Y:S01]  /*10ff0*/  ULDC.U8 UR4, c[0x0][0x410] ;  /* 0x0001040000047ab9 */ /* 0x000fe20000000000 */
[----:B------:R-:W-:Y:S01]  /*11000*/  BSSY B0, `(.L_x_451) ;  /* 0x00006b3000007945 */ /* 0x000fe20003800000 */
[----:B------:R-:W-:Y:S01]  /*11010*/  ISETP.NE.AND P0, PT, RZ, UR4, PT ;  /* 0x00000004ff007c0c */ /* 0x000fe2000bf05270 */
[----:B------:R-:W-:-:S12]  /*11020*/  IMAD R4, R149, 0x80, R220 ;  /* 0x0000008095047824 */ /* 0x000fd800078e02dc */
[----:B------:R-:W-:Y:S05]  /*11030*/  @!P0 BRA `(.L_x_452) ;  /* 0x0000003400508947 */ /* 0x000fea0003800000 */
[----:B------:R-:W-:-:S03]  /*11040*/  UMOV UR4, 0xffffffff ;  /* 0xffffffff00047882 */ /* 0x000fc60000000000 */
[----:B------:R-:W-:Y:S05]  /*11050*/  BRA.DIV UR4, `(.L_x_453) ;  /* 0x000001be04507947 */ /* 0x000fea000b800000 */
[----:B------:R1:W2:Y:S04]  /*11060*/  SHFL.IDX PT, R25, R24, RZ, 0x1e1f ;  /* 0x001e1fff18197589 */ /* 0x0002a800000e0000 */
[----:B------:R1:W3:Y:S04]  /*11070*/  SHFL.IDX PT, R14, R146, RZ, 0x1e1f ;  /* 0x001e1fff920e7589 */ /* 0x0002e800000e0000 */
[----:B------:R1:W4:Y:S04]  /*11080*/  SHFL.IDX PT, R0, R26, RZ, 0x1e1f ;  /* 0x001e1fff1a007589 */ /* 0x00032800000e0000 */
[----:B------:R1:W0:Y:S02]  /*11090*/  SHFL.IDX PT, R3, R27, RZ, 0x1e1f ;  /* 0x001e1fff1b037589 */ /* 0x00022400000e0000 */
.L_x_685:
[----:B------:R-:W-:Y:S01]  /*110a0*/  ULDC UR4, c[0x0][0x448] ;  /* 0x0001120000047ab9 */ /* 0x000fe20000000800 */
[----:B------:R-:W-:Y:S01]  /*110b0*/  BSSY B1, `(.L_x_454) ;  /* 0x000004d000017945 */ /* 0x000fe20003800000 */
[----:B------:R-:W-:Y:S01]  /*110c0*/  IMAD R151, R151, UR4, RZ ;  /* 0x0000000497977c24 */ /* 0x000fe2000f8e02ff */
[----:B------:R-:W-:Y:S02]  /*110d0*/  CS2R R8, SRZ ;  /* 0x0000000000087805 */ /* 0x000fe4000001ff00 */
[----:B------:R-:W-:Y:S02]  /*110e0*/  CS2R R20, SRZ ;  /* 0x0000000000147805 */ /* 0x000fe4000001ff00 */
[----:B------:R-:W-:Y:S02]  /*110f0*/  CS2R R28, SRZ ;  /* 0x00000000001c7805 */ /* 0x000fe4000001ff00 */
[----:B------:R-:W-:Y:S02]  /*11100*/  CS2R R32, SRZ ;  /* 0x0000000000207805 */ /* 0x000fe4000001ff00 */
[----:B------:R-:W-:-:S02]  /*11110*/  ISETP.GE.AND P0, PT, R4, R151, PT ;  /* 0x000000970400720c */ /* 0x000fc40003f06270 */
[----:B------:R-:W-:Y:S02]  /*11120*/  CS2R R34, SRZ ;  /* 0x0000000000227805 */ /* 0x000fe4000001ff00 */
[----:B------:R-:W-:Y:S02]  /*11130*/  CS2R R38, SRZ ;  /* 0x0000000000267805 */ /* 0x000fe4000001ff00 */
[----:B------:R-:W-:Y:S02]  /*11140*/  CS2R R10, SRZ ;  /* 0x00000000000a7805 */ /* 0x000fe4000001ff00 */
[----:B0-----:R-:W-:Y:S02]  /*11150*/  CS2R R12, SRZ ;  /* 0x00000000000c7805 */ /* 0x001fe4000001ff00 */
[----:B-1----:R-:W-:Y:S02]  /*11160*/  CS2R R26, SRZ ;  /* 0x00000000001a7805 */ /* 0x002fe4000001ff00 */
[----:B------:R-:W-:-:S02]  /*11170*/  CS2R R30, SRZ ;  /* 0x00000000001e7805 */ /* 0x000fc4000001ff00 */
[----:B------:R-:W-:Y:S02]  /*11180*/  CS2R R36, SRZ ;  /* 0x0000000000247805 */ /* 0x000fe4000001ff00 */
[----:B------:R-:W-:Y:S01]  /*11190*/  CS2R R40, SRZ ;  /* 0x0000000000287805 */ /* 0x000fe2000001ff00 */
[----:B------:R-:W-:Y:S06]  /*111a0*/  @P0 BRA `(.L_x_455) ;  /* 0x0000000000f40947 */ /* 0x000fec0003800000 */
[----:B------:R-:W-:Y:S01]  /*111b0*/  ULDC UR4, c[0x0][0x3f4] ;  /* 0x0000fd0000047ab9 */ /* 0x000fe20000000800 */
[----:B------:R-:W-:Y:S02]  /*111c0*/  SHF.R.S32.HI R7, RZ, 0x1f, R224 ;  /* 0x0000001fff077819 */ /* 0x000fe400000114e0 */
[----:B------:R-:W-:Y:S02]  /*111d0*/  CS2R R34, SRZ ;  /* 0x0000000000227805 */ /* 0x000fe4000001ff00 */
[----:B------:R-:W-:Y:S02]  /*111e0*/  ISETP.GE.AND P4, PT, R224, UR4, PT ;  /* 0x00000004e0007c0c */ /* 0x000fe4000bf86270 */
[----:B------:R-:W-:Y:S02]  /*111f0*/  CS2R R36, SRZ ;  /* 0x0000000000247805 */ /* 0x000fe4000001ff00 */
[----:B------:R-:W-:Y:S02]  /*11200*/  ISETP.GE.AND P3, PT, R223, UR4, PT ;  /* 0x00000004df007c0c */ /* 0x000fe4000bf66270 */
[----:B------:R-:W-:-:S07]  /*11210*/  ISETP.GE.AND P2, PT, R225, UR4, PT ;  /* 0x00000004e1007c0c */ /* 0x000fce000bf46270 */
[C---:B--2---:R-:W-:Y:S02]  /*11220*/  @!P4 IADD3 R4, P0, R224.reuse, R25, RZ ;  /* 0x00000019e004c210 */ /* 0x044fe40007f1e0ff */
[----:B---3--:R-:W-:Y:S02]  /*11230*/  @!P4 IADD3 R6, P1, R224, R14, RZ ;  /* 0x0000000ee006c210 */ /* 0x008fe40007f3e0ff */
[----:B----4-:R-:W-:-:S03]  /*11240*/  @!P4 IADD3.X R5, R0, R7, RZ, P0, !PT ;  /* 0x000000070005c210 */ /* 0x010fc600007fe4ff */
[----:B------:R-:W-:Y:S01]  /*11250*/  @!P4 IMAD.X R7, R3, 0x1, R7, P1 ;  /* 0x000000010307c824 */ /* 0x000fe200008e0607 */
[----:B------:R-:W-:Y:S01]  /*11260*/  ISETP.GE.AND P1, PT, R222, UR4, PT ;  /* 0x00000004de007c0c */ /* 0x000fe2000bf26270 */
[----:B------:R-:W5:Y:S01]  /*11270*/  @!P4 LD.E.64 R34, desc[UR54][R4.64] ;  /* 0x000000360422c980 */ /* 0x000f62000c101b00 */
[----:B------:R-:W-:-:S03]  /*11280*/  SHF.R.S32.HI R11, RZ, 0x1f, R223 ;  /* 0x0000001fff0b7819 */ /* 0x000fc600000114df */
[----:B------:R0:W5:Y:S01]  /*11290*/  @!P4 LD.E.64 R36, desc[UR54][R6.64] ;  /* 0x000000360624c980 */ /* 0x000162000c101b00 */
[CC--:B------:R-:W-:Y:S02]  /*112a0*/  @!P3 IADD3 R8, P4, R223.reuse, R25.reuse, RZ ;  /* 0x00000019df08b210 */ /* 0x0c0fe40007f9e0ff */
[----:B------:R-:W-:Y:S02]  /*112b0*/  CS2R R32, SRZ ;  /* 0x0000000000207805 */ /* 0x000fe4000001ff00 */
[----:B------:R-:W-:Y:S02]  /*112c0*/  @!P3 IADD3 R10, P5, R223, R14, RZ ;  /* 0x0000000edf0ab210 */ /* 0x000fe40007fbe0ff */
[----:B------:R-:W-:Y:S02]  /*112d0*/  CS2R R30, SRZ ;  /* 0x00000000001e7805 */ /* 0x000fe4000001ff00 */
[----:B------:R-:W-:Y:S01]  /*112e0*/  SHF.R.S32.HI R12, RZ, 0x1f, R225 ;  /* 0x0000001fff0c7819 */ /* 0x000fe200000114e1 */
[--C-:B------:R-:W-:Y:S01]  /*112f0*/  @!P3 IMAD.X R9, R0, 0x1, R11.reuse, P4 ;  /* 0x000000010009b824 */ /* 0x100fe200020e060b */
[----:B------:R-:W-:Y:S01]  /*11300*/  @!P2 IADD3 R46, P4, R225, R25, RZ ;  /* 0x00000019e12ea210 */ /* 0x000fe20007f9e0ff */
[----:B------:R-:W-:Y:S01]  /*11310*/  @!P3 IMAD.X R11, R3, 0x1, R11, P5 ;  /* 0x00000001030bb824 */ /* 0x000fe200028e060b */
[----:B------:R-:W-:-:S02]  /*11320*/  ISETP.GE.AND P0, PT, R22, UR4, PT ;  /* 0x0000000416007c0c */ /* 0x000fc4000bf06270 */
[-C--:B------:R-:W-:Y:S01]  /*11330*/  @!P2 IADD3 R48, P5, R225, R14.reuse, RZ ;  /* 0x0000000ee130a210 */ /* 0x080fe20007fbe0ff */
[----:B------:R-:W-:Y:S01]  /*11340*/  @!P2 IMAD.X R47, R0, 0x1, R12, P4 ;  /* 0x00000001002fa824 */ /* 0x000fe200020e060c */
[----:B------:R-:W-:Y:S01]  /*11350*/  SHF.R.S32.HI R13, RZ, 0x1f, R222 ;  /* 0x0000001fff0d7819 */ /* 0x000fe200000114de */
[----:B------:R1:W5:Y:S01]  /*11360*/  @!P3 LD.E.64 R32, desc[UR54][R8.64] ;  /* 0x000000360820b980 */ /* 0x000362000c101b00 */
[C---:B------:R-:W-:Y:S01]  /*11370*/  @!P1 IADD3 R50, P4, R222.reuse, R25, RZ ;  /* 0x00000019de329210 */ /* 0x040fe20007f9e0ff */
[C---:B------:R-:W-:Y:S01]  /*11380*/  @!P2 IMAD.X R49, R3.reuse, 0x1, R12, P5 ;  /* 0x000000010331a824 */ /* 0x040fe200028e060c */
[----:B------:R-:W-:Y:S01]  /*11390*/  @!P1 IADD3 R52, P5, R222, R14, RZ ;  /* 0x0000000ede349210 */ /* 0x000fe20007fbe0ff */
[----:B------:R2:W5:Y:S01]  /*113a0*/  @!P3 LD.E.64 R30, desc[UR54][R10.64] ;  /* 0x000000360a1eb980 */ /* 0x000562000c101b00 */
[----:B------:R-:W-:Y:S01]  /*113b0*/  SHF.R.S32.HI R12, RZ, 0x1f, R226 ;  /* 0x0000001fff0c7819 */ /* 0x000fe200000114e2 */
[--C-:B------:R-:W-:Y:S01]  /*113c0*/  @!P1 IMAD.X R51, R0, 0x1, R13.reuse, P4 ;  /* 0x0000000100339824 */ /* 0x100fe200020e060d */
[----:B------:R-:W-:Y:S01]  /*113d0*/  ISETP.GE.AND P4, PT, R226, UR4, PT ;  /* 0x00000004e2007c0c */ /* 0x000fe2000bf86270 */
[----:B------:R-:W-:Y:S01]  /*113e0*/  @!P1 IMAD.X R53, R3, 0x1, R13, P5 ;  /* 0x0000000103359824 */ /* 0x000fe200028e060d */
[----:B0-----:R-:W-:-:S02]  /*113f0*/  @!P0 SHF.R.S32.HI R7, RZ, 0x1f, R22 ;  /* 0x0000001fff078819 */ /* 0x001fc40000011416 */
[----:B------:R-:W-:-:S04]  /*11400*/  @!P0 IADD3 R4, P5, R22, R25, RZ ;  /* 0x0000001916048210 */ /* 0x000fc80007fbe0ff */
[----:B------:R-:W-:Y:S02]  /*11410*/  @!P0 IADD3.X R5, R0, R7, RZ, P5, !PT ;  /* 0x0000000700058210 */ /* 0x000fe40002ffe4ff */
[----:B------:R-:W-:-:S05]  /*11420*/  @!P0 IADD3 R6, P5, R22, R14, RZ ;  /* 0x0000000e16068210 */ /* 0x000fca0007fbe0ff */
[----:B------:R-:W-:Y:S01]  /*11430*/  @!P0 IMAD.X R7, R3, 0x1, R7, P5 ;  /* 0x0000000103078824 */ /* 0x000fe200028e0607 */
[----:B------:R-:W-:-:S05]  /*11440*/  @!P4 IADD3 R24, P5, R226, R25, RZ ;  /* 0x00000019e218c210 */ /* 0x000fca0007fbe0ff */
[--C-:B------:R-:W-:Y:S01]  /*11450*/  @!P4 IMAD.X R25, R0, 0x1, R12.reuse, P5 ;  /* 0x000000010019c824 */ /* 0x100fe200028e060c */
[----:B------:R-:W-:Y:S02]  /*11460*/  @!P4 IADD3 R14, P5, R226, R14, RZ ;  /* 0x0000000ee20ec210 */ /* 0x000fe40007fbe0ff */
[----:B------:R-:W-:Y:S02]  /*11470*/  CS2R R28, SRZ ;  /* 0x00000000001c7805 */ /* 0x000fe4000001ff00 */
[----:B------:R-:W-:Y:S02]  /*11480*/  CS2R R26, SRZ ;  /* 0x00000000001a7805 */ /* 0x000fe4000001ff00 */
[----:B------:R-:W-:Y:S02]  /*11490*/  CS2R R20, SRZ ;  /* 0x0000000000147805 */ /* 0x000fe4000001ff00 */
[----:B------:R-:W-:Y:S01]  /*114a0*/  CS2R R38, SRZ ;  /* 0x0000000000267805 */ /* 0x000fe2000001ff00 */
[----:B------:R-:W-:Y:S01]  /*114b0*/  @!P4 IMAD.X R15, R3, 0x1, R12, P5 ;  /* 0x00000001030fc824 */ /* 0x000fe200028e060c */
[----:B------:R-:W-:-:S02]  /*114c0*/  CS2R R12, SRZ ;  /* 0x00000000000c7805 */ /* 0x000fc4000001ff00 */
[----:B------:R-:W-:Y:S02]  /*114d0*/  CS2R R40, SRZ ;  /* 0x0000000000287805 */ /* 0x000fe4000001ff00 */
[----:B-1----:R-:W-:Y:S02]  /*114e0*/  CS2R R8, SRZ ;  /* 0x0000000000087805 */ /* 0x002fe4000001ff00 */
[----:B--2---:R-:W-:Y:S01]  /*114f0*/  CS2R R10, SRZ ;  /* 0x00000000000a7805 */ /* 0x004fe2000001ff00 */
[----:B------:R0:W5:Y:S04]  /*11500*/  @!P2 LD.E.64 R28, desc[UR54][R46.64] ;  /* 0x000000362e1ca980 */ /* 0x000168000c101b00 */
[----:B------:R0:W5:Y:S04]  /*11510*/  @!P2 LD.E.64 R26, desc[UR54][R48.64] ;  /* 0x00000036301aa980 */ /* 0x000168000c101b00 */
[----:B------:R0:W5:Y:S04]  /*11520*/  @!P1 LD.E.64 R20, desc[UR54][R50.64] ;  /* 0x0000003632149980 */ /* 0x000168000c101b00 */
[----:B------:R0:W5:Y:S04]  /*11530*/  @!P1 LD.E.64 R12, desc[UR54][R52.64] ;  /* 0x00000036340c9980 */ /* 0x000168000c101b00 */
[----:B------:R0:W5:Y:S04]  /*11540*/  @!P0 LD.E.64 R38, desc[UR54][R4.64] ;  /* 0x0000003604268980 */ /* 0x000168000c101b00 */
[----:B------:R0:W5:Y:S04]  /*11550*/  @!P0 LD.E.64 R40, desc[UR54][R6.64] ;  /* 0x0000003606288980 */ /* 0x000168000c101b00 */
[----:B------:R0:W5:Y:S04]  /*11560*/  @!P4 LD.E.64 R8, desc[UR54][R24.64] ;  /* 0x000000361808c980 */ /* 0x000168000c101b00 */
[----:B------:R0:W5:Y:S02]  /*11570*/  @!P4 LD.E.64 R10, desc[UR54][R14.64] ;  /* 0x000000360e0ac980 */ /* 0x000164000c101b00 */
.L_x_455:
[----:B------:R-:W-:Y:S05]  /*11580*/  BSYNC B1 ;  /* 0x0000000000017941 */ /* 0x000fea0003800000 */
.L_x_454:
[----:B------:R-:W-:Y:S01]  /*11590*/  ULEA.HI UR4, UR43, UR43, URZ, 0x1 ;  /* 0x0000002b2b047291 */ /* 0x000fe2000f8f083f */
[----:B----4-:R-:W-:Y:S01]  /*115a0*/  IMAD R0, R149, -0x80, R151 ;  /* 0xffffff8095007824 */ /* 0x010fe200078e0297 */
[----:B------:R-:W-:Y:S02]  /*115b0*/  BSSY B1, `(.L_x_456) ;  /* 0x0000009000017945 */ /* 0x000fe40003800000 */
[----:B------:R-:W-:Y:S02]  /*115c0*/  ULOP3.LUT UR4, UR4, 0xfffffffe, URZ, 0xc0, !UPT ;  /* 0xfffffffe04047892 */ /* 0x000fe4000f8ec03f */
[----:B------:R-:W-:Y:S02]  /*115d0*/  VIMNMX R3, R0, 0x80, PT ;  /* 0x0000008000037848 */ /* 0x000fe40003fe0100 */
[----:B------:R-:W-:Y:S02]  /*115e0*/  UIADD3 UR4, UR43, -UR4, URZ ;  /* 0x800000042b047290 */ /* 0x000fe4000fffe03f */
[----:B------:R-:W-:-:S04]  /*115f0*/  ISETP.GE.AND P1, PT, R220, R3, PT ;  /* 0x00000003dc00720c */ /* 0x000fc80003f26270 */
[----:B0-----:R-:W-:-:S05]  /*11600*/  IMAD.U32 R5, RZ, RZ, UR4 ;  /* 0x00000004ff057e24 */ /* 0x001fca000f8e00ff */
[----:B------:R-:W-:-:S04]  /*11610*/  SHF.L.U32 R5, R5, 0x1f, RZ ;  /* 0x0000001f05057819 */ /* 0x000fc800000006ff */
[----:B------:R-:W0:Y:S02]  /*11620*/  SYNCS.PHASECHK.TRANS64.TRYWAIT P0, [R16+URZ+0x33400], R5 ;  /* 0x03340005100075a7 */ /* 0x000e24000800017f */
[----:B0-----:R-:W-:Y:S05]  /*11630*/  @!P0 BRA `(.L_x_457) ;  /* 0x000001b800488947 */ /* 0x001fea0003800000 */
.L_x_686:
[----:B------:R-:W-:Y:S05]  /*11640*/  BSYNC B1 ;  /* 0x0000000000017941 */ /* 0x000fea0003800000 */
.L_x_456:
[----:B------:R-:W-:Y:S05]  /*11650*/  @P1 BRA `(.L_x_458) ;  /* 0x0000006400341947 */ /* 0x000fea0003800000 */
[----:B0-----:R-:W0:Y:S01]  /*11660*/  LDC R5, c[0x0][0x3f4] ;  /* 0x0000fd00ff057b82 */ /* 0x001e220000000800 */
[----:B------:R-:W-:Y:S01]  /*11670*/  LEA.HI R42, R43, R42, RZ, 0x2 ;  /* 0x0000002a2b2a7211 */ /* 0x000fe200078f10ff */
[----:B------:R-:W-:Y:S03]  /*11680*/  BSSY B1, `(.L_x_459) ;  /* 0x0000086000017945 */ /* 0x000fe60003800000 */
[--C-:B------:R-:W-:Y:S02]  /*11690*/  SHF.R.S32.HI R0, RZ, 0x2, R42.reuse ;  /* 0x00000002ff007819 */ /* 0x100fe4000001142a */
[----:B------:R-:W-:-:S04]  /*116a0*/  SHF.R.S32.HI R3, RZ, 0x1f, R42 ;  /* 0x0000001fff037819 */ /* 0x000fc8000001142a */
[----:B------:R-:W-:-:S04]  /*116b0*/  LEA.HI R3, R3, R0, RZ, 0x2 ;  /* 0x0000000003037211 */ /* 0x000fc800078f10ff */
[----:B------:R-:W-:Y:S01]  /*116c0*/  LOP3.LUT R7, R3, 0xfffffffc, RZ, 0xc0, !PT ;  /* 0xfffffffc03077812 */ /* 0x000fe200078ec0ff */
[----:B------:R-:W-:-:S04]  /*116d0*/  IMAD.IADD R3, R16, 0x1, R236 ;  /* 0x0000000110037824 */ /* 0x000fc800078e02ec */
[----:B------:R-:W-:Y:S02]  /*116e0*/  IMAD.IADD R7, R0, 0x1, -R7 ;  /* 0x0000000100077824 */ /* 0x000fe400078e0a07 */
[----:B------:R-:W-:Y:S01]  /*116f0*/  VIADD R0, R3, 0x20 ;  /* 0x0000002003007836 */ /* 0x000fe20000000000 */
[-C--:B0-----:R-:W-:Y:S02]  /*11700*/  ISETP.GE.AND P6, PT, R22, R5.reuse, PT ;  /* 0x000000051600720c */ /* 0x081fe40003fc6270 */
[----:B------:R-:W-:Y:S02]  /*11710*/  LOP3.LUT P0, RZ, R7, 0x2, RZ, 0xc0, !PT ;  /* 0x0000000207ff7812 */ /* 0x000fe4000780c0ff */
[-C--:B------:R-:W-:Y:S02]  /*11720*/  ISETP.GE.AND P1, PT, R224, R5.reuse, PT ;  /* 0x00000005e000720c */ /* 0x080fe40003f26270 */
[-C--:B------:R-:W-:Y:S02]  /*11730*/  ISETP.GE.AND P2, PT, R223, R5.reuse, PT ;  /* 0x00000005df00720c */ /* 0x080fe40003f46270 */
[----:B------:R-:W-:-:S02]  /*11740*/  ISETP.GE.AND P3, PT, R225, R5, PT ;  /* 0x00000005e100720c */ /* 0x000fc40003f66270 */
[-C--:B------:R-:W-:Y:S02]  /*11750*/  ISETP.GE.AND P4, PT, R222, R5.reuse, PT ;  /* 0x00000005de00720c */ /* 0x080fe40003f86270 */
[----:B------:R-:W-:Y:S01]  /*11760*/  ISETP.GE.AND P5, PT, R226, R5, PT ;  /* 0x00000005e200720c */ /* 0x000fe20003fa6270 */
[----:B------:R-:W-:-:S12]  /*11770*/  @P6 BRA `(.L_x_460) ;  /* 0x0000000400d86947 */ /* 0x000fd80003800000 */
[----:B------:R-:W0:Y:S01]  /*11780*/  LDS.128 R4, [R3+0x1e200] ;  /* 0x01e2000003047984 */ /* 0x000e220000000c00 */
[----:B--2--5:R-:W-:Y:S02]  /*11790*/  SHF.R.U32.HI R25, RZ, 0x8, R39 ;  /* 0x00000008ff197819 */ /* 0x024fe40000011627 */
[----:B------:R-:W-:Y:S02]  /*117a0*/  SHF.R.U32.HI R15, RZ, 0x8, R38 ;  /* 0x00000008ff0f7819 */ /* 0x000fe40000011626 */
[----:B------:R-:W-:Y:S02]  /*117b0*/  LOP3.LUT R24, R39, 0xff, RZ, 0xc0, !PT ;  /* 0x000000ff27187812 */ /* 0x000fe400078ec0ff */
[----:B------:R-:W-:Y:S02]  /*117c0*/  LOP3.LUT R25, R25, 0xff, RZ, 0xc0, !PT ;  /* 0x000000ff19197812 */ /* 0x000fe400078ec0ff */
[----:B------:R-:W-:Y:S02]  /*117d0*/  SHF.R.U32.HI R45, RZ, 0x8, R41 ;  /* 0x00000008ff2d7819 */ /* 0x000fe40000011629 */
[----:B---3--:R-:W-:-:S02]  /*117e0*/  LOP3.LUT R14, R38, 0xff, RZ, 0xc0, !PT ;  /* 0x000000ff260e7812 */ /* 0x008fc400078ec0ff */
[----:B------:R-:W-:Y:S02]  /*117f0*/  LOP3.LUT R15, R15, 0xff, RZ, 0xc0, !PT ;  /* 0x000000ff0f0f7812 */ /* 0x000fe400078ec0ff */
[----:B------:R-:W-:Y:S02]  /*11800*/  PRMT R24, R25, 0x7604, R24 ;  /* 0x0000760419187816 */ /* 0x000fe40000000018 */
[----:B------:R-:W-:Y:S02]  /*11810*/  LOP3.LUT R42, R41, 0xff, RZ, 0xc0, !PT ;  /* 0x000000ff292a7812 */ /* 0x000fe400078ec0ff */
[----:B------:R-:W-:Y:S02]  /*11820*/  LOP3.LUT R45, R45, 0xff, RZ, 0xc0, !PT ;  /* 0x000000ff2d2d7812 */ /* 0x000fe400078ec0ff */
[----:B------:R-:W-:Y:S02]  /*11830*/  SHF.R.U32.HI R46, RZ, 0x10, R41 ;  /* 0x00000010ff2e7819 */ /* 0x000fe40000011629 */
[----:B------:R-:W-:-:S02]  /*11840*/  SHF.R.U32.HI R25, RZ, 0x8, R40 ;  /* 0x00000008ff197819 */ /* 0x000fc40000011628 */
[----:B------:R-:W-:Y:S02]  /*11850*/  SHF.R.U32.HI R47, RZ, 0x10, R39 ;  /* 0x00000010ff2f7819 */ /* 0x000fe40000011627 */
[----:B------:R-:W-:Y:S02]  /*11860*/  PRMT R15, R15, 0x7604, R14 ;  /* 0x000076040f0f7816 */ /* 0x000fe4000000000e */
[----:B------:R-:W-:Y:S01]  /*11870*/  PRMT R42, R45, 0x7604, R42 ;  /* 0x000076042d2a7816 */ /* 0x000fe2000000002a */
[----:B------:R-:W-:Y:S01]  /*11880*/  IMAD.U32 R45, R46, 0x10000, RZ ;  /* 0x000100002e2d7824 */ /* 0x000fe200078e00ff */
[----:B------:R-:W-:Y:S02]  /*11890*/  LOP3.LUT R14, R40, 0xff, RZ, 0xc0, !PT ;  /* 0x000000ff280e7812 */ /* 0x000fe400078ec0ff */
[----:B------:R-:W-:Y:S02]  /*118a0*/  LOP3.LUT R43, R25, 0xff, RZ, 0xc0, !PT ;  /* 0x000000ff192b7812 */ /* 0x000fe400078ec0ff */
[----:B------:R-:W-:-:S02]  /*118b0*/  SHF.L.U32 R25, R47, 0x10, RZ ;  /* 0x000000102f197819 */ /* 0x000fc400000006ff */
[----:B------:R-:W-:Y:S02]  /*118c0*/  PRMT R43, R43, 0x7604, R14 ;  /* 0x000076042b2b7816 */ /* 0x000fe4000000000e */
[----:B------:R-:W-:Y:S02]  /*118d0*/  LOP3.LUT R25, R24, 0xff0000, R25, 0xf8, !PT ;  /* 0x00ff000018197812 */ /* 0x000fe400078ef819 */
[----:B------:R-:W-:Y:S02]  /*118e0*/  LOP3.LUT R45, R42, 0xff0000, R45, 0xf8, !PT ;  /* 0x00ff00002a2d7812 */ /* 0x000fe400078ef82d */
[----:B------:R-:W-:Y:S02]  /*118f0*/  LOP3.LUT R43, R43, 0xff0000, R40, 0xf8, !PT ;  /* 0x00ff00002b2b7812 */ /* 0x000fe400078ef828 */
[----:B------:R-:W-:Y:S02]  /*11900*/  LOP3.LUT R45, R45, 0xff000000, R41, 0xf8, !PT ;  /* 0xff0000002d2d7812 */ /* 0x000fe400078ef829 */
[----:B------:R-:W-:-:S02]  /*11910*/  LOP3.LUT R39, R25, 0xff000000, R39, 0xf8, !PT ;  /* 0xff00000019277812 */ /* 0x000fc400078ef827 */
[-C--:B0-----:R-:W-:Y:S02]  /*11920*/  F2FP.F16.E4M3.UNPACK_B R14, R6.reuse.H1 ;  /* 0x00000006ff0e723e */ /* 0x081fe400030006ff */
[----:B------:R-:W-:Y:S02]  /*11930*/  LOP3.LUT R43, R43, 0xff000000, R40, 0xf8, !PT ;  /* 0xff0000002b2b7812 */ /* 0x000fe400078ef828 */
[----:B------:R-:W-:Y:S01]  /*11940*/  F2FP.F16.E4M3.UNPACK_B R46, R45 ;  /* 0x0000002dff2e723e */ /* 0x000fe200020006ff */
[--C-:B------:R-:W-:Y:S01]  /*11950*/  HADD2.F32 R25, -RZ, R14.reuse.H0_H0 ;  /* 0x2000000eff197230 */ /* 0x100fe20000004100 */
[----:B------:R-:W-:Y:S01]  /*11960*/  F2FP.F16.E4M3.UNPACK_B R40, R39 ;  /* 0x00000027ff28723e */ /* 0x000fe200020006ff */
[----:B------:R-:W-:Y:S01]  /*11970*/  HADD2.F32 R14, -RZ, R14.H1_H1 ;  /* 0x3000000eff0e7230 */ /* 0x000fe20000004100 */
[--C-:B------:R-:W-:Y:S01]  /*11980*/  LOP3.LUT R15, R15, 0xff0000, R38.reuse, 0xf8, !PT ;  /* 0x00ff00000f0f7812 */ /* 0x100fe200078ef826 */
[----:B------:R-:W-:Y:S01]  /*11990*/  HADD2.F32 R47, -RZ, R46.H1_H1 ;  /* 0x3000002eff2f7230 */ /* 0x000fe20000004100 */
[----:B------:R-:W-:Y:S01]  /*119a0*/  F2FP.F16.E4M3.UNPACK_B R24, R6 ;  /* 0x00000006ff18723e */ /* 0x000fe200020006ff */
[----:B------:R-:W-:Y:S01]  /*119b0*/  HADD2.F32 R41, -RZ, R40.H1_H1 ;  /* 0x30000028ff297230 */ /* 0x000fe20000004100 */
[----:B------:R-:W-:Y:S01]  /*119c0*/  LOP3.LUT R42, R15, 0xff000000, R38, 0xf8, !PT ;  /* 0xff0000000f2a7812 */ /* 0x000fe200078ef826 */
[----:B------:R-:W-:-:S02]  /*119d0*/  HADD2.F32 R46, -RZ, R46.H0_H0 ;  /* 0x2000002eff2e7230 */ /* 0x000fc40000004100 */
[C---:B------:R-:W-:Y:S01]  /*119e0*/  FMUL.FTZ R48, R14.reuse, R47 ;  /* 0x0000002f0e307220 */ /* 0x040fe20000410000 */
[----:B------:R-:W-:Y:S01]  /*119f0*/  F2FP.F16.E4M3.UNPACK_B R15, R5.H1 ;  /* 0x00000005ff0f723e */ /* 0x000fe200030006ff */
[----:B------:R-:W-:Y:S01]  /*11a00*/  FMUL.FTZ R52, R14, R41 ;  /* 0x000000290e347220 */ /* 0x000fe20000410000 */
[----:B------:R-:W-:Y:S01]  /*11a10*/  F2FP.F16.E4M3.UNPACK_B R14, R5 ;  /* 0x00000005ff0e723e */ /* 0x000fe200020006ff */
[----:B------:R-:W-:Y:S02]  /*11a20*/  HADD2.F32 R5, -RZ, R24.H1_H1 ;  /* 0x30000018ff057230 */ /* 0x000fe40000004100 */
[C---:B------:R-:W-:Y:S01]  /*11a30*/  FFMA.FTZ R50, R25.reuse, R41, -R48 ;  /* 0x0000002919327223 */ /* 0x040fe20000010830 */
[----:B------:R-:W-:Y:S01]  /*11a40*/  FFMA.FTZ R51, R25, R47, R52 ;  /* 0x0000002f19337223 */ /* 0x000fe20000010034 */
[----:B------:R-:W-:Y:S01]  /*11a50*/  HADD2.F32 R40, -RZ, R40.H0_H0 ;  /* 0x20000028ff287230 */ /* 0x000fe20000004100 */
[----:B------:R-:W-:Y:S01]  /*11a60*/  F2FP.F16.E4M3.UNPACK_B R38, R7 ;  /* 0x00000007ff26723e */ /* 0x000fe200020006ff */
[----:B------:R-:W-:Y:S01]  /*11a70*/  HADD2.F32 R24, -RZ, R24.H0_H0 ;  /* 0x20000018ff187230 */ /* 0x000fe20000004100 */
[----:B------:R-:W-:Y:S01]  /*11a80*/  F2FP.F16.E4M3.UNPACK_B R45, R45.H1 ;  /* 0x0000002dff2d723e */ /* 0x000fe200030006ff */
[C---:B------:R-:W-:Y:S01]  /*11a90*/  FMUL.FTZ R25, R5.reuse, R46 ;  /* 0x0000002e05197220 */ /* 0x040fe20000410000 */
[----:B------:R-:W-:Y:S01]  /*11aa0*/  F2FP.F16.E4M3.UNPACK_B R39, R39.H1 ;  /* 0x00000027ff27723e */ /* 0x000fe200030006ff */
[-C--:B------:R-:W-:Y:S01]  /*11ab0*/  FMUL.FTZ R49, R5, R40.reuse ;  /* 0x0000002805317220 */ /* 0x080fe20000410000 */
[----:B------:R-:W-:Y:S01]  /*11ac0*/  F2FP.F16.E4M3.UNPACK_B R7, R7.H1 ;  /* 0x00000007ff07723e */ /* 0x000fe200030006ff */
[----:B------:R-:W-:Y:S01]  /*11ad0*/  FFMA.FTZ R47, R24, R40, -R25 ;  /* 0x00000028182f7223 */ /* 0x000fe20000010819 */
[----:B------:R-:W-:-:S02]  /*11ae0*/  HADD2.F32 R5, -RZ, R38.H1_H1 ;  /* 0x30000026ff057230 */ /* 0x000fc40000004100 */
[----:B------:R-:W-:Y:S01]  /*11af0*/  FFMA.FTZ R48, R24, R46, R49 ;  /* 0x0000002e18307223 */ /* 0x000fe20000010031 */
[----:B------:R-:W-:Y:S01]  /*11b00*/  HADD2.F32 R41, -RZ, R45.H0_H0 ;  /* 0x2000002dff297230 */ /* 0x000fe20000004100 */
[-C--:B------:R-:W-:Y:S01]  /*11b10*/  F2FP.F16.E4M3.UNPACK_B R6, R4.reuse ;  /* 0x00000004ff06723e */ /* 0x080fe200020006ff */
[----:B------:R-:W-:Y:S01]  /*11b20*/  HADD2.F32 R25, -RZ, R39.H0_H0 ;  /* 0x20000027ff197230 */ /* 0x000fe20000004100 */
[----:B------:R-:W-:Y:S01]  /*11b30*/  F2FP.F16.E4M3.UNPACK_B R4, R4.H1 ;  /* 0x00000004ff04723e */ /* 0x000fe200030006ff */
[----:B------:R-:W-:Y:S02]  /*11b40*/  HADD2.F32 R38, -RZ, R38.H0_H0 ;  /* 0x20000026ff267230 */ /* 0x000fe40000004100 */
[C---:B------:R-:W-:Y:S01]  /*11b50*/  FMUL.FTZ R49, R5.reuse, R41 ;  /* 0x0000002905317220 */ /* 0x040fe20000410000 */
[----:B------:R-:W-:Y:S02]  /*11b60*/  HADD2.F32 R45, -RZ, R45.H1_H1 ;  /* 0x3000002dff2d7230 */ /* 0x000fe40000004100 */
[----:B------:R-:W-:Y:S01]  /*11b70*/  FMUL.FTZ R53, R5, R25 ;  /* 0x0000001905357220 */ /* 0x000fe20000410000 */
[----:B------:R-:W-:-:S02]  /*11b80*/  HADD2.F32 R24, -RZ, R7.H1_H1 ;  /* 0x30000007ff187230 */ /* 0x000fc40000004100 */
[C---:B------:R-:W-:Y:S01]  /*11b90*/  FFMA.FTZ R49, R38.reuse, R25, -R49 ;  /* 0x0000001926317223 */ /* 0x040fe20000010831 */
[----:B------:R-:W-:Y:S02]  /*11ba0*/  HADD2.F32 R39, -RZ, R39.H1_H1 ;  /* 0x30000027ff277230 */ /* 0x000fe40000004100 */
[----:B------:R-:W-:Y:S01]  /*11bb0*/  FFMA.FTZ R52, R38, R41, R53 ;  /* 0x0000002926347223 */ /* 0x000fe20000010035 */
[----:B------:R-:W-:Y:S02]  /*11bc0*/  HADD2.F32 R5, -RZ, R7.H0_H0 ;  /* 0x20000007ff057230 */ /* 0x000fe40000004100 */
[C---:B------:R-:W-:Y:S01]  /*11bd0*/  FMUL.FTZ R40, R24.reuse, R45 ;  /* 0x0000002d18287220 */ /* 0x040fe20000410000 */
[----:B------:R-:W-:Y:S01]  /*11be0*/  F2FP.F16.E4M3.UNPACK_B R25, R43 ;  /* 0x0000002bff19723e */ /* 0x000fe200020006ff */
[-C--:B------:R-:W-:Y:S01]  /*11bf0*/  FMUL.FTZ R38, R24, R39.reuse ;  /* 0x0000002718267220 */ /* 0x080fe20000410000 */
[----:B------:R-:W-:Y:S01]  /*11c00*/  F2FP.F16.E4M3.UNPACK_B R24, R42 ;  /* 0x0000002aff18723e */ /* 0x000fe200020006ff */
[----:B------:R-:W-:Y:S01]  /*11c10*/  FFMA.FTZ R53, R5, R39, -R40 ;  /* 0x0000002705357223 */ /* 0x000fe20000010828 */
[----:B------:R-:W-:-:S02]  /*11c20*/  HADD2.F32 R7, -RZ, R4.H1_H1 ;  /* 0x30000004ff077230 */ /* 0x000fc40000004100 */
[----:B------:R-:W-:Y:S01]  /*11c30*/  FFMA.FTZ R54, R5, R45, R38 ;  /* 0x0000002d05367223 */ /* 0x000fe20000010026 */
[--C-:B------:R-:W-:Y:S01]  /*11c40*/  HADD2.F32 R40, -RZ, R25.reuse.H1_H1 ;  /* 0x30000019ff287230 */ /* 0x100fe20000004100 */
[----:B------:R-:W-:Y:S01]  /*11c50*/  F2FP.F16.E4M3.UNPACK_B R42, R42.H1 ;  /* 0x0000002aff2a723e */ /* 0x000fe200030006ff */
[----:B------:R-:W-:Y:S01]  /*11c60*/  HADD2.F32 R38, -RZ, R24.H1_H1 ;  /* 0x30000018ff267230 */ /* 0x000fe20000004100 */
[----:B------:R-:W-:Y:S01]  /*11c70*/  F2FP.F16.E4M3.UNPACK_B R43, R43.H1 ;  /* 0x0000002bff2b723e */ /* 0x000fe200030006ff */
[----:B------:R-:W-:Y:S02]  /*11c80*/  HADD2.F32 R5, -RZ, R4.H0_H0 ;  /* 0x20000004ff057230 */ /* 0x000fe40000004100 */
[----:B------:R-:W-:Y:S01]  /*11c90*/  FMUL.FTZ R46, R7, R40 ;  /* 0x00000028072e7220 */ /* 0x000fe20000410000 */
[----:B------:R-:W-:Y:S02]  /*11ca0*/  HADD2.F32 R39, -RZ, R25.H0_H0 ;  /* 0x20000019ff277230 */ /* 0x000fe40000004100 */
[----:B------:R-:W-:-:S02]  /*11cb0*/  HADD2.F32 R4, -RZ, R6.H1_H1 ;  /* 0x30000006ff047230 */ /* 0x000fc40000004100 */
[-C--:B------:R-:W-:Y:S01]  /*11cc0*/  FFMA.FTZ R46, R5, R38.reuse, -R46 ;  /* 0x00000026052e7223 */ /* 0x080fe2000001082e */
[----:B------:R-:W-:Y:S02]  /*11cd0*/  HADD2.F32 R25, -RZ, R24.H0_H0 ;  /* 0x20000018ff197230 */ /* 0x000fe40000004100 */
[----:B------:R-:W-:Y:S01]  /*11ce0*/  FMUL.FTZ R24, R7, R38 ;  /* 0x0000002607187220 */ /* 0x000fe20000410000 */
[----:B------:R-:W-:Y:S02]  /*11cf0*/  HADD2.F32 R6, -RZ, R6.H0_H0 ;  /* 0x20000006ff067230 */ /* 0x000fe40000004100 */
[C---:B------:R-:W-:Y:S01]  /*11d00*/  FMUL.FTZ R7, R4.reuse, R39 ;  /* 0x0000002704077220 */ /* 0x040fe20000410000 */
[-C--:B------:R-:W-:Y:S01]  /*11d10*/  FMUL.FTZ R4, R4, R25.reuse ;  /* 0x0000001904047220 */ /* 0x080fe20000410000 */
[----:B------:R-:W-:Y:S02]  /*11d20*/  FFMA.FTZ R41, R5, R40, R24 ;  /* 0x0000002805297223 */ /* 0x000fe40000010018 */
[----:B------:R-:W-:Y:S01]  /*11d30*/  FFMA.FTZ R25, R6, R25, -R7 ;  /* 0x0000001906197223 */ /* 0x000fe20000010807 */
[----:B------:R-:W-:-:S02]  /*11d40*/  HADD2.F32 R5, -RZ, R15.H1_H1 ;  /* 0x3000000fff057230 */ /* 0x000fc40000004100 */
[----:B------:R-:W-:Y:S01]  /*11d50*/  FFMA.FTZ R38, R6, R39, R4 ;  /* 0x0000002706267223 */ /* 0x000fe20000010004 */
[----:B------:R-:W-:Y:S02]  /*11d60*/  HADD2.F32 R6, -RZ, R42.H1_H1 ;  /* 0x3000002aff067230 */ /* 0x000fe40000004100 */
[--C-:B------:R-:W-:Y:S02]  /*11d70*/  HADD2.F32 R24, -RZ, R43.reuse.H1_H1 ;  /* 0x3000002bff187230 */ /* 0x100fe40000004100 */
[----:B------:R-:W-:Y:S02]  /*11d80*/  HADD2.F32 R43, -RZ, R43.H0_H0 ;  /* 0x2000002bff2b7230 */ /* 0x000fe40000004100 */
[C---:B------:R-:W-:Y:S01]  /*11d90*/  FMUL.FTZ R39, R5.reuse, R6 ;  /* 0x0000000605277220 */ /* 0x040fe20000410000 */
[----:B------:R-:W-:Y:S02]  /*11da0*/  HADD2.F32 R4, -RZ, R14.H1_H1 ;  /* 0x3000000eff047230 */ /* 0x000fe40000004100 */
[----:B------:R-:W-:Y:S01]  /*11db0*/  FMUL.FTZ R40, R5, R24 ;  /* 0x0000001805287220 */ /* 0x000fe20000410000 */
[----:B------:R-:W-:-:S02]  /*11dc0*/  HADD2.F32 R7, -RZ, R42.H0_H0 ;  /* 0x2000002aff077230 */ /* 0x000fc40000004100 */
[----:B------:R-:W-:Y:S02]  /*11dd0*/  HADD2.F32 R15, -RZ, R15.H0_H0 ;  /* 0x2000000fff0f7230 */ /* 0x000fe40000004100 */
[C---:B------:R-:W-:Y:S01]  /*11de0*/  FMUL.FTZ R5, R4.reuse, R43 ;  /* 0x0000002b04057220 */ /* 0x040fe20000410000 */
[----:B------:R-:W-:Y:S02]  /*11df0*/  HADD2.F32 R14, -RZ, R14.H0_H0 ;  /* 0x2000000eff0e7230 */ /* 0x000fe40000004100 */
[-C--:B------:R-:W-:Y:S01]  /*11e00*/  FMUL.FTZ R4, R4, R7.reuse ;  /* 0x0000000704047220 */ /* 0x080fe20000410000 */
[C---:B------:R-:W-:Y:S01]  /*11e10*/  FFMA.FTZ R40, R15.reuse, R6, -R40 ;  /* 0x000000060f287223 */ /* 0x040fe20000010828 */
[----:B------:R-:W-:Y:S01]  /*11e20*/  FFMA.FTZ R39, R15, R24, R39 ;  /* 0x000000180f277223 */ /* 0x000fe20000010027 */
[C---:B------:R-:W-:Y:S01]  /*11e30*/  FFMA.FTZ R5, R14.reuse, R7, -R5 ;  /* 0x000000070e057223 */ /* 0x040fe20000010805 */
[----:B------:R-:W-:Y:S01]  /*11e40*/  FFMA.FTZ R14, R14, R43, R4 ;  /* 0x0000002b0e0e7223 */ /* 0x000fe20000010004 */
[----:B------:R-:W-:-:S02]  /*11e50*/  F2FP.SATFINITE.E4M3.F32.PACK_AB_MERGE_C R6, R51, R50, RZ ;  /* 0x000000323306723e */ /* 0x000fc400048070ff */
[----:B------:R-:W-:Y:S02]  /*11e60*/  F2FP.SATFINITE.E4M3.F32.PACK_AB_MERGE_C R7, R54, R53, RZ ;  /* 0x000000353607723e */ /* 0x000fe400048070ff */
[----:B------:R-:W-:Y:S02]  /*11e70*/  F2FP.SATFINITE.E4M3.F32.PACK_AB_MERGE_C R4, R41, R46, RZ ;  /* 0x0000002e2904723e */ /* 0x000fe400048070ff */
[----:B------:R-:W-:Y:S02]  /*11e80*/  F2FP.SATFINITE.E4M3.F32.PACK_AB_MERGE_C R39, R39, R40, RZ ;  /* 0x000000282727723e */ /* 0x000fe400048070ff */
[----:B------:R-:W-:Y:S02]  /*11e90*/  F2FP.SATFINITE.E4M3.F32.PACK_AB_MERGE_C R6, R48, R47, R6 ;  /* 0x0000002f3006723e */ /* 0x000fe40004807006 */
[----:B------:R-:W-:Y:S02]  /*11ea0*/  F2FP.SATFINITE.E4M3.F32.PACK_AB_MERGE_C R7, R52, R49, R7 ;  /* 0x000000313407723e */ /* 0x000fe40004807007 */
[----:B------:R-:W-:-:S02]  /*11eb0*/  F2FP.SATFINITE.E4M3.F32.PACK_AB_MERGE_C R4, R38, R25, R4 ;  /* 0x000000192604723e */ /* 0x000fc40004807004 */
[----:B------:R-:W-:-:S05]  /*11ec0*/  F2FP.SATFINITE.E4M3.F32.PACK_AB_MERGE_C R5, R14, R5, R39 ;  /* 0x000000050e05723e */ /* 0x000fca0004807027 */
[----:B------:R0:W-:Y:S02]  /*11ed0*/  STS.128 [R3+0x1e200], R4 ;  /* 0x01e2000403007388 */ /* 0x0001e40000000c00 */
.L_x_460:
[----:B------:R-:W-:Y:S05]  /*11ee0*/  BSYNC B1 ;  /* 0x0000000000017941 */ /* 0x000fea0003800000 */
.L_x_459:
[----:B------:R-:W-:Y:S01]  /*11ef0*/  BSSY B1, `(.L_x_461) ;  /* 0x000007d000017945 */ /* 0x000fe20003800000 */
[----:B------:R-:W-:-:S03]  /*11f00*/  @P0 VIADD R0, R3, 0xffffffe0 ;  /* 0xffffffe003000836 */ /* 0x000fc60000000000 */
[----:B------:R-:W-:Y:S05]  /*11f10*/  @P1 BRA `(.L_x_462) ;  /* 0x0000000400e81947 */ /* 0x000fea0003800000 */
[----:B0-----:R-:W0:Y:S01]  /*11f20*/  LDS.128 R4, [R0+0x1e200] ;  /* 0x01e2000000047984 */ /* 0x001e220000000c00 */
[----:B-----5:R-:W-:Y:S02]  /*11f30*/  SHF.R.U32.HI R24, RZ, 0x8, R35 ;  /* 0x00000008ff187819 */ /* 0x020fe40000011623 */
[----:B------:R-:W-:Y:S02]  /*11f40*/  SHF.R.U32.HI R40, RZ, 0x8, R37 ;  /* 0x00000008ff287819 */ /* 0x000fe40000011625 */
[----:B------:R-:W-:Y:S02]  /*11f50*/  SHF.R.U32.HI R38, RZ, 0x8, R36 ;  /* 0x00000008ff267819 */ /* 0x000fe40000011624 */
[----:B--2---:R-:W-:Y:S02]  /*11f60*/  LOP3.LUT R25, R35, 0xff, RZ, 0xc0, !PT ;  /* 0x000000ff23197812 */ /* 0x004fe400078ec0ff */
[----:B------:R-:W-:Y:S02]  /*11f70*/  LOP3.LUT R41, R37, 0xff, RZ, 0xc0, !PT ;  /* 0x000000ff25297812 */ /* 0x000fe400078ec0ff */
[----:B------:R-:W-:-:S02]  /*11f80*/  LOP3.LUT R24, R24, 0xff, RZ, 0xc0, !PT ;  /* 0x000000ff18187812 */ /* 0x000fc400078ec0ff */
[----:B------:R-:W-:Y:S02]  /*11f90*/  LOP3.LUT R40, R40, 0xff, RZ, 0xc0, !PT ;  /* 0x000000ff28287812 */ /* 0x000fe400078ec0ff */
[----:B---3--:R-:W-:Y:S02]  /*11fa0*/  SHF.R.U32.HI R14, RZ, 0x8, R34 ;  /* 0x00000008ff0e7819 */ /* 0x008fe40000011622 */
[----:B------:R-:W-:Y:S02]  /*11fb0*/  LOP3.LUT R39, R36, 0xff, RZ, 0xc0, !PT ;  /* 0x000000ff24277812 */ /* 0x000fe400078ec0ff */
[----:B------:R-:W-:Y:S02]  /*11fc0*/  LOP3.LUT R38, R38, 0xff, RZ, 0xc0, !PT ;  /* 0x000000ff26267812 */ /* 0x000fe400078ec0ff */
[----:B------:R-:W-:Y:S02]  /*11fd0*/  PRMT R25, R24, 0x7604, R25 ;  /* 0x0000760418197816 */ /* 0x000fe40000000019 */
[----:B------:R-:W-:-:S02]  /*11fe0*/  PRMT R41, R40, 0x7604, R41 ;  /* 0x0000760428297816 */ /* 0x000fc40000000029 */
[----:B------:R-:W-:Y:S02]  /*11ff0*/  SHF.R.U32.HI R24, RZ, 0x10, R35 ;  /* 0x00000010ff187819 */ /* 0x000fe40000011623 */
[----:B------:R-:W-:Y:S02]  /*12000*/  SHF.R.U32.HI R40, RZ, 0x10, R37 ;  /* 0x00000010ff287819 */ /* 0x000fe40000011625 */
[----:B------:R-:W-:Y:S02]  /*12010*/  LOP3.LUT R15, R34, 0xff, RZ, 0xc0, !PT ;  /* 0x000000ff220f7812 */ /* 0x000fe400078ec0ff */
[----:B------:R-:W-:Y:S02]  /*12020*/  LOP3.LUT R14, R14, 0xff, RZ, 0xc0, !PT ;  /* 0x000000ff0e0e7812 */ /* 0x000fe400078ec0ff */
[----:B------:R-:W-:Y:S02]  /*12030*/  PRMT R39, R38, 0x7604, R39 ;  /* 0x0000760426277816 */ /* 0x000fe40000000027 */
[----:B------:R-:W-:-:S02]  /*12040*/  SHF.R.U32.HI R38, RZ, 0x10, R36 ;  /* 0x00000010ff267819 */ /* 0x000fc40000011624 */
[----:B------:R-:W-:Y:S02]  /*12050*/  LOP3.LUT R24, R24, 0xff, RZ, 0xc0, !PT ;  /* 0x000000ff18187812 */ /* 0x000fe400078ec0ff */
[----:B------:R-:W-:Y:S02]  /*12060*/  LOP3.LUT R40, R40, 0xff, RZ, 0xc0, !PT ;  /* 0x000000ff28287812 */ /* 0x000fe400078ec0ff */
[----:B------:R-:W-:Y:S02]  /*12070*/  PRMT R15, R14, 0x7604, R15 ;  /* 0x000076040e0f7816 */ /* 0x000fe4000000000f */
[----:B------:R-:W-:Y:S02]  /*12080*/  SHF.R.U32.HI R14, RZ, 0x10, R34 ;  /* 0x00000010ff0e7819 */ /* 0x000fe40000011622 */
[----:B------:R-:W-:Y:S02]  /*12090*/  LOP3.LUT R38, R38, 0xff, RZ, 0xc0, !PT ;  /* 0x000000ff26267812 */ /* 0x000fe400078ec0ff */
[----:B------:R-:W-:-:S02]  /*120a0*/  PRMT R25, R24, 0x7054, R25 ;  /* 0x0000705418197816 */ /* 0x000fc40000000019 */
[----:B------:R-:W-:Y:S02]  /*120b0*/  PRMT R41, R40, 0x7054, R41 ;  /* 0x0000705428297816 */ /* 0x000fe40000000029 */
[----:B------:R-:W-:Y:S02]  /*120c0*/  LOP3.LUT R14, R14, 0xff, RZ, 0xc0, !PT ;  /* 0x000000ff0e0e7812 */ /* 0x000fe400078ec0ff */
[----:B------:R-:W-:Y:S02]  /*120d0*/  PRMT R39, R38, 0x7054, R39 ;  /* 0x0000705426277816 */ /* 0x000fe40000000027 */
[----:B------:R-:W-:Y:S02]  /*120e0*/  LOP3.LUT R41, R41, 0xff000000, R37, 0xf8, !PT ;  /* 0xff00000029297812 */ /* 0x000fe400078ef825 */
[----:B------:R-:W-:Y:S02]  /*120f0*/  LOP3.LUT R35, R25, 0xff000000, R35, 0xf8, !PT ;  /* 0xff00000019237812 */ /* 0x000fe400078ef823 */
[----:B------:R-:W-:-:S02]  /*12100*/  PRMT R15, R14, 0x7054, R15 ;  /* 0x000070540e0f7816 */ /* 0x000fc4000000000f */
[-C--:B0-----:R-:W-:Y:S02]  /*12110*/  F2FP.F16.E4M3.UNPACK_B R14, R6.reuse.H1 ;  /* 0x00000006ff0e723e */ /* 0x081fe400030006ff */
[----:B------:R-:W-:Y:S02]  /*12120*/  LOP3.LUT R39, R39, 0xff000000, R36, 0xf8, !PT ;  /* 0xff00000027277812 */ /* 0x000fe400078ef824 */
[----:B------:R-:W-:Y:S01]  /*12130*/  F2FP.F16.E4M3.UNPACK_B R40, R41 ;  /* 0x00000029ff28723e */ /* 0x000fe200020006ff */
[--C-:B------:R-:W-:Y:S01]  /*12140*/  HADD2.F32 R25, -RZ, R14.reuse.H0_H0 ;  /* 0x2000000eff197230 */ /* 0x100fe20000004100 */
[----:B------:R-:W-:Y:S01]  /*12150*/  F2FP.F16.E4M3.UNPACK_B R36, R35 ;  /* 0x00000023ff24723e */ /* 0x000fe200020006ff */
[----:B------:R-:W-:Y:S01]  /*12160*/  HADD2.F32 R14, -RZ, R14.H1_H1 ;  /* 0x3000000eff0e7230 */ /* 0x000fe20000004100 */
[----:B------:R-:W-:Y:S01]  /*12170*/  F2FP.F16.E4M3.UNPACK_B R24, R6 ;  /* 0x00000006ff18723e */ /* 0x000fe200020006ff */
[----:B------:R-:W-:Y:S01]  /*12180*/  HADD2.F32 R42, -RZ, R40.H1_H1 ;  /* 0x30000028ff2a7230 */ /* 0x000fe20000004100 */
[----:B------:R-:W-:Y:S01]  /*12190*/  LOP3.LUT R38, R15, 0xff000000, R34, 0xf8, !PT ;  /* 0xff0000000f267812 */ /* 0x000fe200078ef822 */
[----:B------:R-:W-:Y:S01]  /*121a0*/  HADD2.F32 R37, -RZ, R36.H1_H1 ;  /* 0x30000024ff257230 */ /* 0x000fe20000004100 */
[----:B------:R-:W-:Y:S01]  /*121b0*/  F2FP.F16.E4M3.UNPACK_B R15, R5.H1 ;  /* 0x00000005ff0f723e */ /* 0x000fe200030006ff */
[----:B------:R-:W-:-:S02]  /*121c0*/  HADD2.F32 R40, -RZ, R40.H0_H0 ;  /* 0x20000028ff287230 */ /* 0x000fc40000004100 */
[CC--:B------:R-:W-:Y:S01]  /*121d0*/  FMUL.FTZ R46, R14.reuse, R42.reuse ;  /* 0x0000002a0e2e7220 */ /* 0x0c0fe20000410000 */
[----:B------:R-:W-:Y:S02]  /*121e0*/  HADD2.F32 R36, -RZ, R36.H0_H0 ;  /* 0x20000024ff247230 */ /* 0x000fe40000004100 */
[----:B------:R-:W-:Y:S01]  /*121f0*/  FMUL.FTZ R43, R14, R37 ;  /* 0x000000250e2b7220 */ /* 0x000fe20000410000 */
[----:B------:R-:W-:Y:S01]  /*12200*/  F2FP.F16.E4M3.UNPACK_B R14, R5 ;  /* 0x00000005ff0e723e */ /* 0x000fe200020006ff */
[--C-:B------:R-:W-:Y:S02]  /*12210*/  HADD2.F32 R5, -RZ, R24.reuse.H1_H1 ;  /* 0x30000018ff057230 */ /* 0x100fe40000004100 */
[C---:B------:R-:W-:Y:S01]  /*12220*/  FFMA.FTZ R46, R25.reuse, R37, -R46 ;  /* 0x00000025192e7223 */ /* 0x040fe2000001082e */
[----:B------:R-:W-:Y:S01]  /*12230*/  FFMA.FTZ R45, R25, R42, R43 ;  /* 0x0000002a192d7223 */ /* 0x000fe2000001002b */
[----:B------:R-:W-:Y:S01]  /*12240*/  HADD2.F32 R24, -RZ, R24.H0_H0 ;  /* 0x20000018ff187230 */ /* 0x000fe20000004100 */
[----:B------:R-:W-:Y:S01]  /*12250*/  F2FP.F16.E4M3.UNPACK_B R34, R7 ;  /* 0x00000007ff22723e */ /* 0x000fe200020006ff */
[C---:B------:R-:W-:Y:S01]  /*12260*/  FMUL.FTZ R25, R5.reuse, R40 ;  /* 0x0000002805197220 */ /* 0x040fe20000410000 */
[----:B------:R-:W-:Y:S01]  /*12270*/  F2FP.F16.E4M3.UNPACK_B R41, R41.H1 ;  /* 0x00000029ff29723e */ /* 0x000fe200030006ff */
[-C--:B------:R-:W-:Y:S01]  /*12280*/  FMUL.FTZ R43, R5, R36.reuse ;  /* 0x00000024052b7220 */ /* 0x080fe20000410000 */
[----:B------:R-:W-:Y:S01]  /*12290*/  F2FP.F16.E4M3.UNPACK_B R35, R35.H1 ;  /* 0x00000023ff23723e */ /* 0x000fe200030006ff */
[----:B------:R-:W-:Y:S01]  /*122a0*/  FFMA.FTZ R42, R24, R36, -R25 ;  /* 0x00000024182a7223 */ /* 0x000fe20000010819 */
[----:B------:R-:W-:Y:S01]  /*122b0*/  F2FP.F16.E4M3.UNPACK_B R7, R7.H1 ;  /* 0x00000007ff07723e */ /* 0x000fe200030006ff */
        /* <DEDUP_REMOVED lines=64> */
.L_x_462:
[----:B------:R-:W-:Y:S05]  /*126c0*/  BSYNC B1 ;  /* 0x0000000000017941 */ /* 0x000fea0003800000 */
.L_x_461:
[----:B------:R-:W-:Y:S04]  /*126d0*/  BSSY B1, `(.L_x_463) ;  /* 0x0000078000017945 */ /* 0x000fe80003800000 */
[----:B------:R-:W-:Y:S05]  /*126e0*/  @P2 BRA `(.L_x_464) ;  /* 0x0000000400d82947 */ /* 0x000fea0003800000 */
[----:B01----:R-:W0:Y:S01]  /*126f0*/  LDS.128 R4, [R3+0x20200] ;  /* 0x0202000003047984 */ /* 0x003e220000000c00 */
[----:B--2--5:R-:W-:Y:S02]  /*12700*/  SHF.R.U32.HI R25, RZ, 0x8, R33 ;  /* 0x00000008ff197819 */ /* 0x024fe40000011621 */
[----:B------:R-:W-:Y:S02]  /*12710*/  LOP3.LUT R24, R33, 0xff, RZ, 0xc0, !PT ;  /* 0x000000ff21187812 */ /* 0x000fe400078ec0ff */
[----:B------:R-:W-:Y:S02]  /*12720*/  LOP3.LUT R25, R25, 0xff, RZ, 0xc0, !PT ;  /* 0x000000ff19197812 */ /* 0x000fe400078ec0ff */
[----:B------:R-:W-:Y:S02]  /*12730*/  SHF.R.U32.HI R37, RZ, 0x8, R31 ;  /* 0x00000008ff257819 */ /* 0x000fe4000001161f */
[----:B------:R-:W-:Y:S02]  /*12740*/  PRMT R24, R25, 0x7604, R24 ;  /* 0x0000760419187816 */ /* 0x000fe40000000018 */
[----:B------:R-:W-:-:S02]  /*12750*/  SHF.R.U32.HI R38, RZ, 0x10, R33 ;  /* 0x00000010ff267819 */ /* 0x000fc40000011621 */
[----:B------:R-:W-:Y:S02]  /*12760*/  SHF.R.U32.HI R25, RZ, 0x8, R30 ;  /* 0x00000008ff197819 */ /* 0x000fe4000001161e */
[----:B------:R-:W-:Y:S02]  /*12770*/  LOP3.LUT R34, R31, 0xff, RZ, 0xc0, !PT ;  /* 0x000000ff1f227812 */ /* 0x000fe400078ec0ff */
[----:B------:R-:W-:Y:S02]  /*12780*/  LOP3.LUT R37, R37, 0xff, RZ, 0xc0, !PT ;  /* 0x000000ff25257812 */ /* 0x000fe400078ec0ff */
[----:B------:R-:W-:Y:S02]  /*12790*/  SHF.R.U32.HI R36, RZ, 0x10, R31 ;  /* 0x00000010ff247819 */ /* 0x000fe4000001161f */
[----:B------:R-:W-:Y:S02]  /*127a0*/  SHF.R.U32.HI R15, RZ, 0x8, R32 ;  /* 0x00000008ff0f7819 */ /* 0x000fe40000011620 */
[----:B------:R-:W-:Y:S01]  /*127b0*/  LOP3.LUT R35, R25, 0xff, RZ, 0xc0, !PT ;  /* 0x000000ff19237812 */ /* 0x000fe200078ec0ff */
[----:B------:R-:W-:Y:S01]  /*127c0*/  IMAD.U32 R25, R38, 0x10000, RZ ;  /* 0x0001000026197824 */ /* 0x000fe200078e00ff */
[----:B------:R-:W-:Y:S01]  /*127d0*/  PRMT R34, R37, 0x7604, R34 ;  /* 0x0000760425227816 */ /* 0x000fe20000000022 */
[----:B------:R-:W-:Y:S01]  /*127e0*/  IMAD.U32 R37, R36, 0x10000, RZ ;  /* 0x0001000024257824 */ /* 0x000fe200078e00ff */
[----:B---3--:R-:W-:-:S02]  /*127f0*/  LOP3.LUT R14, R32, 0xff, RZ, 0xc0, !PT ;  /* 0x000000ff200e7812 */ /* 0x008fc400078ec0ff */
[----:B------:R-:W-:Y:S02]  /*12800*/  LOP3.LUT R15, R15, 0xff, RZ, 0xc0, !PT ;  /* 0x000000ff0f0f7812 */ /* 0x000fe400078ec0ff */
[----:B------:R-:W-:Y:S02]  /*12810*/  LOP3.LUT R25, R24, 0xff0000, R25, 0xf8, !PT ;  /* 0x00ff000018197812 */ /* 0x000fe400078ef819 */
[----:B------:R-:W-:Y:S02]  /*12820*/  LOP3.LUT R37, R34, 0xff0000, R37, 0xf8, !PT ;  /* 0x00ff000022257812 */ /* 0x000fe400078ef825 */
[----:B------:R-:W-:Y:S02]  /*12830*/  PRMT R15, R15, 0x7604, R14 ;  /* 0x000076040f0f7816 */ /* 0x000fe4000000000e */
[----:B------:R-:W-:Y:S02]  /*12840*/  LOP3.LUT R14, R30, 0xff, RZ, 0xc0, !PT ;  /* 0x000000ff1e0e7812 */ /* 0x000fe400078ec0ff */
[----:B------:R-:W-:-:S02]  /*12850*/  LOP3.LUT R37, R37, 0xff000000, R31, 0xf8, !PT ;  /* 0xff00000025257812 */ /* 0x000fc400078ef81f */
[----:B------:R-:W-:Y:S02]  /*12860*/  LOP3.LUT R33, R25, 0xff000000, R33, 0xf8, !PT ;  /* 0xff00000019217812 */ /* 0x000fe400078ef821 */
[----:B------:R-:W-:Y:S02]  /*12870*/  PRMT R35, R35, 0x7604, R14 ;  /* 0x0000760423237816 */ /* 0x000fe4000000000e */
[-C--:B0-----:R-:W-:Y:S02]  /*12880*/  F2FP.F16.E4M3.UNPACK_B R14, R6.reuse.H1 ;  /* 0x00000006ff0e723e */ /* 0x081fe400030006ff */
[----:B------:R-:W-:Y:S02]  /*12890*/  F2FP.F16.E4M3.UNPACK_B R36, R37 ;  /* 0x00000025ff24723e */ /* 0x000fe400020006ff */
[----:B------:R-:W-:Y:S01]  /*128a0*/  F2FP.F16.E4M3.UNPACK_B R31, R33 ;  /* 0x00000021ff1f723e */ /* 0x000fe200020006ff */
[--C-:B------:R-:W-:Y:S01]  /*128b0*/  HADD2.F32 R25, -RZ, R14.reuse.H0_H0 ;  /* 0x2000000eff197230 */ /* 0x100fe20000004100 */
[--C-:B------:R-:W-:Y:S01]  /*128c0*/  LOP3.LUT R15, R15, 0xff0000, R32.reuse, 0xf8, !PT ;  /* 0x00ff00000f0f7812 */ /* 0x100fe200078ef820 */
[----:B------:R-:W-:Y:S01]  /*128d0*/  HADD2.F32 R14, -RZ, R14.H1_H1 ;  /* 0x3000000eff0e7230 */ /* 0x000fe20000004100 */
[----:B------:R-:W-:Y:S01]  /*128e0*/  F2FP.F16.E4M3.UNPACK_B R24, R6 ;  /* 0x00000006ff18723e */ /* 0x000fe200020006ff */
[--C-:B------:R-:W-:Y:S01]  /*128f0*/  HADD2.F32 R38, -RZ, R36.reuse.H1_H1 ;  /* 0x30000024ff267230 */ /* 0x100fe20000004100 */
[----:B------:R-:W-:Y:S01]  /*12900*/  LOP3.LUT R32, R15, 0xff000000, R32, 0xf8, !PT ;  /* 0xff0000000f207812 */ /* 0x000fe200078ef820 */
[----:B------:R-:W-:Y:S01]  /*12910*/  HADD2.F32 R34, -RZ, R31.H1_H1 ;  /* 0x3000001fff227230 */ /* 0x000fe20000004100 */
[----:B------:R-:W-:Y:S01]  /*12920*/  F2FP.F16.E4M3.UNPACK_B R15, R5.H1 ;  /* 0x00000005ff0f723e */ /* 0x000fe200030006ff */
[----:B------:R-:W-:-:S02]  /*12930*/  HADD2.F32 R36, -RZ, R36.H0_H0 ;  /* 0x20000024ff247230 */ /* 0x000fc40000004100 */
[C---:B------:R-:W-:Y:S01]  /*12940*/  FMUL.FTZ R40, R14.reuse, R38 ;  /* 0x000000260e287220 */ /* 0x040fe20000410000 */
[--C-:B------:R-:W-:Y:S01]  /*12950*/  LOP3.LUT R35, R35, 0xff0000, R30.reuse, 0xf8, !PT ;  /* 0x00ff000023237812 */ /* 0x100fe200078ef81e */
[-C--:B------:R-:W-:Y:S01]  /*12960*/  FMUL.FTZ R39, R14, R34.reuse ;  /* 0x000000220e277220 */ /* 0x080fe20000410000 */
[----:B------:R-:W-:Y:S01]  /*12970*/  F2FP.F16.E4M3.UNPACK_B R14, R5 ;  /* 0x00000005ff0e723e */ /* 0x000fe200020006ff */
[--C-:B------:R-:W-:Y:S01]  /*12980*/  HADD2.F32 R5, -RZ, R24.reuse.H1_H1 ;  /* 0x30000018ff057230 */ /* 0x100fe20000004100 */
[----:B------:R-:W-:Y:S01]  /*12990*/  LOP3.LUT R35, R35, 0xff000000, R30, 0xf8, !PT ;  /* 0xff00000023237812 */ /* 0x000fe200078ef81e */
        /* <DEDUP_REMOVED lines=8> */
[----:B------:R-:W-:Y:S01]  /*12a20*/  FMUL.FTZ R39, R5, R31 ;  /* 0x0000001f05277220 */ /* 0x000fe20000410000 */
        /* <DEDUP_REMOVED lines=45> */
[----:B------:R-:W-:Y:S01]  /*12d00*/  FMUL.FTZ R31, R5, R6 ;  /* 0x00000006051f7220 */ /* 0x000fe20000410000 */
[----:B------:R-:W-:Y:S02]  /*12d10*/  HADD2.F32 R4, -RZ, R14.H1_H1 ;  /* 0x3000000eff047230 */ /* 0x000fe40000004100 */
[----:B------:R-:W-:-:S02]  /*12d20*/  HADD2.F32 R7, -RZ, R32.H0_H0 ;  /* 0x20000020ff077230 */ /* 0x000fc40000004100 */
[----:B------:R-:W-:Y:S01]  /*12d30*/  FMUL.FTZ R32, R5, R24 ;  /* 0x0000001805207220 */ /* 0x000fe20000410000 */
        /* <DEDUP_REMOVED lines=17> */
.L_x_464:
[----:B------:R-:W-:Y:S05]  /*12e50*/  BSYNC B1 ;  /* 0x0000000000017941 */ /* 0x000fea0003800000 */
.L_x_463:
[----:B------:R-:W-:Y:S04]  /*12e60*/  BSSY B1, `(.L_x_465) ;  /* 0x000007c000017945 */ /* 0x000fe80003800000 */
[----:B------:R-:W-:Y:S05]  /*12e70*/  @P3 BRA `(.L_x_466) ;  /* 0x0000000400e83947 */ /* 0x000fea0003800000 */
[----:B01--4-:R-:W0:Y:S01]  /*12e80*/  LDS.128 R4, [R0+0x20200] ;  /* 0x0202000000047984 */ /* 0x013e220000000c00 */
[----:B-----5:R-:W-:Y:S02]  /*12e90*/  SHF.R.U32.HI R24, RZ, 0x8, R29 ;  /* 0x00000008ff187819 */ /* 0x020fe4000001161d */
[----:B------:R-:W-:Y:S02]  /*12ea0*/  SHF.R.U32.HI R32, RZ, 0x8, R27 ;  /* 0x00000008ff207819 */ /* 0x000fe4000001161b */
[----:B--2---:R-:W-:Y:S02]  /*12eb0*/  LOP3.LUT R25, R29, 0xff, RZ, 0xc0, !PT ;  /* 0x000000ff1d197812 */ /* 0x004fe400078ec0ff */
[----:B------:R-:W-:Y:S02]  /*12ec0*/  LOP3.LUT R33, R27, 0xff, RZ, 0xc0, !PT ;  /* 0x000000ff1b217812 */ /* 0x000fe400078ec0ff */
[----:B------:R-:W-:Y:S02]  /*12ed0*/  LOP3.LUT R24, R24, 0xff, RZ, 0xc0, !PT ;  /* 0x000000ff18187812 */ /* 0x000fe400078ec0ff */
[----:B------:R-:W-:-:S02]  /*12ee0*/  LOP3.LUT R32, R32, 0xff, RZ, 0xc0, !PT ;  /* 0x000000ff20207812 */ /* 0x000fc400078ec0ff */
[----:B---3--:R-:W-:Y:S02]  /*12ef0*/  SHF.R.U32.HI R14, RZ, 0x8, R28 ;  /* 0x00000008ff0e7819 */ /* 0x008fe4000001161c */
[----:B------:R-:W-:Y:S02]  /*12f00*/  PRMT R25, R24, 0x7604, R25 ;  /* 0x0000760418197816 */ /* 0x000fe40000000019 */
[----:B------:R-:W-:Y:S02]  /*12f10*/  PRMT R33, R32, 0x7604, R33 ;  /* 0x0000760420217816 */ /* 0x000fe40000000021 */
[----:B------:R-:W-:Y:S02]  /*12f20*/  SHF.R.U32.HI R24, RZ, 0x10, R29 ;  /* 0x00000010ff187819 */ /* 0x000fe4000001161d */
[----:B------:R-:W-:Y:S02]  /*12f30*/  SHF.R.U32.HI R32, RZ, 0x10, R27 ;  /* 0x00000010ff207819 */ /* 0x000fe4000001161b */
[----:B------:R-:W-:-:S02]  /*12f40*/  LOP3.LUT R15, R28, 0xff, RZ, 0xc0, !PT ;  /* 0x000000ff1c0f7812 */ /* 0x000fc400078ec0ff */
[----:B------:R-:W-:Y:S02]  /*12f50*/  LOP3.LUT R14, R14, 0xff, RZ, 0xc0, !PT ;  /* 0x000000ff0e0e7812 */ /* 0x000fe400078ec0ff */
        /* <DEDUP_REMOVED lines=8> */
[----:B------:R-:W-:Y:S02]  /*12fe0*/  PRMT R33, R32, 0x7054, R33 ;  /* 0x0000705420217816 */ /* 0x000fe40000000021 */
[----:B------:R-:W-:Y:S02]  /*12ff0*/  LOP3.LUT R14, R14, 0xff, RZ, 0xc0, !PT ;  /* 0x000000ff0e0e7812 */ /* 0x000fe400078ec0ff */
[----:B------:R-:W-:-:S02]  /*13000*/  PRMT R31, R30, 0x7604, R31 ;  /* 0x000076041e1f7816 */ /* 0x000fc4000000001f */
[----:B------:R-:W-:Y:S02]  /*13010*/  SHF.R.U32.HI R30, RZ, 0x10, R26 ;  /* 0x00000010ff1e7819 */ /* 0x000fe4000001161a */
[----:B------:R-:W-:Y:S02]  /*13020*/  LOP3.LUT R33, R33, 0xff000000, R27, 0xf8, !PT ;  /* 0xff00000021217812 */ /* 0x000fe400078ef81b */
[----:B------:R-:W-:Y:S02]  /*13030*/  LOP3.LUT R29, R25, 0xff000000, R29, 0xf8, !PT ;  /* 0xff000000191d7812 */ /* 0x000fe400078ef81d */
[----:B------:R-:W-:Y:S02]  /*13040*/  PRMT R15, R14, 0x7054, R15 ;  /* 0x000070540e0f7816 */ /* 0x000fe4000000000f */
[----:B0-----:R-:W-:Y:S02]  /*13050*/  F2FP.F16.E4M3.UNPACK_B R14, R6.H1 ;  /* 0x00000006ff0e723e */ /* 0x001fe400030006ff */
[----:B------:R-:W-:-:S02]  /*13060*/  LOP3.LUT R30, R30, 0xff, RZ, 0xc0, !PT ;  /* 0x000000ff1e1e7812 */ /* 0x000fc400078ec0ff */
[----:B------:R-:W-:Y:S01]  /*13070*/  F2FP.F16.E4M3.UNPACK_B R32, R33 ;  /* 0x00000021ff20723e */ /* 0x000fe200020006ff */
[--C-:B------:R-:W-:Y:S01]  /*13080*/  HADD2.F32 R25, -RZ, R14.reuse.H0_H0 ;  /* 0x2000000eff197230 */ /* 0x100fe20000004100 */
[----:B------:R-:W-:Y:S01]  /*13090*/  F2FP.F16.E4M3.UNPACK_B R27, R29 ;  /* 0x0000001dff1b723e */ /* 0x000fe200020006ff */
[----:B------:R-:W-:Y:S01]  /*130a0*/  HADD2.F32 R14, -RZ, R14.H1_H1 ;  /* 0x3000000eff0e7230 */ /* 0x000fe20000004100 */
[----:B------:R-:W-:Y:S01]  /*130b0*/  PRMT R31, R30, 0x7054, R31 ;  /* 0x000070541e1f7816 */ /* 0x000fe2000000001f */
[--C-:B------:R-:W-:Y:S01]  /*130c0*/  HADD2.F32 R34, -RZ, R32.reuse.H1_H1 ;  /* 0x30000020ff227230 */ /* 0x100fe20000004100 */
[----:B------:R-:W-:Y:S01]  /*130d0*/  F2FP.F16.E4M3.UNPACK_B R24, R6 ;  /* 0x00000006ff18723e */ /* 0x000fe200020006ff */
[--C-:B------:R-:W-:Y:S01]  /*130e0*/  HADD2.F32 R30, -RZ, R27.reuse.H1_H1 ;  /* 0x3000001bff1e7230 */ /* 0x100fe20000004100 */
[----:B------:R-:W-:Y:S01]  /*130f0*/  LOP3.LUT R28, R15, 0xff000000, R28, 0xf8, !PT ;  /* 0xff0000000f1c7812 */ /* 0x000fe200078ef81c */
[----:B------:R-:W-:Y:S02]  /*13100*/  HADD2.F32 R32, -RZ, R32.H0_H0 ;  /* 0x20000020ff207230 */ /* 0x000fe40000004100 */
[C---:B------:R-:W-:Y:S01]  /*13110*/  FMUL.FTZ R36, R14.reuse, R34 ;  /* 0x000000220e247220 */ /* 0x040fe20000410000 */
[-C--:B------:R-:W-:Y:S01]  /*13120*/  F2FP.F16.E4M3.UNPACK_B R15, R5.reuse.H1 ;  /* 0x00000005ff0f723e */ /* 0x080fe200030006ff */
        /* <DEDUP_REMOVED lines=79> */
.L_x_466:
[----:B------:R-:W-:Y:S05]  /*13620*/  BSYNC B1 ;  /* 0x0000000000017941 */ /* 0x000fea0003800000 */
.L_x_465:
[----:B------:R-:W-:Y:S04]  /*13630*/  BSSY B1, `(.L_x_467) ;  /* 0x0000078000017945 */ /* 0x000fe80003800000 */
[----:B------:R-:W-:Y:S05]  /*13640*/  @P4 BRA `(.L_x_468) ;  /* 0x0000000400d84947 */ /* 0x000fea0003800000 */
[----:B01--4-:R-:W0:Y:S01]  /*13650*/  LDS.128 R4, [R3+0x22200] ;  /* 0x0222000003047984 */ /* 0x013e220000000c00 */
        /* <DEDUP_REMOVED lines=18> */
[----:B------:R-:W-:Y:S02]  /*13780*/  PRMT R15, R15, 0x7604, R14 ;  /* 0x000076040f0f7816 */ /* 0x000fe4000000000e */
[----:B------:R-:W-:Y:S02]  /*13790*/  LOP3.LUT R14, R12, 0xff, RZ, 0xc0, !PT ;  /* 0x000000ff0c0e7812 */ /* 0x000fe400078ec0ff */
[----:B------:R-:W-:Y:S02]  /*137a0*/  LOP3.LUT R29, R26, 0xff0000, R29, 0xf8, !PT ;  /* 0x00ff00001a1d7812 */ /* 0x000fe400078ef81d */
[----:B------:R-:W-:-:S02]  /*137b0*/  PRMT R27, R27, 0x7604, R14 ;  /* 0x000076041b1b7816 */ /* 0x000fc4000000000e */
[----:B------:R-:W-:Y:S02]  /*137c0*/  LOP3.LUT R29, R29, 0xff000000, R13, 0xf8, !PT ;  /* 0xff0000001d1d7812 */ /* 0x000fe400078ef80d */
[----:B------:R-:W-:Y:S02]  /*137d0*/  LOP3.LUT R25, R25, 0xff000000, R21, 0xf8, !PT ;  /* 0xff00000019197812 */ /* 0x000fe400078ef815 */
[----:B0-----:R-:W-:Y:S02]  /*137e0*/  F2FP.F16.E4M3.UNPACK_B R14, R6.H1 ;  /* 0x00000006ff0e723e */ /* 0x001fe400030006ff */
[----:B------:R-:W-:Y:S02]  /*137f0*/  LOP3.LUT R27, R27, 0xff0000, R12, 0xf8, !PT ;  /* 0x00ff00001b1b7812 */ /* 0x000fe400078ef80c */
[----:B------:R-:W-:Y:S02]  /*13800*/  F2FP.F16.E4M3.UNPACK_B R28, R29 ;  /* 0x0000001dff1c723e */ /* 0x000fe400020006ff */
[----:B------:R-:W-:-:S02]  /*13810*/  F2FP.F16.E4M3.UNPACK_B R21, R25 ;  /* 0x00000019ff15723e */ /* 0x000fc400020006ff */
[----:B------:R-:W-:Y:S01]  /*13820*/  LOP3.LUT R15, R15, 0xff0000, R20, 0xf8, !PT ;  /* 0x00ff00000f0f7812 */ /* 0x000fe200078ef814 */
[----:B------:R-:W-:Y:S01]  /*13830*/  HADD2.F32 R30, -RZ, R28.H1_H1 ;  /* 0x3000001cff1e7230 */ /* 0x000fe20000004100 */
[----:B------:R-:W-:Y:S01]  /*13840*/  LOP3.LUT R27, R27, 0xff000000, R12, 0xf8, !PT ;  /* 0xff0000001b1b7812 */ /* 0x000fe200078ef80c */
[--C-:B------:R-:W-:Y:S01]  /*13850*/  HADD2.F32 R12, -RZ, R14.reuse.H1_H1 ;  /* 0x3000000eff0c7230 */ /* 0x100fe20000004100 */
[----:B------:R-:W-:Y:S01]  /*13860*/  LOP3.LUT R24, R15, 0xff000000, R20, 0xf8, !PT ;  /* 0xff0000000f187812 */ /* 0x000fe200078ef814 */
[----:B------:R-:W-:Y:S01]  /*13870*/  HADD2.F32 R26, -RZ, R21.H1_H1 ;  /* 0x30000015ff1a7230 */ /* 0x000fe20000004100 */
[-C--:B------:R-:W-:Y:S01]  /*13880*/  F2FP.F16.E4M3.UNPACK_B R13, R5.reuse.H1 ;  /* 0x00000005ff0d723e */ /* 0x080fe200030006ff */
[----:B------:R-:W-:Y:S01]  /*13890*/  HADD2.F32 R15, -RZ, R14.H0_H0 ;  /* 0x2000000eff0f7230 */ /* 0x000fe20000004100 */
[----:B------:R-:W-:Y:S01]  /*138a0*/  F2FP.F16.E4M3.UNPACK_B R14, R6 ;  /* 0x00000006ff0e723e */ /* 0x000fe200020006ff */
[C---:B------:R-:W-:Y:S01]  /*138b0*/  FMUL.FTZ R32, R12.reuse, R30 ;  /* 0x0000001e0c207220 */ /* 0x040fe20000410000 */
[----:B------:R-:W-:Y:S01]  /*138c0*/  FMUL.FTZ R31, R12, R26 ;  /* 0x0000001a0c1f7220 */ /* 0x000fe20000410000 */
[----:B------:R-:W-:Y:S01]  /*138d0*/  F2FP.F16.E4M3.UNPACK_B R12, R5 ;  /* 0x00000005ff0c723e */ /* 0x000fe200020006ff */
[----:B------:R-:W-:-:S02]  /*138e0*/  HADD2.F32 R28, -RZ, R28.H0_H0 ;  /* 0x2000001cff1c7230 */ /* 0x000fc40000004100 */
[C---:B------:R-:W-:Y:S01]  /*138f0*/  FFMA.FTZ R32, R15.reuse, R26, -R32 ;  /* 0x0000001a0f207223 */ /* 0x040fe20000010820 */
[--C-:B------:R-:W-:Y:S02]  /*13900*/  HADD2.F32 R5, -RZ, R14.reuse.H1_H1 ;  /* 0x3000000eff057230 */ /* 0x100fe40000004100 */
        /* <DEDUP_REMOVED lines=74> */
.L_x_468:
[----:B------:R-:W-:Y:S05]  /*13db0*/  BSYNC B1 ;  /* 0x0000000000017941 */ /* 0x000fea0003800000 */
.L_x_467:
[----:B------:R-:W-:Y:S05]  /*13dc0*/  @P5 BRA `(.L_x_458) ;  /* 0x0000003c00585947 */ /* 0x000fea0003800000 */
[----:B01--4-:R-:W0:Y:S01]  /*13dd0*/  LDS.128 R4, [R0+0x22200] ;  /* 0x0222000000047984 */ /* 0x013e220000000c00 */
[----:B-----5:R-:W-:Y:S02]  /*13de0*/  SHF.R.U32.HI R13, RZ, 0x8, R9 ;  /* 0x00000008ff0d7819 */ /* 0x020fe40000011609 */
[----:B------:R-:W-:Y:S02]  /*13df0*/  SHF.R.U32.HI R24, RZ, 0x8, R11 ;  /* 0x00000008ff187819 */ /* 0x000fe4000001160b */
[----:B------:R-:W-:Y:S02]  /*13e00*/  SHF.R.U32.HI R15, RZ, 0x8, R10 ;  /* 0x00000008ff0f7819 */ /* 0x000fe4000001160a */
[----:B---3--:R-:W-:Y:S02]  /*13e10*/  LOP3.LUT R14, R9, 0xff, RZ, 0xc0, !PT ;  /* 0x000000ff090e7812 */ /* 0x008fe400078ec0ff */
[----:B--2---:R-:W-:Y:S02]  /*13e20*/  LOP3.LUT R25, R11, 0xff, RZ, 0xc0, !PT ;  /* 0x000000ff0b197812 */ /* 0x004fe400078ec0ff */
[----:B------:R-:W-:-:S02]  /*13e30*/  LOP3.LUT R13, R13, 0xff, RZ, 0xc0, !PT ;  /* 0x000000ff0d0d7812 */ /* 0x000fc400078ec0ff */
[----:B------:R-:W-:Y:S02]  /*13e40*/  LOP3.LUT R24, R24, 0xff, RZ, 0xc0, !PT ;  /* 0x000000ff18187812 */ /* 0x000fe400078ec0ff */
[----:B------:R-:W-:Y:S02]  /*13e50*/  SHF.R.U32.HI R3, RZ, 0x8, R8 ;  /* 0x00000008ff037819 */ /* 0x000fe40000011608 */
[----:B------:R-:W-:Y:S02]  /*13e60*/  LOP3.LUT R20, R15, 0xff, RZ, 0xc0, !PT ;  /* 0x000000ff0f147812 */ /* 0x000fe400078ec0ff */
[----:B------:R-:W-:Y:S02]  /*13e70*/  PRMT R15, R13, 0x7604, R14 ;  /* 0x000076040d0f7816 */ /* 0x000fe4000000000e */
[----:B------:R-:W-:Y:S02]  /*13e80*/  PRMT R25, R24, 0x7604, R25 ;  /* 0x0000760418197816 */ /* 0x000fe40000000019 */
[----:B------:R-:W-:-:S02]  /*13e90*/  SHF.R.U32.HI R14, RZ, 0x10, R9 ;  /* 0x00000010ff0e7819 */ /* 0x000fc40000011609 */
[----:B------:R-:W-:Y:S02]  /*13ea0*/  SHF.R.U32.HI R24, RZ, 0x10, R11 ;  /* 0x00000010ff187819 */ /* 0x000fe4000001160b */
[----:B------:R-:W-:Y:S02]  /*13eb0*/  LOP3.LUT R12, R8, 0xff, RZ, 0xc0, !PT ;  /* 0x000000ff080c7812 */ /* 0x000fe400078ec0ff */
[----:B------:R-:W-:Y:S02]  /*13ec0*/  LOP3.LUT R3, R3, 0xff, RZ, 0xc0, !PT ;  /* 0x000000ff03037812 */ /* 0x000fe400078ec0ff */
[----:B------:R-:W-:Y:S02]  /*13ed0*/  LOP3.LUT R14, R14, 0xff, RZ, 0xc0, !PT ;  /* 0x000000ff0e0e7812 */ /* 0x000fe400078ec0ff */
[----:B------:R-:W-:Y:S02]  /*13ee0*/  LOP3.LUT R24, R24, 0xff, RZ, 0xc0, !PT ;  /* 0x000000ff18187812 */ /* 0x000fe400078ec0ff */
[----:B------:R-:W-:-:S02]  /*13ef0*/  LOP3.LUT R21, R10, 0xff, RZ, 0xc0, !PT ;  /* 0x000000ff0a157812 */ /* 0x000fc400078ec0ff */
[----:B------:R-:W-:Y:S02]  /*13f00*/  PRMT R12, R3, 0x7604, R12 ;  /* 0x00007604030c7816 */ /* 0x000fe4000000000c */
[----:B------:R-:W-:Y:S02]  /*13f10*/  SHF.R.U32.HI R3, RZ, 0x10, R8 ;  /* 0x00000010ff037819 */ /* 0x000fe40000011608 */
[----:B------:R-:W-:Y:S02]  /*13f20*/  SHF.R.U32.HI R13, RZ, 0x10, R10 ;  /* 0x00000010ff0d7819 */ /* 0x000fe4000001160a */
[----:B------:R-:W-:Y:S02]  /*13f30*/  PRMT R15, R14, 0x7054, R15 ;  /* 0x000070540e0f7816 */ /* 0x000fe4000000000f */
[----:B------:R-:W-:Y:S02]  /*13f40*/  PRMT R25, R24, 0x7054, R25 ;  /* 0x0000705418197816 */ /* 0x000fe40000000019 */
[----:B------:R-:W-:-:S02]  /*13f50*/  PRMT R21, R20, 0x7604, R21 ;  /* 0x0000760414157816 */ /* 0x000fc40000000015 */
[----:B------:R-:W-:Y:S02]  /*13f60*/  LOP3.LUT R3, R3, 0xff, RZ, 0xc0, !PT ;  /* 0x000000ff03037812 */ /* 0x000fe400078ec0ff */
[----:B------:R-:W-:Y:S02]  /*13f70*/  LOP3.LUT R20, R13, 0xff, RZ, 0xc0, !PT ;  /* 0x000000ff0d147812 */ /* 0x000fe400078ec0ff */
[----:B------:R-:W-:Y:S02]  /*13f80*/  LOP3.LUT R25, R25, 0xff000000, R11, 0xf8, !PT ;  /* 0xff00000019197812 */ /* 0x000fe400078ef80b */
[----:B------:R-:W-:Y:S02]  /*13f90*/  LOP3.LUT R15, R15, 0xff000000, R9, 0xf8, !PT ;  /* 0xff0000000f0f7812 */ /* 0x000fe400078ef809 */
[----:B------:R-:W-:Y:S02]  /*13fa0*/  PRMT R13, R3, 0x7054, R12 ;  /* 0x00007054030d7816 */ /* 0x000fe4000000000c */
[----:B------:R-:W-:-:S02]  /*13fb0*/  PRMT R21, R20, 0x7054, R21 ;  /* 0x0000705414157816 */ /* 0x000fc40000000015 */
[-C--:B0-----:R-:W-:Y:S02]  /*13fc0*/  F2FP.F16.E4M3.UNPACK_B R3, R6.reuse.H1 ;  /* 0x00000006ff03723e */ /* 0x081fe400030006ff */
[----:B------:R-:W-:Y:S02]  /*13fd0*/  F2FP.F16.E4M3.UNPACK_B R20, R25 ;  /* 0x00000019ff14723e */ /* 0x000fe400020006ff */
[----:B------:R-:W-:Y:S01]  /*13fe0*/  F2FP.F16.E4M3.UNPACK_B R12, R15 ;  /* 0x0000000fff0c723e */ /* 0x000fe200020006ff */
[--C-:B------:R-:W-:Y:S01]  /*13ff0*/  HADD2.F32 R9, -RZ, R3.reuse.H0_H0 ;  /* 0x20000003ff097230 */ /* 0x100fe20000004100 */
[----:B------:R-:W-:Y:S01]  /*14000*/  LOP3.LUT R13, R13, 0xff000000, R8, 0xf8, !PT ;  /* 0xff0000000d0d7812 */ /* 0x000fe200078ef808 */
[----:B------:R-:W-:Y:S01]  /*14010*/  HADD2.F32 R8, -RZ, R3.H1_H1 ;  /* 0x30000003ff087230 */ /* 0x000fe20000004100 */
[----:B------:R-:W-:Y:S01]  /*14020*/  F2FP.F16.E4M3.UNPACK_B R6, R6 ;  /* 0x00000006ff06723e */ /* 0x000fe200020006ff */
[----:B------:R-:W-:Y:S01]  /*14030*/  HADD2.F32 R24, -RZ, R20.H1_H1 ;  /* 0x30000014ff187230 */ /* 0x000fe20000004100 */
[----:B------:R-:W-:Y:S01]  /*14040*/  LOP3.LUT R21, R21, 0xff000000, R10, 0xf8, !PT ;  /* 0xff00000015157812 */ /* 0x000fe200078ef80a */
[----:B------:R-:W-:Y:S01]  /*14050*/  HADD2.F32 R14, -RZ, R12.H1_H1 ;  /* 0x3000000cff0e7230 */ /* 0x000fe20000004100 */
[-C--:B------:R-:W-:Y:S01]  /*14060*/  F2FP.F16.E4M3.UNPACK_B R10, R7.reuse ;  /* 0x00000007ff0a723e */ /* 0x080fe200020006ff */
[----:B------:R-:W-:Y:S01]  /*14070*/  HADD2.F32 R20, -RZ, R20.H0_H0 ;  /* 0x20000014ff147230 */ /* 0x000fe20000004100 */
[----:B------:R-:W-:Y:S01]  /*14080*/  F2FP.F16.E4M3.UNPACK_B R11, R7.H1 ;  /* 0x00000007ff0b723e */ /* 0x000fe200030006ff */
[C---:B------:R-:W-:Y:S01]  /*14090*/  FMUL.FTZ R26, R8.reuse, R24 ;  /* 0x00000018081a7220 */ /* 0x040fe20000410000 */
[----:B------:R-:W-:Y:S01]  /*140a0*/  FMUL.FTZ R27, R8, R14 ;  /* 0x0000000e081b7220 */ /* 0x000fe20000410000 */
[-C--:B------:R-:W-:Y:S01]  /*140b0*/  F2FP.F16.E4M3.UNPACK_B R7, R5.reuse ;  /* 0x00000005ff07723e */ /* 0x080fe200020006ff */
[----:B------:R-:W-:Y:S01]  /*140c0*/  HADD2.F32 R12, -RZ, R12.H0_H0 ;  /* 0x2000000cff0c7230 */ /* 0x000fe20000004100 */
[----:B------:R-:W-:Y:S01]  /*140d0*/  F2FP.F16.E4M3.UNPACK_B R8, R5.H1 ;  /* 0x00000005ff08723e */ /* 0x000fe200030006ff */
[----:B------:R-:W-:-:S02]  /*140e0*/  HADD2.F32 R5, -RZ, R6.H1_H1 ;  /* 0x30000006ff057230 */ /* 0x000fc40000004100 */
[C---:B------:R-:W-:Y:S01]  /*140f0*/  FFMA.FTZ R26, R9.reuse, R14, -R26 ;  /* 0x0000000e091a7223 */ /* 0x040fe2000001081a */
[----:B------:R-:W-:Y:S01]  /*14100*/  FFMA.FTZ R29, R9, R24, R27 ;  /* 0x00000018091d7223 */ /* 0x000fe2000001001b */
[----:B------:R-:W-:Y:S01]  /*14110*/  HADD2.F32 R6, -RZ, R6.H0_H0 ;  /* 0x20000006ff067230 */ /* 0x000fe20000004100 */
[----:B------:R-:W-:Y:S01]  /*14120*/  F2FP.F16.E4M3.UNPACK_B R25, R25.H1 ;  /* 0x00000019ff19723e */ /* 0x000fe200030006ff */
[C---:B------:R-:W-:Y:S01]  /*14130*/  FMUL.FTZ R9, R5.reuse, R20 ;  /* 0x0000001405097220 */ /* 0x040fe20000410000 */
[----:B------:R-:W-:Y:S01]  /*14140*/  F2FP.F16.E4M3.UNPACK_B R15, R15.H1 ;  /* 0x0000000fff0f723e */ /* 0x000fe200030006ff */
[-C--:B------:R-:W-:Y:S01]  /*14150*/  FMUL.FTZ R27, R5, R12.reuse ;  /* 0x0000000c051b7220 */ /* 0x080fe20000410000 */
[----:B------:R-:W-:Y:S02]  /*14160*/  HADD2.F32 R5, -RZ, R10.H1_H1 ;  /* 0x3000000aff057230 */ /* 0x000fe40000004100 */
[----:B------:R-:W-:Y:S01]  /*14170*/  FFMA.FTZ R24, R6, R12, -R9 ;  /* 0x0000000c06187223 */ /* 0x000fe20000010809 */
[----:B------:R-:W-:-:S02]  /*14180*/  HADD2.F32 R14, -RZ, R25.H0_H0 ;  /* 0x20000019ff0e7230 */ /* 0x000fc40000004100 */
[----:B------:R-:W-:Y:S01]  /*14190*/  FFMA.FTZ R27, R6, R20, R27 ;  /* 0x00000014061b7223 */ /* 0x000fe2000001001b */
[----:B------:R-:W-:Y:S01]  /*141a0*/  HADD2.F32 R9, -RZ, R15.H0_H0 ;  /* 0x2000000fff097230 */ /* 0x000fe20000004100 */
[----:B------:R-:W-:Y:S01]  /*141b0*/  F2FP.F16.E4M3.UNPACK_B R3, R4 ;  /* 0x00000004ff03723e */ /* 0x000fe200020006ff */
[----:B------:R-:W-:Y:S02]  /*141c0*/  HADD2.F32 R10, -RZ, R10.H0_H0 ;  /* 0x2000000aff0a7230 */ /* 0x000fe40000004100 */
[C---:B------:R-:W-:Y:S01]  /*141d0*/  FMUL.FTZ R31, R5.reuse, R14 ;  /* 0x0000000e051f7220 */ /* 0x040fe20000410000 */
[----:B------:R-:W-:Y:S02]  /*141e0*/  HADD2.F32 R25, -RZ, R25.H1_H1 ;  /* 0x30000019ff197230 */ /* 0x000fe40000004100 */
[-C--:B------:R-:W-:Y:S01]  /*141f0*/  FMUL.FTZ R5, R5, R9.reuse ;  /* 0x0000000905057220 */ /* 0x080fe20000410000 */
[----:B------:R-:W-:Y:S02]  /*14200*/  HADD2.F32 R6, -RZ, R11.H1_H1 ;  /* 0x3000000bff067230 */ /* 0x000fe40000004100 */
[----:B------:R-:W-:Y:S01]  /*14210*/  FFMA.FTZ R31, R10, R9, -R31 ;  /* 0x000000090a1f7223 */ /* 0x000fe2000001081f */
[----:B------:R-:W-:-:S02]  /*14220*/  HADD2.F32 R15, -RZ, R15.H1_H1 ;  /* 0x3000000fff0f7230 */ /* 0x000fc40000004100 */
[----:B------:R-:W-:Y:S01]  /*14230*/  FFMA.FTZ R28, R10, R14, R5 ;  /* 0x0000000e0a1c7223 */ /* 0x000fe20000010005 */
[----:B------:R-:W-:Y:S02]  /*14240*/  HADD2.F32 R11, -RZ, R11.H0_H0 ;  /* 0x2000000bff0b7230 */ /* 0x000fe40000004100 */
[C---:B------:R-:W-:Y:S01]  /*14250*/  FMUL.FTZ R12, R6.reuse, R25 ;  /* 0x00000019060c7220 */ /* 0x040fe20000410000 */
[----:B------:R-:W-:Y:S01]  /*14260*/  F2FP.F16.E4M3.UNPACK_B R5, R21 ;  /* 0x00000015ff05723e */ /* 0x000fe200020006ff */
[-C--:B------:R-:W-:Y:S01]  /*14270*/  FMUL.FTZ R10, R6, R15.reuse ;  /* 0x0000000f060a7220 */ /* 0x080fe20000410000 */
[----:B------:R-:W-:Y:S01]  /*14280*/  F2FP.F16.E4M3.UNPACK_B R4, R4.H1 ;  /* 0x00000004ff04723e */ /* 0x000fe200030006ff */
[C---:B------:R-:W-:Y:S01]  /*14290*/  FFMA.FTZ R30, R11.reuse, R15, -R12 ;  /* 0x0000000f0b1e7223 */ /* 0x040fe2000001080c */
[----:B------:R-:W-:Y:S01]  /*142a0*/  F2FP.F16.E4M3.UNPACK_B R9, R13 ;  /* 0x0000000dff09723e */ /* 0x000fe200020006ff */
[----:B------:R-:W-:Y:S01]  /*142b0*/  FFMA.FTZ R25, R11, R25, R10 ;  /* 0x000000190b197223 */ /* 0x000fe2000001000a */
[--C-:B------:R-:W-:Y:S01]  /*142c0*/  HADD2.F32 R12, -RZ, R5.reuse.H1_H1 ;  /* 0x30000005ff0c7230 */ /* 0x100fe20000004100 */
[----:B------:R-:W-:Y:S01]  /*142d0*/  F2FP.F16.E4M3.UNPACK_B R13, R13.H1 ;  /* 0x0000000dff0d723e */ /* 0x000fe200030006ff */
[----:B------:R-:W-:Y:S01]  /*142e0*/  HADD2.F32 R11, -RZ, R5.H0_H0 ;  /* 0x20000005ff0b7230 */ /* 0x000fe20000004100 */
[----:B------:R-:W-:Y:S01]  /*142f0*/  F2FP.F16.E4M3.UNPACK_B R21, R21.H1 ;  /* 0x00000015ff15723e */ /* 0x000fe200030006ff */
[----:B------:R-:W-:-:S02]  /*14300*/  HADD2.F32 R6, -RZ, R4.H1_H1 ;  /* 0x30000004ff067230 */ /* 0x000fc40000004100 */
[----:B------:R-:W-:Y:S02]  /*14310*/  HADD2.F32 R10, -RZ, R9.H1_H1 ;  /* 0x30000009ff0a7230 */ /* 0x000fe40000004100 */
[----:B------:R-:W-:Y:S02]  /*14320*/  HADD2.F32 R5, -RZ, R4.H0_H0 ;  /* 0x20000004ff057230 */ /* 0x000fe40000004100 */
[C---:B------:R-:W-:Y:S01]  /*14330*/  FMUL.FTZ R14, R6.reuse, R12 ;  /* 0x0000000c060e7220 */ /* 0x040fe20000410000 */
[----:B------:R-:W-:Y:S02]  /*14340*/  HADD2.F32 R4, -RZ, R3.H1_H1 ;  /* 0x30000003ff047230 */ /* 0x000fe40000004100 */
[-C--:B------:R-:W-:Y:S01]  /*14350*/  FMUL.FTZ R20, R6, R10.reuse ;  /* 0x0000000a06147220 */ /* 0x080fe20000410000 */
[----:B------:R-:W-:Y:S02]  /*14360*/  HADD2.F32 R9, -RZ, R9.H0_H0 ;  /* 0x20000009ff097230 */ /* 0x000fe40000004100 */
[----:B------:R-:W-:Y:S01]  /*14370*/  FFMA.FTZ R14, R5, R10, -R14 ;  /* 0x0000000a050e7223 */ /* 0x000fe2000001080e */
[----:B------:R-:W-:-:S02]  /*14380*/  HADD2.F32 R3, -RZ, R3.H0_H0 ;  /* 0x20000003ff037230 */ /* 0x000fc40000004100 */
[C---:B------:R-:W-:Y:S01]  /*14390*/  FMUL.FTZ R6, R4.reuse, R11 ;  /* 0x0000000b04067220 */ /* 0x040fe20000410000 */
[----:B------:R-:W-:Y:S01]  /*143a0*/  FFMA.FTZ R15, R5, R12, R20 ;  /* 0x0000000c050f7223 */ /* 0x000fe20000010014 */
[-C--:B------:R-:W-:Y:S01]  /*143b0*/  FMUL.FTZ R4, R4, R9.reuse ;  /* 0x0000000904047220 */ /* 0x080fe20000410000 */
[----:B------:R-:W-:Y:S02]  /*143c0*/  HADD2.F32 R5, -RZ, R13.H1_H1 ;  /* 0x3000000dff057230 */ /* 0x000fe40000004100 */
[C---:B------:R-:W-:Y:S01]  /*143d0*/  FFMA.FTZ R12, R3.reuse, R9, -R6 ;  /* 0x00000009030c7223 */ /* 0x040fe20000010806 */
[--C-:B------:R-:W-:Y:S02]  /*143e0*/  HADD2.F32 R9, -RZ, R21.reuse.H1_H1 ;  /* 0x30000015ff097230 */ /* 0x100fe40000004100 */
[----:B------:R-:W-:Y:S01]  /*143f0*/  FFMA.FTZ R11, R3, R11, R4 ;  /* 0x0000000b030b7223 */ /* 0x000fe20000010004 */
[----:B------:R-:W-:Y:S02]  /*14400*/  HADD2.F32 R4, -RZ, R8.H1_H1 ;  /* 0x30000008ff047230 */ /* 0x000fe40000004100 */
[----:B------:R-:W-:-:S02]  /*14410*/  HADD2.F32 R10, -RZ, R21.H0_H0 ;  /* 0x20000015ff0a7230 */ /* 0x000fc40000004100 */
[----:B------:R-:W-:Y:S02]  /*14420*/  HADD2.F32 R3, -RZ, R7.H1_H1 ;  /* 0x30000007ff037230 */ /* 0x000fe40000004100 */
[C---:B------:R-:W-:Y:S01]  /*14430*/  FMUL.FTZ R20, R4.reuse, R5 ;  /* 0x0000000504147220 */ /* 0x040fe20000410000 */
[----:B------:R-:W-:Y:S02]  /*14440*/  HADD2.F32 R6, -RZ, R13.H0_H0 ;  /* 0x2000000dff067230 */ /* 0x000fe40000004100 */
        /* <DEDUP_REMOVED lines=17> */
[----:B------:R0:W-:Y:S01]  /*14560*/  STS.128 [R0+0x22200], R4 ;  /* 0x0222000400007388 */ /* 0x0001e20000000c00 */
[----:B------:R-:W-:Y:S05]  /*14570*/  BRA `(.L_x_458) ;  /* 0x00000034006c7947 */ /* 0x000fea0003800000 */
.L_x_452:
[----:B------:R-:W-:-:S03]  /*14580*/  UMOV UR4, 0xffffffff ;  /* 0xffffffff00047882 */ /* 0x000fc60000000000 */
[----:B------:R-:W-:Y:S05]  /*14590*/  BRA.DIV UR4, `(.L_x_469) ;  /* 0x0000018a04847947 */ /* 0x000fea000b800000 */
[----:B------:R1:W2:Y:S04]  /*145a0*/  SHFL.IDX PT, R3, R24, RZ, 0x1e1f ;  /* 0x001e1fff18037589 */ /* 0x0002a800000e0000 */
[----:B------:R1:W3:Y:S04]  /*145b0*/  SHFL.IDX PT, R147, R146, RZ, 0x1e1f ;  /* 0x001e1fff92937589 */ /* 0x0002e800000e0000 */
[----:B------:R1:W4:Y:S04]  /*145c0*/  SHFL.IDX PT, R0, R26, RZ, 0x1e1f ;  /* 0x001e1fff1a007589 */ /* 0x00032800000e0000 */
[----:B------:R1:W0:Y:S02]  /*145d0*/  SHFL.IDX PT, R20, R27, RZ, 0x1e1f ;  /* 0x001e1fff1b147589 */ /* 0x00022400000e0000 */
.L_x_692:
        /* <DEDUP_REMOVED lines=11> */
[----:B------:R-:W-:Y:S02]  /*14690*/  CS2R R34, SRZ ;  /* 0x0000000000227805 */ /* 0x000fe4000001ff00 */
[----:B0-----:R-:W-:Y:S02]  /*146a0*/  CS2R R12, SRZ ;  /* 0x00000000000c7805 */ /* 0x001fe4000001ff00 */
[----:B------:R-:W-:-:S02]  /*146b0*/  CS2R R14, SRZ ;  /* 0x00000000000e7805 */ /* 0x000fc4000001ff00 */
[----:B-1----:R-:W-:Y:S02]  /*146c0*/  CS2R R24, SRZ ;  /* 0x0000000000187805 */ /* 0x002fe4000001ff00 */
[----:B------:R-:W-:Y:S01]  /*146d0*/  CS2R R26, SRZ ;  /* 0x00000000001a7805 */ /* 0x000fe2000001ff00 */
[----:B------:R-:W-:Y:S06]  /*146e0*/  @P0 BRA `(.L_x_471) ;  /* 0x0000000000c40947 */ /* 0x000fec0003800000 */
[----:B------:R-:W-:Y:S01]  /*146f0*/  VIADD R5, R18, 0x20 ;  /* 0x0000002012057836 */ /* 0x000fe20000000000 */
[----:B------:R-:W-:Y:S01]  /*14700*/  IADD3 R6, R22, R223, RZ ;  /* 0x000000df16067210 */ /* 0x000fe20007ffe0ff */
[----:B------:R-:W-:Y:S01]  /*14710*/  ULDC UR4, c[0x0][0x3f4] ;  /* 0x0000fd0000047ab9 */ /* 0x000fe20000000800 */
[C---:B------:R-:W-:Y:S01]  /*14720*/  VIADD R8, R18.reuse, 0x40 ;  /* 0x0000004012087836 */ /* 0x040fe20000000000 */
[----:B------:R-:W-:Y:S01]  /*14730*/  ISETP.GE.AND P2, PT, R18, UR4, PT ;  /* 0x0000000412007c0c */ /* 0x000fe2000bf46270 */
[----:B------:R-:W-:Y:S01]  /*14740*/  IMAD.IADD R4, R22, 0x1, R222 ;  /* 0x0000000116047824 */ /* 0x000fe200078e02de */
[----:B------:R-:W-:Y:S02]  /*14750*/  ISETP.GE.AND P1, PT, R5, UR4, PT ;  /* 0x0000000405007c0c */ /* 0x000fe4000bf26270 */
[----:B------:R-:W-:Y:S02]  /*14760*/  CS2R R32, SRZ ;  /* 0x0000000000207805 */ /* 0x000fe4000001ff00 */
[----:B------:R-:W-:-:S02]  /*14770*/  SHF.R.S32.HI R7, RZ, 0x1f, R6 ;  /* 0x0000001fff077819 */ /* 0x000fc40000011406 */
[----:B------:R-:W-:Y:S02]  /*14780*/  CS2R R34, SRZ ;  /* 0x0000000000227805 */ /* 0x000fe4000001ff00 */
[----:B------:R-:W-:Y:S02]  /*14790*/  ISETP.GE.AND P0, PT, R8, UR4, PT ;  /* 0x0000000408007c0c */ /* 0x000fe4000bf06270 */
[----:B------:R-:W-:Y:S02]  /*147a0*/  CS2R R28, SRZ ;  /* 0x00000000001c7805 */ /* 0x000fe4000001ff00 */
[----:B------:R-:W-:Y:S02]  /*147b0*/  SHF.R.S32.HI R5, RZ, 0x1f, R4 ;  /* 0x0000001fff057819 */ /* 0x000fe40000011404 */
[----:B------:R-:W-:Y:S02]  /*147c0*/  CS2R R30, SRZ ;  /* 0x00000000001e7805 */ /* 0x000fe4000001ff00 */
[----:B------:R-:W-:-:S02]  /*147d0*/  LEA.HI R7, R7, R6, RZ, 0x4 ;  /* 0x0000000607077211 */ /* 0x000fc400078f20ff */
[----:B------:R-:W-:Y:S02]  /*147e0*/  CS2R R12, SRZ ;  /* 0x00000000000c7805 */ /* 0x000fe4000001ff00 */
[----:B------:R-:W-:Y:S02]  /*147f0*/  LEA.HI R4, R5, R4, RZ, 0x4 ;  /* 0x0000000405047211 */ /* 0x000fe400078f20ff */
[----:B------:R-:W-:Y:S02]  /*14800*/  CS2R R14, SRZ ;  /* 0x00000000000e7805 */ /* 0x000fe4000001ff00 */
[----:B------:R-:W-:Y:S02]  /*14810*/  SHF.R.S32.HI R7, RZ, 0x4, R7 ;  /* 0x00000004ff077819 */ /* 0x000fe40000011407 */
[----:B------:R-:W-:Y:S02]  /*14820*/  @!P2 SHF.R.S32.HI R5, RZ, 0x1f, R18 ;  /* 0x0000001fff05a819 */ /* 0x000fe40000011412 */
[C---:B--2---:R-:W-:Y:S01]  /*14830*/  @!P2 IADD3 R36, P3, R18.reuse, R3, RZ ;  /* 0x000000031224a210 */ /* 0x044fe20007f7e0ff */
[----:B------:R-:W-:Y:S01]  /*14840*/  @!P1 IMAD.SHL.U32 R46, R7, 0x10, RZ ;  /* 0x00000010072e9824 */ /* 0x000fe200078e00ff */
[----:B---3--:R-:W-:-:S02]  /*14850*/  @!P2 IADD3 R38, P4, R18, R147, RZ ;  /* 0x000000931226a210 */ /* 0x008fc40007f9e0ff */
[----:B------:R-:W-:Y:S01]  /*14860*/  SHF.R.S32.HI R4, RZ, 0x4, R4 ;  /* 0x00000004ff047819 */ /* 0x000fe20000011404 */
[--C-:B----4-:R-:W-:Y:S01]  /*14870*/  @!P2 IMAD.X R37, R0, 0x1, R5.reuse, P3 ;  /* 0x000000010025a824 */ /* 0x110fe200018e0605 */
[-C--:B------:R-:W-:Y:S01]  /*14880*/  @!P1 IADD3 R40, P5, R3, R46.reuse, RZ ;  /* 0x0000002e03289210 */ /* 0x080fe20007fbe0ff */
[----:B------:R-:W-:Y:S01]  /*14890*/  @!P2 IMAD.X R39, R20, 0x1, R5, P4 ;  /* 0x000000011427a824 */ /* 0x000fe200020e0605 */
[----:B------:R-:W-:Y:S01]  /*148a0*/  @!P1 SHF.R.S32.HI R5, RZ, 0x1f, R46 ;  /* 0x0000001fff059819 */ /* 0x000fe2000001142e */
[----:B------:R-:W-:Y:S01]  /*148b0*/  @!P0 IMAD.SHL.U32 R50, R4, 0x10, RZ ;  /* 0x0000001004328824 */ /* 0x000fe200078e00ff */
[----:B------:R-:W-:Y:S02]  /*148c0*/  @!P1 IADD3 R46, P4, R147, R46, RZ ;  /* 0x0000002e932e9210 */ /* 0x000fe40007f9e0ff */
[----:B------:R-:W-:Y:S02]  /*148d0*/  CS2R R6, SRZ ;  /* 0x0000000000067805 */ /* 0x000fe4000001ff00 */
[----:B------:R-:W-:Y:S01]  /*148e0*/  CS2R R24, SRZ ;  /* 0x0000000000187805 */ /* 0x000fe2000001ff00 */
[----:B------:R-:W-:Y:S01]  /*148f0*/  @!P1 IMAD.X R41, R0, 0x1, R5, P5 ;  /* 0x0000000100299824 */ /* 0x000fe200028e0605 */
[----:B------:R-:W-:-:S02]  /*14900*/  @!P0 IADD3 R48, P3, R3, R50, RZ ;  /* 0x0000003203308210 */ /* 0x000fc40007f7e0ff */
[----:B------:R-:W-:Y:S02]  /*14910*/  CS2R R26, SRZ ;  /* 0x00000000001a7805 */ /* 0x000fe4000001ff00 */
[----:B------:R-:W-:Y:S02]  /*14920*/  @!P0 SHF.R.S32.HI R3, RZ, 0x1f, R50 ;  /* 0x0000001fff038819 */ /* 0x000fe40000011432 */
[----:B------:R-:W-:Y:S02]  /*14930*/  CS2R R8, SRZ ;  /* 0x0000000000087805 */ /* 0x000fe4000001ff00 */
[----:B------:R-:W-:Y:S02]  /*14940*/  @!P0 IADD3 R50, P5, R147, R50, RZ ;  /* 0x0000003293328210 */ /* 0x000fe40007fbe0ff */
[----:B------:R-:W-:Y:S02]  /*14950*/  CS2R R10, SRZ ;  /* 0x00000000000a7805 */ /* 0x000fe4000001ff00 */
[----:B------:R-:W-:-:S02]  /*14960*/  @!P1 IADD3.X R47, R20, R5, RZ, P4, !PT ;  /* 0x00000005142f9210 */ /* 0x000fc400027fe4ff */
[----:B------:R-:W-:Y:S01]  /*14970*/  CS2R R4, SRZ ;  /* 0x0000000000047805 */ /* 0x000fe2000001ff00 */
[--C-:B------:R-:W-:Y:S01]  /*14980*/  @!P0 IMAD.X R49, R0, 0x1, R3.reuse, P3 ;  /* 0x0000000100318824 */ /* 0x100fe200018e0603 */
[----:B------:R0:W5:Y:S01]  /*14990*/  @!P2 LD.E.128 R32, desc[UR54][R36.64] ;  /* 0x000000362420a980 */ /* 0x000162000c101d00 */
[----:B------:R-:W-:-:S03]  /*149a0*/  @!P0 IMAD.X R51, R20, 0x1, R3, P5 ;  /* 0x0000000114338824 */ /* 0x000fc600028e0603 */
[----:B------:R0:W5:Y:S04]  /*149b0*/  @!P2 LD.E.128 R28, desc[UR54][R38.64] ;  /* 0x00000036261ca980 */ /* 0x000168000c101d00 */
[----:B------:R0:W5:Y:S04]  /*149c0*/  @!P1 LD.E.128 R12, desc[UR54][R40.64] ;  /* 0x00000036280c9980 */ /* 0x000168000c101d00 */
[----:B------:R0:W5:Y:S04]  /*149d0*/  @!P1 LD.E.128 R4, desc[UR54][R46.64] ;  /* 0x000000362e049980 */ /* 0x000168000c101d00 */
[----:B------:R0:W5:Y:S04]  /*149e0*/  @!P0 LD.E.128 R24, desc[UR54][R48.64] ;  /* 0x0000003630188980 */ /* 0x000168000c101d00 */
[----:B------:R0:W5:Y:S02]  /*149f0*/  @!P0 LD.E.128 R8, desc[UR54][R50.64] ;  /* 0x0000003632088980 */ /* 0x000164000c101d00 */
.L_x_471:
[----:B------:R-:W-:Y:S05]  /*14a00*/  BSYNC B1 ;  /* 0x0000000000017941 */ /* 0x000fea0003800000 */
.L_x_470:
[----:B------:R-:W-:Y:S01]  /*14a10*/  ULEA.HI UR4, UR43, UR43, URZ, 0x1 ;  /* 0x0000002b2b047291 */ /* 0x000fe2000f8f083f */
[----:B----4-:R-:W-:Y:S01]  /*14a20*/  IMAD R0, R149, -0x80, R151 ;  /* 0xffffff8095007824 */ /* 0x010fe200078e0297 */
[----:B------:R-:W-:Y:S02]  /*14a30*/  BSSY B1, `(.L_x_472) ;  /* 0x0000009000017945 */ /* 0x000fe40003800000 */
[----:B------:R-:W-:Y:S02]  /*14a40*/  ULOP3.LUT UR4, UR4, 0xfffffffe, URZ, 0xc0, !UPT ;  /* 0xfffffffe04047892 */ /* 0x000fe4000f8ec03f */
[----:B--2---:R-:W-:Y:S02]  /*14a50*/  VIMNMX R3, R0, 0x80, PT ;  /* 0x0000008000037848 */ /* 0x004fe40003fe0100 */
[----:B------:R-:W-:Y:S02]  /*14a60*/  UIADD3 UR4, UR43, -UR4, URZ ;  /* 0x800000042b047290 */ /* 0x000fe4000fffe03f */
[----:B------:R-:W-:-:S04]  /*14a70*/  ISETP.GE.AND P1, PT, R220, R3, PT ;  /* 0x00000003dc00720c */ /* 0x000fc80003f26270 */
[----:B------:R-:W-:-:S05]  /*14a80*/  IMAD.U32 R21, RZ, RZ, UR4 ;  /* 0x00000004ff157e24 */ /* 0x000fca000f8e00ff */
[----:B------:R-:W-:-:S04]  /*14a90*/  SHF.L.U32 R21, R21, 0x1f, RZ ;  /* 0x0000001f15157819 */ /* 0x000fc800000006ff */
[----:B------:R-:W1:Y:S02]  /*14aa0*/  SYNCS.PHASECHK.TRANS64.TRYWAIT P0, [R16+URZ+0x33400], R21 ;  /* 0x03340015100075a7 */ /* 0x000e64000800017f */
[----:B-1----:R-:W-:Y:S05]  /*14ab0*/  @!P0 BRA `(.L_x_473) ;  /* 0x0000018400b08947 */ /* 0x002fea0003800000 */
.L_x_693:
[----:B------:R-:W-:Y:S05]  /*14ac0*/  BSYNC B1 ;  /* 0x0000000000017941 */ /* 0x000fea0003800000 */
.L_x_472:
[----:B------:R-:W-:Y:S05]  /*14ad0*/  @P1 BRA `(.L_x_458) ;  /* 0x0000003000141947 */ /* 0x000fea0003800000 */
[----:B------:R-:W2:Y:S01]  /*14ae0*/  LDC R3, c[0x0][0x3f4] ;  /* 0x0000fd00ff037b82 */ /* 0x000ea20000000800 */
[C---:B------:R-:W-:Y:S01]  /*14af0*/  VIADD R0, R18.reuse, 0x20 ;  /* 0x0000002012007836 */ /* 0x040fe20000000000 */
[----:B------:R-:W-:Y:S01]  /*14b00*/  BSSY B1, `(.L_x_474) ;  /* 0x0000100000017945 */ /* 0x000fe20003800000 */
[C---:B------:R-:W-:Y:S01]  /*14b10*/  VIADD R20, R18.reuse, 0x40 ;  /* 0x0000004012147836 */ /* 0x040fe20000000000 */
[-C--:B--2---:R-:W-:Y:S02]  /*14b20*/  ISETP.GE.AND P0, PT, R18, R3.reuse, PT ;  /* 0x000000031200720c */ /* 0x084fe40003f06270 */
[-C--:B------:R-:W-:Y:S02]  /*14b30*/  ISETP.GE.AND P1, PT, R0, R3.reuse, PT ;  /* 0x000000030000720c */ /* 0x080fe40003f26270 */
[----:B------:R-:W-:-:S09]  /*14b40*/  ISETP.GE.AND P2, PT, R20, R3, PT ;  /* 0x000000031400720c */ /* 0x000fd20003f46270 */
[----:B------:R-:W-:Y:S05]  /*14b50*/  @P0 BRA `(.L_x_475) ;  /* 0x0000000c00e80947 */ /* 0x000fea0003800000 */
[----:B------:R-:W2:Y:S01]  /*14b60*/  LDL R65, [R1+0xd0] ;  /* 0x0000d00001417983 */ /* 0x000ea20000100800 */
[----:B------:R-:W-:Y:S02]  /*14b70*/  LEA.HI R0, R42, R42, RZ, 0x1 ;  /* 0x0000002a2a007211 */ /* 0x000fe400078f08ff */
[----:B-----5:R-:W-:Y:S02]  /*14b80*/  LOP3.LUT R20, R32, 0xff, RZ, 0xc0, !PT ;  /* 0x000000ff20147812 */ /* 0x020fe400078ec0ff */
[----:B-1----:R-:W-:Y:S02]  /*14b90*/  LOP3.LUT R21, R0, 0xfffffffe, RZ, 0xc0, !PT ;  /* 0xfffffffe00157812 */ /* 0x002fe400078ec0ff */
[----:B------:R-:W-:Y:S02]  /*14ba0*/  SHF.R.U32.HI R0, RZ, 0x8, R32 ;  /* 0x00000008ff007819 */ /* 0x000fe40000011620 */
[----:B0-----:R-:W-:Y:S01]  /*14bb0*/  SHF.R.U32.HI R37, RZ, 0x8, R33 ;  /* 0x00000008ff257819 */ /* 0x001fe20000011621 */
[----:B------:R-:W-:Y:S01]  /*14bc0*/  IMAD.IADD R42, R42, 0x1, -R21 ;  /* 0x000000012a2a7824 */ /* 0x000fe200078e0a15 */
[----:B------:R-:W-:-:S02]  /*14bd0*/  LOP3.LUT R21, R0, 0xff, RZ, 0xc0, !PT ;  /* 0x000000ff00157812 */ /* 0x000fc400078ec0ff */
[----:B------:R-:W-:Y:S02]  /*14be0*/  SHF.R.U32.HI R39, RZ, 0x8, R34 ;  /* 0x00000008ff277819 */ /* 0x000fe40000011622 */
[----:B------:R-:W-:Y:S02]  /*14bf0*/  LEA.HI R0, R3, R42, RZ, 0x1c ;  /* 0x0000002a03007211 */ /* 0x000fe400078fe0ff */
[----:B------:R-:W-:Y:S02]  /*14c00*/  PRMT R45, R21, 0x7604, R20 ;  /* 0x00007604152d7816 */ /* 0x000fe40000000014 */
[----:B------:R-:W-:Y:S02]  /*14c10*/  SHF.R.S32.HI R21, RZ, 0x1f, R0 ;  /* 0x0000001fff157819 */ /* 0x000fe40000011400 */
[----:B------:R-:W-:Y:S02]  /*14c20*/  LOP3.LUT R36, R33, 0xff, RZ, 0xc0, !PT ;  /* 0x000000ff21247812 */ /* 0x000fe400078ec0ff */
[----:B------:R-:W-:Y:S01]  /*14c30*/  LEA.HI R20, R21, R0, RZ, 0x2 ;  /* 0x0000000015147211 */ /* 0x000fe200078f10ff */
[----:B------:R-:W-:Y:S01]  /*14c40*/  IMAD.SHL.U32 R0, R0, 0x10, RZ ;  /* 0x0000001000007824 */ /* 0x000fe200078e00ff */
[----:B------:R-:W-:-:S02]  /*14c50*/  LOP3.LUT R38, R34, 0xff, RZ, 0xc0, !PT ;  /* 0x000000ff22267812 */ /* 0x000fc400078ec0ff */
[----:B------:R-:W-:Y:S02]  /*14c60*/  SHF.L.U32 R20, R20, 0xb, RZ ;  /* 0x0000000b14147819 */ /* 0x000fe400000006ff */
[----:B------:R-:W-:Y:S02]  /*14c70*/  LOP3.LUT R21, R227, 0x30, R0, 0xf8, !PT ;  /* 0x00000030e3157812 */ /* 0x000fe400078ef800 */
[----:B------:R-:W-:Y:S02]  /*14c80*/  LOP3.LUT R20, R20, 0xffffe000, RZ, 0xc0, !PT ;  /* 0xffffe00014147812 */ /* 0x000fe400078ec0ff */
[----:B------:R-:W-:Y:S02]  /*14c90*/  LOP3.LUT R21, R21, R228, RZ, 0x3c, !PT ;  /* 0x000000e415157212 */ /* 0x000fe400078e3cff */
[----:B------:R-:W-:Y:S02]  /*14ca0*/  LOP3.LUT R37, R37, 0xff, RZ, 0xc0, !PT ;  /* 0x000000ff25257812 */ /* 0x000fe400078ec0ff */
[----:B------:R-:W-:-:S02]  /*14cb0*/  LOP3.LUT R39, R39, 0xff, RZ, 0xc0, !PT ;  /* 0x000000ff27277812 */ /* 0x000fc400078ec0ff */
[----:B------:R-:W-:Y:S02]  /*14cc0*/  IADD3 R21, R21, R229, R20 ;  /* 0x000000e515157210 */ /* 0x000fe40007ffe014 */
[----:B------:R-:W-:Y:S02]  /*14cd0*/  PRMT R46, R37, 0x7604, R36 ;  /* 0x00007604252e7816 */ /* 0x000fe40000000024 */
[----:B------:R-:W-:Y:S01]  /*14ce0*/  PRMT R47, R39, 0x7604, R38 ;  /* 0x00007604272f7816 */ /* 0x000fe20000000026 */
[----:B------:R-:W-:Y:S01]  /*14cf0*/  IMAD.IADD R0, R16, 0x1, R21 ;  /* 0x0000000110007824 */ /* 0x000fe200078e0215 */
[----:B------:R-:W-:Y:S02]  /*14d00*/  SHF.R.U32.HI R37, RZ, 0x8, R35 ;  /* 0x00000008ff257819 */ /* 0x000fe40000011623 */
[----:B------:R-:W-:Y:S02]  /*14d10*/  SHF.R.U32.HI R39, RZ, 0x8, R28 ;  /* 0x00000008ff277819 */ /* 0x000fe4000001161c */
[----:B------:R-:W-:-:S02]  /*14d20*/  SHF.R.U32.HI R40, RZ, 0x8, R29 ;  /* 0x00000008ff287819 */ /* 0x000fc4000001161d */
[----:B------:R-:W-:Y:S02]  /*14d30*/  LOP3.LUT R36, R35, 0xff, RZ, 0xc0, !PT ;  /* 0x000000ff23247812 */ /* 0x000fe400078ec0ff */
[----:B------:R-:W-:Y:S02]  /*14d40*/  LOP3.LUT R38, R28, 0xff, RZ, 0xc0, !PT ;  /* 0x000000ff1c267812 */ /* 0x000fe400078ec0ff */
[----:B------:R-:W-:Y:S02]  /*14d50*/  LOP3.LUT R37, R37, 0xff, RZ, 0xc0, !PT ;  /* 0x000000ff25257812 */ /* 0x000fe400078ec0ff */
[----:B------:R-:W-:Y:S02]  /*14d60*/  LOP3.LUT R39, R39, 0xff, RZ, 0xc0, !PT ;  /* 0x000000ff27277812 */ /* 0x000fe400078ec0ff */
[----:B------:R-:W-:Y:S02]  /*14d70*/  LOP3.LUT R21, R40, 0xff, RZ, 0xc0, !PT ;  /* 0x000000ff28157812 */ /* 0x000fe400078ec0ff */
[----:B------:R-:W0:Y:S01]  /*14d80*/  LDS.128 R40, [R0+0x1e200] ;  /* 0x01e2000000287984 */ /* 0x000e220000000c00 */
[----:B------:R-:W-:-:S02]  /*14d90*/  PRMT R48, R37, 0x7604, R36 ;  /* 0x0000760425307816 */ /* 0x000fc40000000024 */
[----:B------:R-:W-:Y:S02]  /*14da0*/  PRMT R51, R39, 0x7604, R38 ;  /* 0x0000760427337816 */ /* 0x000fe40000000026 */
[----:B------:R-:W-:Y:S02]  /*14db0*/  SHF.R.U32.HI R53, RZ, 0x8, R31 ;  /* 0x00000008ff357819 */ /* 0x000fe4000001161f */
[----:B------:R-:W-:Y:S02]  /*14dc0*/  SHF.R.U32.HI R50, RZ, 0x8, R30 ;  /* 0x00000008ff327819 */ /* 0x000fe4000001161e */
[----:B------:R-:W-:Y:S02]  /*14dd0*/  LOP3.LUT R52, R31, 0xff, RZ, 0xc0, !PT ;  /* 0x000000ff1f347812 */ /* 0x000fe400078ec0ff */
[----:B------:R-:W-:Y:S02]  /*14de0*/  LOP3.LUT R53, R53, 0xff, RZ, 0xc0, !PT ;  /* 0x000000ff35357812 */ /* 0x000fe400078ec0ff */
[----:B------:R-:W-:-:S02]  /*14df0*/  LOP3.LUT R20, R29, 0xff, RZ, 0xc0, !PT ;  /* 0x000000ff1d147812 */ /* 0x000fc400078ec0ff */
[----:B------:R-:W-:Y:S02]  /*14e00*/  LOP3.LUT R49, R30, 0xff, RZ, 0xc0, !PT ;  /* 0x000000ff1e317812 */ /* 0x000fe400078ec0ff */
[----:B------:R-:W-:Y:S02]  /*14e10*/  LOP3.LUT R50, R50, 0xff, RZ, 0xc0, !PT ;  /* 0x000000ff32327812 */ /* 0x000fe400078ec0ff */
[----:B------:R-:W-:Y:S02]  /*14e20*/  PRMT R52, R53, 0x7604, R52 ;  /* 0x0000760435347816 */ /* 0x000fe40000000034 */
[----:B------:R-:W-:Y:S02]  /*14e30*/  PRMT R20, R21, 0x7604, R20 ;  /* 0x0000760415147816 */ /* 0x000fe40000000014 */
[----:B------:R-:W-:Y:S02]  /*14e40*/  SHF.R.U32.HI R53, RZ, 0x10, R29 ;  /* 0x00000010ff357819 */ /* 0x000fe4000001161d */
[----:B------:R-:W-:-:S02]  /*14e50*/  SHF.R.U32.HI R21, RZ, 0x10, R33 ;  /* 0x00000010ff157819 */ /* 0x000fc40000011621 */
[----:B------:R-:W-:Y:S01]  /*14e60*/  PRMT R57, R50, 0x7604, R49 ;  /* 0x0000760432397816 */ /* 0x000fe20000000031 */
[----:B------:R-:W-:Y:S01]  /*14e70*/  IMAD.U32 R53, R53, 0x10000, RZ ;  /* 0x0001000035357824 */ /* 0x000fe200078e00ff */
[----:B------:R-:W-:Y:S01]  /*14e80*/  SHF.R.U32.HI R49, RZ, 0x10, R35 ;  /* 0x00000010ff317819 */ /* 0x000fe20000011623 */
[----:B------:R-:W-:Y:S01]  /*14e90*/  IMAD.U32 R21, R21, 0x10000, RZ ;  /* 0x0001000015157824 */ /* 0x000fe200078e00ff */
[----:B------:R-:W-:Y:S02]  /*14ea0*/  SHF.R.U32.HI R59, RZ, 0x10, R31 ;  /* 0x00000010ff3b7819 */ /* 0x000fe4000001161f */
[----:B------:R-:W-:Y:S01]  /*14eb0*/  LOP3.LUT R55, R20, 0xff0000, R53, 0xf8, !PT ;  /* 0x00ff000014377812 */ /* 0x000fe200078ef835 */
[----:B------:R-:W-:Y:S01]  /*14ec0*/  IMAD.U32 R49, R49, 0x10000, RZ ;  /* 0x0001000031317824 */ /* 0x000fe200078e00ff */
[----:B------:R-:W-:Y:S01]  /*14ed0*/  LOP3.LUT R21, R46, 0xff0000, R21, 0xf8, !PT ;  /* 0x00ff00002e157812 */ /* 0x000fe200078ef815 */
[----:B------:R-:W-:Y:S01]  /*14ee0*/  IMAD.U32 R59, R59, 0x10000, RZ ;  /* 0x000100003b3b7824 */ /* 0x000fe200078e00ff */
[----:B------:R-:W-:-:S02]  /*14ef0*/  LOP3.LUT R45, R45, 0xff0000, R32, 0xf8, !PT ;  /* 0x00ff00002d2d7812 */ /* 0x000fc400078ef820 */
[----:B------:R-:W-:Y:S02]  /*14f00*/  LOP3.LUT R49, R48, 0xff0000, R49, 0xf8, !PT ;  /* 0x00ff000030317812 */ /* 0x000fe400078ef831 */
[----:B------:R-:W-:Y:S02]  /*14f10*/  LOP3.LUT R47, R47, 0xff0000, R34, 0xf8, !PT ;  /* 0x00ff00002f2f7812 */ /* 0x000fe400078ef822 */
[----:B------:R-:W-:Y:S02]  /*14f20*/  LOP3.LUT R55, R55, 0xff000000, R29, 0xf8, !PT ;  /* 0xff00000037377812 */ /* 0x000fe400078ef81d */
[----:B------:R-:W-:Y:S02]  /*14f30*/  LOP3.LUT R53, R21, 0xff000000, R33, 0xf8, !PT ;  /* 0xff00000015357812 */ /* 0x000fe400078ef821 */
[----:B------:R-:W-:Y:S02]  /*14f40*/  LOP3.LUT R59, R52, 0xff0000, R59, 0xf8, !PT ;  /* 0x00ff0000343b7812 */ /* 0x000fe400078ef83b */
[----:B------:R-:W-:-:S02]  /*14f50*/  LOP3.LUT R45, R45, 0xff000000, R32, 0xf8, !PT ;  /* 0xff0000002d2d7812 */ /* 0x000fc400078ef820 */
[----:B------:R-:W-:Y:S02]  /*14f60*/  LOP3.LUT R54, R49, 0xff000000, R35, 0xf8, !PT ;  /* 0xff00000031367812 */ /* 0x000fe400078ef823 */
[----:B------:R-:W-:Y:S02]  /*14f70*/  LOP3.LUT R20, R47, 0xff000000, R34, 0xf8, !PT ;  /* 0xff0000002f147812 */ /* 0x000fe400078ef822 */
[----:B------:R-:W-:Y:S02]  /*14f80*/  F2FP.F16.E4M3.UNPACK_B R35, R55 ;  /* 0x00000037ff23723e */ /* 0x000fe400020006ff */
[----:B0-----:R-:W-:Y:S02]  /*14f90*/  F2FP.F16.E4M3.UNPACK_B R32, R41 ;  /* 0x00000029ff20723e */ /* 0x001fe400020006ff */
[----:B------:R-:W-:Y:S01]  /*14fa0*/  F2FP.F16.E4M3.UNPACK_B R34, R53 ;  /* 0x00000035ff22723e */ /* 0x000fe200020006ff */
[----:B------:R-:W-:Y:S01]  /*14fb0*/  HADD2.F32 R56, -RZ, R35.H0_H0 ;  /* 0x20000023ff387230 */ /* 0x000fe20000004100 */
[----:B------:R-:W-:Y:S01]  /*14fc0*/  LOP3.LUT R59, R59, 0xff000000, R31, 0xf8, !PT ;  /* 0xff0000003b3b7812 */ /* 0x000fe200078ef81f */
[--C-:B------:R-:W-:Y:S01]  /*14fd0*/  HADD2.F32 R29, -RZ, R32.reuse.H0_H0 ;  /* 0x20000020ff1d7230 */ /* 0x100fe20000004100 */
[----:B------:R-:W-:Y:S01]  /*14fe0*/  LOP3.LUT R51, R51, 0xff0000, R28, 0xf8, !PT ;  /* 0x00ff000033337812 */ /* 0x000fe200078ef81c */
[----:B------:R-:W-:Y:S01]  /*14ff0*/  HADD2.F32 R32, -RZ, R32.H1_H1 ;  /* 0x30000020ff207230 */ /* 0x000fe20000004100 */
[----:B------:R-:W-:-:S02]  /*15000*/  LOP3.LUT R21, R57, 0xff0000, R30, 0xf8, !PT ;  /* 0x00ff000039157812 */ /* 0x000fc400078ef81e */
[----:B------:R-:W-:Y:S02]  /*15010*/  LOP3.LUT R57, R51, 0xff000000, R28, 0xf8, !PT ;  /* 0xff00000033397812 */ /* 0x000fe400078ef81c */
[-C--:B------:R-:W-:Y:S02]  /*15020*/  F2FP.F16.E4M3.UNPACK_B R49, R40.reuse ;  /* 0x00000028ff31723e */ /* 0x080fe400020006ff */
[----:B------:R-:W-:Y:S01]  /*15030*/  F2FP.F16.E4M3.UNPACK_B R50, R40.H1 ;  /* 0x00000028ff32723e */ /* 0x000fe200030006ff */
[----:B------:R-:W-:Y:S01]  /*15040*/  FMUL.FTZ R40, R29, R56 ;  /* 0x000000381d287220 */ /* 0x000fe20000410000 */
[-C--:B------:R-:W-:Y:S02]  /*15050*/  F2FP.F16.E4M3.UNPACK_B R51, R43.reuse ;  /* 0x0000002bff33723e */ /* 0x080fe400020006ff */
[----:B------:R-:W-:Y:S02]  /*15060*/  F2FP.F16.E4M3.UNPACK_B R52, R43.H1 ;  /* 0x0000002bff34723e */ /* 0x000fe400030006ff */
[----:B------:R-:W-:-:S02]  /*15070*/  F2FP.F16.E4M3.UNPACK_B R41, R41.H1 ;  /* 0x00000029ff29723e */ /* 0x000fc400030006ff */
[----:B------:R-:W-:Y:S02]  /*15080*/  F2FP.F16.E4M3.UNPACK_B R55, R55.H1 ;  /* 0x00000037ff37723e */ /* 0x000fe400030006ff */
[----:B------:R-:W-:Y:S02]  /*15090*/  F2FP.F16.E4M3.UNPACK_B R53, R53.H1 ;  /* 0x00000035ff35723e */ /* 0x000fe400030006ff */
[----:B------:R-:W-:Y:S02]  /*150a0*/  LOP3.LUT R28, R21, 0xff000000, R30, 0xf8, !PT ;  /* 0xff000000151c7812 */ /* 0x000fe400078ef81e */
[-C--:B------:R-:W-:Y:S02]  /*150b0*/  F2FP.F16.E4M3.UNPACK_B R30, R42.reuse ;  /* 0x0000002aff1e723e */ /* 0x080fe400020006ff */
[----:B------:R-:W-:Y:S01]  /*150c0*/  F2FP.F16.E4M3.UNPACK_B R42, R42.H1 ;  /* 0x0000002aff2a723e */ /* 0x000fe200030006ff */
[----:B--2---:R-:W0:Y:S02]  /*150d0*/  LDS.128 R36, [R65+0x1e200] ;  /* 0x01e2000041247984 */ /* 0x004e240000000c00 */
[----:B0-----:R-:W-:-:S02]  /*150e0*/  F2FP.F16.E4M3.UNPACK_B R31, R37 ;  /* 0x00000025ff1f723e */ /* 0x001fc400020006ff */
[-C--:B------:R-:W-:Y:S02]  /*150f0*/  F2FP.F16.E4M3.UNPACK_B R47, R39.reuse ;  /* 0x00000027ff2f723e */ /* 0x080fe400020006ff */
[----:B------:R-:W-:Y:S01]  /*15100*/  F2FP.F16.E4M3.UNPACK_B R48, R39.H1 ;  /* 0x00000027ff30723e */ /* 0x000fe200030006ff */
[--C-:B------:R-:W-:Y:S01]  /*15110*/  HADD2.F32 R33, -RZ, R31.reuse.H0_H0 ;  /* 0x2000001fff217230 */ /* 0x100fe20000004100 */
[-C--:B------:R-:W-:Y:S01]  /*15120*/  F2FP.F16.E4M3.UNPACK_B R39, R36.reuse ;  /* 0x00000024ff27723e */ /* 0x080fe200020006ff */
[----:B------:R-:W-:Y:S01]  /*15130*/  HADD2.F32 R31, -RZ, R31.H1_H1 ;  /* 0x3000001fff1f7230 */ /* 0x000fe20000004100 */
[----:B------:R-:W-:Y:S01]  /*15140*/  F2FP.F16.E4M3.UNPACK_B R46, R36.H1 ;  /* 0x00000024ff2e723e */ /* 0x000fe200030006ff */
[----:B------:R-:W-:Y:S01]  /*15150*/  HADD2.F32 R36, -RZ, R34.H0_H0 ;  /* 0x20000022ff247230 */ /* 0x000fe20000004100 */
[----:B------:R-:W-:Y:S02]  /*15160*/  F2FP.F16.E4M3.UNPACK_B R37, R37.H1 ;  /* 0x00000025ff25723e */ /* 0x000fe400030006ff */
[----:B------:R-:W-:-:S02]  /*15170*/  F2FP.F16.E4M3.UNPACK_B R21, R38 ;  /* 0x00000026ff15723e */ /* 0x000fc400020006ff */
[-C--:B------:R-:W-:Y:S01]  /*15180*/  FMUL.FTZ R43, R29, R36.reuse ;  /* 0x000000241d2b7220 */ /* 0x080fe20000410000 */
[C---:B------:R-:W-:Y:S01]  /*15190*/  FFMA.FTZ R29, R33.reuse, R36, -R40 ;  /* 0x00000024211d7223 */ /* 0x040fe20000010828 */
[----:B------:R-:W-:Y:S01]  /*151a0*/  HADD2.F32 R36, -RZ, R34.H1_H1 ;  /* 0x30000022ff247230 */ /* 0x000fe20000004100 */
[----:B------:R-:W-:Y:S01]  /*151b0*/  F2FP.F16.E4M3.UNPACK_B R38, R38.H1 ;  /* 0x00000026ff26723e */ /* 0x000fe200030006ff */
[----:B------:R-:W-:Y:S01]  /*151c0*/  FFMA.FTZ R33, R33, R56, R43 ;  /* 0x0000003821217223 */ /* 0x000fe2000001002b */
[----:B------:R-:W-:Y:S02]  /*151d0*/  HADD2.F32 R43, -RZ, R35.H1_H1 ;  /* 0x30000023ff2b7230 */ /* 0x000fe40000004100 */
[----:B------:R-:W-:Y:S02]  /*151e0*/  HADD2.F32 R56, -RZ, R55.H0_H0 ;  /* 0x20000037ff387230 */ /* 0x000fe40000004100 */
[----:B------:R-:W-:Y:S01]  /*151f0*/  FMUL.FTZ R60, R32, R36 ;  /* 0x00000024203c7220 */ /* 0x000fe20000410000 */
[----:B------:R-:W-:-:S02]  /*15200*/  HADD2.F32 R34, -RZ, R41.H0_H0 ;  /* 0x20000029ff227230 */ /* 0x000fc40000004100 */
[-C--:B------:R-:W-:Y:S01]  /*15210*/  FMUL.FTZ R58, R32, R43.reuse ;  /* 0x0000002b203a7220 */ /* 0x080fe20000410000 */
[----:B------:R-:W-:Y:S02]  /*15220*/  HADD2.F32 R40, -RZ, R53.H0_H0 ;  /* 0x20000035ff287230 */ /* 0x000fe40000004100 */
[----:B------:R-:W-:Y:S02]  /*15230*/  HADD2.F32 R35, -RZ, R37.H0_H0 ;  /* 0x20000025ff237230 */ /* 0x000fe40000004100 */
[C---:B------:R-:W-:Y:S01]  /*15240*/  FMUL.FTZ R62, R34.reuse, R56 ;  /* 0x00000038223e7220 */ /* 0x040fe20000410000 */
[C---:B------:R-:W-:Y:S01]  /*15250*/  FFMA.FTZ R32, R31.reuse, R36, -R58 ;  /* 0x000000241f207223 */ /* 0x040fe2000001083a */
[-C--:B------:R-:W-:Y:S01]  /*15260*/  FMUL.FTZ R61, R34, R40.reuse ;  /* 0x00000028223d7220 */ /* 0x080fe20000410000 */
[----:B------:R-:W-:Y:S01]  /*15270*/  FFMA.FTZ R34, R31, R43, R60 ;  /* 0x0000002b1f227223 */ /* 0x000fe2000001003c */
[-C--:B------:R-:W-:Y:S01]  /*15280*/  F2FP.F16.E4M3.UNPACK_B R58, R59.reuse ;  /* 0x0000003bff3a723e */ /* 0x080fe200020006ff */
[C---:B------:R-:W-:Y:S01]  /*15290*/  FFMA.FTZ R31, R35.reuse, R40, -R62 ;  /* 0x00000028231f7223 */ /* 0x040fe2000001083e */
[----:B------:R-:W-:Y:S01]  /*152a0*/  F2FP.F16.E4M3.UNPACK_B R43, R54 ;  /* 0x00000036ff2b723e */ /* 0x000fe200020006ff */
[----:B------:R-:W-:Y:S01]  /*152b0*/  FFMA.FTZ R35, R35, R56, R61 ;  /* 0x0000003823237223 */ /* 0x000fe2000001003d */
[----:B------:R-:W-:Y:S01]  /*152c0*/  HADD2.F32 R53, -RZ, R53.H1_H1 ;  /* 0x30000035ff357230 */ /* 0x000fe20000004100 */
[----:B------:R-:W-:Y:S01]  /*152d0*/  F2FP.F16.E4M3.UNPACK_B R59, R59.H1 ;  /* 0x0000003bff3b723e */ /* 0x000fe200030006ff */
[----:B------:R-:W-:Y:S01]  /*152e0*/  HADD2.F32 R56, -RZ, R55.H1_H1 ;  /* 0x30000037ff387230 */ /* 0x000fe20000004100 */
[----:B------:R-:W-:Y:S01]  /*152f0*/  F2FP.F16.E4M3.UNPACK_B R54, R54.H1 ;  /* 0x00000036ff36723e */ /* 0x000fe200030006ff */
[----:B------:R-:W-:-:S02]  /*15300*/  HADD2.F32 R36, -RZ, R41.H1_H1 ;  /* 0x30000029ff247230 */ /* 0x000fc40000004100 */
[----:B------:R-:W-:Y:S02]  /*15310*/  HADD2.F32 R60, -RZ, R58.H0_H0 ;  /* 0x2000003aff3c7230 */ /* 0x000fe40000004100 */
[----:B------:R-:W-:Y:S02]  /*15320*/  HADD2.F32 R40, -RZ, R51.H0_H0 ;  /* 0x20000033ff287230 */ /* 0x000fe40000004100 */
[C---:B------:R-:W-:Y:S01]  /*15330*/  FMUL.FTZ R62, R36.reuse, R56 ;  /* 0x00000038243e7220 */ /* 0x040fe20000410000 */
[----:B------:R-:W-:Y:S02]  /*15340*/  HADD2.F32 R55, -RZ, R43.H0_H0 ;  /* 0x2000002bff377230 */ /* 0x000fe40000004100 */
[----:B------:R-:W-:Y:S01]  /*15350*/  FMUL.FTZ R61, R36, R53 ;  /* 0x00000035243d7220 */ /* 0x000fe20000410000 */
[----:B------:R-:W-:Y:S02]  /*15360*/  HADD2.F32 R37, -RZ, R37.H1_H1 ;  /* 0x30000025ff257230 */ /* 0x000fe40000004100 */
[----:B------:R-:W-:Y:S01]  /*15370*/  FMUL.FTZ R64, R40, R60 ;  /* 0x0000003c28407220 */ /* 0x000fe20000410000 */
[----:B------:R-:W-:-:S02]  /*15380*/  HADD2.F32 R41, -RZ, R47.H0_H0 ;  /* 0x2000002fff297230 */ /* 0x000fc40000004100 */
[----:B------:R-:W-:Y:S01]  /*15390*/  FMUL.FTZ R63, R40, R55 ;  /* 0x00000037283f7220 */ /* 0x000fe20000410000 */
[----:B------:R-:W-:Y:S02]  /*153a0*/  HADD2.F32 R51, -RZ, R51.H1_H1 ;  /* 0x30000033ff337230 */ /* 0x000fe40000004100 */
[C---:B------:R-:W-:Y:S01]  /*153b0*/  FFMA.FTZ R36, R37.reuse, R53, -R62 ;  /* 0x0000003525247223 */ /* 0x040fe2000001083e */
[----:B------:R-:W-:Y:S01]  /*153c0*/  FFMA.FTZ R40, R37, R56, R61 ;  /* 0x0000003825287223 */ /* 0x000fe2000001003d */
[C---:B------:R-:W-:Y:S01]  /*153d0*/  FFMA.FTZ R37, R41.reuse, R55, -R64 ;  /* 0x0000003729257223 */ /* 0x040fe20000010840 */
[----:B------:R-:W-:Y:S01]  /*153e0*/  FFMA.FTZ R41, R41, R60, R63 ;  /* 0x0000003c29297223 */ /* 0x000fe2000001003f */
[----:B------:R-:W-:Y:S01]  /*153f0*/  HADD2.F32 R60, -RZ, R58.H1_H1 ;  /* 0x3000003aff3c7230 */ /* 0x000fe20000004100 */
[-C--:B------:R-:W-:Y:S01]  /*15400*/  F2FP.F16.E4M3.UNPACK_B R55, R57.reuse.H1 ;  /* 0x00000039ff37723e */ /* 0x080fe200030006ff */
[----:B------:R-:W-:Y:S01]  /*15410*/  HADD2.F32 R56, -RZ, R43.H1_H1 ;  /* 0x3000002bff387230 */ /* 0x000fe20000004100 */
[----:B------:R-:W-:Y:S01]  /*15420*/  F2FP.F16.E4M3.UNPACK_B R57, R57 ;  /* 0x00000039ff39723e */ /* 0x000fe200020006ff */
[----:B------:R-:W-:-:S02]  /*15430*/  HADD2.F32 R62, -RZ, R59.H0_H0 ;  /* 0x2000003bff3e7230 */ /* 0x000fc40000004100 */
[C---:B------:R-:W-:Y:S01]  /*15440*/  FMUL.FTZ R64, R51.reuse, R60 ;  /* 0x0000003c33407220 */ /* 0x040fe20000410000 */
[----:B------:R-:W-:Y:S02]  /*15450*/  HADD2.F32 R53, -RZ, R52.H0_H0 ;  /* 0x20000034ff357230 */ /* 0x000fe40000004100 */
[----:B------:R-:W-:Y:S01]  /*15460*/  FMUL.FTZ R51, R51, R56 ;  /* 0x0000003833337220 */ /* 0x000fe20000410000 */
[----:B------:R-:W-:Y:S01]  /*15470*/  HADD2.F32 R58, -RZ, R54.H0_H0 ;  /* 0x20000036ff3a7230 */ /* 0x000fe20000004100 */
[----:B------:R-:W-:Y:S01]  /*15480*/  F2FP.SATFINITE.E4M3.F32.PACK_AB_MERGE_C R31, R36, R31, RZ ;  /* 0x0000001f241f723e */ /* 0x000fe200048070ff */
[----:B------:R-:W-:Y:S02]  /*15490*/  HADD2.F32 R47, -RZ, R47.H1_H1 ;  /* 0x3000002fff2f7230 */ /* 0x000fe40000004100 */
[C---:B------:R-:W-:Y:S01]  /*154a0*/  FMUL.FTZ R68, R53.reuse, R62 ;  /* 0x0000003e35447220 */ /* 0x040fe20000410000 */
[----:B------:R-:W-:Y:S02]  /*154b0*/  HADD2.F32 R43, -RZ, R48.H0_H0 ;  /* 0x20000030ff2b7230 */ /* 0x000fe40000004100 */
[----:B------:R-:W-:Y:S01]  /*154c0*/  FMUL.FTZ R53, R53, R58 ;  /* 0x0000003a35357220 */ /* 0x000fe20000410000 */
[----:B------:R-:W-:-:S02]  /*154d0*/  HADD2.F32 R59, -RZ, R59.H1_H1 ;  /* 0x3000003bff3b7230 */ /* 0x000fc40000004100 */
[----:B------:R-:W-:Y:S01]  /*154e0*/  FFMA.FTZ R66, R47, R60, R51 ;  /* 0x0000003c2f427223 */ /* 0x000fe20000010033 */
[----:B------:R-:W-:Y:S01]  /*154f0*/  F2FP.F16.E4M3.UNPACK_B R51, R45.H1 ;  /* 0x0000002dff33723e */ /* 0x000fe200030006ff */
[----:B------:R-:W-:Y:S01]  /*15500*/  FFMA.FTZ R62, R43, R62, R53 ;  /* 0x0000003e2b3e7223 */ /* 0x000fe20000010035 */
[----:B------:R-:W-:Y:S01]  /*15510*/  FFMA.FTZ R64, R47, R56, -R64 ;  /* 0x000000382f407223 */ /* 0x000fe20000010840 */
[----:B------:R-:W-:Y:S02]  /*15520*/  HADD2.F32 R53, -RZ, R54.H1_H1 ;  /* 0x30000036ff357230 */ /* 0x000fe40000004100 */
[----:B------:R-:W-:Y:S01]  /*15530*/  FFMA.FTZ R68, R43, R58, -R68 ;  /* 0x0000003a2b447223 */ /* 0x000fe20000010844 */
[----:B------:R-:W-:Y:S01]  /*15540*/  HADD2.F32 R52, -RZ, R52.H1_H1 ;  /* 0x30000034ff347230 */ /* 0x000fe20000004100 */
[----:B------:R-:W-:Y:S01]  /*15550*/  F2FP.SATFINITE.E4M3.F32.PACK_AB_MERGE_C R35, R40, R35, RZ ;  /* 0x000000232823723e */ /* 0x000fe200048070ff */
[----:B------:R-:W-:Y:S01]  /*15560*/  HADD2.F32 R56, -RZ, R55.H0_H0 ;  /* 0x20000037ff387230 */ /* 0x000fe20000004100 */
[----:B------:R-:W-:Y:S01]  /*15570*/  F2FP.SATFINITE.E4M3.F32.PACK_AB_MERGE_C R29, R32, R29, R31 ;  /* 0x0000001d201d723e */ /* 0x000fe2000480701f */
[----:B------:R-:W-:-:S02]  /*15580*/  HADD2.F32 R47, -RZ, R50.H0_H0 ;  /* 0x20000032ff2f7230 */ /* 0x000fc40000004100 */
[C---:B------:R-:W-:Y:S01]  /*15590*/  FMUL.FTZ R61, R52.reuse, R59 ;  /* 0x0000003b343d7220 */ /* 0x040fe20000410000 */
[----:B------:R-:W-:Y:S02]  /*155a0*/  HADD2.F32 R54, -RZ, R51.H0_H0 ;  /* 0x20000033ff367230 */ /* 0x000fe40000004100 */
[----:B------:R-:W-:Y:S01]  /*155b0*/  FMUL.FTZ R58, R52, R53 ;  /* 0x00000035343a7220 */ /* 0x000fe20000410000 */
[----:B------:R-:W-:Y:S02]  /*155c0*/  HADD2.F32 R48, -RZ, R48.H1_H1 ;  /* 0x30000030ff307230 */ /* 0x000fe40000004100 */
[C---:B------:R-:W-:Y:S01]  /*155d0*/  FMUL.FTZ R52, R47.reuse, R56 ;  /* 0x000000382f347220 */ /* 0x040fe20000410000 */
[----:B------:R-:W-:Y:S02]  /*155e0*/  HADD2.F32 R43, -RZ, R46.H0_H0 ;  /* 0x2000002eff2b7230 */ /* 0x000fe40000004100 */
[----:B------:R-:W-:Y:S01]  /*155f0*/  FMUL.FTZ R47, R47, R54 ;  /* 0x000000362f2f7220 */ /* 0x000fe20000410000 */
[----:B------:R-:W-:-:S02]  /*15600*/  HADD2.F32 R55, -RZ, R55.H1_H1 ;  /* 0x30000037ff377230 */ /* 0x000fc40000004100 */
[C---:B------:R-:W-:Y:S01]  /*15610*/  FFMA.FTZ R61, R48.reuse, R53, -R61 ;  /* 0x00000035303d7223 */ /* 0x040fe2000001083d */
[----:B------:R-:W-:Y:S02]  /*15620*/  HADD2.F32 R50, -RZ, R50.H1_H1 ;  /* 0x30000032ff327230 */ /* 0x000fe40000004100 */
[----:B------:R-:W-:Y:S01]  /*15630*/  FFMA.FTZ R63, R48, R59, R58 ;  /* 0x0000003b303f7223 */ /* 0x000fe2000001003a */
[----:B------:R-:W-:Y:S02]  /*15640*/  HADD2.F32 R51, -RZ, R51.H1_H1 ;  /* 0x30000033ff337230 */ /* 0x000fe40000004100 */
[C---:B------:R-:W-:Y:S01]  /*15650*/  FFMA.FTZ R53, R43.reuse, R54, -R52 ;  /* 0x000000362b357223 */ /* 0x040fe20000010834 */
[----:B------:R-:W-:Y:S01]  /*15660*/  FFMA.FTZ R58, R43, R56, R47 ;  /* 0x000000382b3a7223 */ /* 0x000fe2000001002f */
[----:B------:R-:W-:Y:S02]  /*15670*/  HADD2.F32 R46, -RZ, R46.H1_H1 ;  /* 0x3000002eff2e7230 */ /* 0x000fe40000004100 */
[C---:B------:R-:W-:Y:S01]  /*15680*/  FMUL.FTZ R43, R50.reuse, R55 ;  /* 0x00000037322b7220 */ /* 0x040fe20000410000 */
[----:B------:R-:W-:Y:S01]  /*15690*/  F2FP.F16.E4M3.UNPACK_B R47, R45 ;  /* 0x0000002dff2f723e */ /* 0x000fe200020006ff */
[----:B------:R-:W-:Y:S01]  /*156a0*/  FMUL.FTZ R50, R50, R51 ;  /* 0x0000003332327220 */ /* 0x000fe20000410000 */
[----:B------:R-:W-:-:S02]  /*156b0*/  HADD2.F32 R48, -RZ, R57.H0_H0 ;  /* 0x20000039ff307230 */ /* 0x000fc40000004100 */
[C---:B------:R-:W-:Y:S01]  /*156c0*/  FFMA.FTZ R60, R46.reuse, R51, -R43 ;  /* 0x000000332e3c7223 */ /* 0x040fe2000001082b */
[----:B------:R-:W-:Y:S02]  /*156d0*/  HADD2.F32 R45, -RZ, R49.H0_H0 ;  /* 0x20000031ff2d7230 */ /* 0x000fe40000004100 */
[----:B------:R-:W-:Y:S01]  /*156e0*/  FFMA.FTZ R55, R46, R55, R50 ;  /* 0x000000372e377223 */ /* 0x000fe20000010032 */
[----:B------:R-:W-:Y:S01]  /*156f0*/  HADD2.F32 R46, -RZ, R47.H0_H0 ;  /* 0x2000002fff2e7230 */ /* 0x000fe20000004100 */
[----:B------:R-:W-:Y:S01]  /*15700*/  F2FP.SATFINITE.E4M3.F32.PACK_AB_MERGE_C R61, R61, R68, RZ ;  /* 0x000000443d3d723e */ /* 0x000fe200048070ff */
[----:B------:R-:W-:Y:S02]  /*15710*/  HADD2.F32 R43, -RZ, R39.H0_H0 ;  /* 0x20000027ff2b7230 */ /* 0x000fe40000004100 */
[C---:B------:R-:W-:Y:S01]  /*15720*/  FMUL.FTZ R52, R45.reuse, R48 ;  /* 0x000000302d347220 */ /* 0x040fe20000410000 */
[----:B------:R-:W-:Y:S02]  /*15730*/  HADD2.F32 R50, -RZ, R57.H1_H1 ;  /* 0x30000039ff327230 */ /* 0x000fe40000004100 */
[----:B------:R-:W-:Y:S01]  /*15740*/  FMUL.FTZ R54, R45, R46 ;  /* 0x0000002e2d367220 */ /* 0x000fe20000410000 */
[----:B------:R-:W-:-:S02]  /*15750*/  HADD2.F32 R49, -RZ, R49.H1_H1 ;  /* 0x30000031ff317230 */ /* 0x000fc40000004100 */
[----:B------:R-:W-:Y:S01]  /*15760*/  FFMA.FTZ R52, R43, R46, -R52 ;  /* 0x0000002e2b347223 */ /* 0x000fe20000010834 */
[----:B------:R-:W-:Y:S01]  /*15770*/  HADD2.F32 R46, -RZ, R47.H1_H1 ;  /* 0x3000002fff2e7230 */ /* 0x000fe20000004100 */
[----:B------:R-:W-:Y:S01]  /*15780*/  F2FP.F16.E4M3.UNPACK_B R47, R28.H1 ;  /* 0x0000001cff2f723e */ /* 0x000fe200030006ff */
[----:B------:R-:W-:Y:S02]  /*15790*/  HADD2.F32 R39, -RZ, R39.H1_H1 ;  /* 0x30000027ff277230 */ /* 0x000fe40000004100 */
[----:B------:R-:W-:Y:S01]  /*157a0*/  FMUL.FTZ R56, R49, R50 ;  /* 0x0000003231387220 */ /* 0x000fe20000410000 */
[----:B------:R-:W-:Y:S01]  /*157b0*/  FFMA.FTZ R54, R43, R48, R54 ;  /* 0x000000302b367223 */ /* 0x000fe20000010036 */
[----:B------:R-:W-:Y:S01]  /*157c0*/  F2FP.F16.E4M3.UNPACK_B R45, R20.H1 ;  /* 0x00000014ff2d723e */ /* 0x000fe200030006ff */
[-C--:B------:R-:W-:Y:S01]  /*157d0*/  FMUL.FTZ R51, R49, R46.reuse ;  /* 0x0000002e31337220 */ /* 0x080fe20000410000 */
[----:B------:R-:W-:Y:S02]  /*157e0*/  HADD2.F32 R48, -RZ, R47.H0_H0 ;  /* 0x2000002fff307230 */ /* 0x000fe40000004100 */
[----:B------:R-:W-:Y:S01]  /*157f0*/  FFMA.FTZ R49, R39, R46, -R56 ;  /* 0x0000002e27317223 */ /* 0x000fe20000010838 */
[----:B------:R-:W-:-:S02]  /*15800*/  HADD2.F32 R43, -RZ, R42.H0_H0 ;  /* 0x2000002aff2b7230 */ /* 0x000fc40000004100 */
[----:B------:R-:W-:Y:S01]  /*15810*/  FFMA.FTZ R51, R39, R50, R51 ;  /* 0x0000003227337223 */ /* 0x000fe20000010033 */
[--C-:B------:R-:W-:Y:S01]  /*15820*/  HADD2.F32 R46, -RZ, R45.reuse.H0_H0 ;  /* 0x2000002dff2e7230 */ /* 0x100fe20000004100 */
        /* <DEDUP_REMOVED lines=9> */
[----:B------:R-:W-:Y:S01]  /*158c0*/  HADD2.F32 R38, -RZ, R38.H1_H1 ;  /* 0x30000026ff267230 */ /* 0x000fe20000004100 */
[----:B------:R-:W-:Y:S01]  /*158d0*/  F2FP.SATFINITE.E4M3.F32.PACK_AB_MERGE_C R62, R63, R62, RZ ;  /* 0x0000003e3f3e723e */ /* 0x000fe200048070ff */
[----:B------:R-:W-:Y:S02]  /*158e0*/  HADD2.F32 R39, -RZ, R20.H0_H0 ;  /* 0x20000014ff277230 */ /* 0x000fe40000004100 */
[C---:B------:R-:W-:Y:S01]  /*158f0*/  FMUL.FTZ R43, R42.reuse, R47 ;  /* 0x0000002f2a2b7220 */ /* 0x040fe20000410000 */
[-C--:B------:R-:W-:Y:S01]  /*15900*/  FMUL.FTZ R46, R42, R45.reuse ;  /* 0x0000002d2a2e7220 */ /* 0x080fe20000410000 */
[----:B------:R-:W-:Y:S01]  /*15910*/  F2FP.F16.E4M3.UNPACK_B R42, R28 ;  /* 0x0000001cff2a723e */ /* 0x000fe200020006ff */
[--C-:B------:R-:W-:Y:S02]  /*15920*/  HADD2.F32 R28, -RZ, R30.reuse.H0_H0 ;  /* 0x2000001eff1c7230 */ /* 0x100fe40000004100 */
[C---:B------:R-:W-:Y:S01]  /*15930*/  FFMA.FTZ R57, R38.reuse, R45, -R43 ;  /* 0x0000002d26397223 */ /* 0x040fe2000001082b */
[----:B------:R-:W-:Y:S01]  /*15940*/  FFMA.FTZ R59, R38, R47, R46 ;  /* 0x0000002f263b7223 */ /* 0x000fe2000001002e */
[----:B------:R-:W-:Y:S01]  /*15950*/  HADD2.F32 R30, -RZ, R30.H1_H1 ;  /* 0x3000001eff1e7230 */ /* 0x000fe20000004100 */
[----:B------:R-:W-:Y:S01]  /*15960*/  F2FP.SATFINITE.E4M3.F32.PACK_AB_MERGE_C R55, R55, R58, RZ ;  /* 0x0000003a3737723e */ /* 0x000fe200048070ff */
[--C-:B------:R-:W-:Y:S01]  /*15970*/  HADD2.F32 R43, -RZ, R42.reuse.H0_H0 ;  /* 0x2000002aff2b7230 */ /* 0x100fe20000004100 */
[----:B------:R-:W-:Y:S01]  /*15980*/  F2FP.SATFINITE.E4M3.F32.PACK_AB_MERGE_C R50, R57, R50, RZ ;  /* 0x000000323932723e */ /* 0x000fe200048070ff */
[----:B------:R-:W-:Y:S01]  /*15990*/  HADD2.F32 R42, -RZ, R42.H1_H1 ;  /* 0x3000002aff2a7230 */ /* 0x000fe20000004100 */
[----:B------:R-:W-:Y:S01]  /*159a0*/  F2FP.SATFINITE.E4M3.F32.PACK_AB_MERGE_C R56, R59, R56, RZ ;  /* 0x000000383b38723e */ /* 0x000fe200048070ff */
[----:B------:R-:W-:-:S02]  /*159b0*/  HADD2.F32 R38, -RZ, R20.H1_H1 ;  /* 0x30000014ff267230 */ /* 0x000fc40000004100 */
[C---:B------:R-:W-:Y:S01]  /*159c0*/  FMUL.FTZ R45, R28.reuse, R43 ;  /* 0x0000002b1c2d7220 */ /* 0x040fe20000410000 */
[--C-:B------:R-:W-:Y:S02]  /*159d0*/  HADD2.F32 R20, -RZ, R21.reuse.H0_H0 ;  /* 0x20000015ff147230 */ /* 0x100fe40000004100 */
[-C--:B------:R-:W-:Y:S01]  /*159e0*/  FMUL.FTZ R28, R28, R39.reuse ;  /* 0x000000271c1c7220 */ /* 0x080fe20000410000 */
[----:B------:R-:W-:Y:S02]  /*159f0*/  HADD2.F32 R21, -RZ, R21.H1_H1 ;  /* 0x30000015ff157230 */ /* 0x000fe40000004100 */
[C---:B------:R-:W-:Y:S01]  /*15a00*/  FMUL.FTZ R46, R30.reuse, R42 ;  /* 0x0000002a1e2e7220 */ /* 0x040fe20000410000 */
[-C--:B------:R-:W-:Y:S01]  /*15a10*/  FMUL.FTZ R47, R30, R38.reuse ;  /* 0x000000261e2f7220 */ /* 0x080fe20000410000 */
[C---:B------:R-:W-:Y:S01]  /*15a20*/  FFMA.FTZ R30, R20.reuse, R39, -R45 ;  /* 0x00000027141e7223 */ /* 0x040fe2000001082d */
[----:B------:R-:W-:Y:S01]  /*15a30*/  FFMA.FTZ R20, R20, R43, R28 ;  /* 0x0000002b14147223 */ /* 0x000fe2000001001c */
[C---:B------:R-:W-:Y:S01]  /*15a40*/  FFMA.FTZ R39, R21.reuse, R38, -R46 ;  /* 0x0000002615277223 */ /* 0x040fe2000001082e */
[----:B------:R-:W-:Y:S01]  /*15a50*/  FFMA.FTZ R47, R21, R42, R47 ;  /* 0x0000002a152f7223 */ /* 0x000fe2000001002f */
[----:B------:R-:W-:-:S02]  /*15a60*/  F2FP.SATFINITE.E4M3.F32.PACK_AB_MERGE_C R28, R60, R53, RZ ;  /* 0x000000353c1c723e */ /* 0x000fc400048070ff */
[----:B------:R-:W-:Y:S02]  /*15a70*/  F2FP.SATFINITE.E4M3.F32.PACK_AB_MERGE_C R31, R64, R37, R61 ;  /* 0x00000025401f723e */ /* 0x000fe4000480703d */
[----:B------:R-:W-:Y:S02]  /*15a80*/  F2FP.SATFINITE.E4M3.F32.PACK_AB_MERGE_C R33, R34, R33, R35 ;  /* 0x000000212221723e */ /* 0x000fe40004807023 */
[----:B------:R-:W-:Y:S02]  /*15a90*/  F2FP.SATFINITE.E4M3.F32.PACK_AB_MERGE_C R28, R49, R52, R28 ;  /* 0x00000034311c723e */ /* 0x000fe4000480701c */
[----:B------:R-:W-:Y:S02]  /*15aa0*/  F2FP.SATFINITE.E4M3.F32.PACK_AB_MERGE_C R30, R39, R30, R50 ;  /* 0x0000001e271e723e */ /* 0x000fe40004807032 */
[----:B------:R-:W-:Y:S02]  /*15ab0*/  F2FP.SATFINITE.E4M3.F32.PACK_AB_MERGE_C R35, R66, R41, R62 ;  /* 0x000000294223723e */ /* 0x000fe4000480703e */
[----:B------:R-:W-:Y:S01]  /*15ac0*/  F2FP.SATFINITE.E4M3.F32.PACK_AB_MERGE_C R32, R51, R54, R55 ;  /* 0x000000363320723e */ /* 0x000fe20004807037 */
[----:B------:R2:W-:Y:S01]  /*15ad0*/  STS.128 [R65+0x1e200], R28 ;  /* 0x01e2001c41007388 */ /* 0x0005e20000000c00 */
[----:B------:R-:W-:-:S05]  /*15ae0*/  F2FP.SATFINITE.E4M3.F32.PACK_AB_MERGE_C R34, R47, R20, R56 ;  /* 0x000000142f22723e */ /* 0x000fca0004807038 */
[----:B------:R2:W-:Y:S02]  /*15af0*/  STS.128 [R0+0x1e200], R32 ;  /* 0x01e2002000007388 */ /* 0x0005e40000000c00 */
.L_x_475:
[----:B------:R-:W-:Y:S05]  /*15b00*/  BSYNC B1 ;  /* 0x0000000000017941 */ /* 0x000fea0003800000 */
.L_x_474:
[----:B------:R-:W-:Y:S04]  /*15b10*/  BSSY B1, `(.L_x_476) ;  /* 0x0000105000017945 */ /* 0x000fe80003800000 */
[----:B------:R-:W-:Y:S05]  /*15b20*/  @P1 BRA `(.L_x_477) ;  /* 0x00000010000c1947 */ /* 0x000fea0003800000 */
[----:B------:R-:W4:Y:S01]  /*15b30*/  LDL R61, [R1+0xcc] ;  /* 0x0000cc00013d7983 */ /* 0x000f220000100800 */
[----:B------:R-:W-:Y:S01]  /*15b40*/  IMAD.IADD R20, R22, 0x1, R223 ;  /* 0x0000000116147824 */ /* 0x000fe200078e02df */
[----:B--2--5:R-:W-:Y:S02]  /*15b50*/  SHF.R.U32.HI R0, RZ, 0x8, R12 ;  /* 0x00000008ff007819 */ /* 0x024fe4000001160c */
[----:B------:R-:W-:Y:S02]  /*15b60*/  SHF.R.U32.HI R32, RZ, 0x8, R15 ;  /* 0x00000008ff207819 */ /* 0x000fe4000001160f */
[----:B-1----:R-:W-:Y:S02]  /*15b70*/  SHF.R.S32.HI R21, RZ, 0x1f, R20 ;  /* 0x0000001fff157819 */ /* 0x002fe40000011414 */
[----:B------:R-:W-:Y:S02]  /*15b80*/  LOP3.LUT R31, R15, 0xff, RZ, 0xc0, !PT ;  /* 0x000000ff0f1f7812 */ /* 0x000fe400078ec0ff */
[----:B------:R-:W-:-:S02]  /*15b90*/  LEA.HI R20, R21, R20, RZ, 0x4 ;  /* 0x0000001415147211 */ /* 0x000fc400078f20ff */
[----:B------:R-:W-:Y:S02]  /*15ba0*/  LOP3.LUT R21, R12, 0xff, RZ, 0xc0, !PT ;  /* 0x000000ff0c157812 */ /* 0x000fe400078ec0ff */
[----:B------:R-:W-:Y:S02]  /*15bb0*/  SHF.R.S32.HI R30, RZ, 0x4, R20 ;  /* 0x00000004ff1e7819 */ /* 0x000fe40000011414 */
[----:B------:R-:W-:Y:S02]  /*15bc0*/  LOP3.LUT R20, R0, 0xff, RZ, 0xc0, !PT ;  /* 0x000000ff00147812 */ /* 0x000fe400078ec0ff */
[----:B------:R-:W-:Y:S02]  /*15bd0*/  LEA.HI R0, R3, R30, RZ, 0x1c ;  /* 0x0000001e03007211 */ /* 0x000fe400078fe0ff */
[----:B0-----:R-:W-:Y:S02]  /*15be0*/  PRMT R37, R20, 0x7604, R21 ;  /* 0x0000760414257816 */ /* 0x001fe40000000015 */
[----:B------:R-:W-:-:S02]  /*15bf0*/  SHF.R.S32.HI R21, RZ, 0x1f, R0 ;  /* 0x0000001fff157819 */ /* 0x000fc40000011400 */
[----:B------:R-:W-:Y:S02]  /*15c00*/  SHF.R.U32.HI R30, RZ, 0x8, R4 ;  /* 0x00000008ff1e7819 */ /* 0x000fe40000011604 */
[----:B------:R-:W-:Y:S01]  /*15c10*/  LEA.HI R20, R21, R0, RZ, 0x2 ;  /* 0x0000000015147211 */ /* 0x000fe200078f10ff */
[----:B------:R-:W-:Y:S01]  /*15c20*/  IMAD.SHL.U32 R0, R0, 0x10, RZ ;  /* 0x0000001000007824 */ /* 0x000fe200078e00ff */
[----:B------:R-:W-:Y:S02]  /*15c30*/  SHF.R.U32.HI R28, RZ, 0x8, R13 ;  /* 0x00000008ff1c7819 */ /* 0x000fe4000001160d */
[----:B------:R-:W-:Y:S02]  /*15c40*/  SHF.L.U32 R20, R20, 0xb, RZ ;  /* 0x0000000b14147819 */ /* 0x000fe400000006ff */
[----:B------:R-:W-:Y:S02]  /*15c50*/  LOP3.LUT R21, R227, 0x30, R0, 0xf8, !PT ;  /* 0x00000030e3157812 */ /* 0x000fe400078ef800 */
[----:B------:R-:W-:-:S02]  /*15c60*/  LOP3.LUT R0, R32, 0xff, RZ, 0xc0, !PT ;  /* 0x000000ff20007812 */ /* 0x000fc400078ec0ff */
[----:B------:R-:W-:Y:S02]  /*15c70*/  LOP3.LUT R33, R4, 0xff, RZ, 0xc0, !PT ;  /* 0x000000ff04217812 */ /* 0x000fe400078ec0ff */
[----:B------:R-:W-:Y:S02]  /*15c80*/  LOP3.LUT R30, R30, 0xff, RZ, 0xc0, !PT ;  /* 0x000000ff1e1e7812 */ /* 0x000fe400078ec0ff */
[----:B------:R-:W-:Y:S02]  /*15c90*/  PRMT R41, R0, 0x7604, R31 ;  /* 0x0000760400297816 */ /* 0x000fe4000000001f */
[----:B------:R-:W-:Y:S02]  /*15ca0*/  LOP3.LUT R21, R21, R228, RZ, 0x3c, !PT ;  /* 0x000000e415157212 */ /* 0x000fe400078e3cff */
[----:B------:R-:W-:Y:S02]  /*15cb0*/  LOP3.LUT R20, R20, 0xffffe000, RZ, 0xc0, !PT ;  /* 0xffffe00014147812 */ /* 0x000fe400078ec0ff */
[----:B------:R-:W-:-:S02]  /*15cc0*/  SHF.R.U32.HI R0, RZ, 0x8, R5 ;  /* 0x00000008ff007819 */ /* 0x000fc40000011605 */
[----:B------:R-:W-:Y:S02]  /*15cd0*/  LOP3.LUT R29, R13, 0xff, RZ, 0xc0, !PT ;  /* 0x000000ff0d1d7812 */ /* 0x000fe400078ec0ff */
[----:B------:R-:W-:Y:S02]  /*15ce0*/  LOP3.LUT R28, R28, 0xff, RZ, 0xc0, !PT ;  /* 0x000000ff1c1c7812 */ /* 0x000fe400078ec0ff */
[----:B------:R-:W-:Y:S02]  /*15cf0*/  PRMT R43, R30, 0x7604, R33 ;  /* 0x000076041e2b7816 */ /* 0x000fe40000000021 */
[----:B------:R-:W-:Y:S02]  /*15d00*/  IADD3 R21, R21, R229, R20 ;  /* 0x000000e515157210 */ /* 0x000fe40007ffe014 */
[----:B------:R-:W-:Y:S02]  /*15d10*/  LOP3.LUT R33, R5, 0xff, RZ, 0xc0, !PT ;  /* 0x000000ff05217812 */ /* 0x000fe400078ec0ff */
[----:B------:R-:W-:-:S02]  /*15d20*/  SHF.R.U32.HI R32, RZ, 0x8, R7 ;  /* 0x00000008ff207819 */ /* 0x000fc40000011607 */
[----:B------:R-:W-:Y:S02]  /*15d30*/  LOP3.LUT R0, R0, 0xff, RZ, 0xc0, !PT ;  /* 0x000000ff00007812 */ /* 0x000fe400078ec0ff */
[----:B------:R-:W-:Y:S02]  /*15d40*/  SHF.R.U32.HI R20, RZ, 0x8, R6 ;  /* 0x00000008ff147819 */ /* 0x000fe40000011606 */
[----:B------:R-:W-:Y:S02]  /*15d50*/  PRMT R36, R28, 0x7604, R29 ;  /* 0x000076041c247816 */ /* 0x000fe4000000001d */
[----:B------:R-:W-:Y:S02]  /*15d60*/  SHF.R.U32.HI R28, RZ, 0x8, R14 ;  /* 0x00000008ff1c7819 */ /* 0x000fe4000001160e */
[----:B------:R-:W-:Y:S02]  /*15d70*/  LOP3.LUT R35, R6, 0xff, RZ, 0xc0, !PT ;  /* 0x000000ff06237812 */ /* 0x000fe400078ec0ff */
[----:B------:R-:W-:-:S02]  /*15d80*/  LOP3.LUT R32, R32, 0xff, RZ, 0xc0, !PT ;  /* 0x000000ff20207812 */ /* 0x000fc400078ec0ff */
[----:B------:R-:W-:Y:S01]  /*15d90*/  PRMT R45, R0, 0x7604, R33 ;  /* 0x00007604002d7816 */ /* 0x000fe20000000021 */
[----:B------:R-:W-:Y:S01]  /*15da0*/  IMAD.IADD R0, R16, 0x1, R21 ;  /* 0x0000000110007824 */ /* 0x000fe200078e0215 */
[----:B------:R-:W-:Y:S02]  /*15db0*/  LOP3.LUT R20, R20, 0xff, RZ, 0xc0, !PT ;  /* 0x000000ff14147812 */ /* 0x000fe400078ec0ff */
[----:B------:R-:W-:Y:S02]  /*15dc0*/  LOP3.LUT R47, R7, 0xff, RZ, 0xc0, !PT ;  /* 0x000000ff072f7812 */ /* 0x000fe400078ec0ff */
[----:B------:R-:W-:Y:S02]  /*15dd0*/  LOP3.LUT R29, R14, 0xff, RZ, 0xc0, !PT ;  /* 0x000000ff0e1d7812 */ /* 0x000fe400078ec0ff */
[----:B------:R-:W-:Y:S02]  /*15de0*/  LOP3.LUT R28, R28, 0xff, RZ, 0xc0, !PT ;  /* 0x000000ff1c1c7812 */ /* 0x000fe400078ec0ff */
[----:B------:R-:W-:-:S02]  /*15df0*/  PRMT R49, R20, 0x7604, R35 ;  /* 0x0000760414317816 */ /* 0x000fc40000000023 */
[----:B------:R-:W-:Y:S02]  /*15e00*/  PRMT R51, R32, 0x7604, R47 ;  /* 0x0000760420337816 */ /* 0x000fe4000000002f */
[----:B------:R-:W0:Y:S01]  /*15e10*/  LDS.128 R32, [R0+0x1e200] ;  /* 0x01e2000000207984 */ /* 0x000e220000000c00 */
[----:B------:R-:W-:Y:S02]  /*15e20*/  PRMT R39, R28, 0x7604, R29 ;  /* 0x000076041c277816 */ /* 0x000fe4000000001d */
[----:B------:R-:W-:Y:S02]  /*15e30*/  SHF.R.U32.HI R21, RZ, 0x10, R13 ;  /* 0x00000010ff157819 */ /* 0x000fe4000001160d */
[----:B------:R-:W-:Y:S02]  /*15e40*/  SHF.R.U32.HI R20, RZ, 0x10, R12 ;  /* 0x00000010ff147819 */ /* 0x000fe4000001160c */
[----:B------:R-:W-:Y:S02]  /*15e50*/  LOP3.LUT R21, R21, 0xff, RZ, 0xc0, !PT ;  /* 0x000000ff15157812 */ /* 0x000fe400078ec0ff */
[----:B------:R-:W-:-:S02]  /*15e60*/  LOP3.LUT R20, R20, 0xff, RZ, 0xc0, !PT ;  /* 0x000000ff14147812 */ /* 0x000fc400078ec0ff */
[----:B------:R-:W-:Y:S02]  /*15e70*/  PRMT R21, R21, 0x7054, R36 ;  /* 0x0000705415157816 */ /* 0x000fe40000000024 */
[----:B------:R-:W-:Y:S02]  /*15e80*/  SHF.R.U32.HI R36, RZ, 0x10, R5 ;  /* 0x00000010ff247819 */ /* 0x000fe40000011605 */
[----:B------:R-:W-:Y:S02]  /*15e90*/  PRMT R37, R20, 0x7054, R37 ;  /* 0x0000705414257816 */ /* 0x000fe40000000025 */
[----:B------:R-:W-:Y:S02]  /*15ea0*/  SHF.R.U32.HI R40, RZ, 0x10, R15 ;  /* 0x00000010ff287819 */ /* 0x000fe4000001160f */
[----:B------:R-:W-:Y:S02]  /*15eb0*/  SHF.R.U32.HI R20, RZ, 0x10, R4 ;  /* 0x00000010ff147819 */ /* 0x000fe40000011604 */
[----:B------:R-:W-:-:S02]  /*15ec0*/  SHF.R.U32.HI R38, RZ, 0x10, R14 ;  /* 0x00000010ff267819 */ /* 0x000fc4000001160e */
[----:B------:R-:W-:Y:S02]  /*15ed0*/  LOP3.LUT R36, R36, 0xff, RZ, 0xc0, !PT ;  /* 0x000000ff24247812 */ /* 0x000fe400078ec0ff */
[----:B------:R-:W-:Y:S02]  /*15ee0*/  LOP3.LUT R40, R40, 0xff, RZ, 0xc0, !PT ;  /* 0x000000ff28287812 */ /* 0x000fe400078ec0ff */
[----:B------:R-:W-:Y:S02]  /*15ef0*/  LOP3.LUT R20, R20, 0xff, RZ, 0xc0, !PT ;  /* 0x000000ff14147812 */ /* 0x000fe400078ec0ff */
[----:B------:R-:W-:Y:S02]  /*15f00*/  LOP3.LUT R38, R38, 0xff, RZ, 0xc0, !PT ;  /* 0x000000ff26267812 */ /* 0x000fe400078ec0ff */
[----:B------:R-:W-:Y:S02]  /*15f10*/  PRMT R47, R36, 0x7054, R45 ;  /* 0x00007054242f7816 */ /* 0x000fe4000000002d */
[----:B------:R-:W-:-:S02]  /*15f20*/  PRMT R41, R40, 0x7054, R41 ;  /* 0x0000705428297816 */ /* 0x000fc40000000029 */
[----:B------:R-:W-:Y:S02]  /*15f30*/  PRMT R43, R20, 0x7054, R43 ;  /* 0x00007054142b7816 */ /* 0x000fe4000000002b */
[----:B------:R-:W-:Y:S02]  /*15f40*/  PRMT R39, R38, 0x7054, R39 ;  /* 0x0000705426277816 */ /* 0x000fe40000000027 */
[----:B------:R-:W-:Y:S02]  /*15f50*/  LOP3.LUT R47, R47, 0xff000000, R5, 0xf8, !PT ;  /* 0xff0000002f2f7812 */ /* 0x000fe400078ef805 */
[----:B------:R-:W-:Y:S02]  /*15f60*/  SHF.R.U32.HI R38, RZ, 0x10, R6 ;  /* 0x00000010ff267819 */ /* 0x000fe40000011606 */
[----:B------:R-:W-:Y:S02]  /*15f70*/  LOP3.LUT R21, R21, 0xff000000, R13, 0xf8, !PT ;  /* 0xff00000015157812 */ /* 0x000fe400078ef80d */
[----:B------:R-:W-:-:S02]  /*15f80*/  SHF.R.U32.HI R40, RZ, 0x10, R7 ;  /* 0x00000010ff287819 */ /* 0x000fc40000011607 */
[----:B------:R-:W-:Y:S02]  /*15f90*/  LOP3.LUT R45, R41, 0xff000000, R15, 0xf8, !PT ;  /* 0xff000000292d7812 */ /* 0x000fe400078ef80f */
[----:B------:R-:W-:Y:S02]  /*15fa0*/  LOP3.LUT R48, R43, 0xff000000, R4, 0xf8, !PT ;  /* 0xff0000002b307812 */ /* 0x000fe400078ef804 */
[----:B------:R-:W-:Y:S02]  /*15fb0*/  F2FP.F16.E4M3.UNPACK_B R43, R47 ;  /* 0x0000002fff2b723e */ /* 0x000fe400020006ff */
[----:B0-----:R-:W-:Y:S02]  /*15fc0*/  F2FP.F16.E4M3.UNPACK_B R15, R33 ;  /* 0x00000021ff0f723e */ /* 0x001fe400020006ff */
[----:B------:R-:W-:Y:S01]  /*15fd0*/  LOP3.LUT R38, R38, 0xff, RZ, 0xc0, !PT ;  /* 0x000000ff26267812 */ /* 0x000fe200078ec0ff */
[----:B------:R-:W-:Y:S01]  /*15fe0*/  HADD2.F32 R50, -RZ, R43.H0_H0 ;  /* 0x2000002bff327230 */ /* 0x000fe20000004100 */
[----:B------:R-:W-:Y:S01]  /*15ff0*/  LOP3.LUT R42, R37, 0xff000000, R12, 0xf8, !PT ;  /* 0xff000000252a7812 */ /* 0x000fe200078ef80c */
[--C-:B------:R-:W-:Y:S01]  /*16000*/  HADD2.F32 R5, -RZ, R15.reuse.H0_H0 ;  /* 0x2000000fff057230 */ /* 0x100fe20000004100 */
[----:B------:R-:W-:Y:S01]  /*16010*/  F2FP.F16.E4M3.UNPACK_B R20, R21 ;  /* 0x00000015ff14723e */ /* 0x000fe200020006ff */
[----:B------:R-:W-:Y:S01]  /*16020*/  HADD2.F32 R15, -RZ, R15.H1_H1 ;  /* 0x3000000fff0f7230 */ /* 0x000fe20000004100 */
[----:B------:R-:W-:-:S02]  /*16030*/  LOP3.LUT R40, R40, 0xff, RZ, 0xc0, !PT ;  /* 0x000000ff28287812 */ /* 0x000fc400078ec0ff */
[----:B------:R-:W-:Y:S01]  /*16040*/  LOP3.LUT R12, R39, 0xff000000, R14, 0xf8, !PT ;  /* 0xff000000270c7812 */ /* 0x000fe200078ef80e */
[----:B------:R-:W-:Y:S01]  /*16050*/  HADD2.F32 R46, -RZ, R20.H0_H0 ;  /* 0x20000014ff2e7230 */ /* 0x000fe20000004100 */
[----:B------:R-:W-:Y:S02]  /*16060*/  PRMT R49, R38, 0x7054, R49 ;  /* 0x0000705426317816 */ /* 0x000fe40000000031 */
[----:B------:R-:W-:Y:S02]  /*16070*/  PRMT R51, R40, 0x7054, R51 ;  /* 0x0000705428337816 */ /* 0x000fe40000000033 */
[-C--:B------:R-:W-:Y:S01]  /*16080*/  F2FP.F16.E4M3.UNPACK_B R39, R35.reuse ;  /* 0x00000023ff27723e */ /* 0x080fe200020006ff */
[----:B------:R-:W-:Y:S01]  /*16090*/  FMUL.FTZ R41, R5, R46 ;  /* 0x0000002e05297220 */ /* 0x000fe20000410000 */
[----:B------:R-:W-:Y:S02]  /*160a0*/  F2FP.F16.E4M3.UNPACK_B R40, R35.H1 ;  /* 0x00000023ff28723e */ /* 0x000fe400030006ff */
[----:B------:R-:W-:-:S02]  /*160b0*/  F2FP.F16.E4M3.UNPACK_B R35, R32.H1 ;  /* 0x00000020ff23723e */ /* 0x000fc400030006ff */
[----:B------:R-:W-:Y:S02]  /*160c0*/  F2FP.F16.E4M3.UNPACK_B R47, R47.H1 ;  /* 0x0000002fff2f723e */ /* 0x000fe400030006ff */
[----:B------:R-:W-:Y:S02]  /*160d0*/  LOP3.LUT R6, R49, 0xff000000, R6, 0xf8, !PT ;  /* 0xff00000031067812 */ /* 0x000fe400078ef806 */
[----:B------:R-:W-:Y:S01]  /*160e0*/  LOP3.LUT R51, R51, 0xff000000, R7, 0xf8, !PT ;  /* 0xff00000033337812 */ /* 0x000fe200078ef807 */
[----:B------:R-:W-:Y:S01]  /*160f0*/  HADD2.F32 R49, -RZ, R47.H0_H0 ;  /* 0x2000002fff317230 */ /* 0x000fe20000004100 */
[-C--:B------:R-:W-:Y:S02]  /*16100*/  F2FP.F16.E4M3.UNPACK_B R7, R34.reuse ;  /* 0x00000022ff07723e */ /* 0x080fe400020006ff */
[----:B------:R-:W-:Y:S01]  /*16110*/  F2FP.F16.E4M3.UNPACK_B R34, R34.H1 ;  /* 0x00000022ff22723e */ /* 0x000fe200030006ff */
[----:B----4-:R-:W0:Y:S02]  /*16120*/  LDS.128 R28, [R61+0x1e200] ;  /* 0x01e200003d1c7984 */ /* 0x010e240000000c00 */
[----:B0-----:R-:W-:-:S02]  /*16130*/  F2FP.F16.E4M3.UNPACK_B R14, R29 ;  /* 0x0000001dff0e723e */ /* 0x001fc400020006ff */
[----:B------:R-:W-:Y:S02]  /*16140*/  F2FP.F16.E4M3.UNPACK_B R36, R29.H1 ;  /* 0x0000001dff24723e */ /* 0x000fe400030006ff */
[-C--:B------:R-:W-:Y:S01]  /*16150*/  F2FP.F16.E4M3.UNPACK_B R37, R31.reuse ;  /* 0x0000001fff25723e */ /* 0x080fe200020006ff */
[----:B------:R-:W-:Y:S01]  /*16160*/  HADD2.F32 R13, -RZ, R14.H0_H0 ;  /* 0x2000000eff0d7230 */ /* 0x000fe20000004100 */
[----:B------:R-:W-:Y:S02]  /*16170*/  F2FP.F16.E4M3.UNPACK_B R38, R31.H1 ;  /* 0x0000001fff26723e */ /* 0x000fe400030006ff */
[-C--:B------:R-:W-:Y:S02]  /*16180*/  F2FP.F16.E4M3.UNPACK_B R29, R28.reuse ;  /* 0x0000001cff1d723e */ /* 0x080fe400020006ff */
[----:B------:R-:W-:Y:S02]  /*16190*/  F2FP.F16.E4M3.UNPACK_B R31, R28.H1 ;  /* 0x0000001cff1f723e */ /* 0x000fe400030006ff */
[----:B------:R-:W-:-:S02]  /*161a0*/  F2FP.F16.E4M3.UNPACK_B R28, R33.H1 ;  /* 0x00000021ff1c723e */ /* 0x000fc400030006ff */
[----:B------:R-:W-:Y:S01]  /*161b0*/  F2FP.F16.E4M3.UNPACK_B R33, R32 ;  /* 0x00000020ff21723e */ /* 0x000fe200020006ff */
[----:B------:R-:W-:Y:S01]  /*161c0*/  FMUL.FTZ R32, R5, R50 ;  /* 0x0000003205207220 */ /* 0x000fe20000410000 */
[-C--:B------:R-:W-:Y:S02]  /*161d0*/  F2FP.F16.E4M3.UNPACK_B R4, R30.reuse ;  /* 0x0000001eff04723e */ /* 0x080fe400020006ff */
[----:B------:R-:W-:Y:S01]  /*161e0*/  F2FP.F16.E4M3.UNPACK_B R30, R30.H1 ;  /* 0x0000001eff1e723e */ /* 0x000fe200030006ff */
[C---:B------:R-:W-:Y:S01]  /*161f0*/  FFMA.FTZ R5, R13.reuse, R46, -R32 ;  /* 0x0000002e0d057223 */ /* 0x040fe20000010820 */
[----:B------:R-:W-:Y:S01]  /*16200*/  F2FP.F16.E4M3.UNPACK_B R32, R21.H1 ;  /* 0x00000015ff20723e */ /* 0x000fe200030006ff */
[----:B------:R-:W-:Y:S01]  /*16210*/  FFMA.FTZ R13, R13, R50, R41 ;  /* 0x000000320d0d7223 */ /* 0x000fe20000010029 */
[----:B------:R-:W-:Y:S02]  /*16220*/  HADD2.F32 R41, -RZ, R20.H1_H1 ;  /* 0x30000014ff297230 */ /* 0x000fe40000004100 */
[----:B------:R-:W-:-:S02]  /*16230*/  HADD2.F32 R46, -RZ, R43.H1_H1 ;  /* 0x3000002bff2e7230 */ /* 0x000fc40000004100 */
[----:B------:R-:W-:Y:S02]  /*16240*/  HADD2.F32 R20, -RZ, R14.H1_H1 ;  /* 0x3000000eff147230 */ /* 0x000fe40000004100 */
[----:B------:R-:W-:Y:S02]  /*16250*/  HADD2.F32 R14, -RZ, R28.H0_H0 ;  /* 0x2000001cff0e7230 */ /* 0x000fe40000004100 */
[C---:B------:R-:W-:Y:S01]  /*16260*/  FMUL.FTZ R53, R15.reuse, R46 ;  /* 0x0000002e0f357220 */ /* 0x040fe20000410000 */
[----:B------:R-:W-:Y:S02]  /*16270*/  HADD2.F32 R43, -RZ, R32.H0_H0 ;  /* 0x20000020ff2b7230 */ /* 0x000fe40000004100 */
[----:B------:R-:W-:Y:S01]  /*16280*/  FMUL.FTZ R15, R15, R41 ;  /* 0x000000290f0f7220 */ /* 0x000fe20000410000 */
[----:B------:R-:W-:Y:S02]  /*16290*/  HADD2.F32 R21, -RZ, R36.H0_H0 ;  /* 0x20000024ff157230 */ /* 0x000fe40000004100 */
[----:B------:R-:W-:Y:S01]  /*162a0*/  FMUL.FTZ R50, R14, R49 ;  /* 0x000000310e327220 */ /* 0x000fe20000410000 */
[----:B------:R-:W-:-:S02]  /*162b0*/  HADD2.F32 R28, -RZ, R28.H1_H1 ;  /* 0x3000001cff1c7230 */ /* 0x000fc40000004100 */
[----:B------:R-:W-:Y:S01]  /*162c0*/  FMUL.FTZ R52, R14, R43 ;  /* 0x0000002b0e347220 */ /* 0x000fe20000410000 */
[C---:B------:R-:W-:Y:S01]  /*162d0*/  FFMA.FTZ R14, R20.reuse, R41, -R53 ;  /* 0x00000029140e7223 */ /* 0x040fe20000010835 */
[----:B------:R-:W-:Y:S01]  /*162e0*/  FFMA.FTZ R20, R20, R46, R15 ;  /* 0x0000002e14147223 */ /* 0x000fe2000001000f */
[C---:B------:R-:W-:Y:S01]  /*162f0*/  FFMA.FTZ R15, R21.reuse, R43, -R50 ;  /* 0x0000002b150f7223 */ /* 0x040fe20000010832 */
[----:B------:R-:W-:Y:S01]  /*16300*/  FFMA.FTZ R21, R21, R49, R52 ;  /* 0x0000003115157223 */ /* 0x000fe20000010034 */
[----:B------:R-:W-:Y:S01]  /*16310*/  F2FP.F16.E4M3.UNPACK_B R50, R51 ;  /* 0x00000033ff32723e */ /* 0x000fe200020006ff */
[----:B------:R-:W-:Y:S01]  /*16320*/  HADD2.F32 R49, -RZ, R47.H1_H1 ;  /* 0x3000002fff317230 */ /* 0x000fe20000004100 */
[----:B------:R-:W-:Y:S01]  /*16330*/  F2FP.F16.E4M3.UNPACK_B R46, R45 ;  /* 0x0000002dff2e723e */ /* 0x000fe200020006ff */
[----:B------:R-:W-:Y:S01]  /*16340*/  HADD2.F32 R43, -RZ, R32.H1_H1 ;  /* 0x30000020ff2b7230 */ /* 0x000fe20000004100 */
[----:B------:R-:W-:Y:S01]  /*16350*/  F2FP.F16.E4M3.UNPACK_B R51, R51.H1 ;  /* 0x00000033ff33723e */ /* 0x000fe200030006ff */
[----:B------:R-:W-:-:S02]  /*16360*/  HADD2.F32 R52, -RZ, R50.H0_H0 ;  /* 0x20000032ff347230 */ /* 0x000fc40000004100 */
[C---:B------:R-:W-:Y:S01]  /*16370*/  FMUL.FTZ R53, R28.reuse, R49 ;  /* 0x000000311c357220 */ /* 0x040fe20000410000 */
[----:B------:R-:W-:Y:S02]  /*16380*/  HADD2.F32 R41, -RZ, R39.H0_H0 ;  /* 0x20000027ff297230 */ /* 0x000fe40000004100 */
[----:B------:R-:W-:Y:S01]  /*16390*/  FMUL.FTZ R28, R28, R43 ;  /* 0x0000002b1c1c7220 */ /* 0x000fe20000410000 */
[----:B------:R-:W-:Y:S01]  /*163a0*/  HADD2.F32 R36, -RZ, R36.H1_H1 ;  /* 0x30000024ff247230 */ /* 0x000fe20000004100 */
[----:B------:R-:W-:Y:S01]  /*163b0*/  F2FP.F16.E4M3.UNPACK_B R45, R45.H1 ;  /* 0x0000002dff2d723e */ /* 0x000fe200030006ff */
[----:B------:R-:W-:Y:S02]  /*163c0*/  HADD2.F32 R47, -RZ, R46.H0_H0 ;  /* 0x2000002eff2f7230 */ /* 0x000fe40000004100 */
[C---:B------:R-:W-:Y:S01]  /*163d0*/  FMUL.FTZ R55, R41.reuse, R52 ;  /* 0x0000003429377220 */ /* 0x040fe20000410000 */
[----:B------:R-:W-:Y:S02]  /*163e0*/  HADD2.F32 R32, -RZ, R37.H0_H0 ;  /* 0x20000025ff207230 */ /* 0x000fe40000004100 */
[C---:B------:R-:W-:Y:S01]  /*163f0*/  FFMA.FTZ R54, R36.reuse, R43, -R53 ;  /* 0x0000002b24367223 */ /* 0x040fe20000010835 */
[----:B------:R-:W-:Y:S01]  /*16400*/  FFMA.FTZ R56, R36, R49, R28 ;  /* 0x0000003124387223 */ /* 0x000fe2000001001c */
[----:B------:R-:W-:Y:S01]  /*16410*/  FMUL.FTZ R41, R41, R47 ;  /* 0x0000002f29297220 */ /* 0x000fe20000410000 */
[----:B------:R-:W-:-:S02]  /*16420*/  HADD2.F32 R50, -RZ, R50.H1_H1 ;  /* 0x30000032ff327230 */ /* 0x000fc40000004100 */
[C---:B------:R-:W-:Y:S01]  /*16430*/  FFMA.FTZ R28, R32.reuse, R47, -R55 ;  /* 0x0000002f201c7223 */ /* 0x040fe20000010837 */
[----:B------:R-:W-:Y:S02]  /*16440*/  HADD2.F32 R39, -RZ, R39.H1_H1 ;  /* 0x30000027ff277230 */ /* 0x000fe40000004100 */
[----:B------:R-:W-:Y:S01]  /*16450*/  FFMA.FTZ R52, R32, R52, R41 ;  /* 0x0000003420347223 */ /* 0x000fe20000010029 */
[----:B------:R-:W-:Y:S01]  /*16460*/  HADD2.F32 R43, -RZ, R51.H0_H0 ;  /* 0x20000033ff2b7230 */ /* 0x000fe20000004100 */
[----:B------:R-:W-:Y:S01]  /*16470*/  F2FP.SATFINITE.E4M3.F32.PACK_AB_MERGE_C R15, R54, R15, RZ ;  /* 0x0000000f360f723e */ /* 0x000fe200048070ff */
[----:B------:R-:W-:Y:S02]  /*16480*/  HADD2.F32 R36, -RZ, R40.H0_H0 ;  /* 0x20000028ff247230 */ /* 0x000fe40000004100 */
[----:B------:R-:W-:Y:S01]  /*16490*/  FMUL.FTZ R58, R39, R50 ;  /* 0x00000032273a7220 */ /* 0x000fe20000410000 */
[----:B------:R-:W-:Y:S01]  /*164a0*/  HADD2.F32 R46, -RZ, R46.H1_H1 ;  /* 0x3000002eff2e7230 */ /* 0x000fe20000004100 */
[----:B------:R-:W-:Y:S01]  /*164b0*/  F2FP.SATFINITE.E4M3.F32.PACK_AB_MERGE_C R21, R56, R21, RZ ;  /* 0x000000153815723e */ /* 0x000fe200048070ff */
[----:B------:R-:W-:-:S02]  /*164c0*/  HADD2.F32 R41, -RZ, R45.H0_H0 ;  /* 0x2000002dff297230 */ /* 0x000fc40000004100 */
[C---:B------:R-:W-:Y:S01]  /*164d0*/  FMUL.FTZ R47, R36.reuse, R43 ;  /* 0x0000002b242f7220 */ /* 0x040fe20000410000 */
[----:B------:R-:W-:Y:S02]  /*164e0*/  HADD2.F32 R32, -RZ, R38.H0_H0 ;  /* 0x20000026ff207230 */ /* 0x000fe40000004100 */
[----:B------:R-:W-:Y:S01]  /*164f0*/  FMUL.FTZ R39, R39, R46 ;  /* 0x0000002e27277220 */ /* 0x000fe20000410000 */
[----:B------:R-:W-:Y:S02]  /*16500*/  HADD2.F32 R37, -RZ, R37.H1_H1 ;  /* 0x30000025ff257230 */ /* 0x000fe40000004100 */
[-C--:B------:R-:W-:Y:S01]  /*16510*/  FMUL.FTZ R36, R36, R41.reuse ;  /* 0x0000002924247220 */ /* 0x080fe20000410000 */
[----:B------:R-:W-:Y:S02]  /*16520*/  HADD2.F32 R51, -RZ, R51.H1_H1 ;  /* 0x30000033ff337230 */ /* 0x000fe40000004100 */
[C---:B------:R-:W-:Y:S01]  /*16530*/  FFMA.FTZ R55, R32.reuse, R41, -R47 ;  /* 0x0000002920377223 */ /* 0x040fe2000001082f */
[----:B------:R-:W-:Y:S01]  /*16540*/  F2FP.F16.E4M3.UNPACK_B R41, R48.H1 ;  /* 0x00000030ff29723e */ /* 0x000fe200030006ff */
[C---:B------:R-:W-:Y:S01]  /*16550*/  FFMA.FTZ R49, R37.reuse, R46, -R58 ;  /* 0x0000002e25317223 */ /* 0x040fe2000001083a */
[----:B------:R-:W-:Y:S01]  /*16560*/  FFMA.FTZ R53, R37, R50, R39 ;  /* 0x0000003225357223 */ /* 0x000fe20000010027 */
[----:B------:R-:W-:Y:S01]  /*16570*/  F2FP.F16.E4M3.UNPACK_B R37, R42.H1 ;  /* 0x0000002aff25723e */ /* 0x000fe200030006ff */
[----:B------:R-:W-:Y:S01]  /*16580*/  FFMA.FTZ R57, R32, R43, R36 ;  /* 0x0000002b20397223 */ /* 0x000fe20000010024 */
[----:B------:R-:W-:Y:S01]  /*16590*/  HADD2.F32 R40, -RZ, R40.H1_H1 ;  /* 0x30000028ff287230 */ /* 0x000fe20000004100 */
[----:B------:R-:W-:Y:S01]  /*165a0*/  F2FP.F16.E4M3.UNPACK_B R48, R48 ;  /* 0x00000030ff30723e */ /* 0x000fe200020006ff */
[----:B------:R-:W-:Y:S01]  /*165b0*/  HADD2.F32 R45, -RZ, R45.H1_H1 ;  /* 0x3000002dff2d7230 */ /* 0x000fe20000004100 */
[----:B------:R-:W-:Y:S01]  /*165c0*/  F2FP.F16.E4M3.UNPACK_B R42, R42 ;  /* 0x0000002aff2a723e */ /* 0x000fe200020006ff */
[----:B------:R-:W-:-:S02]  /*165d0*/  HADD2.F32 R43, -RZ, R41.H0_H0 ;  /* 0x20000029ff2b7230 */ /* 0x000fc40000004100 */
[C---:B------:R-:W-:Y:S01]  /*165e0*/  FMUL.FTZ R59, R40.reuse, R51 ;  /* 0x00000033283b7220 */ /* 0x040fe20000410000 */
[----:B------:R-:W-:Y:S02]  /*165f0*/  HADD2.F32 R36, -RZ, R35.H0_H0 ;  /* 0x20000023ff247230 */ /* 0x000fe40000004100 */
[----:B------:R-:W-:Y:S01]  /*16600*/  FMUL.FTZ R40, R40, R45 ;  /* 0x0000002d28287220 */ /* 0x000fe20000410000 */
[----:B------:R-:W-:Y:S01]  /*16610*/  HADD2.F32 R39, -RZ, R37.H0_H0 ;  /* 0x20000025ff277230 */ /* 0x000fe20000004100 */
[----:B------:R-:W-:Y:S01]  /*16620*/  F2FP.SATFINITE.E4M3.F32.PACK_AB_MERGE_C R5, R14, R5, R15 ;  /* 0x000000050e05723e */ /* 0x000fe2000480700f */
[----:B------:R-:W-:Y:S02]  /*16630*/  HADD2.F32 R38, -RZ, R38.H1_H1 ;  /* 0x30000026ff267230 */ /* 0x000fe40000004100 */
[C---:B------:R-:W-:Y:S01]  /*16640*/  FMUL.FTZ R47, R36.reuse, R43 ;  /* 0x0000002b242f7220 */ /* 0x040fe20000410000 */
[----:B------:R-:W-:Y:S02]  /*16650*/  HADD2.F32 R32, -RZ, R31.H0_H0 ;  /* 0x2000001fff207230 */ /* 0x000fe40000004100 */
[----:B------:R-:W-:Y:S01]  /*16660*/  FMUL.FTZ R36, R36, R39 ;  /* 0x0000002724247220 */ /* 0x000fe20000410000 */
[----:B------:R-:W-:-:S02]  /*16670*/  HADD2.F32 R35, -RZ, R35.H1_H1 ;  /* 0x30000023ff237230 */ /* 0x000fc40000004100 */
[C---:B------:R-:W-:Y:S01]  /*16680*/  FFMA.FTZ R58, R38.reuse, R45, -R59 ;  /* 0x0000002d263a7223 */ /* 0x040fe2000001083b */
[----:B------:R-:W-:Y:S01]  /*16690*/  FFMA.FTZ R60, R38, R51, R40 ;  /* 0x00000033263c7223 */ /* 0x000fe20000010028 */
[C---:B------:R-:W-:Y:S01]  /*166a0*/  FFMA.FTZ R43, R32.reuse, R43, R36 ;  /* 0x0000002b202b7223 */ /* 0x040fe20000010024 */
[----:B------:R-:W-:Y:S02]  /*166b0*/  HADD2.F32 R38, -RZ, R41.H1_H1 ;  /* 0x30000029ff267230 */ /* 0x000fe40000004100 */
[----:B------:R-:W-:Y:S01]  /*166c0*/  FFMA.FTZ R47, R32, R39, -R47 ;  /* 0x00000027202f7223 */ /* 0x000fe2000001082f */
[----:B------:R-:W-:Y:S01]  /*166d0*/  HADD2.F32 R36, -RZ, R37.H1_H1 ;  /* 0x30000025ff247230 */ /* 0x000fe20000004100 */
[----:B------:R-:W-:Y:S01]  /*166e0*/  F2FP.SATFINITE.E4M3.F32.PACK_AB_MERGE_C R57, R60, R57, RZ ;  /* 0x000000393c39723e */ /* 0x000fe200048070ff */
[----:B------:R-:W-:Y:S02]  /*166f0*/  HADD2.F32 R31, -RZ, R31.H1_H1 ;  /* 0x3000001fff1f7230 */ /* 0x000fe40000004100 */
[----:B------:R-:W-:Y:S01]  /*16700*/  FMUL.FTZ R40, R35, R38 ;  /* 0x0000002623287220 */ /* 0x000fe20000410000 */
[----:B------:R-:W-:-:S02]  /*16710*/  HADD2.F32 R37, -RZ, R48.H0_H0 ;  /* 0x20000030ff257230 */ /* 0x000fc40000004100 */
[-C--:B------:R-:W-:Y:S01]  /*16720*/  FMUL.FTZ R35, R35, R36.reuse ;  /* 0x0000002423237220 */ /* 0x080fe20000410000 */
[----:B------:R-:W-:Y:S02]  /*16730*/  HADD2.F32 R32, -RZ, R33.H0_H0 ;  /* 0x20000021ff207230 */ /* 0x000fe40000004100 */
[C---:B------:R-:W-:Y:S01]  /*16740*/  FFMA.FTZ R40, R31.reuse, R36, -R40 ;  /* 0x000000241f287223 */ /* 0x040fe20000010828 */
[----:B------:R-:W-:Y:S02]  /*16750*/  HADD2.F32 R48, -RZ, R48.H1_H1 ;  /* 0x30000030ff307230 */ /* 0x000fe40000004100 */
[----:B------:R-:W-:Y:S01]  /*16760*/  FFMA.FTZ R46, R31, R38, R35 ;  /* 0x000000261f2e7223 */ /* 0x000fe20000010023 */
[----:B------:R-:W-:Y:S02]  /*16770*/  HADD2.F32 R35, -RZ, R42.H0_H0 ;  /* 0x2000002aff237230 */ /* 0x000fe40000004100 */
[----:B------:R-:W-:Y:S01]  /*16780*/  FMUL.FTZ R36, R32, R37 ;  /* 0x0000002520247220 */ /* 0x000fe20000410000 */
[----:B------:R-:W-:Y:S01]  /*16790*/  HADD2.F32 R31, -RZ, R29.H0_H0 ;  /* 0x2000001dff1f7230 */ /* 0x000fe20000004100 */
[----:B------:R-:W-:Y:S01]  /*167a0*/  F2FP.SATFINITE.E4M3.F32.PACK_AB_MERGE_C R13, R20, R13, R21 ;  /* 0x0000000d140d723e */ /* 0x000fe20004807015 */
[----:B------:R-:W-:-:S02]  /*167b0*/  HADD2.F32 R33, -RZ, R33.H1_H1 ;  /* 0x30000021ff217230 */ /* 0x000fc40000004100 */
[-C--:B------:R-:W-:Y:S01]  /*167c0*/  FMUL.FTZ R32, R32, R35.reuse ;  /* 0x0000002320207220 */ /* 0x080fe20000410000 */
[----:B------:R-:W-:Y:S02]  /*167d0*/  HADD2.F32 R42, -RZ, R42.H1_H1 ;  /* 0x3000002aff2a7230 */ /* 0x000fe40000004100 */
[C---:B------:R-:W-:Y:S01]  /*167e0*/  FFMA.FTZ R39, R31.reuse, R35, -R36 ;  /* 0x000000231f277223 */ /* 0x040fe20000010824 */
[----:B------:R-:W-:Y:S02]  /*167f0*/  HADD2.F32 R29, -RZ, R29.H1_H1 ;  /* 0x3000001dff1d7230 */ /* 0x000fe40000004100 */
[----:B------:R-:W-:Y:S01]  /*16800*/  FFMA.FTZ R37, R31, R37, R32 ;  /* 0x000000251f257223 */ /* 0x000fe20000010020 */
[----:B------:R-:W-:Y:S01]  /*16810*/  F2FP.F16.E4M3.UNPACK_B R35, R6.H1 ;  /* 0x00000006ff23723e */ /* 0x000fe200030006ff */
[C---:B------:R-:W-:Y:S01]  /*16820*/  FMUL.FTZ R36, R33.reuse, R48 ;  /* 0x0000003021247220 */ /* 0x040fe20000410000 */
[----:B------:R-:W-:Y:S01]  /*16830*/  F2FP.F16.E4M3.UNPACK_B R32, R12.H1 ;  /* 0x0000000cff20723e */ /* 0x000fe200030006ff */
[----:B------:R-:W-:Y:S01]  /*16840*/  FMUL.FTZ R33, R33, R42 ;  /* 0x0000002a21217220 */ /* 0x000fe20000410000 */
[----:B------:R-:W-:-:S02]  /*16850*/  HADD2.F32 R31, -RZ, R34.H0_H0 ;  /* 0x20000022ff1f7230 */ /* 0x000fc40000004100 */
[C---:B------:R-:W-:Y:S01]  /*16860*/  FFMA.FTZ R42, R29.reuse, R42, -R36 ;  /* 0x0000002a1d2a7223 */ /* 0x040fe20000010824 */
[--C-:B------:R-:W-:Y:S02]  /*16870*/  HADD2.F32 R38, -RZ, R35.reuse.H0_H0 ;  /* 0x20000023ff267230 */ /* 0x100fe40000004100 */
[----:B------:R-:W-:Y:S01]  /*16880*/  FFMA.FTZ R48, R29, R48, R33 ;  /* 0x000000301d307223 */ /* 0x000fe20000010021 */
[----:B------:R-:W-:Y:S01]  /*16890*/  HADD2.F32 R36, -RZ, R32.H0_H0 ;  /* 0x20000020ff247230 */ /* 0x000fe20000004100 */
[----:B------:R-:W-:Y:S01]  /*168a0*/  F2FP.F16.E4M3.UNPACK_B R12, R12 ;  /* 0x0000000cff0c723e */ /* 0x000fe200020006ff */
[----:B------:R-:W-:Y:S01]  /*168b0*/  HADD2.F32 R35, -RZ, R35.H1_H1 ;  /* 0x30000023ff237230 */ /* 0x000fe20000004100 */
[----:B------:R-:W-:Y:S01]  /*168c0*/  F2FP.F16.E4M3.UNPACK_B R6, R6 ;  /* 0x00000006ff06723e */ /* 0x000fe200020006ff */
[----:B------:R-:W-:Y:S02]  /*168d0*/  HADD2.F32 R34, -RZ, R34.H1_H1 ;  /* 0x30000022ff227230 */ /* 0x000fe40000004100 */
[----:B------:R-:W-:Y:S01]  /*168e0*/  FMUL.FTZ R50, R31, R36 ;  /* 0x000000241f327220 */ /* 0x000fe20000410000 */
[----:B------:R-:W-:-:S02]  /*168f0*/  HADD2.F32 R33, -RZ, R32.H1_H1 ;  /* 0x30000020ff217230 */ /* 0x000fc40000004100 */
[----:B------:R-:W-:Y:S01]  /*16900*/  FMUL.FTZ R32, R31, R38 ;  /* 0x000000261f207220 */ /* 0x000fe20000410000 */
[--C-:B------:R-:W-:Y:S02]  /*16910*/  HADD2.F32 R29, -RZ, R30.reuse.H0_H0 ;  /* 0x2000001eff1d7230 */ /* 0x100fe40000004100 */
[C---:B------:R-:W-:Y:S01]  /*16920*/  FMUL.FTZ R31, R34.reuse, R35 ;  /* 0x00000023221f7220 */ /* 0x040fe20000410000 */
[----:B------:R-:W-:Y:S02]  /*16930*/  HADD2.F32 R30, -RZ, R30.H1_H1 ;  /* 0x3000001eff1e7230 */ /* 0x000fe40000004100 */
[-C--:B------:R-:W-:Y:S01]  /*16940*/  FMUL.FTZ R34, R34, R33.reuse ;  /* 0x0000002122227220 */ /* 0x080fe20000410000 */
[----:B------:R-:W-:Y:S01]  /*16950*/  F2FP.SATFINITE.E4M3.F32.PACK_AB_MERGE_C R15, R53, R52, R57 ;  /* 0x00000034350f723e */ /* 0x000fe20004807039 */
[C---:B------:R-:W-:Y:S01]  /*16960*/  FFMA.FTZ R36, R29.reuse, R36, -R32 ;  /* 0x000000241d247223 */ /* 0x040fe20000010820 */
[----:B------:R-:W-:Y:S01]  /*16970*/  FFMA.FTZ R50, R29, R38, R50 ;  /* 0x000000261d327223 */ /* 0x000fe20000010032 */
[C---:B------:R-:W-:Y:S01]  /*16980*/  FFMA.FTZ R41, R30.reuse, R33, -R31 ;  /* 0x000000211e297223 */ /* 0x040fe2000001081f */
[----:B------:R-:W-:Y:S01]  /*16990*/  FFMA.FTZ R45, R30, R35, R34 ;  /* 0x000000231e2d7223 */ /* 0x000fe20000010022 */
[----:B------:R-:W-:-:S02]  /*169a0*/  HADD2.F32 R29, -RZ, R12.H0_H0 ;  /* 0x2000000cff1d7230 */ /* 0x000fc40000004100 */
[----:B------:R-:W-:Y:S01]  /*169b0*/  HADD2.F32 R30, -RZ, R12.H1_H1 ;  /* 0x3000000cff1e7230 */ /* 0x000fe20000004100 */
[----:B------:R-:W-:Y:S01]  /*169c0*/  F2FP.SATFINITE.E4M3.F32.PACK_AB_MERGE_C R36, R41, R36, RZ ;  /* 0x000000242924723e */ /* 0x000fe200048070ff */
[--C-:B------:R-:W-:Y:S01]  /*169d0*/  HADD2.F32 R31, -RZ, R6.reuse.H0_H0 ;  /* 0x20000006ff1f7230 */ /* 0x100fe20000004100 */
[----:B------:R-:W-:Y:S01]  /*169e0*/  F2FP.SATFINITE.E4M3.F32.PACK_AB_MERGE_C R45, R45, R50, RZ ;  /* 0x000000322d2d723e */ /* 0x000fe200048070ff */
[--C-:B------:R-:W-:Y:S02]  /*169f0*/  HADD2.F32 R12, -RZ, R7.reuse.H0_H0 ;  /* 0x20000007ff0c7230 */ /* 0x100fe40000004100 */
[----:B------:R-:W-:Y:S02]  /*16a00*/  HADD2.F32 R32, -RZ, R6.H1_H1 ;  /* 0x30000006ff207230 */ /* 0x000fe40000004100 */
[----:B------:R-:W-:Y:S02]  /*16a10*/  HADD2.F32 R7, -RZ, R7.H1_H1 ;  /* 0x30000007ff077230 */ /* 0x000fe40000004100 */
[----:B------:R-:W-:Y:S01]  /*16a20*/  FMUL.FTZ R33, R12, R31 ;  /* 0x0000001f0c217220 */ /* 0x000fe20000410000 */
[----:B------:R-:W-:-:S02]  /*16a30*/  HADD2.F32 R6, -RZ, R4.H0_H0 ;  /* 0x20000004ff067230 */ /* 0x000fc40000004100 */
        /* <DEDUP_REMOVED lines=8> */
[----:B------:R-:W-:Y:S02]  /*16ac0*/  F2FP.SATFINITE.E4M3.F32.PACK_AB_MERGE_C R7, R58, R55, RZ ;  /* 0x000000373a07723e */ /* 0x000fe400048070ff */
[----:B------:R-:W-:-:S02]  /*16ad0*/  F2FP.SATFINITE.E4M3.F32.PACK_AB_MERGE_C R4, R40, R47, RZ ;  /* 0x0000002f2804723e */ /* 0x000fc400048070ff */
[----:B------:R-:W-:Y:S02]  /*16ae0*/  F2FP.SATFINITE.E4M3.F32.PACK_AB_MERGE_C R12, R46, R43, RZ ;  /* 0x0000002b2e0c723e */ /* 0x000fe400048070ff */
[----:B------:R-:W-:Y:S02]  /*16af0*/  F2FP.SATFINITE.E4M3.F32.PACK_AB_MERGE_C R7, R49, R28, R7 ;  /* 0x0000001c3107723e */ /* 0x000fe40004807007 */
[----:B------:R-:W-:Y:S02]  /*16b00*/  F2FP.SATFINITE.E4M3.F32.PACK_AB_MERGE_C R4, R42, R39, R4 ;  /* 0x000000272a04723e */ /* 0x000fe40004807004 */
[----:B------:R-:W-:Y:S02]  /*16b10*/  F2FP.SATFINITE.E4M3.F32.PACK_AB_MERGE_C R6, R6, R33, R36 ;  /* 0x000000210606723e */ /* 0x000fe40004807024 */
[----:B------:R-:W-:Y:S02]  /*16b20*/  F2FP.SATFINITE.E4M3.F32.PACK_AB_MERGE_C R12, R48, R37, R12 ;  /* 0x00000025300c723e */ /* 0x000fe4000480700c */
[----:B------:R-:W-:Y:S01]  /*16b30*/  F2FP.SATFINITE.E4M3.F32.PACK_AB_MERGE_C R14, R32, R31, R45 ;  /* 0x0000001f200e723e */ /* 0x000fe2000480702d */
[----:B------:R4:W-:Y:S04]  /*16b40*/  STS.128 [R61+0x1e200], R4 ;  /* 0x01e200043d007388 */ /* 0x0009e80000000c00 */
[----:B------:R4:W-:Y:S02]  /*16b50*/  STS.128 [R0+0x1e200], R12 ;  /* 0x01e2000c00007388 */ /* 0x0009e40000000c00 */
.L_x_477:
[----:B------:R-:W-:Y:S05]  /*16b60*/  BSYNC B1 ;  /* 0x0000000000017941 */ /* 0x000fea0003800000 */
.L_x_476:
[----:B------:R-:W-:Y:S05]  /*16b70*/  @P2 BRA `(.L_x_458) ;  /* 0x0000000c00ec2947 */ /* 0x000fea0003800000 */
[----:B------:R-:W3:Y:S01]  /*16b80*/  LDL R53, [R1+0xc8] ;  /* 0x0000c80001357983 */ /* 0x000ee20000100800 */
[----:B--2-4-:R-:W-:Y:S01]  /*16b90*/  IMAD.IADD R0, R22, 0x1, R222 ;  /* 0x0000000116007824 */ /* 0x014fe200078e02de */
[----:B-----5:R-:W-:Y:S02]  /*16ba0*/  SHF.R.U32.HI R4, RZ, 0x8, R24 ;  /* 0x00000008ff047819 */ /* 0x020fe40000011618 */
[----:B------:R-:W-:Y:S02]  /*16bb0*/  SHF.R.U32.HI R12, RZ, 0x8, R26 ;  /* 0x00000008ff0c7819 */ /* 0x000fe4000001161a */
[----:B------:R-:W-:Y:S02]  /*16bc0*/  SHF.R.S32.HI R5, RZ, 0x1f, R0 ;  /* 0x0000001fff057819 */ /* 0x000fe40000011400 */
[----:B------:R-:W-:Y:S02]  /*16bd0*/  LOP3.LUT R13, R12, 0xff, RZ, 0xc0, !PT ;  /* 0x000000ff0c0d7812 */ /* 0x000fe400078ec0ff */
[----:B------:R-:W-:-:S02]  /*16be0*/  LEA.HI R5, R5, R0, RZ, 0x4 ;  /* 0x0000000005057211 */ /* 0x000fc400078f20ff */
[----:B------:R-:W-:Y:S02]  /*16bf0*/  LOP3.LUT R0, R24, 0xff, RZ, 0xc0, !PT ;  /* 0x000000ff18007812 */ /* 0x000fe400078ec0ff */
[----:B------:R-:W-:Y:S02]  /*16c00*/  SHF.R.S32.HI R6, RZ, 0x4, R5 ;  /* 0x00000004ff067819 */ /* 0x000fe40000011405 */
[----:B------:R-:W-:Y:S02]  /*16c10*/  LOP3.LUT R5, R4, 0xff, RZ, 0xc0, !PT ;  /* 0x000000ff04057812 */ /* 0x000fe400078ec0ff */
[----:B------:R-:W-:Y:S02]  /*16c20*/  LEA.HI R3, R3, R6, RZ, 0x1c ;  /* 0x0000000603037211 */ /* 0x000fe400078fe0ff */
[----:B------:R-:W-:Y:S02]  /*16c30*/  LOP3.LUT R4, R26, 0xff, RZ, 0xc0, !PT ;  /* 0x000000ff1a047812 */ /* 0x000fe400078ec0ff */
[----:B-1----:R-:W-:-:S02]  /*16c40*/  PRMT R21, R5, 0x7604, R0 ;  /* 0x0000760405157816 */ /* 0x002fc40000000000 */
[----:B------:R-:W-:Y:S02]  /*16c50*/  SHF.R.S32.HI R0, RZ, 0x1f, R3 ;  /* 0x0000001fff007819 */ /* 0x000fe40000011403 */
[----:B------:R-:W-:Y:S02]  /*16c60*/  PRMT R29, R13, 0x7604, R4 ;  /* 0x000076040d1d7816 */ /* 0x000fe40000000004 */
[----:B------:R-:W-:Y:S01]  /*16c70*/  LEA.HI R4, R0, R3, RZ, 0x2 ;  /* 0x0000000300047211 */ /* 0x000fe200078f10ff */
[----:B------:R-:W-:Y:S01]  /*16c80*/  IMAD.SHL.U32 R0, R3, 0x10, RZ ;  /* 0x0000001003007824 */ /* 0x000fe200078e00ff */
[----:B------:R-:W-:Y:S02]  /*16c90*/  SHF.R.U32.HI R7, RZ, 0x8, R25 ;  /* 0x00000008ff077819 */ /* 0x000fe40000011619 */
[----:B------:R-:W-:Y:S01]  /*16ca0*/  LOP3.LUT R6, R25, 0xff, RZ, 0xc0, !PT ;  /* 0x000000ff19067812 */ /* 0x000fe200078ec0ff */
[----:B------:R-:W-:Y:S01]  /*16cb0*/  IMAD.SHL.U32 R4, R4, 0x800, RZ ;  /* 0x0000080004047824 */ /* 0x000fe200078e00ff */
[----:B------:R-:W-:-:S02]  /*16cc0*/  LOP3.LUT R3, R227, 0x30, R0, 0xf8, !PT ;  /* 0x00000030e3037812 */ /* 0x000fc400078ef800 */
[----:B------:R-:W-:Y:S02]  /*16cd0*/  LOP3.LUT R7, R7, 0xff, RZ, 0xc0, !PT ;  /* 0x000000ff07077812 */ /* 0x000fe400078ec0ff */
[----:B------:R-:W-:Y:S02]  /*16ce0*/  SHF.R.U32.HI R12, RZ, 0x8, R8 ;  /* 0x00000008ff0c7819 */ /* 0x000fe40000011608 */
[----:B------:R-:W-:Y:S02]  /*16cf0*/  LOP3.LUT R3, R3, R228, RZ, 0x3c, !PT ;  /* 0x000000e403037212 */ /* 0x000fe400078e3cff */
[----:B------:R-:W-:Y:S02]  /*16d00*/  LOP3.LUT R0, R4, 0xffffe000, RZ, 0xc0, !PT ;  /* 0xffffe00004007812 */ /* 0x000fe400078ec0ff */
[----:B------:R-:W-:Y:S02]  /*16d10*/  PRMT R20, R7, 0x7604, R6 ;  /* 0x0000760407147816 */ /* 0x000fe40000000006 */
[----:B------:R-:W-:-:S02]  /*16d20*/  SHF.R.U32.HI R6, RZ, 0x8, R27 ;  /* 0x00000008ff067819 */ /* 0x000fc4000001161b */
[----:B------:R-:W-:Y:S02]  /*16d30*/  LOP3.LUT R7, R8, 0xff, RZ, 0xc0, !PT ;  /* 0x000000ff08077812 */ /* 0x000fe400078ec0ff */
[----:B------:R-:W-:Y:S02]  /*16d40*/  LOP3.LUT R12, R12, 0xff, RZ, 0xc0, !PT ;  /* 0x000000ff0c0c7812 */ /* 0x000fe400078ec0ff */
[----:B------:R-:W-:Y:S02]  /*16d50*/  IADD3 R3, R3, R229, R0 ;  /* 0x000000e503037210 */ /* 0x000fe40007ffe000 */
[----:B------:R-:W-:Y:S02]  /*16d60*/  LOP3.LUT R5, R27, 0xff, RZ, 0xc0, !PT ;  /* 0x000000ff1b057812 */ /* 0x000fe400078ec0ff */
[----:B------:R-:W-:Y:S01]  /*16d70*/  LOP3.LUT R6, R6, 0xff, RZ, 0xc0, !PT ;  /* 0x000000ff06067812 */ /* 0x000fe200078ec0ff */
[----:B------:R-:W-:Y:S01]  /*16d80*/  IMAD.IADD R0, R16, 0x1, R3 ;  /* 0x0000000110007824 */ /* 0x000fe200078e0203 */
[----:B------:R-:W-:-:S02]  /*16d90*/  PRMT R35, R12, 0x7604, R7 ;  /* 0x000076040c237816 */ /* 0x000fc40000000007 */
[----:B------:R-:W-:Y:S02]  /*16da0*/  SHF.R.U32.HI R12, RZ, 0x8, R9 ;  /* 0x00000008ff0c7819 */ /* 0x000fe40000011609 */
[----:B------:R-:W-:Y:S02]  /*16db0*/  PRMT R28, R6, 0x7604, R5 ;  /* 0x00007604061c7816 */ /* 0x000fe40000000005 */
[----:B------:R-:W-:Y:S02]  /*16dc0*/  LOP3.LUT R3, R12, 0xff, RZ, 0xc0, !PT ;  /* 0x000000ff0c037812 */ /* 0x000fe400078ec0ff */
[----:B------:R-:W1:Y:S01]  /*16dd0*/  LDS.128 R12, [R0+0x1e200] ;  /* 0x01e20000000c7984 */ /* 0x000e620000000c00 */
[----:B------:R-:W-:Y:S02]  /*16de0*/  SHF.R.U32.HI R32, RZ, 0x8, R10 ;  /* 0x00000008ff207819 */ /* 0x000fe4000001160a */
[----:B------:R-:W-:Y:S02]  /*16df0*/  LOP3.LUT R30, R9, 0xff, RZ, 0xc0, !PT ;  /* 0x000000ff091e7812 */ /* 0x000fe400078ec0ff */
[----:B------:R-:W-:-:S02]  /*16e00*/  LOP3.LUT R31, R10, 0xff, RZ, 0xc0, !PT ;  /* 0x000000ff0a1f7812 */ /* 0x000fc400078ec0ff */
[----:B------:R-:W-:Y:S02]  /*16e10*/  LOP3.LUT R32, R32, 0xff, RZ, 0xc0, !PT ;  /* 0x000000ff20207812 */ /* 0x000fe400078ec0ff */
[----:B------:R-:W-:Y:S02]  /*16e20*/  PRMT R30, R3, 0x7604, R30 ;  /* 0x00007604031e7816 */ /* 0x000fe4000000001e */
[----:B------:R-:W-:Y:S02]  /*16e30*/  SHF.R.U32.HI R3, RZ, 0x10, R25 ;  /* 0x00000010ff037819 */ /* 0x000fe40000011619 */
[----:B0-----:R-:W-:Y:S02]  /*16e40*/  SHF.R.U32.HI R37, RZ, 0x10, R9 ;  /* 0x00000010ff257819 */ /* 0x001fe40000011609 */
[----:B------:R-:W-:Y:S01]  /*16e50*/  PRMT R39, R32, 0x7604, R31 ;  /* 0x0000760420277816 */ /* 0x000fe2000000001f */
[----:B------:R-:W-:Y:S01]  /*16e60*/  IMAD.U32 R3, R3, 0x10000, RZ ;  /* 0x0001000003037824 */ /* 0x000fe200078e00ff */
[----:B------:R-:W-:-:S02]  /*16e70*/  SHF.R.U32.HI R31, RZ, 0x10, R27 ;  /* 0x00000010ff1f7819 */ /* 0x000fc4000001161b */
[--C-:B------:R-:W-:Y:S02]  /*16e80*/  SHF.R.U32.HI R34, RZ, 0x8, R11.reuse ;  /* 0x00000008ff227819 */ /* 0x100fe4000001160b */
[----:B------:R-:W-:Y:S01]  /*16e90*/  SHF.L.U32 R37, R37, 0x10, RZ ;  /* 0x0000001025257819 */ /* 0x000fe200000006ff */
[----:B------:R-:W-:Y:S01]  /*16ea0*/  IMAD.U32 R31, R31, 0x10000, RZ ;  /* 0x000100001f1f7824 */ /* 0x000fe200078e00ff */
[----:B------:R-:W-:Y:S02]  /*16eb0*/  SHF.R.U32.HI R41, RZ, 0x10, R11 ;  /* 0x00000010ff297819 */ /* 0x000fe4000001160b */
[----:B------:R-:W-:Y:S02]  /*16ec0*/  LOP3.LUT R33, R11, 0xff, RZ, 0xc0, !PT ;  /* 0x000000ff0b217812 */ /* 0x000fe400078ec0ff */
[----:B------:R-:W-:Y:S01]  /*16ed0*/  LOP3.LUT R34, R34, 0xff, RZ, 0xc0, !PT ;  /* 0x000000ff22227812 */ /* 0x000fe200078ec0ff */
[----:B------:R-:W-:Y:S01]  /*16ee0*/  IMAD.U32 R41, R41, 0x10000, RZ ;  /* 0x0001000029297824 */ /* 0x000fe200078e00ff */
[----:B------:R-:W-:-:S02]  /*16ef0*/  LOP3.LUT R37, R30, 0xff0000, R37, 0xf8, !PT ;  /* 0x00ff00001e257812 */ /* 0x000fc400078ef825 */
[----:B------:R-:W-:Y:S02]  /*16f00*/  LOP3.LUT R3, R20, 0xff0000, R3, 0xf8, !PT ;  /* 0x00ff000014037812 */ /* 0x000fe400078ef803 */
[----:B------:R-:W-:Y:S02]  /*16f10*/  LOP3.LUT R21, R21, 0xff0000, R24, 0xf8, !PT ;  /* 0x00ff000015157812 */ /* 0x000fe400078ef818 */
[----:B------:R-:W-:Y:S02]  /*16f20*/  PRMT R34, R34, 0x7604, R33 ;  /* 0x0000760422227816 */ /* 0x000fe40000000021 */
[----:B------:R-:W-:Y:S02]  /*16f30*/  LOP3.LUT R35, R35, 0xff0000, R8, 0xf8, !PT ;  /* 0x00ff000023237812 */ /* 0x000fe400078ef808 */
[----:B------:R-:W-:Y:S02]  /*16f40*/  LOP3.LUT R33, R28, 0xff0000, R31, 0xf8, !PT ;  /* 0x00ff00001c217812 */ /* 0x000fe400078ef81f */
        /* <DEDUP_REMOVED lines=8> */
[----:B------:R-:W-:Y:S02]  /*16fd0*/  F2FP.F16.E4M3.UNPACK_B R35, R37 ;  /* 0x00000025ff23723e */ /* 0x000fe400020006ff */
[----:B------:R-:W-:Y:S02]  /*16fe0*/  F2FP.F16.E4M3.UNPACK_B R33, R32 ;  /* 0x00000020ff21723e */ /* 0x000fe400020006ff */
[----:B------:R-:W-:Y:S01]  /*16ff0*/  LOP3.LUT R20, R29, 0xff000000, R26, 0xf8, !PT ;  /* 0xff0000001d147812 */ /* 0x000fe200078ef81a */
[----:B------:R-:W-:Y:S01]  /*17000*/  HADD2.F32 R38, -RZ, R35.H0_H0 ;  /* 0x20000023ff267230 */ /* 0x000fe20000004100 */
[----:B------:R-:W-:Y:S02]  /*17010*/  LOP3.LUT R8, R39, 0xff000000, R10, 0xf8, !PT ;  /* 0xff00000027087812 */ /* 0x000fe400078ef80a */
[----:B------:R-:W-:-:S02]  /*17020*/  LOP3.LUT R40, R41, 0xff000000, R11, 0xf8, !PT ;  /* 0xff00000029287812 */ /* 0x000fc400078ef80b */
[----:B-1----:R-:W-:Y:S02]  /*17030*/  F2FP.F16.E4M3.UNPACK_B R27, R13.H1 ;  /* 0x0000000dff1b723e */ /* 0x002fe400030006ff */
[-C--:B------:R-:W-:Y:S02]  /*17040*/  F2FP.F16.E4M3.UNPACK_B R29, R15.reuse ;  /* 0x0000000fff1d723e */ /* 0x080fe400020006ff */
[----:B------:R-:W-:Y:S02]  /*17050*/  F2FP.F16.E4M3.UNPACK_B R30, R15.H1 ;  /* 0x0000000fff1e723e */ /* 0x000fe400030006ff */
[----:B------:R-:W-:Y:S02]  /*17060*/  F2FP.F16.E4M3.UNPACK_B R15, R12.H1 ;  /* 0x0000000cff0f723e */ /* 0x000fe400030006ff */
[----:B------:R-:W-:Y:S02]  /*17070*/  F2FP.F16.E4M3.UNPACK_B R37, R37.H1 ;  /* 0x00000025ff25723e */ /* 0x000fe400030006ff */
[----:B------:R-:W-:-:S02]  /*17080*/  F2FP.F16.E4M3.UNPACK_B R32, R32.H1 ;  /* 0x00000020ff20723e */ /* 0x000fc400030006ff */
[----:B------:R-:W-:Y:S01]  /*17090*/  F2FP.F16.E4M3.UNPACK_B R28, R14.H1 ;  /* 0x0000000eff1c723e */ /* 0x000fe200030006ff */
[----:B------:R-:W-:Y:S01]  /*170a0*/  HADD2.F32 R41, -RZ, R37.H0_H0 ;  /* 0x20000025ff297230 */ /* 0x000fe20000004100 */
[----:B---3--:R-:W0:Y:S02]  /*170b0*/  LDS.128 R4, [R53+0x1e200] ;  /* 0x01e2000035047984 */ /* 0x008e240000000c00 */
[-C--:B0-----:R-:W-:Y:S02]  /*170c0*/  F2FP.F16.E4M3.UNPACK_B R3, R6.reuse ;  /* 0x00000006ff03723e */ /* 0x081fe400020006ff */
[----:B------:R-:W-:Y:S02]  /*170d0*/  F2FP.F16.E4M3.UNPACK_B R24, R6.H1 ;  /* 0x00000006ff18723e */ /* 0x000fe400030006ff */
[----:B------:R-:W-:Y:S02]  /*170e0*/  F2FP.F16.E4M3.UNPACK_B R6, R13 ;  /* 0x0000000dff06723e */ /* 0x000fe400020006ff */
[----:B------:R-:W-:-:S02]  /*170f0*/  F2FP.F16.E4M3.UNPACK_B R25, R7 ;  /* 0x00000007ff19723e */ /* 0x000fc400020006ff */
[----:B------:R-:W-:Y:S02]  /*17100*/  F2FP.F16.E4M3.UNPACK_B R26, R7.H1 ;  /* 0x00000007ff1a723e */ /* 0x000fe400030006ff */
[-C--:B------:R-:W-:Y:S02]  /*17110*/  F2FP.F16.E4M3.UNPACK_B R10, R5.reuse ;  /* 0x00000005ff0a723e */ /* 0x080fe400020006ff */
[-C--:B------:R-:W-:Y:S02]  /*17120*/  F2FP.F16.E4M3.UNPACK_B R7, R4.reuse ;  /* 0x00000004ff07723e */ /* 0x080fe400020006ff */
[----:B------:R-:W-:Y:S01]  /*17130*/  F2FP.F16.E4M3.UNPACK_B R11, R4.H1 ;  /* 0x00000004ff0b723e */ /* 0x000fe200030006ff */
[----:B------:R-:W-:Y:S01]  /*17140*/  HADD2.F32 R4, -RZ, R6.H0_H0 ;  /* 0x20000006ff047230 */ /* 0x000fe20000004100 */
[----:B------:R-:W-:Y:S01]  /*17150*/  F2FP.F16.E4M3.UNPACK_B R21, R5.H1 ;  /* 0x00000005ff15723e */ /* 0x000fe200030006ff */
[----:B------:R-:W-:Y:S01]  /*17160*/  HADD2.F32 R5, -RZ, R33.H0_H0 ;  /* 0x20000021ff057230 */ /* 0x000fe20000004100 */
[----:B------:R-:W-:Y:S01]  /*17170*/  F2FP.F16.E4M3.UNPACK_B R13, R12 ;  /* 0x0000000cff0d723e */ /* 0x000fe200020006ff */
[----:B------:R-:W-:-:S02]  /*17180*/  HADD2.F32 R9, -RZ, R10.H0_H0 ;  /* 0x2000000aff097230 */ /* 0x000fc40000004100 */
[C---:B------:R-:W-:Y:S01]  /*17190*/  FMUL.FTZ R12, R4.reuse, R38 ;  /* 0x00000026040c7220 */ /* 0x040fe20000410000 */
[----:B------:R-:W-:Y:S02]  /*171a0*/  HADD2.F32 R6, -RZ, R6.H1_H1 ;  /* 0x30000006ff067230 */ /* 0x000fe40000004100 */
[-C--:B------:R-:W-:Y:S01]  /*171b0*/  FMUL.FTZ R39, R4, R5.reuse ;  /* 0x0000000504277220 */ /* 0x080fe20000410000 */
[----:B------:R-:W-:Y:S02]  /*171c0*/  HADD2.F32 R33, -RZ, R33.H1_H1 ;  /* 0x30000021ff217230 */ /* 0x000fe40000004100 */
[C---:B------:R-:W-:Y:S01]  /*171d0*/  FFMA.FTZ R5, R9.reuse, R5, -R12 ;  /* 0x0000000509057223 */ /* 0x040fe2000001080c */
[----:B------:R-:W-:Y:S01]  /*171e0*/  F2FP.F16.E4M3.UNPACK_B R4, R14 ;  /* 0x0000000eff04723e */ /* 0x000fe200020006ff */
[----:B------:R-:W-:Y:S01]  /*171f0*/  FFMA.FTZ R9, R9, R38, R39 ;  /* 0x0000002609097223 */ /* 0x000fe20000010027 */
[----:B------:R-:W-:Y:S02]  /*17200*/  HADD2.F32 R39, -RZ, R35.H1_H1 ;  /* 0x30000023ff277230 */ /* 0x000fe40000004100 */
[----:B------:R-:W-:Y:S01]  /*17210*/  FMUL.FTZ R38, R6, R33 ;  /* 0x0000002106267220 */ /* 0x000fe20000410000 */
[----:B------:R-:W-:-:S02]  /*17220*/  HADD2.F32 R10, -RZ, R10.H1_H1 ;  /* 0x3000000aff0a7230 */ /* 0x000fc40000004100 */
[----:B------:R-:W-:Y:S02]  /*17230*/  HADD2.F32 R14, -RZ, R27.H0_H0 ;  /* 0x2000001bff0e7230 */ /* 0x000fe40000004100 */
[----:B------:R-:W-:Y:S01]  /*17240*/  FMUL.FTZ R43, R6, R39 ;  /* 0x00000027062b7220 */ /* 0x000fe20000410000 */
[----:B------:R-:W-:Y:S02]  /*17250*/  HADD2.F32 R35, -RZ, R32.H0_H0 ;  /* 0x20000020ff237230 */ /* 0x000fe40000004100 */
[----:B------:R-:W-:Y:S02]  /*17260*/  HADD2.F32 R12, -RZ, R21.H0_H0 ;  /* 0x20000015ff0c7230 */ /* 0x000fe40000004100 */
[----:B------:R-:W-:Y:S01]  /*17270*/  FFMA.FTZ R6, R10, R33, -R43 ;  /* 0x000000210a067223 */ /* 0x000fe2000001082b */
[----:B------:R-:W-:Y:S01]  /*17280*/  FMUL.FTZ R45, R14, R41 ;  /* 0x000000290e2d7220 */ /* 0x000fe20000410000 */
[----:B------:R-:W-:Y:S01]  /*17290*/  FFMA.FTZ R10, R10, R39, R38 ;  /* 0x000000270a0a7223 */ /* 0x000fe20000010026 */
[----:B------:R-:W-:Y:S01]  /*172a0*/  FMUL.FTZ R14, R14, R35 ;  /* 0x000000230e0e7220 */ /* 0x000fe20000410000 */
[----:B------:R-:W-:Y:S01]  /*172b0*/  F2FP.F16.E4M3.UNPACK_B R39, R40 ;  /* 0x00000028ff27723e */ /* 0x000fe200020006ff */
[----:B------:R-:W-:Y:S01]  /*172c0*/  HADD2.F32 R38, -RZ, R37.H1_H1 ;  /* 0x30000025ff267230 */ /* 0x000fe20000004100 */
[----:B------:R-:W-:Y:S01]  /*172d0*/  F2FP.F16.E4M3.UNPACK_B R33, R34 ;  /* 0x00000022ff21723e */ /* 0x000fe200020006ff */
[----:B------:R-:W-:-:S02]  /*172e0*/  HADD2.F32 R27, -RZ, R27.H1_H1 ;  /* 0x3000001bff1b7230 */ /* 0x000fc40000004100 */
[C---:B------:R-:W-:Y:S01]  /*172f0*/  FFMA.FTZ R41, R12.reuse, R41, R14 ;  /* 0x000000290c297223 */ /* 0x040fe2000001000e */
[----:B------:R-:W-:Y:S02]  /*17300*/  HADD2.F32 R32, -RZ, R32.H1_H1 ;  /* 0x30000020ff207230 */ /* 0x000fe40000004100 */
[----:B------:R-:W-:Y:S01]  /*17310*/  FFMA.FTZ R45, R12, R35, -R45 ;  /* 0x000000230c2d7223 */ /* 0x000fe2000001082d */
[----:B------:R-:W-:Y:S02]  /*17320*/  HADD2.F32 R37, -RZ, R39.H0_H0 ;  /* 0x20000027ff257230 */ /* 0x000fe40000004100 */
[C---:B------:R-:W-:Y:S01]  /*17330*/  FMUL.FTZ R42, R27.reuse, R38 ;  /* 0x000000261b2a7220 */ /* 0x040fe20000410000 */
[----:B------:R-:W-:Y:S02]  /*17340*/  HADD2.F32 R14, -RZ, R29.H0_H0 ;  /* 0x2000001dff0e7230 */ /* 0x000fe40000004100 */
[----:B------:R-:W-:Y:S01]  /*17350*/  FMUL.FTZ R27, R27, R32 ;  /* 0x000000201b1b7220 */ /* 0x000fe20000410000 */
[----:B------:R-:W-:Y:S01]  /*17360*/  HADD2.F32 R35, -RZ, R33.H0_H0 ;  /* 0x20000021ff237230 */ /* 0x000fe20000004100 */
[----:B------:R-:W-:Y:S01]  /*17370*/  F2FP.F16.E4M3.UNPACK_B R40, R40.H1 ;  /* 0x00000028ff28723e */ /* 0x000fe200030006ff */
[----:B------:R-:W-:-:S02]  /*17380*/  HADD2.F32 R21, -RZ, R21.H1_H1 ;  /* 0x30000015ff157230 */ /* 0x000fc40000004100 */
[C---:B------:R-:W-:Y:S01]  /*17390*/  FMUL.FTZ R43, R14.reuse, R37 ;  /* 0x000000250e2b7220 */ /* 0x040fe20000410000 */
[----:B------:R-:W-:Y:S02]  /*173a0*/  HADD2.F32 R12, -RZ, R25.H0_H0 ;  /* 0x20000019ff0c7230 */ /* 0x000fe40000004100 */
[----:B------:R-:W-:Y:S01]  /*173b0*/  FMUL.FTZ R14, R14, R35 ;  /* 0x000000230e0e7220 */ /* 0x000fe20000410000 */
[----:B------:R-:W-:Y:S02]  /*173c0*/  HADD2.F32 R29, -RZ, R29.H1_H1 ;  /* 0x3000001dff1d7230 */ /* 0x000fe40000004100 */
[C---:B------:R-:W-:Y:S01]  /*173d0*/  FFMA.FTZ R46, R21.reuse, R38, R27 ;  /* 0x00000026152e7223 */ /* 0x040fe2000001001b */
[----:B------:R-:W-:Y:S01]  /*173e0*/  FFMA.FTZ R42, R21, R32, -R42 ;  /* 0x00000020152a7223 */ /* 0x000fe2000001082a */
[----:B------:R-:W-:Y:S02]  /*173f0*/  HADD2.F32 R38, -RZ, R39.H1_H1 ;  /* 0x30000027ff267230 */ /* 0x000fe40000004100 */
[----:B------:R-:W-:Y:S01]  /*17400*/  FFMA.FTZ R47, R12, R37, R14 ;  /* 0x000000250c2f7223 */ /* 0x000fe2000001000e */
[----:B------:R-:W-:Y:S01]  /*17410*/  HADD2.F32 R32, -RZ, R33.H1_H1 ;  /* 0x30000021ff207230 */ /* 0x000fe20000004100 */
[----:B------:R-:W-:Y:S01]  /*17420*/  F2FP.F16.E4M3.UNPACK_B R34, R34.H1 ;  /* 0x00000022ff22723e */ /* 0x000fe200030006ff */
[----:B------:R-:W-:-:S02]  /*17430*/  HADD2.F32 R27, -RZ, R40.H0_H0 ;  /* 0x20000028ff1b7230 */ /* 0x000fc40000004100 */
[----:B------:R-:W-:Y:S01]  /*17440*/  FFMA.FTZ R43, R12, R35, -R43 ;  /* 0x000000230c2b7223 */ /* 0x000fe2000001082b */
[----:B------:R-:W-:Y:S02]  /*17450*/  HADD2.F32 R14, -RZ, R30.H0_H0 ;  /* 0x2000001eff0e7230 */ /* 0x000fe40000004100 */
[C---:B------:R-:W-:Y:S01]  /*17460*/  FMUL.FTZ R48, R29.reuse, R38 ;  /* 0x000000261d307220 */ /* 0x040fe20000410000 */
[----:B------:R-:W-:Y:S02]  /*17470*/  HADD2.F32 R25, -RZ, R25.H1_H1 ;  /* 0x30000019ff197230 */ /* 0x000fe40000004100 */
[----:B------:R-:W-:Y:S01]  /*17480*/  FMUL.FTZ R29, R29, R32 ;  /* 0x000000201d1d7220 */ /* 0x000fe20000410000 */
[----:B------:R-:W-:Y:S02]  /*17490*/  HADD2.F32 R21, -RZ, R34.H0_H0 ;  /* 0x20000022ff157230 */ /* 0x000fe40000004100 */
[----:B------:R-:W-:Y:S01]  /*174a0*/  FMUL.FTZ R33, R14, R27 ;  /* 0x0000001b0e217220 */ /* 0x000fe20000410000 */
[----:B------:R-:W-:-:S02]  /*174b0*/  HADD2.F32 R12, -RZ, R26.H0_H0 ;  /* 0x2000001aff0c7230 */ /* 0x000fc40000004100 */
[C---:B------:R-:W-:Y:S01]  /*174c0*/  FFMA.FTZ R50, R25.reuse, R38, R29 ;  /* 0x0000002619327223 */ /* 0x040fe2000001001d */
[----:B------:R-:W-:Y:S01]  /*174d0*/  F2FP.F16.E4M3.UNPACK_B R29, R36.H1 ;  /* 0x00000024ff1d723e */ /* 0x000fe200030006ff */
[-C--:B------:R-:W-:Y:S01]  /*174e0*/  FMUL.FTZ R14, R14, R21.reuse ;  /* 0x000000150e0e7220 */ /* 0x080fe20000410000 */
[----:B------:R-:W-:Y:S02]  /*174f0*/  HADD2.F32 R35, -RZ, R40.H1_H1 ;  /* 0x30000028ff237230 */ /* 0x000fe40000004100 */
[C---:B------:R-:W-:Y:S01]  /*17500*/  FFMA.FTZ R39, R12.reuse, R21, -R33 ;  /* 0x000000150c277223 */ /* 0x040fe20000010821 */
[----:B------:R-:W-:Y:S01]  /*17510*/  F2FP.F16.E4M3.UNPACK_B R21, R31.H1 ;  /* 0x0000001fff15723e */ /* 0x000fe200030006ff */
[----:B------:R-:W-:Y:S01]  /*17520*/  FFMA.FTZ R49, R12, R27, R14 ;  /* 0x0000001b0c317223 */ /* 0x000fe2000001000e */
[----:B------:R-:W-:Y:S02]  /*17530*/  HADD2.F32 R30, -RZ, R30.H1_H1 ;  /* 0x3000001eff1e7230 */ /* 0x000fe40000004100 */
[----:B------:R-:W-:Y:S01]  /*17540*/  FFMA.FTZ R48, R25, R32, -R48 ;  /* 0x0000002019307223 */ /* 0x000fe20000010830 */
[----:B------:R-:W-:Y:S01]  /*17550*/  HADD2.F32 R27, -RZ, R34.H1_H1 ;  /* 0x30000022ff1b7230 */ /* 0x000fe20000004100 */
[----:B------:R-:W-:Y:S01]  /*17560*/  F2FP.F16.E4M3.UNPACK_B R36, R36 ;  /* 0x00000024ff24723e */ /* 0x000fe200020006ff */
[----:B------:R-:W-:-:S02]  /*17570*/  HADD2.F32 R33, -RZ, R29.H0_H0 ;  /* 0x2000001dff217230 */ /* 0x000fc40000004100 */
[C---:B------:R-:W-:Y:S01]  /*17580*/  FMUL.FTZ R51, R30.reuse, R35 ;  /* 0x000000231e337220 */ /* 0x040fe20000410000 */
[----:B------:R-:W-:Y:S02]  /*17590*/  HADD2.F32 R14, -RZ, R15.H0_H0 ;  /* 0x2000000fff0e7230 */ /* 0x000fe40000004100 */
[----:B------:R-:W-:Y:S01]  /*175a0*/  FMUL.FTZ R30, R30, R27 ;  /* 0x0000001b1e1e7220 */ /* 0x000fe20000410000 */
[----:B------:R-:W-:Y:S01]  /*175b0*/  HADD2.F32 R25, -RZ, R21.H0_H0 ;  /* 0x20000015ff197230 */ /* 0x000fe20000004100 */
[----:B------:R-:W-:Y:S01]  /*175c0*/  F2FP.F16.E4M3.UNPACK_B R31, R31 ;  /* 0x0000001fff1f723e */ /* 0x000fe200020006ff */
        /* <DEDUP_REMOVED lines=16> */
[--C-:B------:R-:W-:Y:S02]  /*176d0*/  HADD2.F32 R15, -RZ, R36.reuse.H0_H0 ;  /* 0x20000024ff0f7230 */ /* 0x100fe40000004100 */
[C---:B------:R-:W-:Y:S01]  /*176e0*/  FFMA.FTZ R34, R11.reuse, R14, -R30 ;  /* 0x0000000e0b227223 */ /* 0x040fe2000001081e */
[----:B------:R-:W-:Y:S02]  /*176f0*/  HADD2.F32 R14, -RZ, R31.H0_H0 ;  /* 0x2000001fff0e7230 */ /* 0x000fe40000004100 */
[----:B------:R-:W-:Y:S01]  /*17700*/  FFMA.FTZ R38, R11, R26, R21 ;  /* 0x0000001a0b267223 */ /* 0x000fe20000010015 */
[----:B------:R-:W-:Y:S02]  /*17710*/  HADD2.F32 R11, -RZ, R7.H0_H0 ;  /* 0x20000007ff0b7230 */ /* 0x000fe40000004100 */
[----:B------:R-:W-:Y:S01]  /*17720*/  FMUL.FTZ R26, R12, R15 ;  /* 0x0000000f0c1a7220 */ /* 0x000fe20000410000 */
[----:B------:R-:W-:-:S02]  /*17730*/  HADD2.F32 R36, -RZ, R36.H1_H1 ;  /* 0x30000024ff247230 */ /* 0x000fc40000004100 */
[-C--:B------:R-:W-:Y:S01]  /*17740*/  FMUL.FTZ R30, R12, R14.reuse ;  /* 0x0000000e0c1e7220 */ /* 0x080fe20000410000 */
[----:B------:R-:W-:Y:S02]  /*17750*/  HADD2.F32 R13, -RZ, R13.H1_H1 ;  /* 0x3000000dff0d7230 */ /* 0x000fe40000004100 */
[----:B------:R-:W-:Y:S01]  /*17760*/  FFMA.FTZ R25, R11, R14, -R26 ;  /* 0x0000000e0b197223 */ /* 0x000fe2000001081a */
[----:B------:R-:W-:Y:S01]  /*17770*/  HADD2.F32 R12, -RZ, R31.H1_H1 ;  /* 0x3000001fff0c7230 */ /* 0x000fe20000004100 */
[----:B------:R-:W-:Y:S01]  /*17780*/  F2FP.F16.E4M3.UNPACK_B R21, R8.H1 ;  /* 0x00000008ff15723e */ /* 0x000fe200030006ff */
[----:B------:R-:W-:Y:S02]  /*17790*/  HADD2.F32 R7, -RZ, R7.H1_H1 ;  /* 0x30000007ff077230 */ /* 0x000fe40000004100 */
[----:B------:R-:W-:Y:S01]  /*177a0*/  FMUL.FTZ R26, R13, R36 ;  /* 0x000000240d1a7220 */ /* 0x000fe20000410000 */
[----:B------:R-:W-:Y:S01]  /*177b0*/  F2FP.F16.E4M3.UNPACK_B R14, R20.H1 ;  /* 0x00000014ff0e723e */ /* 0x000fe200030006ff */
[----:B------:R-:W-:Y:S01]  /*177c0*/  FFMA.FTZ R30, R11, R15, R30 ;  /* 0x0000000f0b1e7223 */ /* 0x000fe2000001001e */
[-C--:B------:R-:W-:Y:S01]  /*177d0*/  FMUL.FTZ R13, R13, R12.reuse ;  /* 0x0000000c0d0d7220 */ /* 0x080fe20000410000 */
[----:B------:R-:W-:Y:S01]  /*177e0*/  FFMA.FTZ R32, R7, R12, -R26 ;  /* 0x0000000c07207223 */ /* 0x000fe2000001081a */
[----:B------:R-:W-:Y:S01]  /*177f0*/  HADD2.F32 R26, -RZ, R21.H0_H0 ;  /* 0x20000015ff1a7230 */ /* 0x000fe20000004100 */
[----:B------:R-:W-:Y:S01]  /*17800*/  F2FP.F16.E4M3.UNPACK_B R8, R8 ;  /* 0x00000008ff08723e */ /* 0x000fe200020006ff */
[----:B------:R-:W-:-:S02]  /*17810*/  HADD2.F32 R11, -RZ, R28.H0_H0 ;  /* 0x2000001cff0b7230 */ /* 0x000fc40000004100 */
[----:B------:R-:W-:Y:S01]  /*17820*/  FFMA.FTZ R15, R7, R36, R13 ;  /* 0x00000024070f7223 */ /* 0x000fe2000001000d */
[----:B------:R-:W-:Y:S01]  /*17830*/  HADD2.F32 R12, -RZ, R14.H0_H0 ;  /* 0x2000000eff0c7230 */ /* 0x000fe20000004100 */
[----:B------:R-:W-:Y:S01]  /*17840*/  F2FP.F16.E4M3.UNPACK_B R20, R20 ;  /* 0x00000014ff14723e */ /* 0x000fe200020006ff */
[----:B------:R-:W-:Y:S01]  /*17850*/  HADD2.F32 R21, -RZ, R21.H1_H1 ;  /* 0x30000015ff157230 */ /* 0x000fe20000004100 */
[----:B------:R-:W-:Y:S01]  /*17860*/  F2FP.SATFINITE.E4M3.F32.PACK_AB_MERGE_C R41, R46, R41, RZ ;  /* 0x000000292e29723e */ /* 0x000fe200048070ff */
[----:B------:R-:W-:Y:S02]  /*17870*/  HADD2.F32 R28, -RZ, R28.H1_H1 ;  /* 0x3000001cff1c7230 */ /* 0x000fe40000004100 */
[C---:B------:R-:W-:Y:S01]  /*17880*/  FMUL.FTZ R36, R11.reuse, R12 ;  /* 0x0000000c0b247220 */ /* 0x040fe20000410000 */
[----:B------:R-:W-:Y:S02]  /*17890*/  HADD2.F32 R13, -RZ, R14.H1_H1 ;  /* 0x3000000eff0d7230 */ /* 0x000fe40000004100 */
[----:B------:R-:W-:Y:S01]  /*178a0*/  FMUL.FTZ R14, R11, R26 ;  /* 0x0000001a0b0e7220 */ /* 0x000fe20000410000 */
[----:B------:R-:W-:-:S02]  /*178b0*/  HADD2.F32 R7, -RZ, R24.H0_H0 ;  /* 0x20000018ff077230 */ /* 0x000fc40000004100 */
[C---:B------:R-:W-:Y:S01]  /*178c0*/  FMUL.FTZ R11, R28.reuse, R21 ;  /* 0x000000151c0b7220 */ /* 0x040fe20000410000 */
[----:B------:R-:W-:Y:S02]  /*178d0*/  HADD2.F32 R24, -RZ, R24.H1_H1 ;  /* 0x30000018ff187230 */ /* 0x000fe40000004100 */
[----:B------:R-:W-:Y:S01]  /*178e0*/  FMUL.FTZ R28, R28, R13 ;  /* 0x0000000d1c1c7220 */ /* 0x000fe20000410000 */
[----:B------:R-:W-:Y:S01]  /*178f0*/  F2FP.SATFINITE.E4M3.F32.PACK_AB_MERGE_C R5, R6, R5, R42 ;  /* 0x000000050605723e */ /* 0x000fe2000480702a */
[C---:B------:R-:W-:Y:S01]  /*17900*/  FFMA.FTZ R36, R7.reuse, R26, R36 ;  /* 0x0000001a07247223 */ /* 0x040fe20000010024 */
[----:B------:R-:W-:Y:S01]  /*17910*/  FFMA.FTZ R27, R7, R12, -R14 ;  /* 0x0000000c071b7223 */ /* 0x000fe2000001080e */
[C---:B------:R-:W-:Y:S01]  /*17920*/  FFMA.FTZ R26, R24.reuse, R13, -R11 ;  /* 0x0000000d181a7223 */ /* 0x040fe2000001080b */
[----:B------:R-:W-:Y:S02]  /*17930*/  HADD2.F32 R12, -RZ, R8.H0_H0 ;  /* 0x20000008ff0c7230 */ /* 0x000fe40000004100 */
[----:B------:R-:W-:Y:S01]  /*17940*/  FFMA.FTZ R29, R24, R21, R28 ;  /* 0x00000015181d7223 */ /* 0x000fe2000001001c */
[----:B------:R-:W-:Y:S01]  /*17950*/  HADD2.F32 R7, -RZ, R4.H0_H0 ;  /* 0x20000004ff077230 */ /* 0x000fe20000004100 */
[----:B------:R-:W-:Y:S01]  /*17960*/  F2FP.SATFINITE.E4M3.F32.PACK_AB_MERGE_C R9, R10, R9, R41 ;  /* 0x000000090a09723e */ /* 0x000fe20004807029 */
[----:B------:R-:W-:Y:S01]  /*17970*/  HADD2.F32 R13, -RZ, R8.H1_H1 ;  /* 0x30000008ff0d7230 */ /* 0x000fe20000004100 */
[----:B------:R-:W-:Y:S01]  /*17980*/  F2FP.SATFINITE.E4M3.F32.PACK_AB_MERGE_C R26, R26, R27, RZ ;  /* 0x0000001b1a1a723e */ /* 0x000fe200048070ff */
[----:B------:R-:W-:-:S02]  /*17990*/  HADD2.F32 R11, -RZ, R20.H0_H0 ;  /* 0x20000014ff0b7230 */ /* 0x000fc40000004100 */
[----:B------:R-:W-:Y:S01]  /*179a0*/  FMUL.FTZ R21, R7, R12 ;  /* 0x0000000c07157220 */ /* 0x000fe20000410000 */
[----:B------:R-:W-:Y:S01]  /*179b0*/  HADD2.F32 R8, -RZ, R4.H1_H1 ;  /* 0x30000004ff087230 */ /* 0x000fe20000004100 */
[----:B------:R-:W-:Y:S01]  /*179c0*/  F2FP.SATFINITE.E4M3.F32.PACK_AB_MERGE_C R29, R29, R36, RZ ;  /* 0x000000241d1d723e */ /* 0x000fe200048070ff */
[----:B------:R-:W-:Y:S02]  /*179d0*/  HADD2.F32 R20, -RZ, R20.H1_H1 ;  /* 0x30000014ff147230 */ /* 0x000fe40000004100 */
[----:B------:R-:W-:Y:S01]  /*179e0*/  FMUL.FTZ R7, R7, R11 ;  /* 0x0000000b07077220 */ /* 0x000fe20000410000 */
[--C-:B------:R-:W-:Y:S02]  /*179f0*/  HADD2.F32 R4, -RZ, R3.reuse.H0_H0 ;  /* 0x20000003ff047230 */ /* 0x100fe40000004100 */
[C---:B------:R-:W-:Y:S01]  /*17a00*/  FMUL.FTZ R14, R8.reuse, R13 ;  /* 0x0000000d080e7220 */ /* 0x040fe20000410000 */
[----:B------:R-:W-:Y:S02]  /*17a10*/  HADD2.F32 R3, -RZ, R3.H1_H1 ;  /* 0x30000003ff037230 */ /* 0x000fe40000004100 */
[----:B------:R-:W-:Y:S01]  /*17a20*/  FMUL.FTZ R8, R8, R20 ;  /* 0x0000001408087220 */ /* 0x000fe20000410000 */
        /* <DEDUP_REMOVED lines=11> */
[----:B------:R-:W-:Y:S02]  /*17ae0*/  F2FP.SATFINITE.E4M3.F32.PACK_AB_MERGE_C R11, R50, R47, R11 ;  /* 0x0000002f320b723e */ /* 0x000fe4000480700b */
[----:B------:R-:W-:Y:S01]  /*17af0*/  F2FP.SATFINITE.E4M3.F32.PACK_AB_MERGE_C R8, R15, R30, R8 ;  /* 0x0000001e0f08723e */ /* 0x000fe20004807008 */
[----:B------:R0:W-:Y:S01]  /*17b00*/  STS.128 [R53+0x1e200], R4 ;  /* 0x01e2000435007388 */ /* 0x0001e20000000c00 */
[----:B------:R-:W-:-:S05]  /*17b10*/  F2FP.SATFINITE.E4M3.F32.PACK_AB_MERGE_C R10, R3, R12, R29 ;  /* 0x0000000c030a723e */ /* 0x000fca000480701d */
[----:B------:R0:W-:Y:S02]  /*17b20*/  STS.128 [R0+0x1e200], R8 ;  /* 0x01e2000800007388 */ /* 0x0001e40000000c00 */
.L_x_458:
[----:B------:R-:W-:Y:S05]  /*17b30*/  BSYNC B0 ;  /* 0x0000000000007941 */ /* 0x000fea0003800000 */
.L_x_451:
[----:B------:R-:W-:Y:S01]  /*17b40*/  @!PT LDS RZ, [RZ] ;  /* 0x00000000fffff984 */ /* 0x000fe20000000800 */
[----:B------:R-:W-:Y:S01]  /*17b50*/  @!PT LDS RZ, [RZ] ;  /* 0x00000000fffff984 */ /* 0x000fe20000000800 */
[----:B------:R-:W-:Y:S01]  /*17b60*/  @!PT LDS RZ, [RZ] ;  /* 0x00000000fffff984 */ /* 0x000fe20000000800 */
[----:B------:R-:W-:Y:S01]  /*17b70*/  @!PT LDS RZ, [RZ] ;  /* 0x00000000fffff984 */ /* 0x000fe20000000800 */
[----:B------:R1:W-:Y:S06]  /*17b80*/  MEMBAR.ALL.CTA ;  /* 0x0000000000007992 */ /* 0x0003ec0000008000 */
[----:B-1----:R-:W1:Y:S01]  /*17b90*/  FENCE.VIEW.ASYNC.S ;  /* 0x00000000000073c6 */ /* 0x002e620000000000 */
[----:B------:R-:W-:Y:S05]  /*17ba0*/  WARPSYNC.ALL ;  /* 0x0000000000007948 */ /* 0x000fea0003800000 */
[----:B-1----:R-:W-:Y:S06]  /*17bb0*/  BAR.SYNC.DEFER_BLOCKING 0xd, 0x100 ;  /* 0x0344000000007b1d */ /* 0x002fec0000010000 */
.L_x_449:
[----:B0-2-4-:R-:W-:-:S05]  /*17bc0*/  IMAD.U32 R0, RZ, RZ, UR53 ;  /* 0x00000035ff007e24 */ /* 0x015fca000f8e00ff */
[----:B------:R-:W-:-:S13]  /*17bd0*/  ISETP.NE.AND P0, PT, R0, 0x3, PT ;  /* 0x000000030000780c */ /* 0x000fda0003f05270 */
[----:B------:R-:W-:Y:S05]  /*17be0*/  @!P0 BRA `(.L_x_478) ;  /* 0x0000000000048947 */ /* 0x000fea0003800000 */
[----:B------:R-:W-:Y:S01]  /*17bf0*/  BPT.TRAP 0x1 ;  /* 0x000000040000795c */ /* 0x000fe20000300000 */
.L_x_478:
[----:B------:R-:W-:Y:S01]  /*17c00*/  IMAD R0, R152, 0x8, R16 ;  /* 0x0000000898007824 */ /* 0x000fe200078e0210 */
[----:B-1----:R-:W-:-:S04]  /*17c10*/  SHF.L.U32 R3, R230, 0x1f, RZ ;  /* 0x0000001fe6037819 */ /* 0x002fc800000006ff */
[----:B------:R0:W1:Y:S01]  /*17c20*/  SYNCS.PHASECHK.TRANS64.TRYWAIT P2, [R0+URZ+0x33430], R3 ;  /* 0x03343003000075a7 */ /* 0x000062000804017f */
[----:B------:R-:W-:Y:S05]  /*17c30*/  @!P0 BRA `(.L_x_479) ;  /* 0x0000000000048947 */ /* 0x000fea0003800000 */
[----:B------:R-:W-:Y:S01]  /*17c40*/  BPT.TRAP 0x1 ;  /* 0x000000040000795c */ /* 0x000fe20000300000 */
.L_x_479:
[----:B-----5:R-:W2:Y:S01]  /*17c50*/  S2R R4, SR_TID.X ;  /* 0x0000000000047919 */ /* 0x020ea20000002100 */
[----:B------:R-:W-:Y:S01]  /*17c60*/  IMAD.MOV.U32 R25, RZ, RZ, RZ ;  /* 0x000000ffff197224 */ /* 0x000fe200078e00ff */
[----:B--2---:R-:W-:-:S04]  /*17c70*/  LOP3.LUT R4, R4, 0x7f, RZ, 0xc0, !PT ;  /* 0x0000007f04047812 */ /* 0x004fc800078ec0ff */
[----:B------:R-:W-:Y:S01]  /*17c80*/  ISETP.NE.AND P1, PT, R4, RZ, PT ;  /* 0x000000ff0400720c */ /* 0x000fe20003f25270 */
[----:B-1----:R-:W-:-:S12]  /*17c90*/  @P2 BRA `(.L_x_480) ;  /* 0x0000000000082947 */ /* 0x002fd80003800000 */
[----:B------:R-:W1:Y:S02]  /*17ca0*/  SYNCS.PHASECHK.TRANS64.TRYWAIT P2, [R0+URZ+0x33430], R3 ;  /* 0x03343003000075a7 */ /* 0x000e64000804017f */
[----:B-1----:R-:W-:Y:S05]  /*17cb0*/  @!P2 BRA `(.L_x_481) ;  /* 0x000001540044a947 */ /* 0x002fea0003800000 */
.L_x_480:
[----:B------:R-:W-:Y:S05]  /*17cc0*/  WARPSYNC.ALL ;  /* 0x0000000000007948 */ /* 0x000fea0003800000 */
[----:B01----:R-:W-:Y:S01]  /*17cd0*/  VIADD R3, R16, 0x24200 ;  /* 0x0002420010037836 */ /* 0x003fe20000000000 */
[----:B------:R-:W2:Y:S01]  /*17ce0*/  LDL R13, [R1] ;  /* 0x00000000010d7983 */ /* 0x000ea20000100800 */
[----:B------:R-:W-:Y:S01]  /*17cf0*/  R2UR UR28, R44 ;  /* 0x000000002c1c72ca */ /* 0x000fe200000e0000 */
[----:B------:R-:W-:Y:S01]  /*17d00*/  IMAD.MOV.U32 R5, RZ, RZ, -0x7fffffe0 ;  /* 0x80000020ff057424 */ /* 0x000fe200078e00ff */
[----:B------:R-:W-:Y:S01]  /*17d10*/  WARPGROUP.ARRIVE ;  /* 0x00000000000079c5 */ /* 0x000fe20000000000 */
[----:B------:R-:W-:Y:S01]  /*17d20*/  SHF.R.U32.HI R3, RZ, 0x4, R3 ;  /* 0x00000004ff037819 */ /* 0x000fe20000011603 */
[----:B------:R-:W-:Y:S01]  /*17d30*/  UMOV UR29, 0x80000020 ;  /* 0x80000020001d7882 */ /* 0x000fe20000000000 */
[----:B------:R-:W-:Y:S01]  /*17d40*/  MOV R7, 0x80000020 ;  /* 0x8000002000077802 */ /* 0x000fe20000000f00 */
[----:B------:R-:W-:Y:S01]  /*17d50*/  UMOV UR9, UR29 ;  /* 0x0000001d00097c82 */ /* 0x000fe20008000000 */
[----:B------:R-:W-:Y:S01]  /*17d60*/  LOP3.LUT R3, R3, 0x3fff, RZ, 0xc0, !PT ;  /* 0x00003fff03037812 */ /* 0x000fe200078ec0ff */
[----:B------:R-:W-:Y:S01]  /*17d70*/  UMOV UR5, UR29 ;  /* 0x0000001d00057c82 */ /* 0x000fe20008000000 */
[----:B------:R-:W-:Y:S01]  /*17d80*/  R2UR UR31, R5 ;  /* 0x00000000051f72ca */ /* 0x000fe200000e0000 */
[----:B------:R-:W-:Y:S01]  /*17d90*/  IMAD.MOV.U32 R9, RZ, RZ, -0x7fffffe0 ;  /* 0x80000020ff097424 */ /* 0x000fe200078e00ff */
[----:B---3--:R-:W-:Y:S01]  /*17da0*/  LOP3.LUT R14, R3, 0x10000, RZ, 0xfc, !PT ;  /* 0x00010000030e7812 */ /* 0x008fe200078efcff */
[----:B------:R-:W-:Y:S01]  /*17db0*/  UMOV UR13, UR29 ;  /* 0x0000001d000d7c82 */ /* 0x000fe20008000000 */
[----:B------:R-:W-:Y:S01]  /*17dc0*/  ULOP3.LUT UR28, UR28, 0x10000, URZ, 0xfc, !UPT ;  /* 0x000100001c1c7892 */ /* 0x000fe2000f8efc3f */
[----:B------:R-:W-:Y:S01]  /*17dd0*/  R2UR UR11, R7 ;  /* 0x00000000070b72ca */ /* 0x000fe200000e0000 */
[----:B------:R-:W-:Y:S01]  /*17de0*/  IMAD.MOV.U32 R7, RZ, RZ, -0x7fffffe0 ;  /* 0x80000020ff077424 */ /* 0x000fe200078e00ff */
[----:B------:R-:W-:Y:S01]  /*17df0*/  MOV R11, 0x80000020 ;  /* 0x80000020000b7802 */ /* 0x000fe20000000f00 */
[----:B------:R-:W-:Y:S01]  /*17e00*/  IMAD R4, R152, 0x780, R14 ;  /* 0x0000078098047824 */ /* 0x000fe200078e020e */
[----:B------:R-:W-:Y:S01]  /*17e10*/  UIADD3 UR48, UR28, 0x2, URZ ;  /* 0x000000021c307890 */ /* 0x000fe2000fffe03f */
[----:B------:R-:W-:Y:S01]  /*17e20*/  MOV R5, 0x80000020 ;  /* 0x8000002000057802 */ /* 0x000fe20000000f00 */
[----:B------:R-:W-:Y:S01]  /*17e30*/  UMOV UR8, UR28 ;  /* 0x0000001c00087c82 */ /* 0x000fe20008000000 */
[C---:B------:R-:W-:Y:S01]  /*17e40*/  VIADD R6, R4.reuse, 0x80 ;  /* 0x0000008004067836 */ /* 0x040fe20000000000 */
[C---:B------:R-:W-:Y:S01]  /*17e50*/  R2UR UR30, R4.reuse ;  /* 0x00000000041e72ca */ /* 0x040fe200000e0000 */
[----:B------:R-:W-:Y:S01]  /*17e60*/  UMOV UR4, UR28 ;  /* 0x0000001c00047c82 */ /* 0x000fe20008000000 */
[----:B------:R-:W-:Y:S01]  /*17e70*/  R2UR UR7, R7 ;  /* 0x00000000070772ca */ /* 0x000fe200000e0000 */
[----:B------:R-:W-:Y:S01]  /*17e80*/  VIADD R8, R4, 0x180 ;  /* 0x0000018004087836 */ /* 0x000fe20000000000 */
[----:B------:R-:W-:Y:S01]  /*17e90*/  R2UR UR10, R6 ;  /* 0x00000000060a72ca */ /* 0x000fe200000e0000 */
[C---:B------:R-:W-:Y:S01]  /*17ea0*/  VIADD R6, R4.reuse, 0x100 ;  /* 0x0000010004067836 */ /* 0x040fe20000000000 */
[----:B------:R-:W-:Y:S01]  /*17eb0*/  UMOV UR12, UR28 ;  /* 0x0000001c000c7c82 */ /* 0x000fe20008000000 */
[----:B------:R-:W-:Y:S01]  /*17ec0*/  IMAD.MOV.U32 R7, RZ, RZ, -0x7fffffe0 ;  /* 0x80000020ff077424 */ /* 0x000fe200078e00ff */
[----:B------:R-:W-:Y:S01]  /*17ed0*/  R2UR UR51, R11 ;  /* 0x000000000b3372ca */ /* 0x000fe200000e0000 */
[----:B------:R-:W-:Y:S01]  /*17ee0*/  VIADD R10, R4, 0x2 ;  /* 0x00000002040a7836 */ /* 0x000fe20000000000 */
[----:B------:R-:W-:Y:S01]  /*17ef0*/  R2UR UR6, R6 ;  /* 0x00000000060672ca */ /* 0x000fe200000e0000 */
[----:B------:R-:W-:Y:S01]  /*17f00*/  VIADD R6, R4, 0x200 ;  /* 0x0000020004067836 */ /* 0x000fe20000000000 */
[----:B------:R-:W-:Y:S01]  /*17f10*/  R2UR UR15, R7 ;  /* 0x00000000070f72ca */ /* 0x000fe200000e0000 */
[----:B------:R-:W-:Y:S01]  /*17f20*/  QGMMA.64x32x32.F32.E4M3.E4M3 R92, gdesc[UR28], RZ, !UPT, gsb0 ;  /* 0x006000001c5c79f3 */ /* 0x000fe2000c0008ff */
[----:B------:R-:W-:Y:S01]  /*17f30*/  R2UR UR50, R10 ;  /* 0x000000000a3272ca */ /* 0x000fe200000e0000 */
[----:B------:R-:W-:Y:S01]  /*17f40*/  UMOV UR49, 0x80000020 ;  /* 0x8000002000317882 */ /* 0x000fe20000000000 */
[----:B------:R-:W-:Y:S01]  /*17f50*/  R2UR UR14, R6 ;  /* 0x00000000060e72ca */ /* 0x000fe200000e0000 */
[C---:B------:R-:W-:Y:S01]  /*17f60*/  VIADD R6, R4.reuse, 0x82 ;  /* 0x0000008204067836 */ /* 0x040fe20000000000 */
[----:B------:R-:W-:Y:S01]  /*17f70*/  P2R R12, PR, RZ, 0x2 ;  /* 0x00000002ff0c7803 */ /* 0x000fe20000000000 */
[----:B------:R-:W-:Y:S01]  /*17f80*/  IMAD.MOV.U32 R7, RZ, RZ, -0x7fffffe0 ;  /* 0x80000020ff077424 */ /* 0x000fe200078e00ff */
[----:B------:R-:W-:Y:S01]  /*17f90*/  P2R R20, PR, RZ, 0x1 ;  /* 0x00000001ff147803 */ /* 0x000fe20000000000 */
[----:B------:R-:W-:-:S02]  /*17fa0*/  VIADD R10, R4, 0x280 ;  /* 0x00000280040a7836 */ /* 0x000fc40000000000 */
[----:B------:R-:W-:Y:S02]  /*17fb0*/  IMAD.MOV.U32 R11, RZ, RZ, -0x7fffffe0 ;  /* 0x80000020ff0b7424 */ /* 0x000fe400078e00ff */
[--C-:B------:R-:W-:Y:S02]  /*17fc0*/  IMAD.MOV.U32 R108, RZ, RZ, R25.reuse ;  /* 0x000000ffff6c7224 */ /* 0x100fe400078e0019 */
[--C-:B------:R-:W-:Y:S02]  /*17fd0*/  IMAD.MOV.U32 R110, RZ, RZ, R25.reuse ;  /* 0x000000ffff6e7224 */ /* 0x100fe400078e0019 */
[--C-:B------:R-:W-:Y:S02]  /*17fe0*/  IMAD.MOV.U32 R112, RZ, RZ, R25.reuse ;  /* 0x000000ffff707224 */ /* 0x100fe400078e0019 */
[--C-:B------:R-:W-:Y:S02]  /*17ff0*/  IMAD.MOV.U32 R114, RZ, RZ, R25.reuse ;  /* 0x000000ffff727224 */ /* 0x100fe400078e0019 */
[----:B------:R-:W-:-:S02]  /*18000*/  IMAD.MOV.U32 R116, RZ, RZ, R25 ;  /* 0x000000ffff747224 */ /* 0x000fc400078e0019 */
[----:B------:R-:W-:Y:S01]  /*18010*/  IMAD.MOV.U32 R118, RZ, RZ, R25 ;  /* 0x000000ffff767224 */ /* 0x000fe200078e0019 */
[----:B------:R-:W-:Y:S02]  /*18020*/  WARPGROUP.DEPBAR.LE gsb0, 0x0 ;  /* 0x00008000000079c5 */ /* 0x000fe40000010000 */
[----:B------:R-:W-:-:S06]  /*18030*/  WARPGROUP.ARRIVE ;  /* 0x00000000000079c5 */ /* 0x000fcc0000000000 */
[----:B------:R-:W-:Y:S01]  /*18040*/  QGMMA.64x32x32.F32.E4M3.E4M3 R76, gdesc[UR8], RZ, !UPT, gsb0 ;  /* 0x00600000084c79f3 */ /* 0x000fe2000c0008ff */
[----:B------:R-:W-:Y:S01]  /*18050*/  R2UR UR10, R8 ;  /* 0x00000000080a72ca */ /* 0x000fe200000e0000 */
[----:B------:R-:W-:Y:S01]  /*18060*/  UMOV UR8, UR28 ;  /* 0x0000001c00087c82 */ /* 0x000fe20008000000 */
[----:B------:R-:W-:Y:S01]  /*18070*/  R2UR UR11, R9 ;  /* 0x00000000090b72ca */ /* 0x000fe200000e0000 */
[----:B------:R-:W-:Y:S01]  /*18080*/  UMOV UR9, UR29 ;  /* 0x0000001d00097c82 */ /* 0x000fe20008000000 */
[----:B------:R-:W-:Y:S02]  /*18090*/  VIADD R8, R4, 0x102 ;  /* 0x0000010204087836 */ /* 0x000fe40000000000 */
[----:B------:R-:W-:Y:S01]  /*180a0*/  IMAD.MOV.U32 R9, RZ, RZ, -0x7fffffe0 ;  /* 0x80000020ff097424 */ /* 0x000fe200078e00ff */
[----:B------:R-:W-:Y:S02]  /*180b0*/  WARPGROUP.DEPBAR.LE gsb0, 0x0 ;  /* 0x00008000000079c5 */ /* 0x000fe40000010000 */
[----:B------:R-:W-:-:S06]  /*180c0*/  WARPGROUP.ARRIVE ;  /* 0x00000000000079c5 */ /* 0x000fcc0000000000 */
[----:B------:R-:W-:Y:S01]  /*180d0*/  QGMMA.64x32x32.F32.E4M3.E4M3 R60, gdesc[UR4], RZ, !UPT, gsb0 ;  /* 0x00600000043c79f3 */ /* 0x000fe2000c0008ff */
[----:B------:R-:W-:Y:S01]  /*180e0*/  R2UR UR6, R6 ;  /* 0x00000000060672ca */ /* 0x000fe200000e0000 */
[----:B------:R-:W-:Y:S01]  /*180f0*/  UMOV UR4, UR48 ;  /* 0x0000003000047c82 */ /* 0x000fe20008000000 */
[----:B------:R-:W-:Y:S01]  /*18100*/  R2UR UR7, R7 ;  /* 0x00000000070772ca */ /* 0x000fe200000e0000 */
[----:B------:R-:W-:Y:S01]  /*18110*/  UMOV UR5, UR49 ;  /* 0x0000003100057c82 */ /* 0x000fe20008000000 */
[----:B------:R-:W-:Y:S01]  /*18120*/  VIADD R6, R4, 0x182 ;  /* 0x0000018204067836 */ /* 0x000fe20000000000 */
[----:B------:R-:W-:Y:S01]  /*18130*/  MOV R7, 0x80000020 ;  /* 0x8000002000077802 */ /* 0x000fe20000000f00 */
        /* <DEDUP_REMOVED lines=10> */
[----:B------:R-:W-:Y:S01]  /*181e0*/  WARPGROUP.ARRIVE ;  /* 0x00000000000079c5 */ /* 0x000fe20000000000 */
[----:B--2---:R-:W-:-:S05]  /*181f0*/  IADD3 R157, R157, 0xa0, -R13 ;  /* 0x000000a09d9d7810 */ /* 0x004fca0007ffe80d */
[----:B------:R-:W-:Y:S01]  /*18200*/  QGMMA.64x32x32.F32.E4M3.E4M3 R28, gdesc[UR12], RZ, !UPT, gsb0 ;  /* 0x006000000c1c79f3 */ /* 0x000fe2000c0008ff */
[----:B------:R-:W-:Y:S01]  /*18210*/  UMOV UR12, UR48 ;  /* 0x00000030000c7c82 */ /* 0x000fe20008000000 */
[----:B------:R-:W-:Y:S01]  /*18220*/  UMOV UR13, UR49 ;  /* 0x00000031000d7c82 */ /* 0x000fe20008000000 */
[----:B------:R-:W-:Y:S02]  /*18230*/  WARPGROUP.DEPBAR.LE gsb0, 0x0 ;  /* 0x00008000000079c5 */ /* 0x000fe40000010000 */
[----:B------:R-:W-:-:S06]  /*18240*/  WARPGROUP.ARRIVE ;  /* 0x00000000000079c5 */ /* 0x000fcc0000000000 */
[----:B------:R-:W-:Y:S01]  /*18250*/  QGMMA.64x32x32.F32.E4M3.E4M3 R92, gdesc[UR48], R92, gsb0 ;  /* 0x00600000305c79f3 */ /* 0x000fe2000800085c */
[----:B------:R-:W-:Y:S01]  /*18260*/  R2UR UR50, R8 ;  /* 0x00000000083272ca */ /* 0x000fe200000e0000 */
[----:B------:R-:W-:Y:S01]  /*18270*/  VIADD R8, R4, 0x202 ;  /* 0x0000020204087836 */ /* 0x000fe20000000000 */
[----:B------:R-:W-:Y:S01]  /*18280*/  R2UR UR51, R9 ;  /* 0x00000000093372ca */ /* 0x000fe200000e0000 */
[----:B------:R-:W-:-:S03]  /*18290*/  IMAD.MOV.U32 R9, RZ, RZ, -0x7fffffe0 ;  /* 0x80000020ff097424 */ /* 0x000fc600078e00ff */
[----:B------:R-:W-:Y:S01]  /*182a0*/  R2UR UR14, R8 ;  /* 0x00000000080e72ca */ /* 0x000fe200000e0000 */
[----:B------:R-:W-:Y:S01]  /*182b0*/  VIADD R8, R4, 0x380 ;  /* 0x0000038004087836 */ /* 0x000fe20000000000 */
[----:B------:R-:W-:Y:S01]  /*182c0*/  R2UR UR15, R9 ;  /* 0x00000000090f72ca */ /* 0x000fe200000e0000 */
[----:B------:R-:W-:Y:S01]  /*182d0*/  IMAD.MOV.U32 R9, RZ, RZ, -0x7fffffe0 ;  /* 0x80000020ff097424 */ /* 0x000fe200078e00ff */
[----:B------:R-:W-:Y:S02]  /*182e0*/  WARPGROUP.DEPBAR.LE gsb0, 0x0 ;  /* 0x00008000000079c5 */ /* 0x000fe40000010000 */
[----:B------:R-:W-:-:S06]  /*182f0*/  WARPGROUP.ARRIVE ;  /* 0x00000000000079c5 */ /* 0x000fcc0000000000 */
[----:B------:R-:W-:Y:S01]  /*18300*/  QGMMA.64x32x32.F32.E4M3.E4M3 R76, gdesc[UR4], R76, gsb0 ;  /* 0x00600000044c79f3 */ /* 0x000fe2000800084c */
[----:B------:R-:W-:Y:S01]  /*18310*/  R2UR UR6, R10 ;  /* 0x000000000a0672ca */ /* 0x000fe200000e0000 */
[----:B------:R-:W-:Y:S01]  /*18320*/  UIADD3 UR4, UR28, 0x200, URZ ;  /* 0x000002001c047890 */ /* 0x000fe2000fffe03f */
[----:B------:R-:W-:Y:S01]  /*18330*/  R2UR UR7, R11 ;  /* 0x000000000b0772ca */ /* 0x000fe200000e0000 */
[----:B------:R-:W-:Y:S01]  /*18340*/  UMOV UR5, 0x80000020 ;  /* 0x8000002000057882 */ /* 0x000fe20000000000 */
[----:B------:R-:W-:Y:S01]  /*18350*/  VIADD R10, R4, 0x282 ;  /* 0x00000282040a7836 */ /* 0x000fe20000000000 */
[----:B------:R-:W-:Y:S01]  /*18360*/  UMOV UR17, UR5 ;  /* 0x0000000500117c82 */ /* 0x000fe20008000000 */
[----:B------:R-:W-:Y:S02]  /*18370*/  IMAD.MOV.U32 R11, RZ, RZ, -0x7fffffe0 ;  /* 0x80000020ff0b7424 */ /* 0x000fe400078e00ff */
[----:B------:R-:W-:Y:S01]  /*18380*/  UMOV UR16, UR4 ;  /* 0x0000000400107c82 */ /* 0x000fe20008000000 */
[----:B------:R-:W-:-:S02]  /*18390*/  WARPGROUP.DEPBAR.LE gsb0, 0x0 ;  /* 0x00008000000079c5 */ /* 0x000fc40000010000 */
[----:B------:R-:W-:-:S06]  /*183a0*/  WARPGROUP.ARRIVE ;  /* 0x00000000000079c5 */ /* 0x000fcc0000000000 */
[----:B------:R-:W-:Y:S03]  /*183b0*/  QGMMA.64x32x32.F32.E4M3.E4M3 R60, gdesc[UR48], R60, gsb0 ;  /* 0x00600000303c79f3 */ /* 0x000fe6000800083c */
[----:B------:R-:W-:Y:S02]  /*183c0*/  WARPGROUP.DEPBAR.LE gsb0, 0x0 ;  /* 0x00008000000079c5 */ /* 0x000fe40000010000 */
[----:B------:R-:W-:-:S06]  /*183d0*/  WARPGROUP.ARRIVE ;  /* 0x00000000000079c5 */ /* 0x000fcc0000000000 */
[----:B------:R-:W-:Y:S01]  /*183e0*/  QGMMA.64x32x32.F32.E4M3.E4M3 R44, gdesc[UR8], R44, gsb0 ;  /* 0x00600000082c79f3 */ /* 0x000fe2000800082c */
        /* <DEDUP_REMOVED lines=18> */
[----:B------:R-:W-:Y:S02]  /*18510*/  R2UR UR6, R8 ;  /* 0x00000000080672ca */ /* 0x000fe400000e0000 */
[----:B------:R-:W-:Y:S01]  /*18520*/  R2UR UR7, R9 ;  /* 0x00000000090772ca */ /* 0x000fe200000e0000 */
[----:B------:R-:W-:Y:S01]  /*18530*/  IMAD.MOV.U32 R9, RZ, RZ, -0x7fffffe0 ;  /* 0x80000020ff097424 */ /* 0x000fe200078e00ff */
[----:B------:R-:W-:-:S04]  /*18540*/  IADD3 R8, R4, 0x480, RZ ;  /* 0x0000048004087810 */ /* 0x000fc80007ffe0ff */
        /* <DEDUP_REMOVED lines=25> */
[----:B------:R-:W-:Y:S01]  /*186e0*/  IMAD.MOV.U32 R7, RZ, RZ, -0x7fffffe0 ;  /* 0x80000020ff077424 */ /* 0x000fe200078e00ff */
[----:B------:R-:W-:Y:S01]  /*186f0*/  IADD3 R6, R4, 0x402, RZ ;  /* 0x0000040204067810 */ /* 0x000fe20007ffe0ff */
[----:B------:R-:W-:Y:S02]  /*18700*/  WARPGROUP.DEPBAR.LE gsb0, 0x0 ;  /* 0x00008000000079c5 */ /* 0x000fe40000010000 */
[----:B------:R-:W-:-:S06]  /*18710*/  WARPGROUP.ARRIVE ;  /* 0x00000000000079c5 */ /* 0x000fcc0000000000 */
[----:B------:R-:W-:Y:S01]  /*18720*/  QGMMA.64x32x32.F32.E4M3.E4M3 R28, gdesc[UR16], R28, gsb0 ;  /* 0x00600000101c79f3 */ /* 0x000fe2000800081c */
        /* <DEDUP_REMOVED lines=26> */
[----:B------:R-:W-:Y:S02]  /*188d0*/  MOV R11, 0x80000020 ;  /* 0x80000020000b7802 */ /* 0x000fe40000000f00 */
        /* <DEDUP_REMOVED lines=30> */
[----:B------:R-:W-:Y:S01]  /*18ac0*/  IMAD R8, R148, -0xa0, R157 ;  /* 0xffffff6094087824 */ /* 0x000fe200078e029d */
[----:B------:R-:W-:-:S04]  /*18ad0*/  R2UR UR27, R9 ;  /* 0x00000000091b72ca */ /* 0x000fc800000e0000 */
[C---:B------:R-:W-:Y:S02]  /*18ae0*/  ISETP.GT.AND P4, PT, R8.reuse, RZ, PT ;  /* 0x000000ff0800720c */ /* 0x040fe40003f84270 */
[C---:B------:R-:W-:Y:S02]  /*18af0*/  ISETP.GT.AND P5, PT, R8.reuse, 0x1, PT ;  /* 0x000000010800780c */ /* 0x040fe40003fa4270 */
[C---:B------:R-:W-:Y:S02]  /*18b00*/  ISETP.GT.AND P2, PT, R8.reuse, 0x8, PT ;  /* 0x000000080800780c */ /* 0x040fe40003f44270 */
[C---:B------:R-:W-:Y:S02]  /*18b10*/  ISETP.GT.AND P3, PT, R8.reuse, 0x9, PT ;  /* 0x000000090800780c */ /* 0x040fe40003f64270 */
[C---:B------:R-:W-:Y:S02]  /*18b20*/  ISETP.GT.AND P6, PT, R8.reuse, 0x80, PT ;  /* 0x000000800800780c */ /* 0x040fe40003fc4270 */
[----:B------:R-:W-:-:S02]  /*18b30*/  ISETP.GT.AND P1, PT, R8, 0x81, PT ;  /* 0x000000810800780c */ /* 0x000fc40003f24270 */
[----:B------:R-:W-:Y:S01]  /*18b40*/  ISETP.GT.AND P0, PT, R8, 0x88, PT ;  /* 0x000000880800780c */ /* 0x000fe20003f04270 */
[----:B------:R-:W-:Y:S02]  /*18b50*/  WARPGROUP.DEPBAR.LE gsb0, 0x0 ;  /* 0x00008000000079c5 */ /* 0x000fe40000010000 */
[----:B------:R-:W-:-:S06]  /*18b60*/  WARPGROUP.ARRIVE ;  /* 0x00000000000079c5 */ /* 0x000fcc0000000000 */
[----:B------:R-:W-:Y:S01]  /*18b70*/  QGMMA.64x32x32.F32.E4M3.E4M3 R76, gdesc[UR16], R76, gsb0 ;  /* 0x00600000104c79f3 */ /* 0x000fe2000800084c */
[----:B------:R-:W-:Y:S01]  /*18b80*/  R2UR UR18, R10 ;  /* 0x000000000a1272ca */ /* 0x000fe200000e0000 */
[----:B------:R-:W-:Y:S01]  /*18b90*/  UIADD3 UR16, UR28, 0x402, URZ ;  /* 0x000004021c107890 */ /* 0x000fe2000fffe03f */
[----:B------:R-:W-:Y:S01]  /*18ba0*/  R2UR UR19, R11 ;  /* 0x000000000b1372ca */ /* 0x000fe200000e0000 */
[----:B------:R-:W-:Y:S01]  /*18bb0*/  UMOV UR17, 0x80000020 ;  /* 0x8000002000117882 */ /* 0x000fe20000000000 */
[----:B------:R-:W-:Y:S02]  /*18bc0*/  WARPGROUP.DEPBAR.LE gsb0, 0x0 ;  /* 0x00008000000079c5 */ /* 0x000fe40000010000 */
[----:B------:R-:W-:-:S06]  /*18bd0*/  WARPGROUP.ARRIVE ;  /* 0x00000000000079c5 */ /* 0x000fcc0000000000 */
[----:B------:R-:W-:Y:S03]  /*18be0*/  QGMMA.64x32x32.F32.E4M3.E4M3 R60, gdesc[UR12], R60, gsb0 ;  /* 0x006000000c3c79f3 */ /* 0x000fe6000800083c */
[----:B------:R-:W-:Y:S02]  /*18bf0*/  WARPGROUP.DEPBAR.LE gsb0, 0x0 ;  /* 0x00008000000079c5 */ /* 0x000fe40000010000 */
[----:B------:R-:W-:-:S06]  /*18c00*/  WARPGROUP.ARRIVE ;  /* 0x00000000000079c5 */ /* 0x000fcc0000000000 */
[----:B------:R-:W-:Y:S01]  /*18c10*/  QGMMA.64x32x32.F32.E4M3.E4M3 R44, gdesc[UR20], R44, gsb0 ;  /* 0x00600000142c79f3 */ /* 0x000fe2000800082c */
[----:B------:R-:W-:Y:S01]  /*18c20*/  R2UR UR23, R5 ;  /* 0x00000000051772ca */ /* 0x000fe200000e0000 */
[----:B------:R-:W-:Y:S01]  /*18c30*/  UMOV UR20, UR16 ;  /* 0x0000001000147c82 */ /* 0x000fe20008000000 */
[----:B------:R-:W-:Y:S01]  /*18c40*/  UMOV UR21, UR17 ;  /* 0x0000001100157c82 */ /* 0x000fe20008000000 */
[----:B------:R-:W-:Y:S02]  /*18c50*/  WARPGROUP.DEPBAR.LE gsb0, 0x0 ;  /* 0x00008000000079c5 */ /* 0x000fe40000010000 */
[----:B------:R-:W-:-:S06]  /*18c60*/  WARPGROUP.ARRIVE ;  /* 0x00000000000079c5 */ /* 0x000fcc0000000000 */
[----:B------:R-:W-:Y:S03]  /*18c70*/  QGMMA.64x32x32.F32.E4M3.E4M3 R28, gdesc[UR24], R28, gsb0 ;  /* 0x00600000181c79f3 */ /* 0x000fe6000800081c */
[----:B------:R-:W-:Y:S02]  /*18c80*/  WARPGROUP.DEPBAR.LE gsb0, 0x0 ;  /* 0x00008000000079c5 */ /* 0x000fe40000010000 */
[----:B------:R-:W-:-:S06]  /*18c90*/  WARPGROUP.ARRIVE ;  /* 0x00000000000079c5 */ /* 0x000fcc0000000000 */
[----:B------:R-:W-:Y:S01]  /*18ca0*/  QGMMA.64x32x32.F32.E4M3.E4M3 R92, gdesc[UR16], R92, gsb0 ;  /* 0x00600000105c79f3 */ /* 0x000fe2000800085c */
[----:B------:R-:W-:Y:S01]  /*18cb0*/  R2UR UR18, R6 ;  /* 0x00000000061272ca */ /* 0x000fe200000e0000 */
[----:B------:R-:W-:Y:S01]  /*18cc0*/  VIADD R6, R4, 0x602 ;  /* 0x0000060204067836 */ /* 0x000fe20000000000 */
[----:B------:R-:W-:Y:S01]  /*18cd0*/  R2UR UR19, R7 ;  /* 0x00000000071372ca */ /* 0x000fe200000e0000 */
[----:B------:R-:W-:Y:S01]  /*18ce0*/  IMAD.MOV.U32 R7, RZ, RZ, -0x7fffffe0 ;  /* 0x80000020ff077424 */ /* 0x000fe200078e00ff */
[----:B------:R-:W-:Y:S02]  /*18cf0*/  WARPGROUP.DEPBAR.LE gsb0, 0x0 ;  /* 0x00008000000079c5 */ /* 0x000fe40000010000 */
[----:B------:R-:W-:Y:S01]  /*18d00*/  WARPGROUP.ARRIVE ;  /* 0x00000000000079c5 */ /* 0x000fe20000000000 */
[----:B------:R-:W-:Y:S01]  /*18d10*/  FSEL R11, R92, -INF , P4 ;  /* 0xff8000005c0b7808 */ /* 0x000fe20002000000 */
[----:B------:R-:W-:Y:S01]  /*18d20*/  IMAD.MOV.U32 R92, RZ, RZ, R25 ;  /* 0x000000ffff5c7224 */ /* 0x000fe200078e0019 */
[----:B------:R-:W-:-:S02]  /*18d30*/  FSEL R93, R93, -INF , P5 ;  /* 0xff8000005d5d7808 */ /* 0x000fc40002800000 */
[----:B------:R-:W-:-:S04]  /*18d40*/  FSEL R21, R96, -INF , P2 ;  /* 0xff80000060157808 */ /* 0x000fc80001000000 */
[----:B------:R-:W-:Y:S01]  /*18d50*/  QGMMA.64x32x32.F32.E4M3.E4M3 R76, gdesc[UR16], R76, gsb0 ;  /* 0x00600000104c79f3 */ /* 0x000fe2000800084c */
[----:B------:R-:W-:Y:S01]  /*18d60*/  R2UR UR18, R6 ;  /* 0x00000000061272ca */ /* 0x000fe200000e0000 */
[C---:B------:R-:W-:Y:S01]  /*18d70*/  VIADD R6, R4.reuse, 0x682 ;  /* 0x0000068204067836 */ /* 0x040fe20000000000 */
[----:B------:R-:W-:Y:S01]  /*18d80*/  R2UR UR19, R7 ;  /* 0x00000000071372ca */ /* 0x000fe200000e0000 */
[----:B------:R-:W-:Y:S01]  /*18d90*/  IMAD.MOV.U32 R7, RZ, RZ, -0x7fffffe0 ;  /* 0x80000020ff077424 */ /* 0x000fe200078e00ff */
[----:B------:R-:W-:Y:S01]  /*18da0*/  FMNMX.FTZ R10, R11, R93, !PT ;  /* 0x0000005d0b0a7209 */ /* 0x000fe20007810000 */
[----:B------:R-:W-:Y:S01]  /*18db0*/  VIADD R4, R4, 0x702 ;  /* 0x0000070204047836 */ /* 0x000fe20000000000 */
[----:B------:R-:W-:Y:S01]  /*18dc0*/  FSEL R3, R94, -INF , P4 ;  /* 0xff8000005e037808 */ /* 0x000fe20002000000 */
[--C-:B------:R-:W-:Y:S01]  /*18dd0*/  IMAD.MOV.U32 R94, RZ, RZ, R25.reuse ;  /* 0x000000ffff5e7224 */ /* 0x100fe200078e0019 */
[----:B------:R-:W-:Y:S01]  /*18de0*/  ISETP.GT.AND P4, PT, R8, 0x10, PT ;  /* 0x000000100800780c */ /* 0x000fe20003f84270 */
[----:B------:R-:W-:Y:S01]  /*18df0*/  IMAD.MOV.U32 R96, RZ, RZ, R25 ;  /* 0x000000ffff607224 */ /* 0x000fe200078e0019 */
[----:B------:R-:W-:-:S02]  /*18e00*/  FSEL R97, R97, -INF , P3 ;  /* 0xff80000061617808 */ /* 0x000fc40001800000 */
[----:B------:R-:W-:Y:S02]  /*18e10*/  FMNMX.FTZ R10, R21, R10, !PT ;  /* 0x0000000a150a7209 */ /* 0x000fe40007810000 */
[----:B------:R-:W-:Y:S02]  /*18e20*/  FSEL R95, R95, -INF , P5 ;  /* 0xff8000005f5f7808 */ /* 0x000fe40002800000 */
[----:B------:R-:W-:Y:S02]  /*18e30*/  ISETP.GT.AND P5, PT, R8, 0x11, PT ;  /* 0x000000110800780c */ /* 0x000fe40003fa4270 */
[----:B------:R-:W-:Y:S01]  /*18e40*/  FSEL R27, R100, -INF , P4 ;  /* 0xff800000641b7808 */ /* 0x000fe20002000000 */
[--C-:B------:R-:W-:Y:S01]  /*18e50*/  IMAD.MOV.U32 R100, RZ, RZ, R25.reuse ;  /* 0x000000ffff647224 */ /* 0x100fe200078e0019 */
[----:B------:R-:W-:Y:S02]  /*18e60*/  FMNMX.FTZ R10, R97, R10, !PT ;  /* 0x0000000a610a7209 */ /* 0x000fe40007810000 */
[----:B------:R-:W-:Y:S01]  /*18e70*/  FSEL R9, R98, -INF , P2 ;  /* 0xff80000062097808 */ /* 0x000fe20001000000 */
[----:B------:R-:W-:Y:S01]  /*18e80*/  IMAD.MOV.U32 R98, RZ, RZ, R25 ;  /* 0x000000ffff627224 */ /* 0x000fe200078e0019 */
        /* <DEDUP_REMOVED lines=9> */
[----:B------:R-:W-:Y:S02]  /*18f20*/  FSEL R105, R105, -INF , P3 ;  /* 0xff80000069697808 */ /* 0x000fe40001800000 */
[----:B------:R-:W-:Y:S02]  /*18f30*/  ISETP.GT.AND P5, PT, R8, 0x20, PT ;  /* 0x000000200800780c */ /* 0x000fe40003fa4270 */
[----:B------:R-:W-:Y:S02]  /*18f40*/  FMNMX.FTZ R10, R109, R10, !PT ;  /* 0x0000000a6d0a7209 */ /* 0x000fe40007810000 */
[----:B------:R-:W-:Y:S01]  /*18f50*/  FSEL R13, R102, -INF , P4 ;  /* 0xff800000660d7808 */ /* 0x000fe20002000000 */
[----:B------:R-:W-:Y:S01]  /*18f60*/  IMAD.MOV.U32 R102, RZ, RZ, R25 ;  /* 0x000000ffff667224 */ /* 0x000fe200078e0019 */
[----:B------:R-:W-:-:S02]  /*18f70*/  ISETP.GT.AND P4, PT, R8, 0x21, PT ;  /* 0x000000210800780c */ /* 0x000fc40003f84270 */
[----:B------:R-:W-:Y:S02]  /*18f80*/  FMNMX.FTZ R10, R105, R10, !PT ;  /* 0x0000000a690a7209 */ /* 0x000fe40007810000 */
[----:B------:R-:W-:Y:S02]  /*18f90*/  FSEL R107, R107, -INF , P3 ;  /* 0xff8000006b6b7808 */ /* 0x000fe40001800000 */
[----:B------:R-:W-:Y:S02]  /*18fa0*/  ISETP.GT.AND P3, PT, R8, 0x28, PT ;  /* 0x000000280800780c */ /* 0x000fe40003f64270 */
[----:B------:R-:W-:Y:S01]  /*18fb0*/  FSEL R15, R106, -INF , P2 ;  /* 0xff8000006a0f7808 */ /* 0x000fe20001000000 */
[--C-:B------:R-:W-:Y:S01]  /*18fc0*/  IMAD.MOV.U32 R106, RZ, RZ, R25.reuse ;  /* 0x000000ffff6a7224 */ /* 0x100fe200078e0019 */
[----:B------:R-:W-:Y:S01]  /*18fd0*/  ISETP.GT.AND P2, PT, R8, 0x29, PT ;  /* 0x000000290800780c */ /* 0x000fe20003f44270 */
[----:B------:R-:W-:Y:S02]  /*18fe0*/  WARPGROUP.DEPBAR.LE gsb0, 0x0 ;  /* 0x00008000000079c5 */ /* 0x000fe40000010000 */
[----:B------:R-:W-:Y:S01]  /*18ff0*/  WARPGROUP.ARRIVE ;  /* 0x00000000000079c5 */ /* 0x000fe20000000000 */
[----:B------:R-:W-:Y:S01]  /*19000*/  FSEL R111, R76, -INF , P5 ;  /* 0xff8000004c6f7808 */ /* 0x000fe20002800000 */
[----:B------:R-:W-:Y:S01]  /*19010*/  IMAD.MOV.U32 R76, RZ, RZ, R25 ;  /* 0x000000ffff4c7224 */ /* 0x000fe200078e0019 */
[----:B------:R-:W-:-:S02]  /*19020*/  FSEL R77, R77, -INF , P4 ;  /* 0xff8000004d4d7808 */ /* 0x000fc40002000000 */
[----:B------:R-:W-:Y:S01]  /*19030*/  FMNMX.FTZ R10, R111, R10, !PT ;  /* 0x0000000a6f0a7209 */ /* 0x000fe20007810000 */
[----:B------:R-:W-:Y:S01]  /*19040*/  QGMMA.64x32x32.F32.E4M3.E4M3 R60, gdesc[UR16], R60, gsb0 ;  /* 0x00600000103c79f3 */ /* 0x000fe2000800083c */
[----:B------:R-:W-:Y:S02]  /*19050*/  R2UR UR18, R6 ;  /* 0x00000000061272ca */ /* 0x000fe400000e0000 */
[----:B------:R-:W-:Y:S02]  /*19060*/  R2UR UR19, R7 ;  /* 0x00000000071372ca */ /* 0x000fe400000e0000 */
        /* <DEDUP_REMOVED lines=13> */
[----:B------:R-:W-:Y:S01]  /*19140*/  FSEL R7, R82, -INF , P3 ;  /* 0xff80000052077808 */ /* 0x000fe20001800000 */
[----:B------:R-:W-:Y:S01]  /*19150*/  IMAD.MOV.U32 R82, RZ, RZ, R25 ;  /* 0x000000ffff527224 */ /* 0x000fe200078e0019 */
[----:B------:R-:W-:Y:S02]  /*19160*/  ISETP.GT.AND P3, PT, R8, 0x38, PT ;  /* 0x000000380800780c */ /* 0x000fe40003f64270 */
[----:B------:R-:W-:Y:S02]  /*19170*/  FSEL R119, R85, -INF , P4 ;  /* 0xff80000055777808 */ /* 0x000fe40002000000 */
[----:B------:R-:W-:Y:S02]  /*19180*/  FMNMX.FTZ R10, R117, R10, !PT ;  /* 0x0000000a750a7209 */ /* 0x000fe40007810000 */
[----:B------:R-:W-:Y:S02]  /*19190*/  R2UR UR22, R4 ;  /* 0x00000000041672ca */ /* 0x000fe400000e0000 */
[----:B------:R-:W-:-:S02]  /*191a0*/  FSEL R83, R83, -INF , P2 ;  /* 0xff80000053537808 */ /* 0x000fc40001000000 */
[----:B------:R-:W-:Y:S02]  /*191b0*/  ISETP.GT.AND P2, PT, R8, 0x39, PT ;  /* 0x000000390800780c */ /* 0x000fe40003f44270 */
[----:B------:R-:W-:Y:S01]  /*191c0*/  FSEL R121, R88, -INF , P3 ;  /* 0xff80000058797808 */ /* 0x000fe20001800000 */
[--C-:B------:R-:W-:Y:S01]  /*191d0*/  IMAD.MOV.U32 R88, RZ, RZ, R25.reuse ;  /* 0x000000ffff587224 */ /* 0x100fe200078e0019 */
[----:B------:R-:W-:Y:S02]  /*191e0*/  FMNMX.FTZ R10, R119, R10, !PT ;  /* 0x0000000a770a7209 */ /* 0x000fe40007810000 */
[----:B------:R-:W-:Y:S01]  /*191f0*/  FSEL R81, R86, -INF , P5 ;  /* 0xff80000056517808 */ /* 0x000fe20002800000 */
[----:B------:R-:W-:Y:S01]  /*19200*/  IMAD.MOV.U32 R86, RZ, RZ, R25 ;  /* 0x000000ffff567224 */ /* 0x000fe200078e0019 */
[----:B------:R-:W-:Y:S02]  /*19210*/  ISETP.GT.AND P5, PT, R8, 0x40, PT ;  /* 0x000000400800780c */ /* 0x000fe40003fa4270 */
[----:B------:R-:W-:-:S02]  /*19220*/  FSEL R123, R89, -INF , P2 ;  /* 0xff800000597b7808 */ /* 0x000fc40001000000 */
[----:B------:R-:W-:Y:S02]  /*19230*/  FMNMX.FTZ R10, R121, R10, !PT ;  /* 0x0000000a790a7209 */ /* 0x000fe40007810000 */
[----:B------:R-:W-:Y:S02]  /*19240*/  FSEL R87, R87, -INF , P4 ;  /* 0xff80000057577808 */ /* 0x000fe40002000000 */
[----:B------:R-:W-:Y:S02]  /*19250*/  ISETP.GT.AND P4, PT, R8, 0x41, PT ;  /* 0x000000410800780c */ /* 0x000fe40003f84270 */
[----:B------:R-:W-:Y:S02]  /*19260*/  FMNMX.FTZ R10, R123, R10, !PT ;  /* 0x0000000a7b0a7209 */ /* 0x000fe40007810000 */
[----:B------:R-:W-:Y:S01]  /*19270*/  FSEL R85, R90, -INF , P3 ;  /* 0xff8000005a557808 */ /* 0x000fe20001800000 */
[----:B------:R-:W-:Y:S01]  /*19280*/  IMAD.MOV.U32 R90, RZ, RZ, R25 ;  /* 0x000000ffff5a7224 */ /* 0x000fe200078e0019 */
        /* <DEDUP_REMOVED lines=25> */
[----:B------:R-:W-:Y:S01]  /*19420*/  FSEL R137, R72, -INF , P3 ;  /* 0xff80000048897808 */ /* 0x000fe20001800000 */
[----:B------:R-:W-:Y:S01]  /*19430*/  IMAD.MOV.U32 R72, RZ, RZ, R25 ;  /* 0x000000ffff487224 */ /* 0x000fe200078e0019 */
[----:B------:R-:W-:Y:S02]  /*19440*/  FMNMX.FTZ R10, R135, R10, !PT ;  /* 0x0000000a870a7209 */ /* 0x000fe40007810000 */
[----:B------:R-:W-:-:S02]  /*19450*/  FSEL R69, R70, -INF , P5 ;  /* 0xff80000046457808 */ /* 0x000fc40002800000 */
[C---:B------:R-:W-:Y:S02]  /*19460*/  ISETP.GT.AND P5, PT, R8.reuse, 0x60, PT ;  /* 0x000000600800780c */ /* 0x040fe40003fa4270 */
[----:B------:R-:W-:Y:S02]  /*19470*/  FSEL R147, R73, -INF , P2 ;  /* 0xff80000049937808 */ /* 0x000fe40001000000 */
[----:B------:R-:W-:Y:S02]  /*19480*/  FMNMX.FTZ R10, R137, R10, !PT ;  /* 0x0000000a890a7209 */ /* 0x000fe40007810000 */
[----:B------:R-:W-:Y:S02]  /*19490*/  FSEL R71, R71, -INF , P4 ;  /* 0xff80000047477808 */ /* 0x000fe40002000000 */
[----:B------:R-:W-:Y:S02]  /*194a0*/  ISETP.GT.AND P4, PT, R8, 0x61, PT ;  /* 0x000000610800780c */ /* 0x000fe40003f84270 */
[----:B------:R-:W-:-:S02]  /*194b0*/  FMNMX.FTZ R10, R147, R10, !PT ;  /* 0x0000000a930a7209 */ /* 0x000fc40007810000 */
[----:B------:R-:W-:Y:S01]  /*194c0*/  FSEL R73, R74, -INF , P3 ;  /* 0xff8000004a497808 */ /* 0x000fe20001800000 */
[----:B------:R-:W-:Y:S01]  /*194d0*/  IMAD.MOV.U32 R74, RZ, RZ, R25 ;  /* 0x000000ffff4a7224 */ /* 0x000fe200078e0019 */
[----:B------:R-:W-:Y:S02]  /*194e0*/  ISETP.GT.AND P3, PT, R8, 0x68, PT ;  /* 0x000000680800780c */ /* 0x000fe40003f64270 */
[----:B------:R-:W-:Y:S01]  /*194f0*/  FSEL R75, R75, -INF , P2 ;  /* 0xff8000004b4b7808 */ /* 0x000fe20001000000 */
[----:B------:R-:W-:Y:S02]  /*19500*/  WARPGROUP.DEPBAR.LE gsb0, 0x0 ;  /* 0x00008000000079c5 */ /* 0x000fe40000010000 */
[----:B------:R-:W-:Y:S01]  /*19510*/  WARPGROUP.ARRIVE ;  /* 0x00000000000079c5 */ /* 0x000fe20000000000 */
[----:B------:R-:W-:Y:S02]  /*19520*/  FSEL R143, R44, -INF , P5 ;  /* 0xff8000002c8f7808 */ /* 0x000fe40002800000 */
[----:B------:R-:W-:-:S02]  /*19530*/  FSEL R139, R45, -INF , P4 ;  /* 0xff8000002d8b7808 */ /* 0x000fc40002000000 */
[----:B------:R-:W-:Y:S01]  /*19540*/  FMNMX.FTZ R10, R143, R10, !PT ;  /* 0x0000000a8f0a7209 */ /* 0x000fe20007810000 */
[----:B------:R-:W-:Y:S01]  /*19550*/  QGMMA.64x32x32.F32.E4M3.E4M3 R28, gdesc[UR20], R28, gsb0 ;  /* 0x00600000141c79f3 */ /* 0x000fe2000800081c */
        /* <DEDUP_REMOVED lines=12> */
[C---:B------:R-:W-:Y:S02]  /*19620*/  ISETP.GT.AND P3, PT, R8.reuse, 0x78, PT ;  /* 0x000000780800780c */ /* 0x040fe40003f64270 */
[----:B------:R-:W-:Y:S02]  /*19630*/  FSEL R151, R53, -INF , P4 ;  /* 0xff80000035977808 */ /* 0x000fe40002000000 */
[----:B------:R-:W-:Y:S02]  /*19640*/  FMNMX.FTZ R10, R149, R10, !PT ;  /* 0x0000000a950a7209 */ /* 0x000fe40007810000 */
[----:B------:R-:W-:Y:S02]  /*19650*/  FSEL R51, R51, -INF , P2 ;  /* 0xff80000033337808 */ /* 0x000fe40001000000 */
[----:B------:R-:W-:-:S02]  /*19660*/  ISETP.GT.AND P2, PT, R8, 0x79, PT ;  /* 0x000000790800780c */ /* 0x000fc40003f44270 */
[----:B------:R-:W-:Y:S02]  /*19670*/  FSEL R153, R56, -INF , P3 ;  /* 0xff80000038997808 */ /* 0x000fe40001800000 */
[----:B------:R-:W-:Y:S02]  /*19680*/  FMNMX.FTZ R10, R151, R10, !PT ;  /* 0x0000000a970a7209 */ /* 0x000fe40007810000 */
[----:B------:R-:W-:Y:S02]  /*19690*/  FSEL R155, R57, -INF , P2 ;  /* 0xff800000399b7808 */ /* 0x000fe40001000000 */
[----:B------:R-:W-:Y:S02]  /*196a0*/  FMNMX.FTZ R10, R153, R10, !PT ;  /* 0x0000000a990a7209 */ /* 0x000fe40007810000 */
[----:B------:R-:W-:Y:S02]  /*196b0*/  FSEL R59, R59, -INF , P2 ;  /* 0xff8000003b3b7808 */ /* 0x000fe40001000000 */
[----:B------:R-:W-:-:S02]  /*196c0*/  FMNMX.FTZ R10, R155, R10, !PT ;  /* 0x0000000a9b0a7209 */ /* 0x000fc40007810000 */
[----:B------:R-:W-:Y:S02]  /*196d0*/  ISETP.GT.AND P2, PT, R8, 0x89, PT ;  /* 0x000000890800780c */ /* 0x000fe40003f44270 */
[----:B------:R-:W-:Y:S02]  /*196e0*/  FSEL R57, R58, -INF , P3 ;  /* 0xff8000003a397808 */ /* 0x000fe40001800000 */
[C---:B------:R-:W-:Y:S02]  /*196f0*/  ISETP.GT.AND P3, PT, R8.reuse, 0x90, PT ;  /* 0x000000900800780c */ /* 0x040fe40003f64270 */
[----:B------:R-:W-:Y:S02]  /*19700*/  FSEL R55, R55, -INF , P4 ;  /* 0xff80000037377808 */ /* 0x000fe40002000000 */
[----:B------:R-:W-:Y:S02]  /*19710*/  ISETP.GT.AND P4, PT, R8, 0x91, PT ;  /* 0x000000910800780c */ /* 0x000fe40003f84270 */
[----:B------:R-:W-:-:S02]  /*19720*/  FSEL R53, R54, -INF , P5 ;  /* 0xff80000036357808 */ /* 0x000fc40002800000 */
[----:B------:R-:W-:Y:S01]  /*19730*/  ISETP.GT.AND P5, PT, R8, 0x98, PT ;  /* 0x000000980800780c */ /* 0x000fe20003fa4270 */
[----:B------:R-:W-:Y:S02]  /*19740*/  WARPGROUP.DEPBAR.LE gsb0, 0x0 ;  /* 0x00008000000079c5 */ /* 0x000fe40000010000 */
[----:B------:R-:W-:Y:S02]  /*19750*/  FSEL R157, R28, -INF , P6 ;  /* 0xff8000001c9d7808 */ /* 0x000fe40003000000 */
        /* <DEDUP_REMOVED lines=12> */
[----:B------:R-:W-:Y:S02]  /*19820*/  ISETP.GT.AND P6, PT, R8, 0x99, PT ;  /* 0x000000990800780c */ /* 0x000fe40003fc4270 */
[----:B------:R-:W-:Y:S02]  /*19830*/  FMNMX.FTZ R4, R163, R4, !PT ;  /* 0x00000004a3047209 */ /* 0x000fe40007810000 */
[----:B------:R-:W-:Y:S02]  /*19840*/  FSEL R161, R41, -INF , P6 ;  /* 0xff80000029a17808 */ /* 0x000fe40003000000 */
[----:B------:R-:W-:-:S02]  /*19850*/  P2R R44, PR, RZ, 0x2 ;  /* 0x00000002ff2c7803 */ /* 0x000fc40000000000 */
[----:B------:R-:W-:Y:S02]  /*19860*/  FMNMX.FTZ R4, R161, R4, !PT ;  /* 0x00000004a1047209 */ /* 0x000fe40007810000 */
[----:B------:R-:W-:Y:S02]  /*19870*/  ISETP.GT.AND P1, PT, R8, 0x80, PT ;  /* 0x000000800800780c */ /* 0x000fe40003f24270 */
[----:B------:R-:W-:Y:S01]  /*19880*/  FMNMX.FTZ R8, R3, R95, !PT ;  /* 0x0000005f03087209 */ /* 0x000fe20007810000 */
[----:B------:R-:W0:Y:S01]  /*19890*/  SHFL.BFLY PT, R29, R4, 0x2, 0x1f ;  /* 0x0c401f00041d7f89 */ /* 0x000e2200000e0000 */
[----:B------:R-:W-:Y:S02]  /*198a0*/  P2R R28, PR, RZ, 0x1 ;  /* 0x00000001ff1c7803 */ /* 0x000fe40000000000 */
[----:B------:R-:W-:Y:S02]  /*198b0*/  FMNMX.FTZ R8, R9, R8, !PT ;  /* 0x0000000809087209 */ /* 0x000fe40007810000 */
[----:B------:R-:W-:-:S02]  /*198c0*/  FSEL R35, R35, -INF , P2 ;  /* 0xff80000023237808 */ /* 0x000fc40001000000 */
[----:B------:R-:W-:Y:S02]  /*198d0*/  FMNMX.FTZ R8, R99, R8, !PT ;  /* 0x0000000863087209 */ /* 0x000fe40007810000 */
[----:B------:R-:W-:Y:S02]  /*198e0*/  FSEL R43, R43, -INF , P6 ;  /* 0xff8000002b2b7808 */ /* 0x000fe40003000000 */
[----:B------:R-:W-:-:S04]  /*198f0*/  FMNMX.FTZ R8, R13, R8, !PT ;  /* 0x000000080d087209 */ /* 0x000fc80007810000 */
[----:B------:R-:W-:-:S04]  /*19900*/  FMNMX.FTZ R8, R103, R8, !PT ;  /* 0x0000000867087209 */ /* 0x000fc80007810000 */
[----:B------:R-:W-:Y:S02]  /*19910*/  FMNMX.FTZ R8, R15, R8, !PT ;  /* 0x000000080f087209 */ /* 0x000fe40007810000 */
[----:B0-----:R-:W-:-:S05]  /*19920*/  FMNMX.FTZ R6, R4, R29, !PT ;  /* 0x0000001d04067209 */ /* 0x001fca0007810000 */
[----:B------:R-:W0:Y:S02]  /*19930*/  SHFL.BFLY PT, R29, R6, 0x1, 0x1f ;  /* 0x0c201f00061d7f89 */ /* 0x000e2400000e0000 */
[----:B0-----:R-:W-:Y:S02]  /*19940*/  FMNMX.FTZ R10, R6, R29, !PT ;  /* 0x0000001d060a7209 */ /* 0x001fe40007810000 */
[----:B------:R-:W-:Y:S02]  /*19950*/  FSEL R29, R30, -INF , P1 ;  /* 0xff8000001e1d7808 */ /* 0x000fe40000800000 */
[----:B------:R-:W-:Y:S01]  /*19960*/  ISETP.NE.AND P1, PT, R44, RZ, PT ;  /* 0x000000ff2c00720c */ /* 0x000fe20003f25270 */
[----:B------:R-:W-:-:S01]  /*19970*/  FFMA.FTZ R165, R2, R10, -8 ;  /* 0xc100000002a57423 */ /* 0x000fc2000001000a */
[----:B------:R-:W-:Y:S02]  /*19980*/  FSETP.NEU.FTZ.AND P0, PT, R10, -INF , PT ;  /* 0xff8000000a00780b */ /* 0x000fe40003f1d000 */
[----:B------:R-:W-:-:S02]  /*19990*/  FSEL R31, R31, -INF , P1 ;  /* 0xff8000001f1f7808 */ /* 0x000fc40000800000 */
[----:B------:R-:W-:Y:S02]  /*199a0*/  ISETP.NE.AND P1, PT, R12, RZ, PT ;  /* 0x000000ff0c00720c */ /* 0x000fe40003f25270 */
[----:B------:R-:W-:Y:S02]  /*199b0*/  FMNMX.FTZ R12, R107, R8, !PT ;  /* 0x000000086b0c7209 */ /* 0x000fe40007810000 */
[----:B------:R-:W-:Y:S02]  /*199c0*/  FSEL R165, R165, RZ, P0 ;  /* 0x000000ffa5a57208 */ /* 0x000fe40000000000 */
[----:B------:R-:W-:Y:S02]  /*199d0*/  FMNMX.FTZ R12, R5, R12, !PT ;  /* 0x0000000c050c7209 */ /* 0x000fe40007810000 */
[----:B------:R-:W-:Y:S01]  /*199e0*/  ISETP.NE.AND P0, PT, R28, RZ, PT ;  /* 0x000000ff1c00720c */ /* 0x000fe20003f05270 */
[----:B------:R-:W-:-:S01]  /*199f0*/  FFMA.FTZ R113, R2, R113, -R165 ;  /* 0x0000007102717223 */ /* 0x000fc200000108a5 */
[----:B------:R-:W-:Y:S01]  /*19a00*/  FMNMX.FTZ R12, R79, R12, !PT ;  /* 0x0000000c4f0c7209 */ /* 0x000fe20007810000 */
[----:B------:R-:W-:-:S01]  /*19a10*/  FFMA.FTZ R37, R2, R93, -R165 ;  /* 0x0000005d02257223 */ /* 0x000fc200000108a5 */
[----:B------:R-:W-:Y:S01]  /*19a20*/  FSEL R33, R34, -INF , P0 ;  /* 0xff80000022217808 */ /* 0x000fe20000000000 */
[----:B------:R0:W-:Y:S01]  /*19a30*/  MUFU.EX2 R8, R113 ;  /* 0x0000007100087308 */ /* 0x0001e20000000800 */
[----:B------:R-:W-:Y:S01]  /*19a40*/  FMNMX.FTZ R12, R7, R12, !PT ;  /* 0x0000000c070c7209 */ /* 0x000fe20007810000 */
[--C-:B------:R-:W-:Y:S01]  /*19a50*/  FFMA.FTZ R93, R2, R115, -R165.reuse ;  /* 0x00000073025d7223 */ /* 0x100fe200000108a5 */
[----:B------:R-:W-:Y:S01]  /*19a60*/  ISETP.NE.AND P0, PT, R20, RZ, PT ;  /* 0x000000ff1400720c */ /* 0x000fe20003f05270 */
[C-C-:B------:R-:W-:Y:S01]  /*19a70*/  FFMA.FTZ R206, R2.reuse, R117, -R165.reuse ;  /* 0x0000007502ce7223 */ /* 0x140fe200000108a5 */
[----:B------:R-:W-:Y:S01]  /*19a80*/  FMNMX.FTZ R12, R83, R12, !PT ;  /* 0x0000000c530c7209 */ /* 0x000fe20007810000 */
[C-C-:B------:R-:W-:Y:S01]  /*19a90*/  FFMA.FTZ R200, R2.reuse, R11, -R165.reuse ;  /* 0x0000000b02c87223 */ /* 0x140fe200000108a5 */
[----:B------:R-:W-:Y:S01]  /*19aa0*/  FSEL R115, R39, -INF , P4 ;  /* 0xff80000027737808 */ /* 0x000fe20002000000 */
[C-C-:B------:R-:W-:Y:S01]  /*19ab0*/  FFMA.FTZ R208, R2.reuse, R127, -R165.reuse ;  /* 0x0000007f02d07223 */ /* 0x140fe200000108a5 */
[----:B------:R-:W-:Y:S01]  /*19ac0*/  FMNMX.FTZ R12, R81, R12, !PT ;  /* 0x0000000c510c7209 */ /* 0x000fe20007810000 */
[--C-:B------:R-:W-:Y:S01]  /*19ad0*/  FFMA.FTZ R127, R2, R32, -R165.reuse ;  /* 0x00000020027f7223 */ /* 0x100fe200000108a5 */
[----:B0-----:R-:W-:Y:S01]  /*19ae0*/  FSEL R113, R38, -INF , P3 ;  /* 0xff80000026717808 */ /* 0x001fe20001800000 */
[C-C-:B------:R-:W-:Y:S01]  /*19af0*/  FFMA.FTZ R32, R2.reuse, R26, -R165.reuse ;  /* 0x0000001a02207223 */ /* 0x140fe200000108a5 */
[----:B------:R-:W-:Y:S01]  /*19b00*/  FMNMX.FTZ R12, R87, R12, !PT ;  /* 0x0000000c570c7209 */ /* 0x000fe20007810000 */
[--C-:B------:R-:W-:Y:S01]  /*19b10*/  FFMA.FTZ R26, R2, R36, -R165.reuse ;  /* 0x00000024021a7223 */ /* 0x100fe200000108a5 */
[----:B------:R-:W-:Y:S01]  /*19b20*/  FSEL R117, R42, -INF , P5 ;  /* 0xff8000002a757808 */ /* 0x000fe20002800000 */
[C-C-:B------:R-:W-:Y:S01]  /*19b30*/  FFMA.FTZ R4, R2.reuse, R21, -R165.reuse ;  /* 0x0000001502047223 */ /* 0x140fe200000108a5 */
[----:B------:R-:W-:Y:S01]  /*19b40*/  FMNMX.FTZ R12, R85, R12, !PT ;  /* 0x0000000c550c7209 */ /* 0x000fe20007810000 */
[----:B------:R-:W-:Y:S01]  /*19b50*/  MUFU.EX2 R200, R200 ;  /* 0x000000c800c87308 */ /* 0x000fe20000000800 */
[----:B------:R-:W-:-:S01]  /*19b60*/  FFMA.FTZ R21, R2, R97, -R165 ;  /* 0x0000006102157223 */ /* 0x000fc200000108a5 */
[C-C-:B------:R-:W-:Y:S01]  /*19b70*/  FFMA.FTZ R202, R2.reuse, R27, -R165.reuse ;  /* 0x0000001b02ca7223 */ /* 0x140fe200000108a5 */
[----:B------:R-:W-:Y:S01]  /*19b80*/  FMNMX.FTZ R20, R91, R12, !PT ;  /* 0x0000000c5b147209 */ /* 0x000fe20007810000 */
[C-C-:B------:R-:W-:Y:S01]  /*19b90*/  FFMA.FTZ R27, R2.reuse, R101, -R165.reuse ;  /* 0x00000065021b7223 */ /* 0x140fe200000108a5 */
[----:B------:R-:W-:-:S01]  /*19ba0*/  FFMA.FTZ R6, R2, R109, -R165 ;  /* 0x0000006d02067223 */ /* 0x000fc200000108a5 */
[C-C-:B------:R-:W-:Y:S01]  /*19bb0*/  FFMA.FTZ R89, R2.reuse, R105, -R165.reuse ;  /* 0x0000006902597223 */ /* 0x140fe200000108a5 */
[----:B------:R-:W-:Y:S01]  /*19bc0*/  FMNMX.FTZ R20, R61, R20, !PT ;  /* 0x000000143d147209 */ /* 0x000fe20007810000 */
[----:B------:R-:W0:Y:S01]  /*19bd0*/  MUFU.EX2 R37, R37 ;  /* 0x0000002500257308 */ /* 0x000e220000000800 */
[----:B------:R-:W-:-:S01]  /*19be0*/  FFMA.FTZ R204, R2, R111, -R165 ;  /* 0x0000006f02cc7223 */ /* 0x000fc200000108a5 */
[C-C-:B------:R-:W-:Y:S01]  /*19bf0*/  FFMA.FTZ R41, R2.reuse, R77, -R165.reuse ;  /* 0x0000004d02297223 */ /* 0x140fe200000108a5 */
[----:B------:R-:W-:Y:S01]  /*19c00*/  FMNMX.FTZ R20, R63, R20, !PT ;  /* 0x000000143f147209 */ /* 0x000fe20007810000 */
[C-C-:B------:R-:W-:Y:S01]  /*19c10*/  FFMA.FTZ R77, R2.reuse, R119, -R165.reuse ;  /* 0x00000077024d7223 */ /* 0x140fe200000108a5 */
[----:B------:R-:W-:-:S01]  /*19c20*/  FFMA.FTZ R121, R2, R121, -R165 ;  /* 0x0000007902797223 */ /* 0x000fc200000108a5 */
[C-C-:B------:R-:W-:Y:S01]  /*19c30*/  FFMA.FTZ R101, R2.reuse, R123, -R165.reuse ;  /* 0x0000007b02657223 */ /* 0x140fe200000108a5 */
[----:B------:R-:W-:Y:S01]  /*19c40*/  FMNMX.FTZ R20, R65, R20, !PT ;  /* 0x0000001441147209 */ /* 0x000fe20007810000 */
[----:B------:R-:W1:Y:S01]  /*19c50*/  MUFU.EX2 R4, R4 ;  /* 0x0000000400047308 */ /* 0x000e620000000800 */
[----:B------:R-:W-:-:S01]  /*19c60*/  FFMA.FTZ R97, R2, R125, -R165 ;  /* 0x0000007d02617223 */ /* 0x000fc200000108a5 */
[C-C-:B------:R-:W-:Y:S01]  /*19c70*/  FFMA.FTZ R129, R2.reuse, R129, -R165.reuse ;  /* 0x0000008102817223 */ /* 0x140fe200000108a5 */
[----:B------:R-:W-:Y:S01]  /*19c80*/  FMNMX.FTZ R20, R67, R20, !PT ;  /* 0x0000001443147209 */ /* 0x000fe20007810000 */
[C-C-:B------:R-:W-:Y:S01]  /*19c90*/  FFMA.FTZ R109, R2.reuse, R131, -R165.reuse ;  /* 0x00000083026d7223 */ /* 0x140fe200000108a5 */
[----:B------:R-:W-:-:S01]  /*19ca0*/  FFMA.FTZ R210, R2, R133, -R165 ;  /* 0x0000008502d27223 */ /* 0x000fc200000108a5 */
[C-C-:B------:R-:W-:Y:S01]  /*19cb0*/  FFMA.FTZ R105, R2.reuse, R135, -R165.reuse ;  /* 0x0000008702697223 */ /* 0x140fe200000108a5 */
[----:B------:R-:W-:Y:S01]  /*19cc0*/  FMNMX.FTZ R20, R69, R20, !PT ;  /* 0x0000001445147209 */ /* 0x000fe20007810000 */
[----:B------:R-:W2:Y:S01]  /*19cd0*/  MUFU.EX2 R21, R21 ;  /* 0x0000001500157308 */ /* 0x000ea20000000800 */
[----:B------:R-:W-:-:S01]  /*19ce0*/  FFMA.FTZ R137, R2, R137, -R165 ;  /* 0x0000008902897223 */ /* 0x000fc200000108a5 */
[C-C-:B------:R-:W-:Y:S01]  /*19cf0*/  FFMA.FTZ R111, R2.reuse, R147, -R165.reuse ;  /* 0x00000093026f7223 */ /* 0x140fe200000108a5 */
[----:B------:R-:W-:Y:S01]  /*19d00*/  FMNMX.FTZ R20, R71, R20, !PT ;  /* 0x0000001447147209 */ /* 0x000fe20007810000 */
[C-C-:B------:R-:W-:Y:S01]  /*19d10*/  FFMA.FTZ R212, R2.reuse, R143, -R165.reuse ;  /* 0x0000008f02d47223 */ /* 0x140fe200000108a5 */
[----:B------:R-:W-:-:S01]  /*19d20*/  FFMA.FTZ R39, R2, R139, -R165 ;  /* 0x0000008b02277223 */ /* 0x000fc200000108a5 */
[C-C-:B------:R-:W-:Y:S01]  /*19d30*/  FFMA.FTZ R141, R2.reuse, R141, -R165.reuse ;  /* 0x0000008d028d7223 */ /* 0x140fe200000108a5 */
[----:B------:R-:W-:Y:S01]  /*19d40*/  FMNMX.FTZ R20, R73, R20, !PT ;  /* 0x0000001449147209 */ /* 0x000fe20007810000 */
[----:B------:R-:W3:Y:S01]  /*19d50*/  MUFU.EX2 R202, R202 ;  /* 0x000000ca00ca7308 */ /* 0x000ee20000000800 */
[----:B------:R-:W-:-:S01]  /*19d60*/  FFMA.FTZ R119, R2, R145, -R165 ;  /* 0x0000009102777223 */ /* 0x000fc200000108a5 */
[C-C-:B------:R-:W-:Y:S01]  /*19d70*/  FFMA.FTZ R214, R2.reuse, R149, -R165.reuse ;  /* 0x0000009502d67223 */ /* 0x140fe200000108a5 */
[----:B------:R-:W-:Y:S01]  /*19d80*/  FMNMX.FTZ R28, R75, R20, !PT ;  /* 0x000000144b1c7209 */ /* 0x000fe20007810000 */
[C-C-:B------:R-:W-:Y:S01]  /*19d90*/  FFMA.FTZ R34, R2.reuse, R153, -R165.reuse ;  /* 0x0000009902227223 */ /* 0x140fe200000108a5 */
[----:B------:R-:W-:-:S01]  /*19da0*/  FFMA.FTZ R123, R2, R155, -R165 ;  /* 0x0000009b027b7223 */ /* 0x000fc200000108a5 */
[C-C-:B------:R-:W-:Y:S01]  /*19db0*/  FFMA.FTZ R125, R2.reuse, R159, -R165.reuse ;  /* 0x0000009f027d7223 */ /* 0x140fe200000108a5 */
[----:B------:R-:W-:Y:S01]  /*19dc0*/  FMNMX.FTZ R28, R45, R28, !PT ;  /* 0x0000001c2d1c7209 */ /* 0x000fe20007810000 */
[----:B------:R-:W-:Y:S01]  /*19dd0*/  MUFU.EX2 R27, R27 ;  /* 0x0000001b001b7308 */ /* 0x000fe20000000800 */
[----:B------:R-:W-:-:S02]  /*19de0*/  FFMA.FTZ R131, R2, R161, -R165 ;  /* 0x000000a102837223 */ /* 0x000fc400000108a5 */
        /* <DEDUP_REMOVED lines=22> */
[----:B------:R-:W4:Y:S01]  /*19f50*/  SHFL.BFLY PT, R38, R11, 0x2, 0x1f ;  /* 0x0c401f000b267f89 */ /* 0x000f2200000e0000 */
[----:B------:R5:W-:Y:S08]  /*19f60*/  MUFU.EX2 R12, R121 ;  /* 0x00000079000c7308 */ /* 0x000bf00000000800 */
[----:B------:R-:W-:Y:S01]  /*19f70*/  MUFU.EX2 R101, R101 ;  /* 0x0000006500657308 */ /* 0x000fe20000000800 */
[----:B-----5:R-:W-:-:S07]  /*19f80*/  FFMA.FTZ R121, R2, R151, -R165 ;  /* 0x0000009702797223 */ /* 0x020fce00000108a5 */
[----:B------:R-:W-:Y:S01]  /*19f90*/  MUFU.EX2 R208, R208 ;  /* 0x000000d000d07308 */ /* 0x000fe20000000800 */
[----:B----4-:R-:W-:-:S07]  /*19fa0*/  FMNMX.FTZ R40, R11, R38, !PT ;  /* 0x000000260b287209 */ /* 0x010fce0007810000 */
[----:B------:R-:W-:Y:S01]  /*19fb0*/  MUFU.EX2 R97, R97 ;  /* 0x0000006100617308 */ /* 0x000fe20000000800 */
[----:B------:R-:W-:-:S01]  /*19fc0*/  FFMA.FTZ R38, R2, R157, -R165 ;  /* 0x0000009d02267223 */ /* 0x000fc200000108a5 */
[----:B------:R-:W4:Y:S06]  /*19fd0*/  SHFL.BFLY PT, R11, R40, 0x1, 0x1f ;  /* 0x0c201f00280b7f89 */ /* 0x000f2c00000e0000 */
[----:B------:R5:W-:Y:S08]  /*19fe0*/  MUFU.EX2 R20, R129 ;  /* 0x0000008100147308 */ /* 0x000bf00000000800 */
[----:B------:R-:W-:Y:S01]  /*19ff0*/  MUFU.EX2 R109, R109 ;  /* 0x0000006d006d7308 */ /* 0x000fe20000000800 */
[----:B-----5:R-:W-:-:S01]  /*1a000*/  FFMA.FTZ R129, R2, R24, -R165 ;  /* 0x0000001802817223 */ /* 0x020fc200000108a5 */
[----:B------:R-:W-:-:S06]  /*1a010*/  FFMA.FTZ R24, R2, R163, -R165 ;  /* 0x000000a302187223 */ /* 0x000fcc00000108a5 */
[----:B------:R-:W-:Y:S01]  /*1a020*/  MUFU.EX2 R210, R210 ;  /* 0x000000d200d27308 */ /* 0x000fe20000000800 */
[----:B----4-:R-:W-:-:S04]  /*1a030*/  FMNMX.FTZ R11, R40, R11, !PT ;  /* 0x0000000b280b7209 */ /* 0x010fc80007810000 */
[----:B------:R-:W-:Y:S01]  /*1a040*/  FSETP.NEU.FTZ.AND P2, PT, R11, -INF , PT ;  /* 0xff8000000b00780b */ /* 0x000fe20003f5d000 */
[----:B------:R-:W-:-:S02]  /*1a050*/  FFMA.FTZ R40, R2, R11, -8 ;  /* 0xc100000002287423 */ /* 0x000fc4000001000b */
[----:B------:R-:W-:Y:S03]  /*1a060*/  MUFU.EX2 R105, R105 ;  /* 0x0000006900697308 */ /* 0x000fe60000000800 */
[----:B------:R-:W-:-:S05]  /*1a070*/  FSEL R40, R40, RZ, P2 ;  /* 0x000000ff28287208 */ /* 0x000fca0001000000 */
        /* <DEDUP_REMOVED lines=10> */
[----:B------:R-:W-:Y:S01]  /*1a120*/  FFMA.FTZ R63, R2, R67, -R40 ;  /* 0x00000043023f7223 */ /* 0x000fe20000010828 */
[----:B0-----:R-:W-:-:S01]  /*1a130*/  FADD.FTZ R67, R200, R37 ;  /* 0x00000025c8437221 */ /* 0x001fc20000010000 */
[C-C-:B------:R-:W-:Y:S01]  /*1a140*/  FFMA.FTZ R52, R2.reuse, R107, -R40.reuse ;  /* 0x0000006b02347223 */ /* 0x140fe20000010828 */
[----:B------:R-:W-:-:S01]  /*1a150*/  FFMA.FTZ R5, R2, R5, -R40 ;  /* 0x0000000502057223 */ /* 0x000fc20000010828 */
[----:B------:R-:W-:Y:S01]  /*1a160*/  FFMA.FTZ R54, R2, R69, -R40 ;  /* 0x0000004502367223 */ /* 0x000fe20000010828 */
[----:B-1----:R-:W-:-:S01]  /*1a170*/  FADD.FTZ R66, R4, R67 ;  /* 0x0000004304427221 */ /* 0x002fc20000010000 */
[----:B------:R-:W0:Y:S01]  /*1a180*/  MUFU.EX2 R36, R36 ;  /* 0x0000002400247308 */ /* 0x000e220000000800 */
[----:B------:R-:W-:-:S01]  /*1a190*/  FFMA.FTZ R44, R2, R79, -R40 ;  /* 0x0000004f022c7223 */ /* 0x000fc20000010828 */
[----:B------:R-:W-:Y:S01]  /*1a1a0*/  FFMA.FTZ R56, R2, R7, -R40 ;  /* 0x0000000702387223 */ /* 0x000fe20000010828 */
[----:B--2---:R-:W-:-:S01]  /*1a1b0*/  FADD.FTZ R69, R21, R66 ;  /* 0x0000004215457221 */ /* 0x004fc20000010000 */
[C-C-:B------:R-:W-:Y:S01]  /*1a1c0*/  FFMA.FTZ R79, R2.reuse, R83, -R40.reuse ;  /* 0x00000053024f7223 */ /* 0x140fe20000010828 */
[----:B------:R-:W-:-:S01]  /*1a1d0*/  FFMA.FTZ R7, R2, R81, -R40 ;  /* 0x0000005102077223 */ /* 0x000fc20000010828 */
[----:B------:R-:W-:Y:S01]  /*1a1e0*/  FFMA.FTZ R48, R2, R87, -R40 ;  /* 0x0000005702307223 */ /* 0x000fe20000010828 */
[----:B---3--:R-:W-:-:S01]  /*1a1f0*/  FADD.FTZ R68, R202, R69 ;  /* 0x00000045ca447221 */ /* 0x008fc20000010000 */
[----:B------:R-:W1:Y:S01]  /*1a200*/  MUFU.EX2 R9, R9 ;  /* 0x0000000900097308 */ /* 0x000e620000000800 */
        /* <DEDUP_REMOVED lines=8> */
[----:B0-----:R-:W-:-:S01]  /*1a290*/  FADD.FTZ R64, R201, R36 ;  /* 0x00000024c9407221 */ /* 0x001fc20000010000 */
[C-C-:B------:R-:W-:Y:S01]  /*1a2a0*/  FFMA.FTZ R65, R2.reuse, R75, -R40.reuse ;  /* 0x0000004b02417223 */ /* 0x140fe20000010828 */
[----:B------:R-:W-:-:S01]  /*1a2b0*/  FFMA.FTZ R53, R2, R53, -R40 ;  /* 0x0000003502357223 */ /* 0x000fc20000010828 */
[C-C-:B------:R-:W-:Y:S01]  /*1a2c0*/  FFMA.FTZ R57, R2.reuse, R57, -R40.reuse ;  /* 0x0000003902397223 */ /* 0x140fe20000010828 */
[----:B------:R-:W-:-:S01]  /*1a2d0*/  FFMA.FTZ R59, R2, R59, -R40 ;  /* 0x0000003b023b7223 */ /* 0x000fc20000010828 */
[C-C-:B------:R-:W-:Y:S01]  /*1a2e0*/  FFMA.FTZ R31, R2.reuse, R31, -R40.reuse ;  /* 0x0000001f021f7223 */ /* 0x140fe20000010828 */
[----:B------:R-:W-:-:S01]  /*1a2f0*/  FFMA.FTZ R33, R2, R33, -R40 ;  /* 0x0000002102217223 */ /* 0x000fc20000010828 */
[----:B------:R-:W0:Y:S01]  /*1a300*/  MUFU.EX2 R3, R3 ;  /* 0x0000000300037308 */ /* 0x000e220000000800 */
[----:B-1----:R-:W-:-:S01]  /*1a310*/  FADD.FTZ R67, R9, R64 ;  /* 0x0000004009437221 */ /* 0x002fc20000010000 */
[----:B------:R-:W-:Y:S01]  /*1a320*/  FFMA.FTZ R64, R2, R45, -R40 ;  /* 0x0000002d02407223 */ /* 0x000fe20000010828 */
[----:B------:R-:W-:-:S02]  /*1a330*/  @!P1 VIADD R45, R0, 0x33440 ;  /* 0x00033440002d9836 */ /* 0x000fc40000000000 */
[C-C-:B------:R-:W-:Y:S01]  /*1a340*/  FFMA.FTZ R35, R2.reuse, R35, -R40.reuse ;  /* 0x0000002302237223 */ /* 0x140fe20000010828 */
[----:B------:R-:W-:-:S01]  /*1a350*/  FFMA.FTZ R113, R2, R113, -R40 ;  /* 0x0000007102717223 */ /* 0x000fc20000010828 */
[C-C-:B------:R-:W-:Y:S01]  /*1a360*/  FFMA.FTZ R115, R2.reuse, R115, -R40.reuse ;  /* 0x0000007302737223 */ /* 0x140fe20000010828 */
[----:B------:R-:W-:-:S01]  /*1a370*/  FFMA.FTZ R117, R2, R117, -R40 ;  /* 0x0000007502757223 */ /* 0x000fc20000010828 */
[----:B------:R-:W1:Y:S01]  /*1a380*/  MUFU.EX2 R42, R42 ;  /* 0x0000002a002a7308 */ /* 0x000e620000000800 */
[----:B--2---:R-:W-:-:S01]  /*1a390*/  FADD.FTZ R66, R46, R67 ;  /* 0x000000432e427221 */ /* 0x004fc20000010000 */
[----:B------:R-:W-:Y:S01]  /*1a3a0*/  @!P1 PRMT R45, RZ, 0x654, R45 ;  /* 0x00000654ff2d9816 */ /* 0x000fe2000000002d */
[--C-:B------:R-:W-:Y:S01]  /*1a3b0*/  IMAD.MOV.U32 R69, RZ, RZ, R25.reuse ;  /* 0x000000ffff457224 */ /* 0x100fe200078e0019 */
[----:B------:R-:W-:Y:S01]  /*1a3c0*/  F2FP.SATFINITE.E4M3.F32.PACK_AB_MERGE_C R46, R46, R9, RZ ;  /* 0x000000092e2e723e */ /* 0x000fe200048070ff */
[----:B------:R-:W-:Y:S01]  /*1a3d0*/  IMAD.MOV.U32 R73, RZ, RZ, R25 ;  /* 0x000000ffff497224 */ /* 0x000fe200078e0019 */
[----:B------:R2:W-:Y:S01]  /*1a3e0*/  @!P1 SYNCS.ARRIVE.TRANS64.RED.A1T0 RZ, [R45+URZ], RZ ;  /* 0x000000ff2dff99a7 */ /* 0x0005e2000810043f */
[----:B------:R-:W-:Y:S01]  /*1a3f0*/  MOV R71, R25 ;  /* 0x0000001900477202 */ /* 0x000fe20000000f00 */
[----:B------:R-:W3:Y:S01]  /*1a400*/  MUFU.EX2 R15, R15 ;  /* 0x0000000f000f7308 */ /* 0x000ee20000000800 */
[----:B0-----:R-:W-:-:S01]  /*1a410*/  FADD.FTZ R67, R3, R66 ;  /* 0x0000004203437221 */ /* 0x001fc20000010000 */
[----:B------:R-:W-:Y:S01]  /*1a420*/  FFMA.FTZ R66, R2, R47, -R40 ;  /* 0x0000002f02427223 */ /* 0x000fe20000010828 */
[----:B------:R-:W-:-:S01]  /*1a430*/  FADD.FTZ R47, R27, R68 ;  /* 0x000000441b2f7221 */ /* 0x000fc20000010000 */
[----:B------:R-:W-:Y:S01]  /*1a440*/  F2FP.SATFINITE.E4M3.F32.PACK_AB_MERGE_C R201, R36, R201, R46 ;  /* 0x000000c924c9723e */ /* 0x000fe2000480702e */
[----:B------:R-:W-:Y:S01]  /*1a450*/  IMAD.MOV.U32 R36, RZ, RZ, R25 ;  /* 0x000000ffff247224 */ /* 0x000fe200078e0019 */
[----:B------:R-:W-:Y:S01]  /*1a460*/  MOV R87, R25 ;  /* 0x0000001900577202 */ /* 0x000fe20000000f00 */
[----:B------:R-:W-:-:S01]  /*1a470*/  FADD.FTZ R70, R6, R47 ;  /* 0x0000002f06467221 */ /* 0x000fc20000010000 */
[----:B------:R-:W0:Y:S01]  /*1a480*/  MUFU.EX2 R52, R52 ;  /* 0x0000003400347308 */ /* 0x000e220000000800 */
[----:B-1----:R-:W-:-:S01]  /*1a490*/  FADD.FTZ R68, R42, R67 ;  /* 0x000000432a447221 */ /* 0x002fc20000010000 */
[----:B------:R-:W-:Y:S01]  /*1a4a0*/  FFMA.FTZ R47, R2, R49, -R40 ;  /* 0x00000031022f7223 */ /* 0x000fe20000010828 */
[----:B------:R-:W-:-:S01]  /*1a4b0*/  FADD.FTZ R67, R89, R70 ;  /* 0x0000004659437221 */ /* 0x000fc20000010000 */
[----:B------:R-:W-:Y:S01]  /*1a4c0*/  F2FP.SATFINITE.E4M3.F32.PACK_AB_MERGE_C R89, R89, R6, RZ ;  /* 0x000000065959723e */ /* 0x000fe200048070ff */
[----:B------:R-:W-:Y:S01]  /*1a4d0*/  IMAD.MOV.U32 R46, RZ, RZ, R25 ;  /* 0x000000ffff2e7224 */ /* 0x000fe200078e0019 */
[----:B------:R-:W-:Y:S01]  /*1a4e0*/  MOV R95, R25 ;  /* 0x00000019005f7202 */ /* 0x000fe20000000f00 */
[----:B------:R-:W-:-:S01]  /*1a4f0*/  FADD.FTZ R70, R204, R67 ;  /* 0x00000043cc467221 */ /* 0x000fc20000010000 */
[----:B------:R-:W1:Y:S01]  /*1a500*/  MUFU.EX2 R5, R5 ;  /* 0x0000000500057308 */ /* 0x000e620000000800 */
[----:B---3--:R-:W-:-:S01]  /*1a510*/  FADD.FTZ R49, R15, R68 ;  /* 0x000000440f317221 */ /* 0x008fc20000010000 */
[----:B------:R-:W-:Y:S01]  /*1a520*/  F2FP.SATFINITE.E4M3.F32.PACK_AB_MERGE_C R202, R27, R202, R89 ;  /* 0x000000ca1bca723e */ /* 0x000fe20004807059 */
[--C-:B------:R-:W-:Y:S01]  /*1a530*/  IMAD.MOV.U32 R27, RZ, RZ, R25.reuse ;  /* 0x000000ffff1b7224 */ /* 0x100fe200078e0019 */
[----:B------:R-:W-:Y:S01]  /*1a540*/  MOV R103, R25 ;  /* 0x0000001900677202 */ /* 0x000fe20000000f00 */
[----:B------:R-:W-:-:S02]  /*1a550*/  IMAD.MOV.U32 R75, RZ, RZ, R25 ;  /* 0x000000ffff4b7224 */ /* 0x000fc400078e0019 */
[----:B------:R-:W-:Y:S01]  /*1a560*/  IMAD.MOV.U32 R83, RZ, RZ, R25 ;  /* 0x000000ffff537224 */ /* 0x000fe200078e0019 */
[----:B------:R-:W3:Y:S01]  /*1a570*/  MUFU.EX2 R44, R44 ;  /* 0x0000002c002c7308 */ /* 0x000ee20000000800 */
[----:B0-----:R-:W-:-:S01]  /*1a580*/  FADD.FTZ R68, R52, R49 ;  /* 0x0000003134447221 */ /* 0x001fc20000010000 */
[----:B------:R-:W-:Y:S01]  /*1a590*/  F2FP.SATFINITE.E4M3.F32.PACK_AB_MERGE_C R203, R52, R15, RZ ;  /* 0x0000000f34cb723e */ /* 0x000fe200048070ff */
[--C-:B------:R-:W-:Y:S02]  /*1a5a0*/  IMAD.MOV.U32 R52, RZ, RZ, R25.reuse ;  /* 0x000000ffff347224 */ /* 0x100fe400078e0019 */
[----:B------:R-:W-:Y:S01]  /*1a5b0*/  IMAD.MOV.U32 R85, RZ, RZ, R25 ;  /* 0x000000ffff557224 */ /* 0x000fe200078e0019 */
[----:B------:R-:W-:Y:S01]  /*1a5c0*/  F2FP.SATFINITE.E4M3.F32.PACK_AB_MERGE_C R203, R42, R3, R203 ;  /* 0x000000032acb723e */ /* 0x000fe200048070cb */
[----:B------:R-:W-:Y:S01]  /*1a5d0*/  IMAD.MOV.U32 R42, RZ, RZ, R25 ;  /* 0x000000ffff2a7224 */ /* 0x000fe200078e0019 */
[----:B------:R-:W-:Y:S01]  /*1a5e0*/  MUFU.EX2 R56, R56 ;  /* 0x0000003800387308 */ /* 0x000fe20000000800 */
[----:B-1----:R-:W-:-:S01]  /*1a5f0*/  FADD.FTZ R49, R5, R68 ;  /* 0x0000004405317221 */ /* 0x002fc20000010000 */
[----:B------:R-:W-:-:S02]  /*1a600*/  IMAD.MOV.U32 R89, RZ, RZ, R25 ;  /* 0x000000ffff597224 */ /* 0x000fc400078e0019 */
[--C-:B------:R-:W-:Y:S02]  /*1a610*/  IMAD.MOV.U32 R91, RZ, RZ, R25.reuse ;  /* 0x000000ffff5b7224 */ /* 0x100fe400078e0019 */
[----:B------:R-:W-:Y:S02]  /*1a620*/  IMAD.MOV.U32 R99, RZ, RZ, R25 ;  /* 0x000000ffff637224 */ /* 0x000fe400078e0019 */
[----:B------:R-:W0:Y:S01]  /*1a630*/  MUFU.EX2 R79, R79 ;  /* 0x0000004f004f7308 */ /* 0x000e220000000800 */
[----:B---3--:R-:W-:-:S01]  /*1a640*/  FADD.FTZ R67, R44, R49 ;  /* 0x000000312c437221 */ /* 0x008fc20000010000 */
[----:B------:R-:W-:Y:S01]  /*1a650*/  FFMA.FTZ R49, R2, R29, -R40 ;  /* 0x0000001d02317223 */ /* 0x000fe20000010828 */
[----:B------:R-:W-:-:S05]  /*1a660*/  IMAD.MOV.U32 R107, RZ, RZ, R25 ;  /* 0x000000ffff6b7224 */ /* 0x000fca00078e0019 */
[----:B------:R-:W-:Y:S08]  /*1a670*/  MUFU.EX2 R7, R7 ;  /* 0x0000000700077308 */ /* 0x000ff00000000800 */
[----:B------:R1:W-:Y:S01]  /*1a680*/  MUFU.EX2 R0, R64 ;  /* 0x0000004000007308 */ /* 0x0003e20000000800 */
[----:B0-----:R-:W-:-:S04]  /*1a690*/  F2FP.SATFINITE.E4M3.F32.PACK_AB_MERGE_C R205, R79, R56, RZ ;  /* 0x000000384fcd723e */ /* 0x001fc800048070ff */
[----:B------:R-:W-:Y:S01]  /*1a6a0*/  F2FP.SATFINITE.E4M3.F32.PACK_AB_MERGE_C R205, R44, R5, R205 ;  /* 0x000000052ccd723e */ /* 0x000fe200048070cd */
[----:B------:R-:W-:Y:S02]  /*1a6b0*/  IMAD.MOV.U32 R44, RZ, RZ, R25 ;  /* 0x000000ffff2c7224 */ /* 0x000fe400078e0019 */
[----:B------:R-:W-:Y:S01]  /*1a6c0*/  MUFU.EX2 R48, R48 ;  /* 0x0000003000307308 */ /* 0x000fe20000000800 */
[----:B-1----:R-:W-:-:S01]  /*1a6d0*/  FFMA.FTZ R64, R2, R55, -R40 ;  /* 0x0000003702407223 */ /* 0x002fc20000010828 */
[----:B------:R-:W-:Y:S01]  /*1a6e0*/  FADD.FTZ R55, R41, R70 ;  /* 0x0000004629377221 */ /* 0x000fe20000010000 */
[----:B------:R-:W-:-:S01]  /*1a6f0*/  FADD.FTZ R70, R56, R67 ;  /* 0x0000004338467221 */ /* 0x000fc20000010000 */
[----:B------:R-:W-:Y:S01]  /*1a700*/  FFMA.FTZ R40, R2, R43, -R40 ;  /* 0x0000002b02287223 */ /* 0x000fe20000010828 */
[----:B------:R-:W-:Y:S02]  /*1a710*/  IMAD.MOV.U32 R56, RZ, RZ, R25 ;  /* 0x000000ffff387224 */ /* 0x000fe400078e0019 */
[----:B------:R-:W-:Y:S01]  /*1a720*/  FADD.FTZ R68, R8, R55 ;  /* 0x0000003708447221 */ /* 0x000fe20000010000 */
[----:B------:R-:W-:-:S01]  /*1a730*/  FADD.FTZ R70, R79, R70 ;  /* 0x000000464f467221 */ /* 0x000fc20000010000 */
[----:B------:R-:W-:Y:S01]  /*1a740*/  MUFU.EX2 R58, R58 ;  /* 0x0000003a003a7308 */ /* 0x000fe20000000800 */
[----:B------:R-:W-:-:S02]  /*1a750*/  IMAD.MOV.U32 R67, RZ, RZ, R25 ;  /* 0x000000ffff437224 */ /* 0x000fc400078e0019 */
[C---:B------:R-:W-:Y:S01]  /*1a760*/  FADD.FTZ R55, R93.reuse, R68 ;  /* 0x000000445d377221 */ /* 0x040fe20000010000 */
[----:B------:R-:W-:Y:S02]  /*1a770*/  F2FP.SATFINITE.E4M3.F32.PACK_AB_MERGE_C R93, R93, R8, RZ ;  /* 0x000000085d5d723e */ /* 0x000fe400048070ff */
[----:B------:R-:W-:Y:S01]  /*1a780*/  MOV R79, R25 ;  /* 0x00000019004f7202 */ /* 0x000fe20000000f00 */
[----:B------:R-:W-:-:S01]  /*1a790*/  FADD.FTZ R68, R206, R55 ;  /* 0x00000037ce447221 */ /* 0x000fc20000010000 */
[----:B------:R-:W-:Y:S01]  /*1a7a0*/  F2FP.SATFINITE.E4M3.F32.PACK_AB_MERGE_C R204, R41, R204, R93 ;  /* 0x000000cc29cc723e */ /* 0x000fe2000480705d */
[----:B------:R-:W0:Y:S01]  /*1a7b0*/  MUFU.EX2 R81, R81 ;  /* 0x0000005100517308 */ /* 0x000e220000000800 */
[--C-:B------:R-:W-:Y:S02]  /*1a7c0*/  IMAD.MOV.U32 R41, RZ, RZ, R25.reuse ;  /* 0x000000ffff297224 */ /* 0x100fe400078e0019 */
[----:B------:R-:W-:Y:S01]  /*1a7d0*/  FADD.FTZ R55, R77, R68 ;  /* 0x000000444d377221 */ /* 0x000fe20000010000 */
[----:B------:R-:W-:-:S03]  /*1a7e0*/  IMAD.MOV.U32 R93, RZ, RZ, R25 ;  /* 0x000000ffff5d7224 */ /* 0x000fc600078e0019 */
[----:B------:R-:W-:Y:S01]  /*1a7f0*/  FADD.FTZ R68, R12, R55 ;  /* 0x000000370c447221 */ /* 0x000fe20000010000 */
[----:B------:R-:W-:Y:S01]  /*1a800*/  MOV R55, R25 ;  /* 0x0000001900377202 */ /* 0x000fe20000000f00 */
[----:B--2---:R-:W-:Y:S02]  /*1a810*/  MUFU.EX2 R45, R66 ;  /* 0x00000042002d7308 */ /* 0x004fe40000000800 */
[----:B------:R-:W-:-:S01]  /*1a820*/  FADD.FTZ R43, R101, R68 ;  /* 0x00000044652b7221 */ /* 0x000fc20000010000 */
[----:B------:R-:W-:Y:S01]  /*1a830*/  F2FP.SATFINITE.E4M3.F32.PACK_AB_MERGE_C R101, R101, R12, RZ ;  /* 0x0000000c6565723e */ /* 0x000fe200048070ff */
[----:B------:R-:W-:-:S03]  /*1a840*/  IMAD.MOV.U32 R68, RZ, RZ, R25 ;  /* 0x000000ffff447224 */ /* 0x000fc600078e0019 */
[----:B------:R-:W-:Y:S01]  /*1a850*/  F2FP.SATFINITE.E4M3.F32.PACK_AB_MERGE_C R206, R77, R206, R101 ;  /* 0x000000ce4dce723e */ /* 0x000fe20004807065 */
[----:B------:R-:W1:Y:S01]  /*1a860*/  MUFU.EX2 R13, R13 ;  /* 0x0000000d000d7308 */ /* 0x000e620000000800 */
[----:B0-----:R-:W-:Y:S01]  /*1a870*/  F2FP.SATFINITE.E4M3.F32.PACK_AB_MERGE_C R207, R81, R58, RZ ;  /* 0x0000003a51cf723e */ /* 0x001fe200048070ff */
[--C-:B------:R-:W-:Y:S02]  /*1a880*/  IMAD.MOV.U32 R77, RZ, RZ, R25.reuse ;  /* 0x000000ffff4d7224 */ /* 0x100fe400078e0019 */
[----:B------:R-:W-:Y:S01]  /*1a890*/  IMAD.MOV.U32 R101, RZ, RZ, R25 ;  /* 0x000000ffff657224 */ /* 0x000fe200078e0019 */
[----:B------:R-:W-:-:S03]  /*1a8a0*/  F2FP.SATFINITE.E4M3.F32.PACK_AB_MERGE_C R207, R48, R7, R207 ;  /* 0x0000000730cf723e */ /* 0x000fc600048070cf */
[----:B------:R0:W-:Y:S08]  /*1a8b0*/  MUFU.EX2 R66, R51 ;  /* 0x0000003300427308 */ /* 0x0001f00000000800 */
[----:B------:R-:W2:Y:S01]  /*1a8c0*/  MUFU.EX2 R50, R50 ;  /* 0x0000003200327308 */ /* 0x000ea20000000800 */
[----:B0-----:R-:W-:-:S04]  /*1a8d0*/  FADD.FTZ R51, R7, R70 ;  /* 0x0000004607337221 */ /* 0x001fc80000010000 */
[----:B------:R-:W-:Y:S01]  /*1a8e0*/  FADD.FTZ R51, R48, R51 ;  /* 0x0000003330337221 */ /* 0x000fe20000010000 */
[----:B------:R-:W-:Y:S02]  /*1a8f0*/  IMAD.MOV.U32 R48, RZ, RZ, R25 ;  /* 0x000000ffff307224 */ /* 0x000fe400078e0019 */
[----:B------:R-:W0:Y:S01]  /*1a900*/  MUFU.EX2 R60, R60 ;  /* 0x0000003c003c7308 */ /* 0x000e220000000800 */
[----:B------:R-:W-:-:S01]  /*1a910*/  FADD.FTZ R70, R58, R51 ;  /* 0x000000333a467221 */ /* 0x000fc20000010000 */
[----:B------:R-:W-:Y:S01]  /*1a920*/  F2FP.SATFINITE.E4M3.F32.PACK_AB_MERGE_C R51, R21, R4, RZ ;  /* 0x000000041533723e */ /* 0x000fe200048070ff */
[----:B------:R-:W-:-:S01]  /*1a930*/  FADD.FTZ R4, R208, R43 ;  /* 0x0000002bd0047221 */ /* 0x000fc20000010000 */
[----:B------:R-:W-:Y:S02]  /*1a940*/  IMAD.MOV.U32 R58, RZ, RZ, R25 ;  /* 0x000000ffff3a7224 */ /* 0x000fe400078e0019 */
[----:B------:R-:W-:-:S01]  /*1a950*/  FADD.FTZ R70, R81, R70 ;  /* 0x0000004651467221 */ /* 0x000fc20000010000 */
[----:B------:R-:W-:Y:S01]  /*1a960*/  F2FP.SATFINITE.E4M3.F32.PACK_AB_MERGE_C R200, R37, R200, R51 ;  /* 0x000000c825c8723e */ /* 0x000fe20004807033 */
[----:B------:R-:W-:-:S01]  /*1a970*/  FADD.FTZ R43, R97, R4 ;  /* 0x00000004612b7221 */ /* 0x000fc20000010000 */
[----:B------:R-:W3:Y:S01]  /*1a980*/  MUFU.EX2 R63, R63 ;  /* 0x0000003f003f7308 */ /* 0x000ee20000000800 */
[----:B-1----:R-:W-:-:S01]  /*1a990*/  FADD.FTZ R21, R13, R70 ;  /* 0x000000460d157221 */ /* 0x002fc20000010000 */
[----:B------:R-:W-:-:S02]  /*1a9a0*/  IMAD.MOV.U32 R37, RZ, RZ, R25 ;  /* 0x000000ffff257224 */ /* 0x000fc400078e0019 */
[----:B------:R-:W-:-:S01]  /*1a9b0*/  FADD.FTZ R4, R20, R43 ;  /* 0x0000002b14047221 */ /* 0x000fc20000010000 */
[----:B------:R-:W-:Y:S02]  /*1a9c0*/  IMAD.MOV.U32 R43, RZ, RZ, R25 ;  /* 0x000000ffff2b7224 */ /* 0x000fe400078e0019 */
[----:B--2---:R-:W-:-:S01]  /*1a9d0*/  FADD.FTZ R21, R50, R21 ;  /* 0x0000001532157221 */ /* 0x004fc20000010000 */
[----:B------:R-:W-:Y:S01]  /*1a9e0*/  IMAD.MOV.U32 R51, RZ, RZ, R25 ;  /* 0x000000ffff337224 */ /* 0x000fe200078e0019 */
[----:B------:R-:W1:Y:S02]  /*1a9f0*/  MUFU.EX2 R54, R54 ;  /* 0x0000003600367308 */ /* 0x000e640000000800 */
[----:B0-----:R-:W-:-:S01]  /*1aa00*/  FADD.FTZ R8, R60, R21 ;  /* 0x000000153c087221 */ /* 0x001fc20000010000 */
[C---:B------:R-:W-:Y:S01]  /*1aa10*/  F2FP.SATFINITE.E4M3.F32.PACK_AB_MERGE_C R21, R109.reuse, R20, RZ ;  /* 0x000000146d15723e */ /* 0x040fe200048070ff */
[----:B------:R-:W-:-:S01]  /*1aa20*/  FADD.FTZ R109, R109, R4 ;  /* 0x000000046d6d7221 */ /* 0x000fc20000010000 */
[----:B------:R-:W-:-:S02]  /*1aa30*/  IMAD.MOV.U32 R70, RZ, RZ, R25 ;  /* 0x000000ffff467224 */ /* 0x000fc400078e0019 */
[----:B------:R-:W-:Y:S01]  /*1aa40*/  F2FP.SATFINITE.E4M3.F32.PACK_AB_MERGE_C R208, R97, R208, R21 ;  /* 0x000000d061d0723e */ /* 0x000fe20004807015 */
[----:B------:R-:W-:Y:S01]  /*1aa50*/  IMAD.MOV.U32 R81, RZ, RZ, R25 ;  /* 0x000000ffff517224 */ /* 0x000fe200078e0019 */
[----:B------:R-:W0:Y:S01]  /*1aa60*/  MUFU.EX2 R61, R61 ;  /* 0x0000003d003d7308 */ /* 0x000e220000000800 */
[----:B---3--:R-:W-:-:S01]  /*1aa70*/  FADD.FTZ R9, R63, R8 ;  /* 0x000000083f097221 */ /* 0x008fc20000010000 */
[----:B------:R-:W-:Y:S01]  /*1aa80*/  FADD.FTZ R8, R210, R109 ;  /* 0x0000006dd2087221 */ /* 0x000fe20000010000 */
[----:B------:R-:W-:Y:S01]  /*1aa90*/  F2FP.SATFINITE.E4M3.F32.PACK_AB_MERGE_C R209, R63, R60, RZ ;  /* 0x0000003c3fd1723e */ /* 0x000fe200048070ff */
[--C-:B------:R-:W-:Y:S01]  /*1aaa0*/  IMAD.MOV.U32 R60, RZ, RZ, R25.reuse ;  /* 0x000000ffff3c7224 */ /* 0x100fe200078e0019 */
[----:B------:R-:W-:Y:S01]  /*1aab0*/  MOV R63, R25 ;  /* 0x00000019003f7202 */ /* 0x000fe20000000f00 */
[----:B------:R-:W-:Y:S01]  /*1aac0*/  IMAD.MOV.U32 R97, RZ, RZ, R25 ;  /* 0x000000ffff617224 */ /* 0x000fe200078e0019 */
[----:B------:R-:W-:Y:S01]  /*1aad0*/  F2FP.SATFINITE.E4M3.F32.PACK_AB_MERGE_C R209, R50, R13, R209 ;  /* 0x0000000d32d1723e */ /* 0x000fe200048070d1 */
[----:B------:R-:W2:Y:S01]  /*1aae0*/  MUFU.EX2 R62, R62 ;  /* 0x0000003e003e7308 */ /* 0x000ea20000000800 */
[----:B-1----:R-:W-:-:S01]  /*1aaf0*/  FADD.FTZ R12, R54, R9 ;  /* 0x00000009360c7221 */ /* 0x002fc20000010000 */
[----:B------:R-:W-:Y:S01]  /*1ab00*/  FADD.FTZ R9, R105, R8 ;  /* 0x0000000869097221 */ /* 0x000fe20000010000 */
[----:B------:R-:W-:-:S02]  /*1ab10*/  IMAD.MOV.U32 R50, RZ, RZ, R25 ;  /* 0x000000ffff327224 */ /* 0x000fc400078e0019 */
[----:B------:R-:W-:Y:S02]  /*1ab20*/  IMAD.MOV.U32 R109, RZ, RZ, R25 ;  /* 0x000000ffff6d7224 */ /* 0x000fe400078e0019 */
[----:B------:R-:W-:-:S01]  /*1ab30*/  FADD.FTZ R8, R28, R9 ;  /* 0x000000091c087221 */ /* 0x000fc20000010000 */
[----:B------:R-:W1:Y:S01]  /*1ab40*/  MUFU.EX2 R111, R111 ;  /* 0x0000006f006f7308 */ /* 0x000e620000000800 */
[----:B0-----:R-:W-:-:S07]  /*1ab50*/  FADD.FTZ R15, R61, R12 ;  /* 0x0000000c3d0f7221 */ /* 0x001fce0000010000 */
[----:B------:R-:W0:Y:S01]  /*1ab60*/  MUFU.EX2 R65, R65 ;  /* 0x0000004100417308 */ /* 0x000e220000000800 */
[----:B--2---:R-:W-:-:S07]  /*1ab70*/  FADD.FTZ R12, R62, R15 ;  /* 0x0000000f3e0c7221 */ /* 0x004fce0000010000 */
[----:B------:R-:W2:Y:S01]  /*1ab80*/  MUFU.EX2 R212, R212 ;  /* 0x000000d400d47308 */ /* 0x000ea20000000800 */
[C---:B-1----:R-:W-:Y:S01]  /*1ab90*/  F2FP.SATFINITE.E4M3.F32.PACK_AB_MERGE_C R28, R111.reuse, R28, RZ ;  /* 0x0000001c6f1c723e */ /* 0x042fe200048070ff */
[----:B------:R-:W-:-:S03]  /*1aba0*/  FADD.FTZ R111, R111, R8 ;  /* 0x000000086f6f7221 */ /* 0x000fc60000010000 */
[----:B------:R-:W-:Y:S01]  /*1abb0*/  F2FP.SATFINITE.E4M3.F32.PACK_AB_MERGE_C R210, R105, R210, R28 ;  /* 0x000000d269d2723e */ /* 0x000fe2000480701c */
[--C-:B------:R-:W-:Y:S02]  /*1abc0*/  IMAD.MOV.U32 R28, RZ, RZ, R25.reuse ;  /* 0x000000ffff1c7224 */ /* 0x100fe400078e0019 */
[----:B------:R-:W1:Y:S01]  /*1abd0*/  MUFU.EX2 R39, R39 ;  /* 0x0000002700277308 */ /* 0x000e620000000800 */
[C---:B0-----:R-:W-:Y:S01]  /*1abe0*/  F2FP.SATFINITE.E4M3.F32.PACK_AB_MERGE_C R211, R65.reuse, R62, RZ ;  /* 0x0000003e41d3723e */ /* 0x041fe200048070ff */
[----:B------:R-:W-:Y:S01]  /*1abf0*/  FADD.FTZ R65, R65, R12 ;  /* 0x0000000c41417221 */ /* 0x000fe20000010000 */
[----:B------:R-:W-:Y:S02]  /*1ac00*/  IMAD.MOV.U32 R62, RZ, RZ, R25 ;  /* 0x000000ffff3e7224 */ /* 0x000fe400078e0019 */
[----:B------:R-:W-:Y:S01]  /*1ac10*/  F2FP.SATFINITE.E4M3.F32.PACK_AB_MERGE_C R211, R61, R54, R211 ;  /* 0x000000363dd3723e */ /* 0x000fe200048070d3 */
[----:B------:R-:W-:-:S01]  /*1ac20*/  FADD.FTZ R12, R0, R65 ;  /* 0x00000041000c7221 */ /* 0x000fc20000010000 */
[----:B------:R-:W-:Y:S01]  /*1ac30*/  IMAD.MOV.U32 R54, RZ, RZ, R25 ;  /* 0x000000ffff367224 */ /* 0x000fe200078e0019 */
[----:B------:R-:W0:Y:S01]  /*1ac40*/  MUFU.EX2 R30, R141 ;  /* 0x0000008d001e7308 */ /* 0x000e220000000800 */
[----:B--2---:R-:W-:-:S01]  /*1ac50*/  FADD.FTZ R8, R212, R111 ;  /* 0x0000006fd4087221 */ /* 0x004fc20000010000 */
[----:B------:R-:W-:Y:S01]  /*1ac60*/  FADD.FTZ R12, R45, R12 ;  /* 0x0000000c2d0c7221 */ /* 0x000fe20000010000 */
[--C-:B------:R-:W-:Y:S01]  /*1ac70*/  IMAD.MOV.U32 R61, RZ, RZ, R25.reuse ;  /* 0x000000ffff3d7224 */ /* 0x100fe200078e0019 */
[----:B------:R-:W-:Y:S01]  /*1ac80*/  MOV R111, R25 ;  /* 0x00000019006f7202 */ /* 0x000fe20000000f00 */
[----:B------:R-:W-:-:S02]  /*1ac90*/  IMAD.MOV.U32 R65, RZ, RZ, R25 ;  /* 0x000000ffff417224 */ /* 0x000fc400078e0019 */
[----:B------:R-:W-:Y:S01]  /*1aca0*/  IMAD.MOV.U32 R105, RZ, RZ, R25 ;  /* 0x000000ffff697224 */ /* 0x000fe200078e0019 */
[----:B------:R-:W2:Y:S01]  /*1acb0*/  MUFU.EX2 R47, R47 ;  /* 0x0000002f002f7308 */ /* 0x000ea20000000800 */
[----:B-1----:R-:W-:-:S07]  /*1acc0*/  FADD.FTZ R9, R39, R8 ;  /* 0x0000000827097221 */ /* 0x002fce0000010000 */
[----:B------:R1:W3:Y:S01]  /*1acd0*/  MUFU.EX2 R29, R53 ;  /* 0x00000035001d7308 */ /* 0x0002e20000000800 */
[----:B0-----:R-:W-:-:S07]  /*1ace0*/  FADD.FTZ R20, R30, R9 ;  /* 0x000000091e147221 */ /* 0x001fce0000010000 */
[----:B------:R-:W0:Y:S01]  /*1acf0*/  MUFU.EX2 R119, R119 ;  /* 0x0000007700777308 */ /* 0x000e220000000800 */
[----:B--2---:R-:W-:-:S01]  /*1ad00*/  FADD.FTZ R9, R47, R12 ;  /* 0x0000000c2f097221 */ /* 0x004fc20000010000 */
[C---:B------:R-:W-:Y:S01]  /*1ad10*/  F2FP.SATFINITE.E4M3.F32.PACK_AB_MERGE_C R213, R66.reuse, R47, RZ ;  /* 0x0000002f42d5723e */ /* 0x040fe200048070ff */
[----:B-1----:R-:W-:Y:S01]  /*1ad20*/  IMAD.MOV.U32 R53, RZ, RZ, R25 ;  /* 0x000000ffff357224 */ /* 0x002fe200078e0019 */
[----:B------:R-:W-:Y:S01]  /*1ad30*/  MOV R47, R25 ;  /* 0x00000019002f7202 */ /* 0x000fe20000000f00 */
[----:B------:R-:W-:-:S01]  /*1ad40*/  FADD.FTZ R66, R66, R9 ;  /* 0x0000000942427221 */ /* 0x000fc20000010000 */
[----:B------:R-:W-:Y:S01]  /*1ad50*/  F2FP.SATFINITE.E4M3.F32.PACK_AB_MERGE_C R213, R45, R0, R213 ;  /* 0x000000002dd5723e */ /* 0x000fe200048070d5 */
[----:B------:R-:W-:Y:S01]  /*1ad60*/  IMAD.MOV.U32 R45, RZ, RZ, R25 ;  /* 0x000000ffff2d7224 */ /* 0x000fe200078e0019 */
[----:B------:R-:W1:Y:S01]  /*1ad70*/  MUFU.EX2 R64, R64 ;  /* 0x0000004000407308 */ /* 0x000e620000000800 */
[----:B---3--:R-:W-:-:S01]  /*1ad80*/  FADD.FTZ R9, R29, R66 ;  /* 0x000000421d097221 */ /* 0x008fc20000010000 */
[----:B------:R-:W-:-:S06]  /*1ad90*/  IMAD.MOV.U32 R66, RZ, RZ, R25 ;  /* 0x000000ffff427224 */ /* 0x000fcc00078e0019 */
[----:B------:R-:W2:Y:S01]  /*1ada0*/  MUFU.EX2 R57, R57 ;  /* 0x0000003900397308 */ /* 0x000ea20000000800 */
[C---:B0-----:R-:W-:Y:S01]  /*1adb0*/  F2FP.SATFINITE.E4M3.F32.PACK_AB_MERGE_C R30, R119.reuse, R30, RZ ;  /* 0x0000001e771e723e */ /* 0x041fe200048070ff */
[----:B------:R-:W-:-:S03]  /*1adc0*/  FADD.FTZ R119, R119, R20 ;  /* 0x0000001477777221 */ /* 0x000fc60000010000 */
[----:B------:R-:W-:Y:S01]  /*1add0*/  F2FP.SATFINITE.E4M3.F32.PACK_AB_MERGE_C R212, R39, R212, R30 ;  /* 0x000000d427d4723e */ /* 0x000fe2000480701e */
[----:B------:R-:W-:Y:S01]  /*1ade0*/  IMAD.MOV.U32 R30, RZ, RZ, R25 ;  /* 0x000000ffff1e7224 */ /* 0x000fe200078e0019 */
[----:B------:R-:W-:Y:S01]  /*1adf0*/  MOV R39, R25 ;  /* 0x0000001900277202 */ /* 0x000fe20000000f00 */
[----:B------:R0:W3:Y:S01]  /*1ae00*/  MUFU.EX2 R6, R59 ;  /* 0x0000003b00067308 */ /* 0x0000e20000000800 */
[----:B-1----:R-:W-:-:S07]  /*1ae10*/  FADD.FTZ R20, R64, R9 ;  /* 0x0000000940147221 */ /* 0x002fce0000010000 */
[----:B------:R-:W1:Y:S01]  /*1ae20*/  MUFU.EX2 R214, R214 ;  /* 0x000000d600d67308 */ /* 0x000e620000000800 */
[----:B--2---:R-:W-:-:S01]  /*1ae30*/  FADD.FTZ R9, R57, R20 ;  /* 0x0000001439097221 */ /* 0x004fc20000010000 */
[----:B0-----:R-:W-:-:S06]  /*1ae40*/  IMAD.MOV.U32 R59, RZ, RZ, R25 ;  /* 0x000000ffff3b7224 */ /* 0x001fcc00078e0019 */
[----:B------:R0:W2:Y:S01]  /*1ae50*/  MUFU.EX2 R4, R49 ;  /* 0x0000003100047308 */ /* 0x0000a20000000800 */
[----:B---3--:R-:W-:-:S01]  /*1ae60*/  FADD.FTZ R9, R6, R9 ;  /* 0x0000000906097221 */ /* 0x008fc20000010000 */
[----:B------:R-:W-:Y:S01]  /*1ae70*/  F2FP.SATFINITE.E4M3.F32.PACK_AB_MERGE_C R215, R6, R57, RZ ;  /* 0x0000003906d7723e */ /* 0x000fe200048070ff */
[----:B------:R-:W-:-:S03]  /*1ae80*/  IMAD.MOV.U32 R57, RZ, RZ, R25 ;  /* 0x000000ffff397224 */ /* 0x000fc600078e0019 */
[----:B------:R-:W-:Y:S01]  /*1ae90*/  F2FP.SATFINITE.E4M3.F32.PACK_AB_MERGE_C R215, R64, R29, R215 ;  /* 0x0000001d40d7723e */ /* 0x000fe200048070d7 */
[----:B------:R-:W-:Y:S01]  /*1aea0*/  IMAD.MOV.U32 R29, RZ, RZ, R25 ;  /* 0x000000ffff1d7224 */ /* 0x000fe200078e0019 */
[----:B------:R-:W3:Y:S01]  /*1aeb0*/  MUFU.EX2 R121, R121 ;  /* 0x0000007900797308 */ /* 0x000ee20000000800 */
[----:B-1----:R-:W-:-:S01]  /*1aec0*/  FADD.FTZ R12, R214, R119 ;  /* 0x00000077d60c7221 */ /* 0x002fc20000010000 */
[--C-:B0-----:R-:W-:Y:S01]  /*1aed0*/  IMAD.MOV.U32 R49, RZ, RZ, R25.reuse ;  /* 0x000000ffff317224 */ /* 0x101fe200078e0019 */
[----:B------:R-:W-:Y:S01]  /*1aee0*/  MOV R119, R25 ;  /* 0x0000001900777202 */ /* 0x000fe20000000f00 */
[----:B------:R-:W-:-:S04]  /*1aef0*/  IMAD.MOV.U32 R64, RZ, RZ, R25 ;  /* 0x000000ffff407224 */ /* 0x000fc800078e0019 */
[----:B------:R-:W0:Y:S01]  /*1af00*/  MUFU.EX2 R31, R31 ;  /* 0x0000001f001f7308 */ /* 0x000e220000000800 */
[----:B--2---:R-:W-:-:S07]  /*1af10*/  FADD.FTZ R20, R4, R9 ;  /* 0x0000000904147221 */ /* 0x004fce0000010000 */
[----:B------:R-:W-:Y:S01]  /*1af20*/  MUFU.EX2 R34, R34 ;  /* 0x0000002200227308 */ /* 0x000fe20000000800 */
[----:B---3--:R-:W-:-:S07]  /*1af30*/  FADD.FTZ R15, R121, R12 ;  /* 0x0000000c790f7221 */ /* 0x008fce0000010000 */
[----:B------:R-:W1:Y:S01]  /*1af40*/  MUFU.EX2 R123, R123 ;  /* 0x0000007b007b7308 */ /* 0x000e620000000800 */
[----:B0-----:R-:W-:-:S07]  /*1af50*/  FADD.FTZ R20, R31, R20 ;  /* 0x000000141f147221 */ /* 0x001fce0000010000 */
[----:B------:R-:W0:Y:S08]  /*1af60*/  MUFU.EX2 R33, R33 ;  /* 0x0000002100217308 */ /* 0x000e300000000800 */
[----:B------:R2:W3:Y:S01]  /*1af70*/  MUFU.EX2 R8, R35 ;  /* 0x0000002300087308 */ /* 0x0004e20000000800 */
[----:B-1----:R-:W-:Y:S01]  /*1af80*/  F2FP.SATFINITE.E4M3.F32.PACK_AB_MERGE_C R21, R123, R34, RZ ;  /* 0x000000227b15723e */ /* 0x002fe200048070ff */
[----:B------:R-:W-:-:S03]  /*1af90*/  FADD.FTZ R34, R34, R15 ;  /* 0x0000000f22227221 */ /* 0x000fc60000010000 */
[----:B------:R-:W-:Y:S01]  /*1afa0*/  F2FP.SATFINITE.E4M3.F32.PACK_AB_MERGE_C R214, R121, R214, R21 ;  /* 0x000000d679d6723e */ /* 0x000fe20004807015 */
[----:B------:R-:W-:-:S01]  /*1afb0*/  FADD.FTZ R123, R123, R34 ;  /* 0x000000227b7b7221 */ /* 0x000fc20000010000 */
[----:B------:R-:W-:Y:S01]  /*1afc0*/  IMAD.MOV.U32 R34, RZ, RZ, R25 ;  /* 0x000000ffff227224 */ /* 0x000fe200078e0019 */
[----:B------:R-:W1:Y:S01]  /*1afd0*/  MUFU.EX2 R113, R113 ;  /* 0x0000007100717308 */ /* 0x000e620000000800 */
[----:B0-----:R-:W-:-:S01]  /*1afe0*/  FADD.FTZ R3, R33, R20 ;  /* 0x0000001421037221 */ /* 0x001fc20000010000 */
[----:B--2---:R-:W-:-:S06]  /*1aff0*/  IMAD.MOV.U32 R35, RZ, RZ, R25 ;  /* 0x000000ffff237224 */ /* 0x004fcc00078e0019 */
[----:B------:R-:W0:Y:S01]  /*1b000*/  MUFU.EX2 R38, R38 ;  /* 0x0000002600267308 */ /* 0x000e220000000800 */
[C---:B---3--:R-:W-:Y:S01]  /*1b010*/  F2FP.SATFINITE.E4M3.F32.PACK_AB_MERGE_C R33, R8.reuse, R33, RZ ;  /* 0x000000210821723e */ /* 0x048fe200048070ff */
[----:B------:R-:W-:-:S03]  /*1b020*/  FADD.FTZ R8, R8, R3 ;  /* 0x0000000308087221 */ /* 0x000fc60000010000 */
[----:B------:R-:W-:Y:S01]  /*1b030*/  F2FP.SATFINITE.E4M3.F32.PACK_AB_MERGE_C R217, R31, R4, R33 ;  /* 0x000000041fd9723e */ /* 0x000fe20004807021 */
[----:B------:R-:W-:Y:S01]  /*1b040*/  IMAD.MOV.U32 R33, RZ, RZ, R25 ;  /* 0x000000ffff217224 */ /* 0x000fe200078e0019 */
[----:B------:R-:W-:Y:S01]  /*1b050*/  MOV R31, R25 ;  /* 0x00000019001f7202 */ /* 0x000fe20000000f00 */
[----:B------:R2:W3:Y:S01]  /*1b060*/  MUFU.EX2 R12, R115 ;  /* 0x00000073000c7308 */ /* 0x0004e20000000800 */
[----:B-1----:R-:W-:-:S07]  /*1b070*/  FADD.FTZ R3, R113, R8 ;  /* 0x0000000871037221 */ /* 0x002fce0000010000 */
[----:B------:R-:W1:Y:S01]  /*1b080*/  MUFU.EX2 R125, R125 ;  /* 0x0000007d007d7308 */ /* 0x000e620000000800 */
[----:B0-----:R-:W-:-:S01]  /*1b090*/  FADD.FTZ R6, R38, R123 ;  /* 0x0000007b26067221 */ /* 0x001fc20000010000 */
[----:B--2---:R-:W-:-:S06]  /*1b0a0*/  IMAD.MOV.U32 R115, RZ, RZ, R25 ;  /* 0x000000ffff737224 */ /* 0x004fcc00078e0019 */
[----:B------:R-:W-:Y:S01]  /*1b0b0*/  MUFU.EX2 R117, R117 ;  /* 0x0000007500757308 */ /* 0x000fe20000000800 */
[----:B---3--:R-:W-:-:S07]  /*1b0c0*/  FADD.FTZ R0, R12, R3 ;  /* 0x000000030c007221 */ /* 0x008fce0000010000 */
[----:B------:R-:W0:Y:S01]  /*1b0d0*/  MUFU.EX2 R40, R40 ;  /* 0x0000002800287308 */ /* 0x000e220000000800 */
[----:B-1----:R-:W-:-:S07]  /*1b0e0*/  FADD.FTZ R6, R125, R6 ;  /* 0x000000067d067221 */ /* 0x002fce0000010000 */
[----:B------:R-:W-:Y:S08]  /*1b0f0*/  MUFU.EX2 R127, R127 ;  /* 0x0000007f007f7308 */ /* 0x000ff00000000800 */
[----:B------:R-:W1:Y:S01]  /*1b100*/  MUFU.EX2 R32, R32 ;  /* 0x0000002000207308 */ /* 0x000e620000000800 */
[----:B0-----:R-:W-:Y:S01]  /*1b110*/  F2FP.SATFINITE.E4M3.F32.PACK_AB_MERGE_C R3, R40, R117, RZ ;  /* 0x000000752803723e */ /* 0x001fe200048070ff */
[----:B------:R-:W-:-:S03]  /*1b120*/  FADD.FTZ R117, R117, R0 ;  /* 0x0000000075757221 */ /* 0x000fc60000010000 */
[----:B------:R-:W-:Y:S01]  /*1b130*/  F2FP.SATFINITE.E4M3.F32.PACK_AB_MERGE_C R219, R12, R113, R3 ;  /* 0x000000710cdb723e */ /* 0x000fe20004807003 */
[----:B------:R-:W-:Y:S02]  /*1b140*/  VIADD R3, R148, 0xfffffffe ;  /* 0xfffffffe94037836 */ /* 0x000fe40000000000 */
[----:B------:R-:W-:Y:S01]  /*1b150*/  FADD.FTZ R0, R40, R117 ;  /* 0x0000007528007221 */ /* 0x000fe20000010000 */
[----:B------:R-:W-:Y:S01]  /*1b160*/  MUFU.EX2 R24, R24 ;  /* 0x0000001800187308 */ /* 0x000fe20000000800 */
[--C-:B------:R-:W-:Y:S01]  /*1b170*/  IMAD.MOV.U32 R40, RZ, RZ, R25.reuse ;  /* 0x000000ffff287224 */ /* 0x100fe200078e0019 */
[----:B------:R-:W-:Y:S01]  /*1b180*/  ISETP.GE.AND P1, PT, R3, R233, PT ;  /* 0x000000e90300720c */ /* 0x000fe20003f26270 */
[--C-:B------:R-:W-:Y:S02]  /*1b190*/  IMAD.MOV.U32 R113, RZ, RZ, R25.reuse ;  /* 0x000000ffff717224 */ /* 0x100fe400078e0019 */
[----:B------:R-:W-:-:S03]  /*1b1a0*/  IMAD.MOV.U32 R117, RZ, RZ, R25 ;  /* 0x000000ffff757224 */ /* 0x000fc600078e0019 */
[----:B------:R-:W0:Y:S01]  /*1b1b0*/  MUFU.EX2 R131, R131 ;  /* 0x0000008300837308 */ /* 0x000e220000000800 */
[----:B-1----:R-:W-:Y:S01]  /*1b1c0*/  F2FP.SATFINITE.E4M3.F32.PACK_AB_MERGE_C R216, R32, R127, RZ ;  /* 0x0000007f20d8723e */ /* 0x002fe200048070ff */
[----:B------:R-:W-:-:S03]  /*1b1d0*/  FADD.FTZ R127, R127, R6 ;  /* 0x000000067f7f7221 */ /* 0x000fc60000010000 */
[----:B------:R-:W-:Y:S01]  /*1b1e0*/  F2FP.SATFINITE.E4M3.F32.PACK_AB_MERGE_C R216, R125, R38, R216 ;  /* 0x000000267dd8723e */ /* 0x000fe200048070d8 */
[----:B------:R-:W-:-:S01]  /*1b1f0*/  FADD.FTZ R127, R32, R127 ;  /* 0x0000007f207f7221 */ /* 0x000fc20000010000 */
[--C-:B------:R-:W-:Y:S01]  /*1b200*/  IMAD.MOV.U32 R32, RZ, RZ, R25.reuse ;  /* 0x000000ffff207224 */ /* 0x100fe200078e0019 */
[----:B------:R-:W1:Y:S01]  /*1b210*/  MUFU.EX2 R26, R26 ;  /* 0x0000001a001a7308 */ /* 0x000e620000000800 */
[----:B------:R-:W-:-:S07]  /*1b220*/  IMAD.MOV.U32 R38, RZ, RZ, R25 ;  /* 0x000000ffff267224 */ /* 0x000fce00078e0019 */
[----:B------:R-:W2:Y:S01]  /*1b230*/  MUFU.EX2 R129, R129 ;  /* 0x0000008100817308 */ /* 0x000ea20000000800 */
[----:B0-----:R-:W-:Y:S01]  /*1b240*/  F2FP.SATFINITE.E4M3.F32.PACK_AB_MERGE_C R5, R131, R24, RZ ;  /* 0x000000188305723e */ /* 0x001fe200048070ff */
[----:B-1----:R-:W-:-:S03]  /*1b250*/  FADD.FTZ R6, R26, R127 ;  /* 0x0000007f1a067221 */ /* 0x002fc60000010000 */
[C---:B--2---:R-:W-:Y:S01]  /*1b260*/  F2FP.SATFINITE.E4M3.F32.PACK_AB_MERGE_C R218, R129.reuse, R26, R5 ;  /* 0x0000001a81da723e */ /* 0x044fe20004807005 */
[----:B------:R-:W-:-:S01]  /*1b270*/  FADD.FTZ R129, R129, R6 ;  /* 0x0000000681817221 */ /* 0x000fc20000010000 */
[----:B------:R-:W-:-:S03]  /*1b280*/  IMAD.MOV.U32 R26, RZ, RZ, R25 ;  /* 0x000000ffff1a7224 */ /* 0x000fc600078e0019 */
[----:B------:R-:W-:-:S04]  /*1b290*/  FADD.FTZ R24, R24, R129 ;  /* 0x0000008118187221 */ /* 0x000fc80000010000 */
[----:B------:R-:W-:Y:S01]  /*1b2a0*/  FADD.FTZ R9, R131, R24 ;  /* 0x0000001883097221 */ /* 0x000fe20000010000 */
[----:B------:R-:W-:Y:S01]  /*1b2b0*/  IMAD.MOV.U32 R24, RZ, RZ, R25 ;  /* 0x000000ffff187224 */ /* 0x000fe200078e0019 */
[----:B------:R-:W-:Y:S06]  /*1b2c0*/  @!P1 BRA `(.L_x_482) ;  /* 0x0000003800109947 */ /* 0x000fec0003800000 */
[----:B------:R-:W-:Y:S01]  /*1b2d0*/  IMAD.MOV.U32 R4, RZ, RZ, R11 ;  /* 0x000000ffff047224 */ /* 0x000fe200078e000b */
[----:B------:R-:W-:Y:S01]  /*1b2e0*/  CS2R R118, SRZ ;  /* 0x0000000000767805 */ /* 0x000fe2000001ff00 */
[----:B------:R-:W-:Y:S01]  /*1b2f0*/  IMAD.MOV.U32 R5, RZ, RZ, R10 ;  /* 0x000000ffff057224 */ /* 0x000fe200078e000a */
[----:B------:R-:W-:Y:S01]  /*1b300*/  CS2R R116, SRZ ;  /* 0x0000000000747805 */ /* 0x000fe2000001ff00 */
[----:B------:R-:W-:Y:S01]  /*1b310*/  IMAD.MOV.U32 R6, RZ, RZ, R230 ;  /* 0x000000ffff067224 */ /* 0x000fe200078e00e6 */
[----:B------:R-:W-:Y:S01]  /*1b320*/  CS2R R114, SRZ ;  /* 0x0000000000727805 */ /* 0x000fe2000001ff00 */
[----:B------:R-:W-:Y:S01]  /*1b330*/  IMAD.MOV.U32 R7, RZ, RZ, R152 ;  /* 0x000000ffff077224 */ /* 0x000fe200078e0098 */
        /* <DEDUP_REMOVED lines=44> */
[----:B------:R-:W-:-:S07]  /*1b600*/  CS2R R24, SRZ ;  /* 0x0000000000187805 */ /* 0x000fce000001ff00 */
.L_x_493:
[----:B------:R-:W-:Y:S01]  /*1b610*/  ISETP.NE.AND P1, PT, R7, 0x1, PT ;  /* 0x000000010700780c */ /* 0x000fe20003f25270 */
[----:B------:R-:W-:Y:S05]  /*1b620*/  YIELD ;  /* 0x0000000000007946 */ /* 0x000fea0003800000 */
[----:B------:R-:W-:Y:S02]  /*1b630*/  SEL R11, RZ, 0x1, P1 ;  /* 0x00000001ff0b7807 */ /* 0x000fe40000800000 */
[----:B------:R-:W-:Y:S02]  /*1b640*/  ISETP.NE.AND P1, PT, R234, RZ, PT ;  /* 0x000000ffea00720c */ /* 0x000fe40003f25270 */
[----:B------:R-:W-:-:S11]  /*1b650*/  LOP3.LUT R230, R6, R11, RZ, 0x3c, !PT ;  /* 0x0000000b06e67212 */ /* 0x000fd600078e3cff */
[----:B------:R-:W-:Y:S05]  /*1b660*/  @P1 BRA `(.L_x_483) ;  /* 0x00000000003c1947 */ /* 0x000fea0003800000 */
[----:B------:R-:W-:Y:S05]  /*1b670*/  @!P0 BRA `(.L_x_484) ;  /* 0x0000000000048947 */ /* 0x000fea0003800000 */
[----:B------:R-:W-:Y:S01]  /*1b680*/  BPT.TRAP 0x1 ;  /* 0x000000040000795c */ /* 0x000fe20000300000 */
.L_x_484:
[----:B------:R-:W-:-:S05]  /*1b690*/  VIADD R8, R7, 0x1 ;  /* 0x0000000107087836 */ /* 0x000fca0000000000 */
[----:B------:R-:W-:-:S04]  /*1b6a0*/  ISETP.NE.AND P2, PT, R8, 0x2, PT ;  /* 0x000000020800780c */ /* 0x000fc80003f45270 */
[----:B------:R-:W-:Y:S02]  /*1b6b0*/  SEL R11, R8, RZ, P2 ;  /* 0x000000ff080b7207 */ /* 0x000fe40001000000 */
[----:B------:R-:W-:-:S03]  /*1b6c0*/  SHF.L.U32 R8, R230, 0x1f, RZ ;  /* 0x0000001fe6087819 */ /* 0x000fc600000006ff */
[----:B------:R-:W-:-:S04]  /*1b6d0*/  IMAD R11, R11, 0x8, R16 ;  /* 0x000000080b0b7824 */ /* 0x000fc800078e0210 */
[----:B------:R0:W1:Y:S01]  /*1b6e0*/  SYNCS.PHASECHK.TRANS64.TRYWAIT P2, [R11+URZ+0x33430], R8 ;  /* 0x033430080b0075a7 */ /* 0x000062000804017f */
[----:B------:R-:W-:Y:S05]  /*1b6f0*/  @!P0 BRA `(.L_x_485) ;  /* 0x0000000000048947 */ /* 0x000fea0003800000 */
[----:B------:R-:W-:Y:S01]  /*1b700*/  BPT.TRAP 0x1 ;  /* 0x000000040000795c */ /* 0x000fe20000300000 */
.L_x_485:
[----:B------:R-:W-:Y:S04]  /*1b710*/  BSSY B0, `(.L_x_483) ;  /* 0x0000004000007945 */ /* 0x000fe80003800000 */
[----:B-1----:R-:W-:Y:S05]  /*1b720*/  @P2 BRA `(.L_x_486) ;  /* 0x0000000000082947 */ /* 0x002fea0003800000 */
[----:B------:R-:W1:Y:S02]  /*1b730*/  SYNCS.PHASECHK.TRANS64.TRYWAIT P2, [R11+URZ+0x33430], R8 ;  /* 0x033430080b0075a7 */ /* 0x000e64000804017f */
[----:B-1----:R-:W-:Y:S05]  /*1b740*/  @!P2 BRA `(.L_x_487) ;  /* 0x0000011800b4a947 */ /* 0x002fea0003800000 */
.L_x_486:
[----:B------:R-:W-:Y:S05]  /*1b750*/  BSYNC B0 ;  /* 0x0000000000007941 */ /* 0x000fea0003800000 */
.L_x_483:
[----:B01----:R-:W0:Y:S01]  /*1b760*/  S2R R8, SR_TID.X ;  /* 0x0000000000087919 */ /* 0x003e220000002100 */
[----:B------:R-:W-:Y:S05]  /*1b770*/  WARPSYNC.ALL ;  /* 0x0000000000007948 */ /* 0x000fea0003800000 */
[----:B------:R-:W-:Y:S01]  /*1b780*/  IMAD.MOV.U32 R11, RZ, RZ, -0x7fffffe0 ;  /* 0x80000020ff0b7424 */ /* 0x000fe200078e00ff */
[----:B------:R-:W-:Y:S01]  /*1b790*/  UMOV UR20, UR28 ;  /* 0x0000001c00147c82 */ /* 0x000fe20008000000 */
[----:B------:R-:W-:Y:S01]  /*1b7a0*/  UMOV UR21, UR29 ;  /* 0x0000001d00157c82 */ /* 0x000fe20008000000 */
[----:B------:R-:W-:Y:S01]  /*1b7b0*/  IMAD.MOV.U32 R121, RZ, RZ, -0x7fffffe0 ;  /* 0x80000020ff797424 */ /* 0x000fe200078e00ff */
[----:B------:R-:W-:Y:S01]  /*1b7c0*/  UMOV UR24, UR28 ;  /* 0x0000001c00187c82 */ /* 0x000fe20008000000 */
[----:B------:R-:W-:Y:S01]  /*1b7d0*/  R2UR UR23, R11 ;  /* 0x000000000b1772ca */ /* 0x000fe200000e0000 */
[----:B------:R-:W-:Y:S01]  /*1b7e0*/  UMOV UR25, UR29 ;  /* 0x0000001d00197c82 */ /* 0x000fe20008000000 */
[----:B------:R-:W-:Y:S01]  /*1b7f0*/  MOV R13, 0x80000020 ;  /* 0x80000020000d7802 */ /* 0x000fe20000000f00 */
[----:B------:R-:W-:Y:S01]  /*1b800*/  IMAD.MOV.U32 R21, RZ, RZ, -0x7fffffe0 ;  /* 0x80000020ff157424 */ /* 0x000fe200078e00ff */
[----:B------:R-:W-:Y:S01]  /*1b810*/  R2UR UR27, R121 ;  /* 0x00000000791b72ca */ /* 0x000fe200000e0000 */
[----:B------:R-:W-:Y:S01]  /*1b820*/  UMOV UR32, UR28 ;  /* 0x0000001c00207c82 */ /* 0x000fe20008000000 */
[----:B------:R-:W-:Y:S01]  /*1b830*/  R2UR UR31, R13 ;  /* 0x000000000d1f72ca */ /* 0x000fe200000e0000 */
[----:B------:R-:W-:Y:S01]  /*1b840*/  UMOV UR33, UR29 ;  /* 0x0000001d00217c82 */ /* 0x000fe20008000000 */
[----:B------:R-:W-:Y:S01]  /*1b850*/  R2UR UR35, R21 ;  /* 0x00000000152372ca */ /* 0x000fe200000e0000 */
[----:B------:R-:W-:Y:S01]  /*1b860*/  UMOV UR44, UR28 ;  /* 0x0000001c002c7c82 */ /* 0x000fe20008000000 */
[----:B------:R-:W-:Y:S01]  /*1b870*/  R2UR UR47, R121 ;  /* 0x00000000792f72ca */ /* 0x000fe200000e0000 */
[----:B------:R-:W-:Y:S01]  /*1b880*/  UMOV UR45, UR29 ;  /* 0x0000001d002d7c82 */ /* 0x000fe20008000000 */
[----:B------:R-:W-:Y:S01]  /*1b890*/  R2UR UR51, R13 ;  /* 0x000000000d3372ca */ /* 0x000fe200000e0000 */
[----:B------:R-:W-:-:S02]  /*1b8a0*/  IMAD.MOV.U32 R21, RZ, RZ, -0x7fffffe0 ;  /* 0x80000020ff157424 */ /* 0x000fc400078e00ff */
[----:B------:R-:W-:Y:S02]  /*1b8b0*/  IMAD.MOV.U32 R13, RZ, RZ, -0x7fffffe0 ;  /* 0x80000020ff0d7424 */ /* 0x000fe400078e00ff */
[----:B------:R-:W-:Y:S01]  /*1b8c0*/  IMAD.MOV.U32 R11, RZ, RZ, -0x7fffffe0 ;  /* 0x80000020ff0b7424 */ /* 0x000fe200078e00ff */
[----:B0-----:R-:W-:Y:S02]  /*1b8d0*/  SHF.R.U32.HI R10, RZ, 0x7, R8 ;  /* 0x00000007ff0a7819 */ /* 0x001fe40000011608 */
[----:B------:R-:W-:-:S03]  /*1b8e0*/  IADD3 R8, R7, 0x1, RZ ;  /* 0x0000000107087810 */ /* 0x000fc60007ffe0ff */
[----:B------:R-:W-:-:S05]  /*1b8f0*/  VIADD R15, R10, 0x8 ;  /* 0x000000080a0f7836 */ /* 0x000fca0000000000 */
[----:B------:R0:W-:Y:S01]  /*1b900*/  BAR.SYNC.DEFER_BLOCKING R15, 0x100 ;  /* 0x0004000f0000751d */ /* 0x0001e20000010000 */
[----:B------:R-:W-:-:S04]  /*1b910*/  ISETP.NE.AND P2, PT, R8, 0x2, PT ;  /* 0x000000020800780c */ /* 0x000fc80003f45270 */
[----:B------:R-:W-:-:S05]  /*1b920*/  SEL R8, R8, RZ, P2 ;  /* 0x000000ff08087207 */ /* 0x000fca0001000000 */
[----:B------:R-:W-:-:S04]  /*1b930*/  IMAD R10, R8, 0x780, R14 ;  /* 0x00000780080a7824 */ /* 0x000fc800078e020e */
[C---:B------:R-:W-:Y:S01]  /*1b940*/  VIADD R120, R10.reuse, 0x80 ;  /* 0x000000800a787836 */ /* 0x040fe20000000000 */
[C---:B------:R-:W-:Y:S01]  /*1b950*/  R2UR UR22, R10.reuse ;  /* 0x000000000a1672ca */ /* 0x040fe200000e0000 */
[C---:B------:R-:W-:Y:S02]  /*1b960*/  VIADD R12, R10.reuse, 0x100 ;  /* 0x000001000a0c7836 */ /* 0x040fe40000000000 */
[----:B------:R-:W-:Y:S01]  /*1b970*/  VIADD R20, R10, 0x180 ;  /* 0x000001800a147836 */ /* 0x000fe20000000000 */
[----:B------:R-:W-:Y:S01]  /*1b980*/  R2UR UR26, R120 ;  /* 0x00000000781a72ca */ /* 0x000fe200000e0000 */
[----:B------:R-:W-:Y:S01]  /*1b990*/  VIADD R120, R10, 0x200 ;  /* 0x000002000a787836 */ /* 0x000fe20000000000 */
[----:B------:R-:W-:Y:S01]  /*1b9a0*/  R2UR UR30, R12 ;  /* 0x000000000c1e72ca */ /* 0x000fe200000e0000 */
[----:B------:R-:W-:Y:S01]  /*1b9b0*/  VIADD R12, R10, 0x2 ;  /* 0x000000020a0c7836 */ /* 0x000fe20000000000 */
[----:B------:R-:W-:Y:S01]  /*1b9c0*/  R2UR UR34, R20 ;  /* 0x00000000142272ca */ /* 0x000fe200000e0000 */
[----:B------:R-:W-:Y:S01]  /*1b9d0*/  WARPGROUP.ARRIVE ;  /* 0x00000000000079c5 */ /* 0x000fe20000000000 */
[----:B------:R-:W-:Y:S01]  /*1b9e0*/  R2UR UR46, R120 ;  /* 0x00000000782e72ca */ /* 0x000fe200000e0000 */
[----:B------:R-:W-:Y:S01]  /*1b9f0*/  VIADD R20, R10, 0x82 ;  /* 0x000000820a147836 */ /* 0x000fe20000000000 */
[----:B------:R-:W-:Y:S01]  /*1ba00*/  R2UR UR50, R12 ;  /* 0x000000000c3272ca */ /* 0x000fe200000e0000 */
[----:B------:R-:W-:-:S02]  /*1ba10*/  VIADD R12, R10, 0x102 ;  /* 0x000001020a0c7836 */ /* 0x000fc40000000000 */
[----:B------:R-:W-:Y:S01]  /*1ba20*/  QGMMA.64x32x32.F32.E4M3.E4M3 R184, gdesc[UR20], RZ, !UPT, gsb0 ;  /* 0x0060000014b879f3 */ /* 0x000fe2000c0008ff */
[----:B------:R-:W-:Y:S01]  /*1ba30*/  R2UR UR22, R20 ;  /* 0x00000000141672ca */ /* 0x000fe200000e0000 */
[----:B------:R-:W-:Y:S01]  /*1ba40*/  UMOV UR20, UR48 ;  /* 0x0000003000147c82 */ /* 0x000fe20008000000 */
[----:B------:R-:W-:Y:S01]  /*1ba50*/  R2UR UR23, R21 ;  /* 0x00000000151772ca */ /* 0x000fe200000e0000 */
[----:B------:R-:W-:Y:S01]  /*1ba60*/  UMOV UR21, UR49 ;  /* 0x0000003100157c82 */ /* 0x000fe20008000000 */
        /* <DEDUP_REMOVED lines=11> */
[----:B------:R-:W-:Y:S03]  /*1bb20*/  QGMMA.64x32x32.F32.E4M3.E4M3 R152, gdesc[UR28], RZ, !UPT, gsb0 ;  /* 0x006000001c9879f3 */ /* 0x000fe6000c0008ff */
        /* <DEDUP_REMOVED lines=17> */
[----:B------:R-:W-:-:S03]  /*1bc40*/  IMAD.MOV.U32 R13, RZ, RZ, -0x7fffffe0 ;  /* 0x80000020ff0d7424 */ /* 0x000fc600078e00ff */
[----:B------:R-:W-:Y:S01]  /*1bc50*/  R2UR UR6, R12 ;  /* 0x000000000c0672ca */ /* 0x000fe200000e0000 */
[----:B------:R-:W-:Y:S01]  /*1bc60*/  VIADD R12, R10, 0x300 ;  /* 0x000003000a0c7836 */ /* 0x000fe20000000000 */
[----:B------:R-:W-:Y:S01]  /*1bc70*/  R2UR UR7, R13 ;  /* 0x000000000d0772ca */ /* 0x000fe200000e0000 */
[----:B------:R-:W-:Y:S01]  /*1bc80*/  IMAD.MOV.U32 R13, RZ, RZ, -0x7fffffe0 ;  /* 0x80000020ff0d7424 */ /* 0x000fe200078e00ff */
        /* <DEDUP_REMOVED lines=41> */
[----:B------:R-:W-:Y:S02]  /*1bf20*/  R2UR UR11, R13 ;  /* 0x000000000d0b72ca */ /* 0x000fe400000e0000 */
[----:B------:R-:W-:Y:S01]  /*1bf30*/  MOV R13, 0x80000020 ;  /* 0x80000020000d7802 */ /* 0x000fe20000000f00 */
        /* <DEDUP_REMOVED lines=38> */
[----:B------:R-:W-:-:S04]  /*1c1a0*/  MOV R13, 0x80000020 ;  /* 0x80000020000d7802 */ /* 0x000fc80000000f00 */
        /* <DEDUP_REMOVED lines=66> */
[C---:B------:R-:W-:Y:S01]  /*1c5d0*/  VIADD R12, R10.reuse, 0x682 ;  /* 0x000006820a0c7836 */ /* 0x040fe20000000000 */
[----:B------:R-:W-:Y:S01]  /*1c5e0*/  MOV R13, 0x80000020 ;  /* 0x80000020000d7802 */ /* 0x000fe20000000f00 */
[----:B------:R-:W-:Y:S01]  /*1c5f0*/  VIADD R10, R10, 0x702 ;  /* 0x000007020a0a7836 */ /* 0x000fe20000000000 */
[----:B------:R-:W-:Y:S02]  /*1c600*/  WARPGROUP.DEPBAR.LE gsb0, 0x0 ;  /* 0x00008000000079c5 */ /* 0x000fe40000010000 */
[----:B------:R-:W-:-:S06]  /*1c610*/  WARPGROUP.ARRIVE ;  /* 0x00000000000079c5 */ /* 0x000fcc0000000000 */
[----:B------:R-:W-:Y:S01]  /*1c620*/  QGMMA.64x32x32.F32.E4M3.E4M3 R136, gdesc[UR32], R136, gsb0 ;  /* 0x00600000208879f3 */ /* 0x000fe20008000888 */
[----:B------:R-:W-:Y:S01]  /*1c630*/  R2UR UR34, R12 ;  /* 0x000000000c2272ca */ /* 0x000fe200000e0000 */
[----:B------:R-:W-:Y:S01]  /*1c640*/  UMOV UR32, UR16 ;  /* 0x0000001000207c82 */ /* 0x000fe20008000000 */
[----:B------:R-:W-:Y:S01]  /*1c650*/  R2UR UR35, R13 ;  /* 0x000000000d2372ca */ /* 0x000fe200000e0000 */
[----:B------:R-:W-:Y:S01]  /*1c660*/  UMOV UR33, UR17 ;  /* 0x0000001100217c82 */ /* 0x000fe20008000000 */
        /* <DEDUP_REMOVED lines=23> */
[----:B0-----:R-:W-:Y:S05]  /*1c7e0*/  @P1 BRA `(.L_x_488) ;  /* 0x0000000000281947 */ /* 0x001fea0003800000 */
[----:B------:R-:W-:Y:S05]  /*1c7f0*/  @!P0 BRA `(.L_x_489) ;  /* 0x0000000000048947 */ /* 0x000fea0003800000 */
[----:B------:R-:W-:Y:S01]  /*1c800*/  BPT.TRAP 0x1 ;  /* 0x000000040000795c */ /* 0x000fe20000300000 */
.L_x_489:
[----:B------:R-:W-:Y:S01]  /*1c810*/  SHF.L.U32 R6, R6, 0x1f, RZ ;  /* 0x0000001f06067819 */ /* 0x000fe200000006ff */
[----:B------:R-:W-:-:S04]  /*1c820*/  IMAD R10, R7, 0x8, R16 ;  /* 0x00000008070a7824 */ /* 0x000fc800078e0210 */
[----:B------:R0:W1:Y:S01]  /*1c830*/  SYNCS.PHASECHK.TRANS64.TRYWAIT P1, [R10+URZ+0x33450], R6 ;  /* 0x033450060a0075a7 */ /* 0x000062000802017f */
[----:B------:R-:W-:Y:S05]  /*1c840*/  @!P0 BRA `(.L_x_490) ;  /* 0x0000000000048947 */ /* 0x000fea0003800000 */
[----:B------:R-:W-:Y:S01]  /*1c850*/  BPT.TRAP 0x1 ;  /* 0x000000040000795c */ /* 0x000fe20000300000 */
.L_x_490:
[----:B-1----:R-:W-:Y:S05]  /*1c860*/  @P1 BRA `(.L_x_488) ;  /* 0x0000000000081947 */ /* 0x002fea0003800000 */
[----:B------:R-:W1:Y:S02]  /*1c870*/  SYNCS.PHASECHK.TRANS64.TRYWAIT P1, [R10+URZ+0x33450], R6 ;  /* 0x033450060a0075a7 */ /* 0x000e64000802017f */
[----:B-1----:R-:W-:Y:S05]  /*1c880*/  @!P1 BRA `(.L_x_491) ;  /* 0x0000010800789947 */ /* 0x002fea0003800000 */
.L_x_488:
[----:B01----:R-:W-:Y:S01]  /*1c890*/  VIADD R6, R16, 0x200 ;  /* 0x0000020010067836 */ /* 0x003fe20000000000 */
[----:B------:R-:W-:Y:S05]  /*1c8a0*/  WARPSYNC.ALL ;  /* 0x0000000000007948 */ /* 0x000fea0003800000 */
[----:B------:R-:W-:Y:S01]  /*1c8b0*/  SHF.R.U32.HI R6, RZ, 0x4, R6 ;  /* 0x00000004ff067819 */ /* 0x000fe20000011606 */
[----:B------:R-:W-:Y:S01]  /*1c8c0*/  IMAD.MOV.U32 R11, RZ, RZ, -0x3ffffff0 ;  /* 0xc0000010ff0b7424 */ /* 0x000fe200078e00ff */
[----:B------:R-:W-:Y:S01]  /*1c8d0*/  WARPGROUP.ARRIVE ;  /* 0x00000000000079c5 */ /* 0x000fe20000000000 */
[----:B------:R-:W-:Y:S01]  /*1c8e0*/  IMAD.MOV.U32 R13, RZ, RZ, -0x3ffffff0 ;  /* 0xc0000010ff0d7424 */ /* 0x000fe200078e00ff */
[----:B------:R-:W-:-:S02]  /*1c8f0*/  LOP3.LUT R6, R6, 0x3fff, RZ, 0xc0, !PT ;  /* 0x00003fff06067812 */ /* 0x000fc400078ec0ff */
[----:B------:R-:W-:Y:S02]  /*1c900*/  R2UR UR7, R11 ;  /* 0x000000000b0772ca */ /* 0x000fe400000e0000 */
[----:B------:R-:W-:-:S05]  /*1c910*/  LOP3.LUT R6, R6, 0x10000, RZ, 0xfc, !PT ;  /* 0x0001000006067812 */ /* 0x000fca00078efcff */
[----:B------:R-:W-:Y:S01]  /*1c920*/  IMAD R10, R7, 0x780, R6 ;  /* 0x00000780070a7824 */ /* 0x000fe200078e0206 */
[----:B------:R-:W-:-:S03]  /*1c930*/  FMNMX.FTZ R6, R184, R5, !PT ;  /* 0x00000005b8067209 */ /* 0x000fc60007810000 */
[C---:B------:R-:W-:Y:S01]  /*1c940*/  VIADD R12, R10.reuse, 0x180 ;  /* 0x000001800a0c7836 */ /* 0x040fe20000000000 */
[----:B------:R-:W-:Y:S02]  /*1c950*/  R2UR UR6, R10 ;  /* 0x000000000a0672ca */ /* 0x000fe400000e0000 */
[----:B------:R-:W-:-:S04]  /*1c960*/  FMNMX.FTZ R6, R185, R6, !PT ;  /* 0x00000006b9067209 */ /* 0x000fc80007810000 */
[----:B------:R-:W-:-:S04]  /*1c970*/  FMNMX.FTZ R6, R188, R6, !PT ;  /* 0x00000006bc067209 */ /* 0x000fc80007810000 */
[----:B------:R-:W-:-:S03]  /*1c980*/  FMNMX.FTZ R6, R189, R6, !PT ;  /* 0x00000006bd067209 */ /* 0x000fc60007810000 */
[----:B------:R-:W-:Y:S01]  /*1c990*/  QGMMA.64x192x32.F32.E4M3.E4M3 R24, R200, gdesc[UR4], R24, gsb0 ;  /* 0x02e00004c8187df3 */ /* 0x000fe20008000818 */
[----:B------:R-:W-:Y:S02]  /*1c9a0*/  R2UR UR6, R12 ;  /* 0x000000000c0672ca */ /* 0x000fe400000e0000 */
[----:B------:R-:W-:Y:S01]  /*1c9b0*/  R2UR UR7, R13 ;  /* 0x000000000d0772ca */ /* 0x000fe200000e0000 */
[----:B------:R-:W-:Y:S01]  /*1c9c0*/  IMAD.MOV.U32 R13, RZ, RZ, -0x3ffffff0 ;  /* 0xc0000010ff0d7424 */ /* 0x000fe200078e00ff */
[----:B------:R-:W-:Y:S02]  /*1c9d0*/  IADD3 R12, R10, 0x300, RZ ;  /* 0x000003000a0c7810 */ /* 0x000fe40007ffe0ff */
[----:B------:R-:W-:-:S04]  /*1c9e0*/  FMNMX.FTZ R6, R192, R6, !PT ;  /* 0x00000006c0067209 */ /* 0x000fc80007810000 */
        /* <DEDUP_REMOVED lines=34> */
[----:B------:R-:W-:-:S05]  /*1cc10*/  FMNMX.FTZ R6, R133, R6, !PT ;  /* 0x0000000685067209 */ /* 0x000fca0007810000 */
[----:B------:R-:W0:Y:S02]  /*1cc20*/  SHFL.BFLY PT, R11, R6, 0x2, 0x1f ;  /* 0x0c401f00060b7f89 */ /* 0x000e2400000e0000 */
[----:B0-----:R-:W-:Y:S01]  /*1cc30*/  FMNMX.FTZ R6, R6, R11, !PT ;  /* 0x0000000b06067209 */ /* 0x001fe20007810000 */
[----:B------:R-:W-:Y:S01]  /*1cc40*/  IMAD.MOV.U32 R11, RZ, RZ, -0x3ffffff0 ;  /* 0xc0000010ff0b7424 */ /* 0x000fe200078e00ff */
[----:B------:R-:W-:Y:S02]  /*1cc50*/  WARPGROUP.DEPBAR.LE gsb0, 0x0 ;  /* 0x00008000000079c5 */ /* 0x000fe40000010000 */
[----:B------:R-:W-:-:S06]  /*1cc60*/  WARPGROUP.ARRIVE ;  /* 0x00000000000079c5 */ /* 0x000fcc0000000000 */
[----:B------:R-:W0:Y:S01]  /*1cc70*/  S2R R203, SR_TID.X ;  /* 0x0000000000cb7919 */ /* 0x000e220000002100 */
[----:B------:R-:W-:Y:S01]  /*1cc80*/  QGMMA.64x192x32.F32.E4M3.E4M3 R24, R204, gdesc[UR4], R24, gsb0 ;  /* 0x02e00004cc187df3 */ /* 0x000fe20008000818 */
[----:B------:R-:W-:Y:S01]  /*1cc90*/  R2UR UR6, R12 ;  /* 0x000000000c0672ca */ /* 0x000fe200000e0000 */
[C---:B------:R-:W-:Y:S01]  /*1cca0*/  VIADD R12, R10.reuse, 0x480 ;  /* 0x000004800a0c7836 */ /* 0x040fe20000000000 */
[----:B------:R-:W-:Y:S01]  /*1ccb0*/  R2UR UR7, R13 ;  /* 0x000000000d0772ca */ /* 0x000fe200000e0000 */
[----:B------:R-:W-:Y:S02]  /*1ccc0*/  IMAD.MOV.U32 R13, RZ, RZ, -0x3ffffff0 ;  /* 0xc0000010ff0d7424 */ /* 0x000fe400078e00ff */
[----:B------:R-:W-:Y:S01]  /*1ccd0*/  VIADD R10, R10, 0x600 ;  /* 0x000006000a0a7836 */ /* 0x000fe20000000000 */
[----:B0-----:R-:W-:-:S04]  /*1cce0*/  LOP3.LUT R203, R203, 0x7f, RZ, 0xc0, !PT ;  /* 0x0000007fcbcb7812 */ /* 0x001fc800078ec0ff */
[----:B------:R-:W-:Y:S02]  /*1ccf0*/  ISETP.NE.AND P1, PT, R203, RZ, PT ;  /* 0x000000ffcb00720c */ /* 0x000fe40003f25270 */
[----:B------:R-:W0:Y:S02]  /*1cd00*/  S2R R203, SR_TID.X ;  /* 0x0000000000cb7919 */ /* 0x000e240000002100 */
[----:B0-----:R-:W-:Y:S01]  /*1cd10*/  SHF.R.U32.HI R203, RZ, 0x7, R203 ;  /* 0x00000007ffcb7819 */ /* 0x001fe200000116cb */
[----:B------:R-:W-:Y:S02]  /*1cd20*/  WARPGROUP.DEPBAR.LE gsb0, 0x0 ;  /* 0x00008000000079c5 */ /* 0x000fe40000010000 */
[----:B------:R-:W-:-:S06]  /*1cd30*/  WARPGROUP.ARRIVE ;  /* 0x00000000000079c5 */ /* 0x000fcc0000000000 */
[----:B------:R-:W-:Y:S01]  /*1cd40*/  QGMMA.64x192x32.F32.E4M3.E4M3 R24, R208, gdesc[UR4], R24, gsb0 ;  /* 0x02e00004d0187df3 */ /* 0x000fe20008000818 */
[----:B------:R-:W-:Y:S02]  /*1cd50*/  R2UR UR6, R12 ;  /* 0x000000000c0672ca */ /* 0x000fe400000e0000 */
[----:B------:R-:W-:Y:S02]  /*1cd60*/  FMNMX.FTZ R12, R186, R4, !PT ;  /* 0x00000004ba0c7209 */ /* 0x000fe40007810000 */
[----:B------:R-:W-:Y:S02]  /*1cd70*/  R2UR UR7, R13 ;  /* 0x000000000d0772ca */ /* 0x000fe400000e0000 */
        /* <DEDUP_REMOVED lines=41> */
[----:B------:R-:W-:Y:S02]  /*1d010*/  WARPGROUP.DEPBAR.LE gsb0, 0x0 ;  /* 0x00008000000079c5 */ /* 0x000fe40000010000 */
[----:B------:R-:W-:-:S06]  /*1d020*/  WARPGROUP.ARRIVE ;  /* 0x00000000000079c5 */ /* 0x000fcc0000000000 */
[----:B------:R-:W-:Y:S01]  /*1d030*/  QGMMA.64x192x32.F32.E4M3.E4M3 R24, R212, gdesc[UR4], R24, gsb0 ;  /* 0x02e00004d4187df3 */ /* 0x000fe20008000818 */
[----:B------:R-:W-:Y:S02]  /*1d040*/  R2UR UR6, R10 ;  /* 0x000000000a0672ca */ /* 0x000fe400000e0000 */
[----:B------:R-:W0:Y:S01]  /*1d050*/  SHFL.BFLY PT, R10, R6, 0x1, 0x1f ;  /* 0x0c201f00060a7f89 */ /* 0x000e2200000e0000 */
[----:B------:R-:W-:-:S03]  /*1d060*/  R2UR UR7, R11 ;  /* 0x000000000b0772ca */ /* 0x000fc600000e0000 */
[----:B------:R-:W1:Y:S01]  /*1d070*/  SHFL.BFLY PT, R11, R13, 0x1, 0x1f ;  /* 0x0c201f000d0b7f89 */ /* 0x000e6200000e0000 */
[----:B0-----:R-:W-:Y:S02]  /*1d080*/  FMNMX.FTZ R10, R6, R10, !PT ;  /* 0x0000000a060a7209 */ /* 0x001fe40007810000 */
[----:B-1----:R-:W-:-:S03]  /*1d090*/  FMNMX.FTZ R11, R13, R11, !PT ;  /* 0x0000000b0d0b7209 */ /* 0x002fc60007810000 */
[----:B------:R-:W-:Y:S01]  /*1d0a0*/  FFMA.FTZ R15, R2, R10, -8 ;  /* 0xc1000000020f7423 */ /* 0x000fe2000001000a */
[----:B------:R-:W-:-:S03]  /*1d0b0*/  FADD.FTZ R5, -R10, R5 ;  /* 0x000000050a057221 */ /* 0x000fc60000010100 */
        /* <DEDUP_REMOVED lines=42> */
[C---:B------:R-:W-:Y:S01]  /*1d360*/  FMUL.FTZ R5, R2.reuse, R5 ;  /* 0x0000000502057220 */ /* 0x040fe20000410000 */
[----:B------:R-:W-:Y:S01]  /*1d370*/  MUFU.EX2 R6, R6 ;  /* 0x0000000600067308 */ /* 0x000fe20000000800 */
[C---:B------:R-:W-:Y:S01]  /*1d380*/  FMUL.FTZ R4, R2.reuse, R4 ;  /* 0x0000000402047220 */ /* 0x040fe20000410000 */
        /* <DEDUP_REMOVED lines=42> */
[C-C-:B------:R-:W-:Y:S01]  /*1d630*/  FFMA.FTZ R127, R2.reuse, R127, -R133.reuse ;  /* 0x0000007f027f7223 */ /* 0x140fe20000010885 */
[----:B------:R-:W-:-:S01]  /*1d640*/  FFMA.FTZ R130, R2, R130, -R133 ;  /* 0x0000008202827223 */ /* 0x000fc20000010885 */
[C-C-:B------:R-:W-:Y:S01]  /*1d650*/  FFMA.FTZ R131, R2.reuse, R131, -R133.reuse ;  /* 0x0000008302837223 */ /* 0x140fe20000010885 */
[----:B------:R-:W-:-:S01]  /*1d660*/  FFMA.FTZ R134, R2, R134, -R133 ;  /* 0x0000008602867223 */ /* 0x000fc20000010885 */
[----:B------:R-:W1:Y:S01]  /*1d670*/  MUFU.EX2 R13, R13 ;  /* 0x0000000d000d7308 */ /* 0x000e620000000800 */
[----:B------:R-:W-:-:S01]  /*1d680*/  FFMA.FTZ R133, R2, R135, -R133 ;  /* 0x0000008702857223 */ /* 0x000fc20000010885 */
[----:B0-----:R-:W-:Y:S01]  /*1d690*/  FADD.FTZ R9, R12, R9 ;  /* 0x000000090c097221 */ /* 0x001fe20000010000 */
[----:B------:R-:W-:Y:S01]  /*1d6a0*/  @!P1 IMAD R195, R8, 0x8, R16 ;  /* 0x0000000808c39824 */ /* 0x000fe200078e0210 */
[----:B------:R-:W-:-:S03]  /*1d6b0*/  IADD3 R196, -R203, 0xb, RZ ;  /* 0x0000000bcbc47810 */ /* 0x000fc60007ffe1ff */
[----:B------:R-:W-:Y:S01]  /*1d6c0*/  @!P1 VIADD R195, R195, 0x33440 ;  /* 0x00033440c3c39836 */ /* 0x000fe20000000000 */
[----:B------:R-:W0:Y:S01]  /*1d6d0*/  MUFU.EX2 R189, R189 ;  /* 0x000000bd00bd7308 */ /* 0x000e220000000800 */
[----:B--2---:R-:W-:-:S03]  /*1d6e0*/  FADD.FTZ R135, R187, R0 ;  /* 0x00000000bb877221 */ /* 0x004fc60000010000 */
[----:B------:R-:W-:-:S04]  /*1d6f0*/  @!P1 PRMT R195, RZ, 0x654, R195 ;  /* 0x00000654ffc39816 */ /* 0x000fc800000000c3 */
        /* <DEDUP_REMOVED lines=15> */
[----:B0-----:R-:W-:-:S01]  /*1d7f0*/  FADD.FTZ R9, R192, R9 ;  /* 0x00000009c0097221 */ /* 0x001fc20000010000 */
[----:B------:R-:W-:-:S06]  /*1d800*/  WARPGROUP.DEPBAR.LE gsb0, 0x0 ;  /* 0x00008000000079c5 */ /* 0x000fcc0000010000 */
[----:B------:R-:W0:Y:S01]  /*1d810*/  MUFU.EX2 R188, R188 ;  /* 0x000000bc00bc7308 */ /* 0x000e220000000800 */
[----:B------:R-:W-:Y:S01]  /*1d820*/  WARPGROUP.ARRIVE ;  /* 0x00000000000079c5 */ /* 0x000fe20000000000 */
[----:B--2---:R-:W-:-:S05]  /*1d830*/  FADD.FTZ R0, R185, R0 ;  /* 0x00000000b9007221 */ /* 0x004fca0000010000 */
[----:B------:R-:W-:Y:S01]  /*1d840*/  QGMMA.64x192x32.F32.E4M3.E4M3 R24, R216, gdesc[UR4], R24, gsb0 ;  /* 0x02e00004d8187df3 */ /* 0x000fe20008000818 */
        /* <DEDUP_REMOVED lines=52> */
[----:B------:R-:W-:Y:S02]  /*1db90*/  WARPGROUP.DEPBAR.LE gsb0, 0x0 ;  /* 0x00008000000079c5 */ /* 0x000fe40000010000 */
[----:B------:R0:W-:Y:S06]  /*1dba0*/  BAR.ARV R196, 0x100 ;  /* 0x000400c40000751d */ /* 0x0001ec0000002000 */
[----:B------:R-:W3:Y:S01]  /*1dbb0*/  MUFU.EX2 R162, R162 ;  /* 0x000000a200a27308 */ /* 0x000ee20000000800 */
[----:B--2---:R-:W-:-:S01]  /*1dbc0*/  FADD.FTZ R9, R159, R9 ;  /* 0x000000099f097221 */ /* 0x004fc20000010000 */
[----:B------:R0:W-:Y:S01]  /*1dbd0*/  @!P1 SYNCS.ARRIVE.TRANS64.RED.A1T0 RZ, [R195+URZ], RZ ;  /* 0x000000ffc3ff99a7 */ /* 0x0001e2000810043f */
[----:B-1----:R-:W-:-:S05]  /*1dbe0*/  FADD.FTZ R0, R160, R0 ;  /* 0x00000000a0007221 */ /* 0x002fca0000010000 */
[----:B------:R-:W1:Y:S08]  /*1dbf0*/  MUFU.EX2 R161, R161 ;  /* 0x000000a100a17308 */ /* 0x000e700000000800 */
[----:B------:R-:W2:Y:S01]  /*1dc00*/  MUFU.EX2 R163, R163 ;  /* 0x000000a300a37308 */ /* 0x000ea20000000800 */
[----:B---3--:R-:W-:-:S07]  /*1dc10*/  FADD.FTZ R9, R162, R9 ;  /* 0x00000009a2097221 */ /* 0x008fce0000010000 */
[----:B------:R-:W3:Y:S01]  /*1dc20*/  MUFU.EX2 R164, R164 ;  /* 0x000000a400a47308 */ /* 0x000ee20000000800 */
[----:B-1----:R-:W-:-:S07]  /*1dc30*/  FADD.FTZ R0, R161, R0 ;  /* 0x00000000a1007221 */ /* 0x002fce0000010000 */
[----:B------:R-:W1:Y:S01]  /*1dc40*/  MUFU.EX2 R166, R166 ;  /* 0x000000a600a67308 */ /* 0x000e620000000800 */
[----:B--2---:R-:W-:-:S07]  /*1dc50*/  FADD.FTZ R9, R163, R9 ;  /* 0x00000009a3097221 */ /* 0x004fce0000010000 */
        /* <DEDUP_REMOVED lines=67> */
[----:B---3--:R-:W-:-:S01]  /*1e090*/  FADD.FTZ R135, R134, R9 ;  /* 0x0000000986877221 */ /* 0x008fc20000010000 */
[----:B-1----:R-:W-:-:S03]  /*1e0a0*/  FADD.FTZ R9, R15, R0 ;  /* 0x000000000f097221 */ /* 0x002fc60000010000 */
[----:B--2---:R-:W-:Y:S01]  /*1e0b0*/  FADD.FTZ R0, R133, R135 ;  /* 0x0000008785007221 */ /* 0x004fe20000010000 */
[----:B0-----:R-:W-:Y:S06]  /*1e0c0*/  @!P0 BRA `(.L_x_492) ;  /* 0x0000000000048947 */ /* 0x001fec0003800000 */
[----:B------:R-:W-:Y:S01]  /*1e0d0*/  BPT.TRAP 0x1 ;  /* 0x000000040000795c */ /* 0x000fe20000300000 */
.L_x_492:
[----:B------:R-:W-:Y:S01]  /*1e0e0*/  LEA R7, R7, R16, 0x3 ;  /* 0x0000001007077211 */ /* 0x000fe200078e18ff */
[----:B------:R-:W-:Y:S01]  /*1e0f0*/  IMAD.U32 R135, RZ, RZ, UR42 ;  /* 0x0000002aff877e24 */ /* 0x000fe2000f8e00ff */
[----:B------:R-:W-:Y:S01]  /*1e100*/  ISETP.GT.AND P1, PT, R3, R233, PT ;  /* 0x000000e90300720c */ /* 0x000fe20003f24270 */
[----:B------:R-:W-:Y:S01]  /*1e110*/  FMUL.FTZ R24, R24, R5 ;  /* 0x0000000518187220 */ /* 0x000fe20000410000 */
[----:B------:R-:W-:Y:S01]  /*1e120*/  F2FP.SATFINITE.E4M3.F32.PACK_AB_MERGE_C R189, R190, R189, RZ ;  /* 0x000000bdbebd723e */ /* 0x000fe200048070ff */
[----:B------:R-:W-:Y:S01]  /*1e130*/  VIADD R7, R7, 0x33460 ;  /* 0x0003346007077836 */ /* 0x000fe20000000000 */
[----:B------:R-:W-:Y:S01]  /*1e140*/  F2FP.SATFINITE.E4M3.F32.PACK_AB_MERGE_C R185, R188, R185, RZ ;  /* 0x000000b9bcb9723e */ /* 0x000fe200048070ff */
[----:B------:R-:W-:Y:S01]  /*1e150*/  FMUL.FTZ R25, R25, R5 ;  /* 0x0000000519197220 */ /* 0x000fe20000410000 */
        /* <DEDUP_REMOVED lines=19> */
[----:B------:R-:W-:Y:S01]  /*1e290*/  FMUL.FTZ R45, R45, R5 ;  /* 0x000000052d2d7220 */ /* 0x000fe20000410000 */
[----:B------:R-:W-:Y:S01]  /*1e2a0*/  F2FP.SATFINITE.E4M3.F32.PACK_AB_MERGE_C R13, R20, R13, RZ ;  /* 0x0000000d140d723e */ /* 0x000fe200048070ff */
[-C--:B------:R-:W-:Y:S01]  /*1e2b0*/  FMUL.FTZ R48, R48, R5.reuse ;  /* 0x0000000530307220 */ /* 0x080fe20000410000 */
[----:B------:R-:W-:Y:S01]  /*1e2c0*/  F2FP.SATFINITE.E4M3.F32.PACK_AB_MERGE_C R156, R157, R156, RZ ;  /* 0x0000009c9d9c723e */ /* 0x000fe200048070ff */
[-C--:B------:R-:W-:Y:S01]  /*1e2d0*/  FMUL.FTZ R49, R49, R5.reuse ;  /* 0x0000000531317220 */ /* 0x080fe20000410000 */
[----:B------:R-:W-:Y:S01]  /*1e2e0*/  PRMT R7, R135, 0x654, R7 ;  /* 0x0000065487077816 */ /* 0x000fe20000000007 */
[-C--:B------:R-:W-:Y:S01]  /*1e2f0*/  FMUL.FTZ R52, R52, R5.reuse ;  /* 0x0000000534347220 */ /* 0x080fe20000410000 */
[----:B------:R-:W-:Y:S01]  /*1e300*/  F2FP.SATFINITE.E4M3.F32.PACK_AB_MERGE_C R189, R187, R186, R189 ;  /* 0x000000babbbd723e */ /* 0x000fe200048070bd */
[----:B------:R-:W-:Y:S01]  /*1e310*/  FMUL.FTZ R53, R53, R5 ;  /* 0x0000000535357220 */ /* 0x000fe20000410000 */
[----:B------:R-:W-:Y:S01]  /*1e320*/  F2FP.SATFINITE.E4M3.F32.PACK_AB_MERGE_C R185, R184, R21, R185 ;  /* 0x00000015b8b9723e */ /* 0x000fe200048070b9 */
[----:B------:R0:W-:Y:S01]  /*1e330*/  SYNCS.ARRIVE.TRANS64.RED.A1T0 RZ, [R7+URZ], RZ ;  /* 0x000000ff07ff79a7 */ /* 0x0001e2000810043f */
[----:B------:R-:W-:Y:S01]  /*1e340*/  F2FP.SATFINITE.E4M3.F32.PACK_AB_MERGE_C R193, R192, R191, R193 ;  /* 0x000000bfc0c1723e */ /* 0x000fe200048070c1 */
[-C--:B------:R-:W-:Y:S01]  /*1e350*/  FMUL.FTZ R56, R56, R5.reuse ;  /* 0x0000000538387220 */ /* 0x080fe20000410000 */
        /* <DEDUP_REMOVED lines=30> */
[----:B------:R-:W-:Y:S01]  /*1e540*/  F2FP.SATFINITE.E4M3.F32.PACK_AB_MERGE_C R13, R12, R6, R13 ;  /* 0x000000060c0d723e */ /* 0x000fe2000480700d */
        /* <DEDUP_REMOVED lines=73> */
[----:B------:R-:W-:Y:S01]  /*1e9e0*/  F2FP.SATFINITE.E4M3.F32.PACK_AB_MERGE_C R218, R129, R128, R15 ;  /* 0x0000008081da723e */ /* 0x000fe2000480700f */
[----:B0-----:R-:W-:Y:S01]  /*1e9f0*/  IMAD.MOV.U32 R7, RZ, RZ, R8 ;  /* 0x000000ffff077224 */ /* 0x001fe200078e0008 */
[----:B------:R-:W-:Y:S01]  /*1ea00*/  F2FP.SATFINITE.E4M3.F32.PACK_AB_MERGE_C R219, R131, R130, R133 ;  /* 0x0000008283db723e */ /* 0x000fe20004807085 */
[----:B------:R-:W-:Y:S01]  /*1ea10*/  IMAD.MOV.U32 R201, RZ, RZ, R189 ;  /* 0x000000ffffc97224 */ /* 0x000fe200078e00bd */
[----:B------:R-:W-:Y:S01]  /*1ea20*/  MOV R200, R13 ;  /* 0x0000000d00c87202 */ /* 0x000fe20000000f00 */
[----:B------:R-:W-:Y:S01]  /*1ea30*/  IMAD.MOV.U32 R202, RZ, RZ, R185 ;  /* 0x000000ffffca7224 */ /* 0x000fe200078e00b9 */
[----:B------:R-:W-:Y:S01]  /*1ea40*/  MOV R208, R156 ;  /* 0x0000009c00d07202 */ /* 0x000fe20000000f00 */
        /* <DEDUP_REMOVED lines=9> */
[----:B------:R-:W-:Y:S01]  /*1eae0*/  IMAD.MOV.U32 R213, RZ, RZ, R142 ;  /* 0x000000ffffd57224 */ /* 0x000fe200078e008e */
[----:B------:R-:W-:Y:S06]  /*1eaf0*/  @P1 BRA `(.L_x_493) ;  /* 0xffffffc800c41947 */ /* 0x000fec000383ffff */
[----:B------:R-:W-:-:S07]  /*1eb00*/  IMAD.MOV.U32 R152, RZ, RZ, R8 ;  /* 0x000000ffff987224 */ /* 0x000fce00078e0008 */
.L_x_482:
[----:B------:R-:W-:Y:S05]  /*1eb10*/  WARPSYNC.ALL ;  /* 0x0000000000007948 */ /* 0x000fea0003800000 */
[----:B------:R-:W-:Y:S06]  /*1eb20*/  BAR.ARV 0x8, 0x180 ;  /* 0x0206000000007b1d */ /* 0x000fec0000002000 */
[----:B------:R-:W-:Y:S05]  /*1eb30*/  @!P0 BRA `(.L_x_494) ;  /* 0x0000000000048947 */ /* 0x000fea0003800000 */
[----:B------:R-:W-:Y:S01]  /*1eb40*/  BPT.TRAP 0x1 ;  /* 0x000000040000795c */ /* 0x000fe20000300000 */
.L_x_494:
[----:B------:R-:W-:Y:S01]  /*1eb50*/  IMAD R3, R152, 0x8, R16 ;  /* 0x0000000898037824 */ /* 0x000fe200078e0210 */
[----:B------:R-:W-:-:S04]  /*1eb60*/  SHF.L.U32 R4, R230, 0x1f, RZ ;  /* 0x0000001fe6047819 */ /* 0x000fc800000006ff */
[----:B------:R0:W1:Y:S01]  /*1eb70*/  SYNCS.PHASECHK.TRANS64.TRYWAIT P1, [R3+URZ+0x33450], R4 ;  /* 0x03345004030075a7 */ /* 0x000062000802017f */
[----:B------:R-:W-:Y:S05]  /*1eb80*/  @!P0 BRA `(.L_x_495) ;  /* 0x0000000000048947 */ /* 0x000fea0003800000 */
[----:B------:R-:W-:Y:S01]  /*1eb90*/  BPT.TRAP 0x1 ;  /* 0x000000040000795c */ /* 0x000fe20000300000 */
.L_x_495:
[----:B------:R-:W-:-:S04]  /*1eba0*/  IADD3 R16, R16, 0x200, RZ ;  /* 0x0000020010107810 */ /* 0x000fc80007ffe0ff */
[----:B------:R-:W-:-:S04]  /*1ebb0*/  SHF.R.U32.HI R16, RZ, 0x4, R16 ;  /* 0x00000004ff107819 */ /* 0x000fc80000011610 */
[----:B------:R-:W-:-:S04]  /*1ebc0*/  LOP3.LUT R16, R16, 0x3fff, RZ, 0xc0, !PT ;  /* 0x00003fff10107812 */ /* 0x000fc800078ec0ff */
[----:B------:R-:W-:Y:S01]  /*1ebd0*/  LOP3.LUT R5, R16, 0x10000, RZ, 0xfc, !PT ;  /* 0x0001000010057812 */ /* 0x000fe200078efcff */
[----:B-1----:R-:W-:Y:S06]  /*1ebe0*/  @P1 BRA `(.L_x_496) ;  /* 0x0000000000081947 */ /* 0x002fec0003800000 */
[----:B------:R-:W1:Y:S02]  /*1ebf0*/  SYNCS.PHASECHK.TRANS64.TRYWAIT P1, [R3+URZ+0x33450], R4 ;  /* 0x03345004030075a7 */ /* 0x000e64000802017f */
[----:B-1----:R-:W-:Y:S05]  /*1ec00*/  @!P1 BRA `(.L_x_497) ;  /* 0x000000e400ac9947 */ /* 0x002fea0003800000 */
.L_x_496:
[----:B01----:R-:W-:Y:S01]  /*1ec10*/  IMAD R4, R152, 0x780, R5 ;  /* 0x0000078098047824 */ /* 0x003fe200078e0205 */
[----:B------:R-:W2:Y:S01]  /*1ec20*/  LDL R8, [R1+0x14] ;  /* 0x0000140001087983 */ /* 0x000ea20000100800 */
[----:B------:R-:W-:Y:S01]  /*1ec30*/  IMAD.MOV.U32 R5, RZ, RZ, -0x3ffffff0 ;  /* 0xc0000010ff057424 */ /* 0x000fe200078e00ff */
[----:B------:R-:W-:Y:S05]  /*1ec40*/  WARPSYNC.ALL ;  /* 0x0000000000007948 */ /* 0x000fea0003800000 */
[C---:B------:R-:W-:Y:S01]  /*1ec50*/  R2UR UR6, R4.reuse ;  /* 0x00000000040672ca */ /* 0x040fe200000e0000 */
[----:B------:R-:W-:Y:S01]  /*1ec60*/  WARPGROUP.ARRIVE ;  /* 0x00000000000079c5 */ /* 0x000fe20000000000 */
[----:B------:R-:W-:Y:S01]  /*1ec70*/  R2UR UR7, R5 ;  /* 0x00000000050772ca */ /* 0x000fe200000e0000 */
[----:B------:R-:W-:Y:S01]  /*1ec80*/  VIADD R6, R4, 0x180 ;  /* 0x0000018004067836 */ /* 0x000fe20000000000 */
[----:B------:R-:W-:Y:S01]  /*1ec90*/  ULDC.64 UR4, c[0x0][0x9a0] ;  /* 0x0002680000047ab9 */ /* 0x000fe20000000a00 */
[----:B------:R-:W-:Y:S01]  /*1eca0*/  IMAD.MOV.U32 R7, RZ, RZ, -0x3ffffff0 ;  /* 0xc0000010ff077424 */ /* 0x000fe200078e00ff */
[----:B------:R-:W-:-:S04]  /*1ecb0*/  ISETP.NE.U32.AND P1, PT, RZ, UR4, PT ;  /* 0x00000004ff007c0c */ /* 0x000fc8000bf25070 */
[----:B------:R-:W-:-:S05]  /*1ecc0*/  ISETP.NE.AND.EX P1, PT, RZ, UR5, PT, P1 ;  /* 0x00000005ff007c0c */ /* 0x000fca000bf25310 */
[----:B------:R-:W-:Y:S01]  /*1ecd0*/  QGMMA.64x192x32.F32.E4M3.E4M3 R24, R200, gdesc[UR4], R24, gsb0 ;  /* 0x02e00004c8187df3 */ /* 0x000fe20008000818 */
[----:B------:R-:W-:Y:S01]  /*1ece0*/  R2UR UR6, R6 ;  /* 0x00000000060672ca */ /* 0x000fe200000e0000 */
[----:B------:R-:W-:Y:S01]  /*1ecf0*/  VIADD R6, R4, 0x300 ;  /* 0x0000030004067836 */ /* 0x000fe20000000000 */
[----:B------:R-:W-:Y:S01]  /*1ed00*/  R2UR UR7, R7 ;  /* 0x00000000070772ca */ /* 0x000fe200000e0000 */
[----:B------:R-:W-:-:S04]  /*1ed10*/  IMAD.MOV.U32 R7, RZ, RZ, -0x3ffffff0 ;  /* 0xc0000010ff077424 */ /* 0x000fc800078e00ff */
[----:B------:R-:W2:Y:S01]  /*1ed20*/  @P1 LDC.64 R12, c[0x0][0x9c8] ;  /* 0x00027200ff0c1b82 */ /* 0x000ea20000000a00 */
[----:B------:R-:W-:Y:S02]  /*1ed30*/  WARPGROUP.DEPBAR.LE gsb0, 0x0 ;  /* 0x00008000000079c5 */ /* 0x000fe40000010000 */
[----:B------:R-:W-:-:S09]  /*1ed40*/  WARPGROUP.ARRIVE ;  /* 0x00000000000079c5 */ /* 0x000fd20000000000 */
[----:B------:R-:W-:Y:S01]  /*1ed50*/  QGMMA.64x192x32.F32.E4M3.E4M3 R24, R204, gdesc[UR4], R24, gsb0 ;  /* 0x02e00004cc187df3 */ /* 0x000fe20008000818 */
[----:B------:R-:W-:Y:S02]  /*1ed60*/  R2UR UR6, R6 ;  /* 0x00000000060672ca */ /* 0x000fe400000e0000 */
[----:B------:R-:W-:Y:S02]  /*1ed70*/  R2UR UR7, R7 ;  /* 0x00000000070772ca */ /* 0x000fe400000e0000 */
[----:B------:R-:W0:Y:S01]  /*1ed80*/  @P1 LDC.64 R6, c[0x0][0x9d0] ;  /* 0x00027400ff061b82 */ /* 0x000e220000000a00 */
[----:B--2---:R-:W-:-:S04]  /*1ed90*/  @P1 IMAD R8, R8, R12, RZ ;  /* 0x0000000c08081224 */ /* 0x004fc800078e02ff */
[C---:B------:R-:W-:Y:S02]  /*1eda0*/  @P1 IMAD R5, R237.reuse, R13, R8 ;  /* 0x0000000ded051224 */ /* 0x040fe400078e0208 */
[----:B------:R-:W-:-:S04]  /*1edb0*/  @P1 IMAD.WIDE.U32 R12, R237, R12, RZ ;  /* 0x0000000ced0c1225 */ /* 0x000fc800078e00ff */
[----:B------:R-:W-:Y:S02]  /*1edc0*/  @P1 IMAD.IADD R13, R13, 0x1, R5 ;  /* 0x000000010d0d1824 */ /* 0x000fe400078e0205 */
[----:B------:R-:W-:Y:S02]  /*1edd0*/  IMAD.MOV.U32 R8, RZ, RZ, 0x3f800000 ;  /* 0x3f800000ff087424 */ /* 0x000fe400078e00ff */
[----:B0-----:R-:W-:-:S04]  /*1ede0*/  @P1 IMAD.WIDE.U32 R12, R235, R6, R12 ;  /* 0x00000006eb0c1225 */ /* 0x001fc800078e000c */
[----:B------:R-:W-:Y:S01]  /*1edf0*/  @P1 IMAD R7, R235, R7, R13 ;  /* 0x00000007eb071224 */ /* 0x000fe200078e020d */
[----:B------:R-:W-:-:S04]  /*1ee00*/  @P1 LEA R6, P2, R12, UR4, 0x2 ;  /* 0x000000040c061c11 */ /* 0x000fc8000f8410ff */
[----:B------:R-:W-:-:S05]  /*1ee10*/  @P1 LEA.HI.X R7, R12, UR5, R7, 0x2, P2 ;  /* 0x000000050c071c11 */ /* 0x000fca00090f1407 */
[----:B------:R0:W2:Y:S01]  /*1ee20*/  @P1 LDG.E R8, desc[UR54][R6.64] ;  /* 0x0000003606081981 */ /* 0x0000a2000c1e1900 */
[----:B------:R-:W-:Y:S02]  /*1ee30*/  WARPGROUP.DEPBAR.LE gsb0, 0x0 ;  /* 0x00008000000079c5 */ /* 0x000fe40000010000 */
[----:B------:R-:W-:-:S06]  /*1ee40*/  WARPGROUP.ARRIVE ;  /* 0x00000000000079c5 */ /* 0x000fcc0000000000 */
[----:B------:R-:W-:Y:S01]  /*1ee50*/  QGMMA.64x192x32.F32.E4M3.E4M3 R24, R208, gdesc[UR4], R24, gsb0 ;  /* 0x02e00004d0187df3 */ /* 0x000fe20008000818 */
[----:B0-----:R-:W-:Y:S01]  /*1ee60*/  IMAD.MOV.U32 R7, RZ, RZ, -0x3ffffff0 ;  /* 0xc0000010ff077424 */ /* 0x001fe200078e00ff */
[----:B------:R-:W-:-:S04]  /*1ee70*/  IADD3 R6, R4, 0x480, RZ ;  /* 0x0000048004067810 */ /* 0x000fc80007ffe0ff */
[----:B------:R-:W-:Y:S02]  /*1ee80*/  R2UR UR6, R6 ;  /* 0x00000000060672ca */ /* 0x000fe400000e0000 */
[----:B------:R-:W-:Y:S01]  /*1ee90*/  R2UR UR7, R7 ;  /* 0x00000000070772ca */ /* 0x000fe200000e0000 */
[----:B------:R-:W-:Y:S02]  /*1eea0*/  VIADD R4, R4, 0x600 ;  /* 0x0000060004047836 */ /* 0x000fe40000000000 */
[----:B------:R-:W-:Y:S01]  /*1eeb0*/  IMAD.MOV.U32 R5, RZ, RZ, -0x3ffffff0 ;  /* 0xc0000010ff057424 */ /* 0x000fe200078e00ff */
[----:B------:R-:W0:Y:S01]  /*1eec0*/  SHFL.BFLY PT, R13, R0, 0x2, 0x1f ;  /* 0x0c401f00000d7f89 */ /* 0x000e2200000e0000 */
[----:B------:R-:W-:Y:S02]  /*1eed0*/  WARPGROUP.DEPBAR.LE gsb0, 0x0 ;  /* 0x00008000000079c5 */ /* 0x000fe40000010000 */
[----:B------:R-:W-:-:S06]  /*1eee0*/  WARPGROUP.ARRIVE ;  /* 0x00000000000079c5 */ /* 0x000fcc0000000000 */
[----:B------:R-:W-:Y:S01]  /*1eef0*/  QGMMA.64x192x32.F32.E4M3.E4M3 R24, R212, gdesc[UR4], R24, gsb0 ;  /* 0x02e00004d4187df3 */ /* 0x000fe20008000818 */
[----:B------:R-:W-:Y:S02]  /*1ef00*/  R2UR UR6, R4 ;  /* 0x00000000040672ca */ /* 0x000fe400000e0000 */
[----:B------:R-:W-:Y:S01]  /*1ef10*/  R2UR UR7, R5 ;  /* 0x00000000050772ca */ /* 0x000fe200000e0000 */
[----:B------:R-:W1:Y:S01]  /*1ef20*/  SHFL.BFLY PT, R4, R9, 0x2, 0x1f ;  /* 0x0c401f0009047f89 */ /* 0x000e6200000e0000 */
[----:B0-----:R-:W-:-:S05]  /*1ef30*/  FADD.FTZ R13, R13, R0 ;  /* 0x000000000d0d7221 */ /* 0x001fca0000010000 */
[----:B------:R-:W0:Y:S01]  /*1ef40*/  SHFL.BFLY PT, R6, R13, 0x1, 0x1f ;  /* 0x0c201f000d067f89 */ /* 0x000e2200000e0000 */
[----:B-1----:R-:W-:-:S05]  /*1ef50*/  FADD.FTZ R4, R4, R9 ;  /* 0x0000000904047221 */ /* 0x002fca0000010000 */
[----:B------:R-:W1:Y:S01]  /*1ef60*/  SHFL.BFLY PT, R5, R4, 0x1, 0x1f ;  /* 0x0c201f0004057f89 */ /* 0x000e6200000e0000 */
[----:B0-----:R-:W-:-:S04]  /*1ef70*/  FADD.FTZ R6, R13, R6 ;  /* 0x000000060d067221 */ /* 0x001fc80000010000 */
[----:B------:R-:W-:Y:S01]  /*1ef80*/  FMUL.FTZ R15, R6, 0.00390625 ;  /* 0x3b800000060f7820 */ /* 0x000fe20000410000 */
[----:B-1----:R-:W-:-:S05]  /*1ef90*/  FADD.FTZ R12, R4, R5 ;  /* 0x00000005040c7221 */ /* 0x002fca0000010000 */
[C---:B------:R-:W-:Y:S01]  /*1efa0*/  FSETP.NE.FTZ.AND P1, PT, R12.reuse, RZ, PT ;  /* 0x000000ff0c00720b */ /* 0x040fe20003f35000 */
[----:B------:R-:W-:Y:S01]  /*1efb0*/  FMUL.FTZ R14, R12, 0.00390625 ;  /* 0x3b8000000c0e7820 */ /* 0x000fe20000410000 */
[----:B------:R-:W-:Y:S01]  /*1efc0*/  IMAD.MOV.U32 R5, RZ, RZ, RZ ;  /* 0x000000ffff057224 */ /* 0x000fe200078e00ff */
[----:B------:R-:W-:-:S03]  /*1efd0*/  FSETP.NE.FTZ.AND P3, PT, R15, RZ, PT ;  /* 0x000000ff0f00720b */ /* 0x000fc60003f75000 */
[----:B------:R-:W-:-:S07]  /*1efe0*/  FSETP.NE.FTZ.AND P2, PT, R14, RZ, PT ;  /* 0x000000ff0e00720b */ /* 0x000fce0003f55000 */
[----:B------:R-:W-:Y:S01]  /*1eff0*/  @P1 MUFU.RCP R5, R12 ;  /* 0x0000000c00051308 */ /* 0x000fe20000001000 */
[----:B------:R-:W-:Y:S01]  /*1f000*/  FSETP.NE.FTZ.AND P1, PT, R6, RZ, PT ;  /* 0x000000ff0600720b */ /* 0x000fe20003f35000 */
[----:B------:R-:W-:-:S06]  /*1f010*/  IMAD.MOV.U32 R9, RZ, RZ, RZ ;  /* 0x000000ffff097224 */ /* 0x000fcc00078e00ff */
[----:B------:R-:W0:Y:S01]  /*1f020*/  @P2 MUFU.LG2 R0, R14 ;  /* 0x0000000e00002308 */ /* 0x000e220000000c00 */
[----:B------:R-:W-:Y:S02]  /*1f030*/  WARPGROUP.DEPBAR.LE gsb0, 0x0 ;  /* 0x00008000000079c5 */ /* 0x000fe40000010000 */
[----:B------:R-:W-:-:S06]  /*1f040*/  WARPGROUP.ARRIVE ;  /* 0x00000000000079c5 */ /* 0x000fcc0000000000 */
[----:B------:R-:W-:Y:S01]  /*1f050*/  QGMMA.64x192x32.F32.E4M3.E4M3 R24, R216, gdesc[UR4], R24, gsb0 ;  /* 0x02e00004d8187df3 */ /* 0x000fe20008000818 */
[----:B------:R-:W1:Y:S08]  /*1f060*/  @P3 MUFU.LG2 R4, R15 ;  /* 0x0000000f00043308 */ /* 0x000e700000000c00 */
[----:B------:R-:W3:Y:S01]  /*1f070*/  @P1 MUFU.RCP R9, R6 ;  /* 0x0000000600091308 */ /* 0x000ee20000001000 */
[C---:B------:R-:W-:Y:S01]  /*1f080*/  @P2 FMUL.FTZ R7, R2.reuse, 0.69314718246459960938 ;  /* 0x3f31721802072820 */ /* 0x040fe20000410000 */
[----:B------:R-:W-:Y:S01]  /*1f090*/  @P3 FMUL.FTZ R13, R2, 0.69314718246459960938 ;  /* 0x3f317218020d3820 */ /* 0x000fe20000410000 */
[----:B0-----:R-:W-:Y:S01]  /*1f0a0*/  @P2 FMUL.FTZ R0, R0, 0.69314718246459960938 ;  /* 0x3f31721800002820 */ /* 0x001fe20000410000 */
[----:B------:R-:W-:-:S02]  /*1f0b0*/  IMAD.MOV.U32 R120, RZ, RZ, -0x800000 ;  /* 0xff800000ff787424 */ /* 0x000fc400078e00ff */
[----:B--2---:R-:W-:Y:S01]  /*1f0c0*/  FMUL.FTZ R16, R5, R8 ;  /* 0x0000000805107220 */ /* 0x004fe20000410000 */
[----:B------:R-:W-:Y:S02]  /*1f0d0*/  IMAD.MOV.U32 R121, RZ, RZ, -0x800000 ;  /* 0xff800000ff797424 */ /* 0x000fe400078e00ff */
[----:B-1----:R-:W-:Y:S01]  /*1f0e0*/  @P3 FMUL.FTZ R4, R4, 0.69314718246459960938 ;  /* 0x3f31721804043820 */ /* 0x002fe20000410000 */
[----:B------:R-:W-:-:S03]  /*1f0f0*/  @P2 FFMA.FTZ R120, R7, R10, R0 ;  /* 0x0000000a07782223 */ /* 0x000fc60000010000 */
[----:B------:R-:W-:Y:S01]  /*1f100*/  @P3 FFMA.FTZ R121, R13, R11, R4 ;  /* 0x0000000b0d793223 */ /* 0x000fe20000010004 */
[----:B---3--:R-:W-:Y:S01]  /*1f110*/  FMUL.FTZ R2, R9, R8 ;  /* 0x0000000809027220 */ /* 0x008fe20000410000 */
[----:B------:R-:W-:Y:S02]  /*1f120*/  WARPGROUP.DEPBAR.LE gsb0, 0x0 ;  /* 0x00008000000079c5 */ /* 0x000fe40000010000 */
[----:B------:R-:W-:Y:S05]  /*1f130*/  @!P0 BRA `(.L_x_498) ;  /* 0x0000000000048947 */ /* 0x000fea0003800000 */
[----:B------:R-:W-:Y:S01]  /*1f140*/  BPT.TRAP 0x1 ;  /* 0x000000040000795c */ /* 0x000fe20000300000 */
.L_x_498:
[----:B------:R-:W-:Y:S01]  /*1f150*/  IMAD.U32 R4, RZ, RZ, UR42 ;  /* 0x0000002aff047e24 */ /* 0x000fe2000f8e00ff */
[----:B------:R-:W-:Y:S01]  /*1f160*/  IADD3 R3, R3, 0x33460, RZ ;  /* 0x0003346003037810 */ /* 0x000fe20007ffe0ff */
[----:B------:R-:W-:Y:S02]  /*1f170*/  VIADD R152, R152, 0x1 ;  /* 0x0000000198987836 */ /* 0x000fe40000000000 */
[-C--:B------:R-:W-:Y:S01]  /*1f180*/  FMUL.FTZ R9, R53, R16.reuse ;  /* 0x0000001035097220 */ /* 0x080fe20000410000 */
[-C--:B------:R-:W-:Y:S01]  /*1f190*/  FMUL.FTZ R0, R24, R16.reuse ;  /* 0x0000001018007220 */ /* 0x080fe20000410000 */
[----:B------:R-:W-:Y:S01]  /*1f1a0*/  PRMT R3, R4, 0x654, R3 ;  /* 0x0000065404037816 */ /* 0x000fe20000000003 */
[-C--:B------:R-:W-:Y:S01]  /*1f1b0*/  FMUL.FTZ R6, R40, R16.reuse ;  /* 0x0000001028067220 */ /* 0x080fe20000410000 */
[----:B------:R-:W-:Y:S01]  /*1f1c0*/  ISETP.NE.AND P1, PT, R152, 0x2, PT ;  /* 0x000000029800780c */ /* 0x000fe20003f25270 */
        /* <DEDUP_REMOVED lines=9> */
[----:B0-----:R-:W-:Y:S01]  /*1f260*/  SEL R3, RZ, 0x1, P1 ;  /* 0x00000001ff037807 */ /* 0x001fe20000800000 */
        /* <DEDUP_REMOVED lines=85> */
[----:B------:R-:W-:Y:S01]  /*1f7c0*/  FMUL.FTZ R38, R115, R2 ;  /* 0x0000000273267220 */ /* 0x000fe20000410000 */
[----:B------:R-:W-:Y:S01]  /*1f7d0*/  LOP3.LUT R230, R230, R3, RZ, 0x3c, !PT ;  /* 0x00000003e6e67212 */ /* 0x000fe200078e3cff */
[----:B------:R-:W-:Y:S01]  /*1f7e0*/  UIADD3 UR43, UR43, 0x1, URZ ;  /* 0x000000012b2b7890 */ /* 0x000fe2000fffe03f */
[----:B------:R-:W-:-:S11]  /*1f7f0*/  SEL R152, R152, RZ, P1 ;  /* 0x000000ff98987207 */ /* 0x000fd60000800000 */
.L_x_442:
[----:B------:R-:W-:Y:S05]  /*1f800*/  WARPSYNC.ALL ;  /* 0x0000000000007948 */ /* 0x000fea0003800000 */
[----:B------:R-:W2:Y:S01]  /*1f810*/  LDL R165, [R1+0x4] ;  /* 0x0000040001a57983 */ /* 0x000ea20000100800 */
[----:B------:R-:W0:Y:S01]  /*1f820*/  S2UR UR42, SR_CgaCtaId ;  /* 0x00000000002a79c3 */ /* 0x000e220000008800 */
[----:B------:R-:W-:Y:S01]  /*1f830*/  UMOV UR4, 0x400 ;  /* 0x0000040000047882 */ /* 0x000fe20000000000 */
[----:B------:R-:W-:Y:S01]  /*1f840*/  BSSY B0, `(.L_x_499) ;  /* 0x0000595000007945 */ /* 0x000fe20003800000 */
[----:B0-----:R-:W-:-:S06]  /*1f850*/  ULEA UR4, UR42, UR4, 0x18 ;  /* 0x000000042a047291 */ /* 0x001fcc000f8ec03f */
[----:B------:R-:W-:Y:S01]  /*1f860*/  IMAD.U32 R16, RZ, RZ, UR4 ;  /* 0x00000004ff107e24 */ /* 0x000fe2000f8e00ff */
[----:B------:R-:W-:Y:S06]  /*1f870*/  BAR.SYNC.DEFER_BLOCKING 0x5, 0x180 ;  /* 0x0146000000007b1d */ /* 0x000fec0000010000 */
[----:B------:R0:W1:Y:S02]  /*1f880*/  LDS.128 R148, [R16+0x334d0] ;  /* 0x0334d00010947984 */ /* 0x0000640000000c00 */
[----:B------:R-:W-:Y:S06]  /*1f890*/  BAR.ARV 0x4, 0x180 ;  /* 0x0106000000007b1d */ /* 0x000fec0000002000 */
[----:B--2---:R-:W-:-:S13]  /*1f8a0*/  ISETP.NE.AND P1, PT, R165, RZ, PT ;  /* 0x000000ffa500720c */ /* 0x004fda0003f25270 */
[----:B------:R-:W2:Y:S02]  /*1f8b0*/  @!P1 LDC R165, c[0x0][0xad4] ;  /* 0x0002b500ffa59b82 */ /* 0x000ea40000000800 */
[----:B--2---:R0:W-:Y:S01]  /*1f8c0*/  @!P1 STL [R1+0x4], R165 ;  /* 0x000004a501009387 */ /* 0x0041e20000100800 */
[----:B-1----:R-:W-:Y:S05]  /*1f8d0*/  @P0 BRA `(.L_x_500) ;  /* 0x0000004800ac0947 */ /* 0x002fea0003800000 */
[----:B------:R-:W2:Y:S01]  /*1f8e0*/  LDL R26, [R1+0xdc] ;  /* 0x0000dc00011a7983 */ /* 0x000ea20000100800 */
[----:B------:R-:W-:Y:S01]  /*1f8f0*/  ULDC.64 UR4, c[0x4][0x38] ;  /* 0x01000e0000047ab9 */ /* 0x000fe20000000a00 */
[----:B------:R-:W1:Y:S01]  /*1f900*/  S2R R3, SR_SWINHI ;  /* 0x0000000000037919 */ /* 0x000e620000002f00 */
[----:B------:R-:W3:Y:S01]  /*1f910*/  S2R R166, SR_TID.X ;  /* 0x0000000000a67919 */ /* 0x000ee20000002100 */
[----:B------:R-:W-:Y:S02]  /*1f920*/  MOV R90, R16 ;  /* 0x00000010005a7202 */ /* 0x000fe40000000f00 */
[----:B-1----:R-:W-:Y:S01]  /*1f930*/  MOV R91, R3 ;  /* 0x00000003005b7202 */ /* 0x002fe20000000f00 */
[----:B---3--:R-:W-:-:S05]  /*1f940*/  IMAD.SHL.U32 R2, R166, 0x4, RZ ;  /* 0x00000004a6027824 */ /* 0x008fca00078e00ff */
[----:B------:R-:W-:-:S04]  /*1f950*/  LOP3.LUT R2, R2, 0xc, RZ, 0xc0, !PT ;  /* 0x0000000c02027812 */ /* 0x000fc800078ec0ff */
[----:B------:R-:W-:-:S05]  /*1f960*/  IADD3 R36, P0, R2, UR4, RZ ;  /* 0x0000000402247c10 */ /* 0x000fca000ff1e0ff */
[----:B------:R-:W-:Y:S01]  /*1f970*/  IMAD.X R37, RZ, RZ, UR5, P0 ;  /* 0x00000005ff257e24 */ /* 0x000fe200080e06ff */
[----:B------:R-:W-:-:S04]  /*1f980*/  LOP3.LUT P0, R2, R166, 0x3, RZ, 0xc0, !PT ;  /* 0x00000003a6027812 */ /* 0x000fc8000780c0ff */
[----:B------:R-:W-:Y:S01]  /*1f990*/  ISETP.EQ.OR P0, PT, R2, 0x3, !P0 ;  /* 0x000000030200780c */ /* 0x000fe20004702670 */
[----:B------:R1:W5:Y:S01]  /*1f9a0*/  LDG.E.CONSTANT R36, desc[UR54][R36.64] ;  /* 0x0000003624247981 */ /* 0x000362000c1e9900 */
[----:B------:R-:W-:Y:S02]  /*1f9b0*/  UMOV UR4, 0xffffffff ;  /* 0xffffffff00047882 */ /* 0x000fe40000000000 */
[----:B------:R-:W-:Y:S02]  /*1f9c0*/  SEL R3, R0, R13, P0 ;  /* 0x0000000d00037207 */ /* 0x000fe40000000000 */
[----:B------:R-:W-:Y:S02]  /*1f9d0*/  SEL R0, R13, R0, P0 ;  /* 0x000000000d007207 */ /* 0x000fe40000000000 */
[----:B------:R-:W-:Y:S02]  /*1f9e0*/  SEL R13, R64, R137, P0 ;  /* 0x00000089400d7207 */ /* 0x000fe40000000000 */
[----:B------:R-:W-:Y:S01]  /*1f9f0*/  SEL R2, R137, R64, P0 ;  /* 0x0000004089027207 */ /* 0x000fe20000000000 */
[----:B--2---:R-:W-:-:S03]  /*1fa00*/  IMAD.WIDE R82, R26, 0x2, R90 ;  /* 0x000000021a527825 */ /* 0x004fc600078e025a */
[C---:B------:R-:W-:Y:S02]  /*1fa10*/  IADD3 R27, P3, R82.reuse, 0x8060, RZ ;  /* 0x00008060521b7810 */ /* 0x040fe40007f7e0ff */
[C---:B------:R-:W-:Y:S02]  /*1fa20*/  IADD3 R31, P4, R82.reuse, 0x8040, RZ ;  /* 0x00008040521f7810 */ /* 0x040fe40007f9e0ff */
[----:B------:R-:W-:Y:S02]  /*1fa30*/  LOP3.LUT R26, R27, 0x380, RZ, 0xc0, !PT ;  /* 0x000003801b1a7812 */ /* 0x000fe400078ec0ff */
[----:B------:R-:W-:Y:S02]  /*1fa40*/  IADD3 R35, P5, R82, 0x8020, RZ ;  /* 0x0000802052237810 */ /* 0x000fe40007fbe0ff */
[----:B------:R-:W-:Y:S02]  /*1fa50*/  SHF.R.U64 R26, R26, 0x3, RZ ;  /* 0x000000031a1a7819 */ /* 0x000fe400000012ff */
[----:B------:R-:W-:-:S02]  /*1fa60*/  IADD3 R51, P1, R82, 0x8000, RZ ;  /* 0x0000800052337810 */ /* 0x000fc40007f3e0ff */
[----:B------:R-:W-:Y:S01]  /*1fa70*/  LOP3.LUT R26, R26, R27, RZ, 0x3c, !PT ;  /* 0x0000001b1a1a7212 */ /* 0x000fe200078e3cff */
[----:B------:R-:W-:Y:S01]  /*1fa80*/  IMAD.X R27, RZ, RZ, R83, P3 ;  /* 0x000000ffff1b7224 */ /* 0x000fe200018e0653 */
[C---:B------:R-:W-:Y:S02]  /*1fa90*/  IADD3 R55, P2, R82.reuse, 0x4060, RZ ;  /* 0x0000406052377810 */ /* 0x040fe40007f5e0ff */
[----:B------:R-:W-:Y:S02]  /*1faa0*/  IADD3 R63, P3, R82, 0x4040, RZ ;  /* 0x00004040523f7810 */ /* 0x000fe40007f7e0ff */
[----:B------:R-:W-:Y:S02]  /*1fab0*/  LOP3.LUT R30, R31, 0x380, RZ, 0xc0, !PT ;  /* 0x000003801f1e7812 */ /* 0x000fe400078ec0ff */
[----:B------:R-:W-:Y:S02]  /*1fac0*/  LOP3.LUT R34, R35, 0x380, RZ, 0xc0, !PT ;  /* 0x0000038023227812 */ /* 0x000fe400078ec0ff */
[----:B------:R-:W-:-:S02]  /*1fad0*/  LOP3.LUT R50, R51, 0x380, RZ, 0xc0, !PT ;  /* 0x0000038033327812 */ /* 0x000fc400078ec0ff */
[----:B------:R-:W-:Y:S02]  /*1fae0*/  LOP3.LUT R54, R55, 0x380, RZ, 0xc0, !PT ;  /* 0x0000038037367812 */ /* 0x000fe400078ec0ff */
[----:B------:R-:W-:Y:S02]  /*1faf0*/  LOP3.LUT R62, R63, 0x380, RZ, 0xc0, !PT ;  /* 0x000003803f3e7812 */ /* 0x000fe400078ec0ff */
[----:B------:R-:W-:Y:S02]  /*1fb00*/  SHF.R.U64 R30, R30, 0x3, RZ ;  /* 0x000000031e1e7819 */ /* 0x000fe400000012ff */
[----:B------:R-:W-:Y:S02]  /*1fb10*/  SHF.R.U64 R34, R34, 0x3, RZ ;  /* 0x0000000322227819 */ /* 0x000fe400000012ff */
[----:B------:R-:W-:Y:S02]  /*1fb20*/  SHF.R.U64 R50, R50, 0x3, RZ ;  /* 0x0000000332327819 */ /* 0x000fe400000012ff */
[----:B------:R-:W-:-:S02]  /*1fb30*/  SHF.R.U64 R54, R54, 0x3, RZ ;  /* 0x0000000336367819 */ /* 0x000fc400000012ff */
[----:B------:R-:W-:Y:S02]  /*1fb40*/  SHF.R.U64 R62, R62, 0x3, RZ ;  /* 0x000000033e3e7819 */ /* 0x000fe400000012ff */
[----:B------:R-:W-:Y:S01]  /*1fb50*/  LOP3.LUT R30, R30, R31, RZ, 0x3c, !PT ;  /* 0x0000001f1e1e7212 */ /* 0x000fe200078e3cff */
[--C-:B------:R-:W-:Y:S01]  /*1fb60*/  IMAD.X R31, RZ, RZ, R83.reuse, P4 ;  /* 0x000000ffff1f7224 */ /* 0x100fe200020e0653 */
[----:B------:R-:W-:Y:S02]  /*1fb70*/  LOP3.LUT R34, R34, R35, RZ, 0x3c, !PT ;  /* 0x0000002322227212 */ /* 0x000fe400078e3cff */
[----:B------:R-:W-:Y:S01]  /*1fb80*/  LOP3.LUT R50, R50, R51, RZ, 0x3c, !PT ;  /* 0x0000003332327212 */ /* 0x000fe200078e3cff */
[--C-:B------:R-:W-:Y:S01]  /*1fb90*/  IMAD.X R51, RZ, RZ, R83.reuse, P1 ;  /* 0x000000ffff337224 */ /* 0x100fe200008e0653 */
[----:B------:R-:W-:Y:S01]  /*1fba0*/  LOP3.LUT R54, R54, R55, RZ, 0x3c, !PT ;  /* 0x0000003736367212 */ /* 0x000fe200078e3cff */
[----:B------:R-:W-:Y:S01]  /*1fbb0*/  IMAD.X R55, RZ, RZ, R83, P2 ;  /* 0x000000ffff377224 */ /* 0x000fe200010e0653 */
[----:B------:R-:W-:-:S02]  /*1fbc0*/  IADD3.X R35, RZ, R83, RZ, P5, !PT ;  /* 0x00000053ff237210 */ /* 0x000fc40002ffe4ff */
[----:B------:R-:W-:Y:S01]  /*1fbd0*/  LOP3.LUT R62, R62, R63, RZ, 0x3c, !PT ;  /* 0x0000003f3e3e7212 */ /* 0x000fe200078e3cff */
[----:B------:R-:W-:Y:S01]  /*1fbe0*/  IMAD.X R63, RZ, RZ, R83, P3 ;  /* 0x000000ffff3f7224 */ /* 0x000fe200018e0653 */
[C---:B------:R-:W-:Y:S02]  /*1fbf0*/  IADD3 R65, P4, R82.reuse, 0x4020, RZ ;  /* 0x0000402052417810 */ /* 0x040fe40007f9e0ff */
[C---:B------:R-:W-:Y:S02]  /*1fc00*/  IADD3 R67, P5, R82.reuse, 0x4000, RZ ;  /* 0x0000400052437810 */ /* 0x040fe40007fbe0ff */
[C---:B------:R-:W-:Y:S02]  /*1fc10*/  IADD3 R75, P1, R82.reuse, 0x60, RZ ;  /* 0x00000060524b7810 */ /* 0x040fe40007f3e0ff */
[C---:B------:R-:W-:Y:S02]  /*1fc20*/  IADD3 R79, P2, R82.reuse, 0x40, RZ ;  /* 0x00000040524f7810 */ /* 0x040fe40007f5e0ff */
[----:B------:R-:W-:-:S02]  /*1fc30*/  IADD3 R81, P3, R82, 0x20, RZ ;  /* 0x0000002052517810 */ /* 0x000fc40007f7e0ff */
[----:B------:R-:W-:Y:S02]  /*1fc40*/  LOP3.LUT R64, R65, 0x380, RZ, 0xc0, !PT ;  /* 0x0000038041407812 */ /* 0x000fe400078ec0ff */
[----:B------:R-:W-:Y:S02]  /*1fc50*/  LOP3.LUT R66, R67, 0x380, RZ, 0xc0, !PT ;  /* 0x0000038043427812 */ /* 0x000fe400078ec0ff */
[----:B------:R-:W-:Y:S02]  /*1fc60*/  LOP3.LUT R74, R75, 0x380, RZ, 0xc0, !PT ;  /* 0x000003804b4a7812 */ /* 0x000fe400078ec0ff */
[----:B------:R-:W-:Y:S02]  /*1fc70*/  LOP3.LUT R78, R79, 0x380, RZ, 0xc0, !PT ;  /* 0x000003804f4e7812 */ /* 0x000fe400078ec0ff */
[----:B------:R-:W-:Y:S02]  /*1fc80*/  LOP3.LUT R80, R81, 0x380, RZ, 0xc0, !PT ;  /* 0x0000038051507812 */ /* 0x000fe400078ec0ff */
[----:B-1----:R-:W-:-:S02]  /*1fc90*/  LOP3.LUT R37, R82, 0x380, RZ, 0xc0, !PT ;  /* 0x0000038052257812 */ /* 0x002fc400078ec0ff */
[----:B------:R-:W-:Y:S02]  /*1fca0*/  SHF.R.U64 R64, R64, 0x3, RZ ;  /* 0x0000000340407819 */ /* 0x000fe400000012ff */
[----:B------:R-:W-:Y:S02]  /*1fcb0*/  SHF.R.U64 R66, R66, 0x3, RZ ;  /* 0x0000000342427819 */ /* 0x000fe400000012ff */
[----:B------:R-:W-:Y:S02]  /*1fcc0*/  SHF.R.U64 R74, R74, 0x3, RZ ;  /* 0x000000034a4a7819 */ /* 0x000fe400000012ff */
[----:B------:R-:W-:Y:S02]  /*1fcd0*/  SHF.R.U64 R78, R78, 0x3, RZ ;  /* 0x000000034e4e7819 */ /* 0x000fe400000012ff */
[----:B------:R-:W-:Y:S02]  /*1fce0*/  SHF.R.U64 R80, R80, 0x3, RZ ;  /* 0x0000000350507819 */ /* 0x000fe400000012ff */
[----:B------:R-:W-:-:S02]  /*1fcf0*/  SHF.R.U64 R37, R37, 0x3, RZ ;  /* 0x0000000325257819 */ /* 0x000fc400000012ff */
        /* <DEDUP_REMOVED lines=8> */
[----:B------:R-:W-:Y:S02]  /*1fd80*/  LOP3.LUT R80, R80, R81, RZ, 0x3c, !PT ;  /* 0x0000005150507212 */ /* 0x000fe400078e3cff */
[----:B------:R-:W-:-:S02]  /*1fd90*/  LOP3.LUT R82, R37, R82, RZ, 0x3c, !PT ;  /* 0x0000005225527212 */ /* 0x000fc400078e3cff */
[-C--:B------:R-:W-:Y:S02]  /*1fda0*/  IADD3.X R81, RZ, R83.reuse, RZ, P3, !PT ;  /* 0x00000053ff517210 */ /* 0x080fe40001ffe4ff */
[----:B------:R-:W-:Y:S02]  /*1fdb0*/  MOV R155, R82 ;  /* 0x00000052009b7202 */ /* 0x000fe40000000f00 */
[----:B------:R-:W-:Y:S02]  /*1fdc0*/  MOV R164, R26 ;  /* 0x0000001a00a47202 */ /* 0x000fe40000000f00 */
[----:B------:R-:W-:Y:S02]  /*1fdd0*/  MOV R163, R30 ;  /* 0x0000001e00a37202 */ /* 0x000fe40000000f00 */
[----:B------:R-:W-:Y:S02]  /*1fde0*/  MOV R162, R34 ;  /* 0x0000002200a27202 */ /* 0x000fe40000000f00 */
[----:B------:R-:W-:-:S02]  /*1fdf0*/  MOV R161, R50 ;  /* 0x0000003200a17202 */ /* 0x000fc40000000f00 */
[----:B------:R-:W-:Y:S02]  /*1fe00*/  MOV R160, R54 ;  /* 0x0000003600a07202 */ /* 0x000fe40000000f00 */
[----:B------:R-:W-:Y:S02]  /*1fe10*/  MOV R159, R62 ;  /* 0x0000003e009f7202 */ /* 0x000fe40000000f00 */
[----:B------:R-:W-:Y:S02]  /*1fe20*/  MOV R158, R64 ;  /* 0x00000040009e7202 */ /* 0x000fe40000000f00 */
[----:B------:R-:W-:Y:S02]  /*1fe30*/  MOV R157, R66 ;  /* 0x00000042009d7202 */ /* 0x000fe40000000f00 */
[----:B------:R-:W-:Y:S02]  /*1fe40*/  MOV R156, R74 ;  /* 0x0000004a009c7202 */ /* 0x000fe40000000f00 */
[----:B------:R-:W-:-:S02]  /*1fe50*/  MOV R154, R78 ;  /* 0x0000004e009a7202 */ /* 0x000fc40000000f00 */
[----:B------:R-:W-:Y:S01]  /*1fe60*/  MOV R153, R80 ;  /* 0x0000005000997202 */ /* 0x000fe20000000f00 */
[----:B------:R-:W-:Y:S06]  /*1fe70*/  BRA.DIV UR4, `(.L_x_501) ;  /* 0x000000d604247947 */ /* 0x000fec000b800000 */
        /* <DEDUP_REMOVED lines=18> */
[----:B------:R-:W-:Y:S01]  /*1ffa0*/  SEL R105, R21, R124, P0 ;  /* 0x0000007c15697207 */ /* 0x000fe20000000000 */
[----:B-----5:R-:W-:Y:S01]  /*1ffb0*/  SHFL.IDX PT, R51, R51, R36, 0x1c1f ;  /* 0x001c1f2433337589 */ /* 0x020fe200000e0000 */
[----:B------:R-:W-:Y:S02]  /*1ffc0*/  SEL R106, R45, R109, P0 ;  /* 0x0000006d2d6a7207 */ /* 0x000fe40000000000 */
[----:B------:R-:W-:Y:S02]  /*1ffd0*/  SEL R26, R109, R45, P0 ;  /* 0x0000002d6d1a7207 */ /* 0x000fe40000000000 */
[----:B------:R-:W-:Y:S02]  /*1ffe0*/  SEL R42, R42, R43, P0 ;  /* 0x0000002b2a2a7207 */ /* 0x000fe40000000000 */
[----:B------:R-:W-:Y:S02]  /*1fff0*/  SEL R37, R77, R38, P0 ;  /* 0x000000264d257207 */ /* 0x000fe40000000000 */
[----:B------:R-:W-:-:S02]  /*20000*/  SEL R68, R68, R53, P0 ;  /* 0x0000003544447207 */ /* 0x000fc40000000000 */
[----:B------:R-:W-:Y:S02]  /*20010*/  SEL R135, R128, R24, P0 ;  /* 0x0000001880877207 */ /* 0x000fe40000000000 */
[----:B------:R-:W-:Y:S01]  /*20020*/  SEL R79, R24, R128, P0 ;  /* 0x00000080184f7207 */ /* 0x000fe20000000000 */
[----:B------:R-:W-:Y:S01]  /*20030*/  SHFL.IDX PT, R37, R37, R36, 0x1c1f ;  /* 0x001c1f2425257589 */ /* 0x000fe200000e0000 */
[----:B------:R-:W-:Y:S02]  /*20040*/  SEL R27, R123, R20, P0 ;  /* 0x000000147b1b7207 */ /* 0x000fe40000000000 */
[----:B------:R-:W-:Y:S02]  /*20050*/  SEL R109, R28, R40, P0 ;  /* 0x000000281c6d7207 */ /* 0x000fe40000000000 */
[----:B------:R-:W-:Y:S02]  /*20060*/  SEL R80, R93, R142, P0 ;  /* 0x0000008e5d507207 */ /* 0x000fe40000000000 */
[----:B------:R-:W-:Y:S01]  /*20070*/  SEL R35, R142, R93, P0 ;  /* 0x0000005d8e237207 */ /* 0x000fe20000000000 */
[----:B------:R-:W-:Y:S01]  /*20080*/  SHFL.IDX PT, R27, R27, R36, 0x1c1f ;  /* 0x001c1f241b1b7589 */ /* 0x000fe200000e0000 */
[----:B------:R-:W-:-:S02]  /*20090*/  SEL R56, R60, R59, P0 ;  /* 0x0000003b3c387207 */ /* 0x000fc40000000000 */
[----:B------:R-:W-:Y:S02]  /*200a0*/  SEL R43, R59, R60, P0 ;  /* 0x0000003c3b2b7207 */ /* 0x000fe40000000000 */
[----:B------:R-:W-:Y:S02]  /*200b0*/  SEL R38, R38, R77, P0 ;  /* 0x0000004d26267207 */ /* 0x000fe40000000000 */
[----:B------:R-:W-:Y:S02]  /*200c0*/  SEL R24, R10, R129, P0 ;  /* 0x000000810a187207 */ /* 0x000fe40000000000 */
[----:B------:R-:W-:Y:S02]  /*200d0*/  SEL R20, R20, R123, P0 ;  /* 0x0000007b14147207 */ /* 0x000fe40000000000 */
        /* <DEDUP_REMOVED lines=8> */
[----:B------:R-:W-:Y:S02]  /*20160*/  SEL R65, R14, R33, P0 ;  /* 0x000000210e417207 */ /* 0x000fe40000000000 */
[----:B------:R-:W-:Y:S02]  /*20170*/  SEL R93, R95, R89, P0 ;  /* 0x000000595f5d7207 */ /* 0x000fe40000000000 */
[----:B------:R-:W-:Y:S01]  /*20180*/  SEL R53, R89, R95, P0 ;  /* 0x0000005f59357207 */ /* 0x000fe20000000000 */
[----:B------:R-:W-:Y:S01]  /*20190*/  SHFL.IDX PT, R113, R113, R36, 0x1c1f ;  /* 0x001c1f2471717589 */ /* 0x000fe200000e0000 */
[----:B------:R-:W-:-:S02]  /*201a0*/  SEL R60, R46, R71, P0 ;  /* 0x000000472e3c7207 */ /* 0x000fc40000000000 */
[----:B------:R-:W-:Y:S01]  /*201b0*/  LOP3.LUT R75, R36, 0x2, RZ, 0x3c, !PT ;  /* 0x00000002244b7812 */ /* 0x000fe200078e3cff */
[----:B------:R-:W-:Y:S01]  /*201c0*/  SHFL.IDX PT, R89, R115, R36, 0x1c1f ;  /* 0x001c1f2473597589 */ /* 0x000fe200000e0000 */
[----:B------:R-:W-:Y:S02]  /*201d0*/  SEL R10, R129, R10, P0 ;  /* 0x0000000a810a7207 */ /* 0x000fe40000000000 */
[----:B------:R-:W-:Y:S01]  /*201e0*/  SEL R25, R48, R25, P0 ;  /* 0x0000001930197207 */ /* 0x000fe20000000000 */
[----:B------:R-:W-:Y:S01]  /*201f0*/  SHFL.IDX PT, R2, R2, R75, 0x1c1f ;  /* 0x001c1f4b02027589 */ /* 0x000fe200000e0000 */
        /* <DEDUP_REMOVED lines=44> */
[----:B------:R-:W2:Y:S01]  /*204c0*/  SHFL.IDX PT, R109, R111, R36, 0x1c1f ;  /* 0x001c1f246f6d7589 */ /* 0x000ea200000e0000 */
        /* <DEDUP_REMOVED lines=11> */
[----:B------:R1:W-:Y:S01]  /*20580*/  SHFL.IDX PT, R68, R10, R75, 0x1c1f ;  /* 0x001c1f4b0a447589 */ /* 0x0003e200000e0000 */
        /* <DEDUP_REMOVED lines=8> */
[----:B------:R-:W3:Y:S01]  /*20610*/  SHFL.IDX PT, R101, R5, R75, 0x1c1f ;  /* 0x001c1f4b05657589 */ /* 0x000ee200000e0000 */
[----:B------:R-:W-:-:S02]  /*20620*/  SEL R41, R103, R41, P0 ;  /* 0x0000002967297207 */ /* 0x000fc40000000000 */
[----:B------:R-:W-:Y:S01]  /*20630*/  SEL R73, R73, R86, P0 ;  /* 0x0000005649497207 */ /* 0x000fe20000000000 */
[----:B------:R-:W-:Y:S01]  /*20640*/  SHFL.IDX PT, R111, R29, R75, 0x1c1f ;  /* 0x001c1f4b1d6f7589 */ /* 0x000fe200000e0000 */
[----:B-1----:R-:W-:Y:S02]  /*20650*/  SEL R10, R27, R20, P0 ;  /* 0x000000141b0a7207 */ /* 0x002fe40000000000 */
[----:B--2---:R-:W-:Y:S01]  /*20660*/  SEL R108, R109, R54, P0 ;  /* 0x000000366d6c7207 */ /* 0x004fe20000000000 */
[----:B------:R-:W-:Y:S01]  /*20670*/  SHFL.IDX PT, R96, R126, R36, 0x1c1f ;  /* 0x001c1f247e607589 */ /* 0x000fe200000e0000 */
[----:B------:R-:W-:Y:S02]  /*20680*/  SEL R20, R20, R27, P0 ;  /* 0x0000001b14147207 */ /* 0x000fe40000000000 */
[----:B------:R-:W-:Y:S01]  /*20690*/  SEL R109, R54, R109, P0 ;  /* 0x0000006d366d7207 */ /* 0x000fe20000000000 */
[----:B------:R-:W-:Y:S04]  /*206a0*/  SHFL.IDX PT, R102, R135, R36, 0x1c1f ;  /* 0x001c1f2487667589 */ /* 0x000fe800000e0000 */
[----:B------:R-:W-:Y:S04]  /*206b0*/  SHFL.IDX PT, R130, R44, R36, 0x1c1f ;  /* 0x001c1f242c827589 */ /* 0x000fe800000e0000 */
[----:B------:R-:W1:Y:S04]  /*206c0*/  SHFL.IDX PT, R103, R4, R75, 0x1c1f ;  /* 0x001c1f4b04677589 */ /* 0x000e6800000e0000 */
[----:B------:R1:W-:Y:S01]  /*206d0*/  SHFL.IDX PT, R134, R7, R75, 0x1c1f ;  /* 0x001c1f4b07867589 */ /* 0x0003e200000e0000 */
[----:B---3--:R-:W-:-:S03]  /*206e0*/  SEL R5, R89, R101, P0 ;  /* 0x0000006559057207 */ /* 0x008fc60000000000 */
[----:B------:R-:W-:Y:S04]  /*206f0*/  SHFL.IDX PT, R12, R67, R75, 0x1c1f ;  /* 0x001c1f4b430c7589 */ /* 0x000fe800000e0000 */
[----:B------:R-:W-:Y:S04]  /*20700*/  SHFL.IDX PT, R99, R3, R36, 0x1c1f ;  /* 0x001c1f2403637589 */ /* 0x000fe800000e0000 */
[----:B------:R-:W-:Y:S04]  /*20710*/  SHFL.IDX PT, R88, R133, R36, 0x1c1f ;  /* 0x001c1f2485587589 */ /* 0x000fe800000e0000 */
[----:B------:R-:W-:Y:S04]  /*20720*/  SHFL.IDX PT, R117, R114, R36, 0x1c1f ;  /* 0x001c1f2472757589 */ /* 0x000fe800000e0000 */
[----:B------:R-:W-:Y:S01]  /*20730*/  SHFL.IDX PT, R83, R83, R36, 0x1c1f ;  /* 0x001c1f2453537589 */ /* 0x000fe200000e0000 */
[----:B-1----:R-:W-:-:S03]  /*20740*/  SEL R7, R87, R103, P0 ;  /* 0x0000006757077207 */ /* 0x002fc60000000000 */
[----:B------:R-:W-:Y:S04]  /*20750*/  SHFL.IDX PT, R126, R92, R36, 0x1c1f ;  /* 0x001c1f245c7e7589 */ /* 0x000fe800000e0000 */
[----:B------:R-:W-:Y:S04]  /*20760*/  SHFL.IDX PT, R124, R95, R36, 0x1c1f ;  /* 0x001c1f245f7c7589 */ /* 0x000fe800000e0000 */
[----:B------:R-:W-:Y:S04]  /*20770*/  SHFL.IDX PT, R70, R94, R36, 0x1c1f ;  /* 0x001c1f245e467589 */ /* 0x000fe800000e0000 */
[----:B------:R-:W-:Y:S04]  /*20780*/  SHFL.IDX PT, R82, R56, R36, 0x1c1f ;  /* 0x001c1f2438527589 */ /* 0x000fe800000e0000 */
[----:B------:R1:W2:Y:S04]  /*20790*/  SHFL.IDX PT, R148, R0, R75, 0x1c1f ;  /* 0x001c1f4b00947589 */ /* 0x0002a800000e0000 */
[----:B------:R-:W3:Y:S04]  /*207a0*/  SHFL.IDX PT, R66, R66, R75, 0x1c1f ;  /* 0x001c1f4b42427589 */ /* 0x000ee800000e0000 */
[----:B------:R4:W0:Y:S01]  /*207b0*/  SHFL.IDX PT, R140, R21, R75, 0x1c1f ;  /* 0x001c1f4b158c7589 */ /* 0x00082200000e0000 */
[----:B-1----:R-:W-:-:S03]  /*207c0*/  SEL R0, R97, R2, P0 ;  /* 0x0000000261007207 */ /* 0x002fc60000000000 */
[----:B------:R-:W1:Y:S01]  /*207d0*/  SHFL.IDX PT, R139, R25, R75, 0x1c1f ;  /* 0x001c1f4b198b7589 */ /* 0x000e6200000e0000 */
[----:B------:R-:W-:-:S03]  /*207e0*/  SEL R2, R2, R97, P0 ;  /* 0x0000006102027207 */ /* 0x000fc60000000000 */
[----:B------:R-:W-:Y:S01]  /*207f0*/  SHFL.IDX PT, R78, R78, R75, 0x1c1f ;  /* 0x001c1f4b4e4e7589 */ /* 0x000fe200000e0000 */
[----:B----4-:R-:W-:-:S03]  /*20800*/  SEL R21, R24, R68, P0 ;  /* 0x0000004418157207 */ /* 0x010fc60000000000 */
[----:B------:R4:W1:Y:S01]  /*20810*/  SHFL.IDX PT, R67, R30, R75, 0x1c1f ;  /* 0x001c1f4b1e437589 */ /* 0x00086200000e0000 */
[----:B------:R-:W-:-:S03]  /*20820*/  SEL R24, R68, R24, P0 ;  /* 0x0000001844187207 */ /* 0x000fc60000000000 */
[----:B------:R1:W-:Y:S01]  /*20830*/  SHFL.IDX PT, R144, R32, R75, 0x1c1f ;  /* 0x001c1f4b20907589 */ /* 0x0003e200000e0000 */
[----:B--2---:R-:W-:Y:S02]  /*20840*/  SEL R3, R99, R148, P0 ;  /* 0x0000009463037207 */ /* 0x004fe40000000000 */
[----:B------:R-:W-:Y:S01]  /*20850*/  SEL R4, R148, R99, P0 ;  /* 0x0000006394047207 */ /* 0x000fe20000000000 */
[----:B------:R-:W2:Y:S01]  /*20860*/  SHFL.IDX PT, R143, R34, R75, 0x1c1f ;  /* 0x001c1f4b228f7589 */ /* 0x000ea200000e0000 */
[----:B---3--:R-:W-:Y:S02]  /*20870*/  SEL R97, R98, R66, P0 ;  /* 0x0000004262617207 */ /* 0x008fe40000000000 */
[----:B----4-:R-:W-:Y:S01]  /*20880*/  SEL R30, R130, R31, P0 ;  /* 0x0000001f821e7207 */ /* 0x010fe20000000000 */
[----:B------:R3:W-:Y:S01]  /*20890*/  SHFL.IDX PT, R145, R35, R75, 0x1c1f ;  /* 0x001c1f4b23917589 */ /* 0x0007e200000e0000 */
[----:B0-----:R-:W-:Y:S02]  /*208a0*/  SEL R27, R118, R140, P0 ;  /* 0x0000008c761b7207 */ /* 0x001fe40000000000 */
[----:B------:R-:W-:Y:S01]  /*208b0*/  SEL R31, R31, R130, P0 ;  /* 0x000000821f1f7207 */ /* 0x000fe20000000000 */
[----:B------:R-:W0:Y:S01]  /*208c0*/  SHFL.IDX PT, R48, R48, R75, 0x1c1f ;  /* 0x001c1f4b30307589 */ /* 0x000e2200000e0000 */
[----:B-1----:R-:W-:-:S02]  /*208d0*/  SEL R25, R132, R139, P0 ;  /* 0x0000008b84197207 */ /* 0x002fc40000000000 */
[----:B------:R-:W-:Y:S01]  /*208e0*/  SEL R98, R66, R98, P0 ;  /* 0x0000006242627207 */ /* 0x000fe20000000000 */
[----:B------:R-:W1:Y:S04]  /*208f0*/  SHFL.IDX PT, R49, R49, R75, 0x1c1f ;  /* 0x001c1f4b31317589 */ /* 0x000e6800000e0000 */
[----:B------:R-:W-:Y:S01]  /*20900*/  SHFL.IDX PT, R86, R85, R36, 0x1c1f ;  /* 0x001c1f2455567589 */ /* 0x000fe200000e0000 */
[----:B------:R-:W-:Y:S02]  /*20910*/  SEL R32, R33, R67, P0 ;  /* 0x0000004321207207 */ /* 0x000fe40000000000 */
[----:B------:R-:W-:Y:S01]  /*20920*/  SEL R33, R67, R33, P0 ;  /* 0x0000002143217207 */ /* 0x000fe20000000000 */
[----:B------:R-:W-:Y:S04]  /*20930*/  SHFL.IDX PT, R107, R106, R36, 0x1c1f ;  /* 0x001c1f246a6b7589 */ /* 0x000fe800000e0000 */
[----:B------:R4:W-:Y:S01]  /*20940*/  SHFL.IDX PT, R115, R110, R36, 0x1c1f ;  /* 0x001c1f246e737589 */ /* 0x0009e200000e0000 */
[----:B--2---:R-:W-:-:S02]  /*20950*/  SEL R34, R125, R143, P0 ;  /* 0x0000008f7d227207 */ /* 0x004fc40000000000 */
[----:B---3--:R-:W-:Y:S01]  /*20960*/  SEL R35, R143, R125, P0 ;  /* 0x0000007d8f237207 */ /* 0x008fe20000000000 */
[----:B------:R2:W-:Y:S04]  /*20970*/  SHFL.IDX PT, R119, R112, R36, 0x1c1f ;  /* 0x001c1f2470777589 */ /* 0x0005e800000e0000 */
[----:B------:R3:W-:Y:S01]  /*20980*/  SHFL.IDX PT, R128, R122, R36, 0x1c1f ;  /* 0x001c1f247a807589 */ /* 0x0007e200000e0000 */
[----:B0-----:R-:W-:Y:S02]  /*20990*/  SEL R54, R83, R48, P0 ;  /* 0x0000003053367207 */ /* 0x001fe40000000000 */
[----:B----4-:R-:W-:Y:S01]  /*209a0*/  SEL R110, R116, R111, P0 ;  /* 0x0000006f746e7207 */ /* 0x010fe20000000000 */
[----:B------:R-:W-:Y:S01]  /*209b0*/  SHFL.IDX PT, R80, R60, R36, 0x1c1f ;  /* 0x001c1f243c507589 */ /* 0x000fe200000e0000 */
[----:B------:R-:W-:-:S02]  /*209c0*/  SEL R111, R111, R116, P0 ;  /* 0x000000746f6f7207 */ /* 0x000fc40000000000 */
[----:B--2---:R-:W-:Y:S01]  /*209d0*/  SEL R112, R113, R65, P0 ;  /* 0x0000004171707207 */ /* 0x004fe20000000000 */
[----:B------:R-:W-:Y:S01]  /*209e0*/  SHFL.IDX PT, R131, R59, R36, 0x1c1f ;  /* 0x001c1f243b837589 */ /* 0x000fe200000e0000 */
[----:B------:R-:W-:Y:S02]  /*209f0*/  SEL R113, R65, R113, P0 ;  /* 0x0000007141717207 */ /* 0x000fe40000000000 */
[----:B------:R-:W-:Y:S01]  /*20a00*/  SEL R116, R117, R78, P0 ;  /* 0x0000004e75747207 */ /* 0x000fe20000000000 */
[----:B------:R-:W-:Y:S01]  /*20a10*/  SHFL.IDX PT, R129, R72, R36, 0x1c1f ;  /* 0x001c1f2448817589 */ /* 0x000fe200000e0000 */
[----:B------:R-:W-:Y:S02]  /*20a20*/  SEL R65, R145, R123, P0 ;  /* 0x0000007b91417207 */ /* 0x000fe40000000000 */
[----:B-1----:R-:W-:Y:S01]  /*20a30*/  SEL R68, R81, R49, P0 ;  /* 0x0000003151447207 */ /* 0x002fe20000000000 */
[----:B------:R-:W-:Y:S01]  /*20a40*/  SHFL.IDX PT, R135, R71, R36, 0x1c1f ;  /* 0x001c1f2447877589 */ /* 0x000fe200000e0000 */
[----:B---3--:R-:W-:-:S02]  /*20a50*/  SEL R122, R49, R81, P0 ;  /* 0x00000051317a7207 */ /* 0x008fc40000000000 */
[----:B------:R-:W-:Y:S01]  /*20a60*/  SEL R117, R78, R117, P0 ;  /* 0x000000754e757207 */ /* 0x000fe20000000000 */
[----:B------:R-:W-:Y:S04]  /*20a70*/  SHFL.IDX PT, R133, R74, R36, 0x1c1f ;  /* 0x001c1f244a857589 */ /* 0x000fe800000e0000 */
[----:B------:R0:W1:Y:S04]  /*20a80*/  SHFL.IDX PT, R136, R6, R75, 0x1c1f ;  /* 0x001c1f4b06887589 */ /* 0x00006800000e0000 */
[----:B------:R2:W3:Y:S04]  /*20a90*/  SHFL.IDX PT, R138, R8, R75, 0x1c1f ;  /* 0x001c1f4b088a7589 */ /* 0x0004e800000e0000 */
[----:B------:R4:W3:Y:S01]  /*20aa0*/  SHFL.IDX PT, R137, R9, R75, 0x1c1f ;  /* 0x001c1f4b09897589 */ /* 0x0008e200000e0000 */
[----:B0-----:R-:W-:-:S03]  /*20ab0*/  SEL R6, R101, R89, P0 ;  /* 0x0000005965067207 */ /* 0x001fc60000000000 */
[----:B------:R-:W0:Y:S01]  /*20ac0*/  SHFL.IDX PT, R63, R63, R75, 0x1c1f ;  /* 0x001c1f4b3f3f7589 */ /* 0x000e2200000e0000 */
[----:B------:R-:W-:Y:S02]  /*20ad0*/  SEL R101, R102, R79, P0 ;  /* 0x0000004f66657207 */ /* 0x000fe40000000000 */
[----:B--2---:R-:W-:Y:S01]  /*20ae0*/  SEL R8, R103, R87, P0 ;  /* 0x0000005767087207 */ /* 0x004fe20000000000 */
[----:B------:R2:W0:Y:S01]  /*20af0*/  SHFL.IDX PT, R142, R26, R75, 0x1c1f ;  /* 0x001c1f4b1a8e7589 */ /* 0x00042200000e0000 */
[----:B------:R-:W-:Y:S02]  /*20b00*/  SEL R103, R104, R11, P0 ;  /* 0x0000000b68677207 */ /* 0x000fe40000000000 */
[----:B----4-:R-:W-:Y:S01]  /*20b10*/  SEL R9, R84, R134, P0 ;  /* 0x0000008654097207 */ /* 0x010fe20000000000 */
[----:B------:R4:W0:Y:S01]  /*20b20*/  SHFL.IDX PT, R141, R28, R75, 0x1c1f ;  /* 0x001c1f4b1c8d7589 */ /* 0x00082200000e0000 */
[----:B------:R-:W-:Y:S02]  /*20b30*/  SEL R84, R134, R84, P0 ;  /* 0x0000005486547207 */ /* 0x000fe40000000000 */
[----:B------:R-:W-:Y:S01]  /*20b40*/  SEL R102, R79, R102, P0 ;  /* 0x000000664f667207 */ /* 0x000fe20000000000 */
[----:B------:R-:W0:Y:S01]  /*20b50*/  SHFL.IDX PT, R62, R62, R75, 0x1c1f ;  /* 0x001c1f4b3e3e7589 */ /* 0x000e2200000e0000 */
[----:B-1----:R-:W-:-:S02]  /*20b60*/  SEL R85, R86, R136, P0 ;  /* 0x0000008856557207 */ /* 0x002fc40000000000 */
[----:B--2---:R-:W-:Y:S01]  /*20b70*/  SEL R26, R139, R132, P0 ;  /* 0x000000848b1a7207 */ /* 0x004fe20000000000 */
[----:B------:R1:W2:Y:S01]  /*20b80*/  SHFL.IDX PT, R95, R55, R75, 0x1c1f ;  /* 0x001c1f4b375f7589 */ /* 0x0002a200000e0000 */
[----:B---3--:R-:W-:Y:S02]  /*20b90*/  SEL R89, R96, R138, P0 ;  /* 0x0000008a60597207 */ /* 0x008fe40000000000 */
[----:B----4-:R-:W-:Y:S01]  /*20ba0*/  SEL R28, R140, R118, P0 ;  /* 0x000000768c1c7207 */ /* 0x010fe20000000000 */
[----:B------:R3:W4:Y:S01]  /*20bb0*/  SHFL.IDX PT, R92, R64, R75, 0x1c1f ;  /* 0x001c1f4b405c7589 */ /* 0x00072200000e0000 */
[----:B------:R-:W-:Y:S02]  /*20bc0*/  SEL R87, R88, R137, P0 ;  /* 0x0000008958577207 */ /* 0x000fe40000000000 */
[----:B------:R-:W-:Y:S01]  /*20bd0*/  SEL R104, R11, R104, P0 ;  /* 0x000000680b687207 */ /* 0x000fe20000000000 */
[----:B------:R3:W4:Y:S01]  /*20be0*/  SHFL.IDX PT, R147, R52, R75, 0x1c1f ;  /* 0x001c1f4b34937589 */ /* 0x00072200000e0000 */
[----:B0-----:R-:W-:Y:S01]  /*20bf0*/  SEL R99, R100, R63, P0 ;  /* 0x0000003f64637207 */ /* 0x001fe20000000000 */
[----:B------:R-:W-:Y:S01]  /*20c00*/  IMAD.MOV.U32 R11, RZ, RZ, RZ ;  /* 0x000000ffff0b7224 */ /* 0x000fe200078e00ff */
[----:B-1----:R-:W-:Y:S01]  /*20c10*/  SEL R55, R48, R83, P0 ;  /* 0x0000005330377207 */ /* 0x002fe20000000000 */
[----:B------:R0:W-:Y:S01]  /*20c20*/  SHFL.IDX PT, R94, R69, R75, 0x1c1f ;  /* 0x001c1f4b455e7589 */ /* 0x0001e200000e0000 */
[----:B------:R-:W-:-:S02]  /*20c30*/  SEL R106, R107, R142, P0 ;  /* 0x0000008e6b6a7207 */ /* 0x000fc40000000000 */
[----:B---3--:R-:W-:Y:S01]  /*20c40*/  SEL R64, R123, R145, P0 ;  /* 0x000000917b407207 */ /* 0x008fe20000000000 */
[----:B------:R-:W1:Y:S01]  /*20c50*/  SHFL.IDX PT, R43, R43, R75, 0x1c1f ;  /* 0x001c1f4b2b2b7589 */ /* 0x000e6200000e0000 */
[----:B------:R-:W-:Y:S02]  /*20c60*/  SEL R29, R105, R141, P0 ;  /* 0x0000008d691d7207 */ /* 0x000fe40000000000 */
[----:B------:R-:W-:Y:S01]  /*20c70*/  SEL R52, R127, R144, P0 ;  /* 0x000000907f347207 */ /* 0x000fe20000000000 */
[----:B------:R-:W3:Y:S01]  /*20c80*/  SHFL.IDX PT, R46, R46, R75, 0x1c1f ;  /* 0x001c1f4b2e2e7589 */ /* 0x000ee200000e0000 */
[----:B------:R-:W-:Y:S02]  /*20c90*/  SEL R114, R115, R62, P0 ;  /* 0x0000003e73727207 */ /* 0x000fe40000000000 */
[----:B------:R-:W-:Y:S01]  /*20ca0*/  SEL R118, R119, R12, P0 ;  /* 0x0000000c77767207 */ /* 0x000fe20000000000 */
[----:B------:R-:W3:Y:S01]  /*20cb0*/  SHFL.IDX PT, R57, R57, R75, 0x1c1f ;  /* 0x001c1f4b39397589 */ /* 0x000ee200000e0000 */
[----:B--2---:R-:W-:-:S02]  /*20cc0*/  SEL R125, R126, R95, P0 ;  /* 0x0000005f7e7d7207 */ /* 0x004fc40000000000 */
[----:B------:R-:W-:Y:S01]  /*20cd0*/  SEL R86, R136, R86, P0 ;  /* 0x0000005688567207 */ /* 0x000fe20000000000 */
[----:B------:R-:W2:Y:S01]  /*20ce0*/  SHFL.IDX PT, R58, R58, R75, 0x1c1f ;  /* 0x001c1f4b3a3a7589 */ /* 0x000ea200000e0000 */
[----:B----4-:R-:W-:Y:S02]  /*20cf0*/  SEL R123, R124, R92, P0 ;  /* 0x0000005c7c7b7207 */ /* 0x010fe40000000000 */
[----:B------:R-:W-:Y:S01]  /*20d00*/  SEL R96, R138, R96, P0 ;  /* 0x000000608a607207 */ /* 0x000fe20000000000 */
[----:B------:R-:W4:Y:S01]  /*20d10*/  SHFL.IDX PT, R61, R61, R75, 0x1c1f ;  /* 0x001c1f4b3d3d7589 */ /* 0x000f2200000e0000 */
[----:B0-----:R-:W-:Y:S02]  /*20d20*/  SEL R69, R70, R147, P0 ;  /* 0x0000009346457207 */ /* 0x001fe40000000000 */
[----:B------:R-:W-:Y:S01]  /*20d30*/  SEL R88, R137, R88, P0 ;  /* 0x0000005889587207 */ /* 0x000fe20000000000 */
[----:B------:R-:W0:Y:S01]  /*20d40*/  SHFL.IDX PT, R56, R73, R75, 0x1c1f ;  /* 0x001c1f4b49387589 */ /* 0x000e2200000e0000 */
[----:B------:R-:W-:-:S02]  /*20d50*/  SEL R100, R63, R100, P0 ;  /* 0x000000643f647207 */ /* 0x000fc40000000000 */
[----:B------:R-:W-:Y:S01]  /*20d60*/  SEL R107, R142, R107, P0 ;  /* 0x0000006b8e6b7207 */ /* 0x000fe20000000000 */
[----:B------:R-:W-:Y:S01]  /*20d70*/  SHFL.IDX PT, R93, R93, R36, 0x1c1f ;  /* 0x001c1f245d5d7589 */ /* 0x000fe200000e0000 */
[----:B-1----:R-:W-:Y:S02]  /*20d80*/  SEL R81, R82, R43, P0 ;  /* 0x0000002b52517207 */ /* 0x002fe40000000000 */
[----:B------:R-:W-:Y:S01]  /*20d90*/  SEL R105, R141, R105, P0 ;  /* 0x000000698d697207 */ /* 0x000fe20000000000 */
[----:B------:R-:W-:Y:S01]  /*20da0*/  SHFL.IDX PT, R45, R45, R36, 0x1c1f ;  /* 0x001c1f242d2d7589 */ /* 0x000fe200000e0000 */
[----:B---3--:R-:W-:Y:S02]  /*20db0*/  SEL R79, R80, R46, P0 ;  /* 0x0000002e504f7207 */ /* 0x008fe40000000000 */
[----:B------:R-:W-:Y:S01]  /*20dc0*/  SEL R115, R62, R115, P0 ;  /* 0x000000733e737207 */ /* 0x000fe20000000000 */
[----:B------:R-:W-:Y:S01]  /*20dd0*/  SHFL.IDX PT, R50, R50, R36, 0x1c1f ;  /* 0x001c1f2432327589 */ /* 0x000fe200000e0000 */
[----:B------:R-:W-:-:S02]  /*20de0*/  SEL R130, R131, R57, P0 ;  /* 0x0000003983827207 */ /* 0x000fc40000000000 */
[----:B------:R-:W-:Y:S01]  /*20df0*/  SEL R119, R12, R119, P0 ;  /* 0x000000770c777207 */ /* 0x000fe20000000000 */
[----:B------:R-:W-:Y:S01]  /*20e00*/  SHFL.IDX PT, R47, R47, R36, 0x1c1f ;  /* 0x001c1f242f2f7589 */ /* 0x000fe200000e0000 */
[----:B--2---:R-:W-:Y:S02]  /*20e10*/  SEL R83, R129, R58, P0 ;  /* 0x0000003a81537207 */ /* 0x004fe40000000000 */
[----:B------:R-:W-:Y:S01]  /*20e20*/  SEL R126, R95, R126, P0 ;  /* 0x0000007e5f7e7207 */ /* 0x000fe20000000000 */
[----:B------:R1:W2:Y:S01]  /*20e30*/  SHFL.IDX PT, R146, R53, R75, 0x1c1f ;  /* 0x001c1f4b35927589 */ /* 0x0002a200000e0000 */
[----:B----4-:R-:W-:Y:S02]  /*20e40*/  SEL R134, R135, R61, P0 ;  /* 0x0000003d87867207 */ /* 0x010fe40000000000 */
[----:B------:R-:W-:Y:S01]  /*20e50*/  SEL R124, R92, R124, P0 ;  /* 0x0000007c5c7c7207 */ /* 0x000fe20000000000 */
[----:B------:R-:W3:Y:S01]  /*20e60*/  SHFL.IDX PT, R39, R39, R75, 0x1c1f ;  /* 0x001c1f4b27277589 */ /* 0x000ee200000e0000 */
[----:B0-----:R-:W-:-:S02]  /*20e70*/  SEL R132, R133, R56, P0 ;  /* 0x0000003885847207 */ /* 0x001fc40000000000 */
[----:B------:R-:W-:Y:S01]  /*20e80*/  SEL R70, R147, R70, P0 ;  /* 0x0000004693467207 */ /* 0x000fe20000000000 */
[----:B------:R-:W0:Y:S01]  /*20e90*/  SHFL.IDX PT, R40, R40, R75, 0x1c1f ;  /* 0x001c1f4b28287589 */ /* 0x000e2200000e0000 */
[----:B------:R-:W-:Y:S02]  /*20ea0*/  SEL R82, R43, R82, P0 ;  /* 0x000000522b527207 */ /* 0x000fe40000000000 */
[----:B-1----:R-:W-:Y:S01]  /*20eb0*/  SEL R53, R144, R127, P0 ;  /* 0x0000007f90357207 */ /* 0x002fe20000000000 */
[----:B------:R-:W1:Y:S01]  /*20ec0*/  SHFL.IDX PT, R41, R41, R75, 0x1c1f ;  /* 0x001c1f4b29297589 */ /* 0x000e6200000e0000 */
[----:B------:R-:W-:Y:S02]  /*20ed0*/  SEL R127, R128, R94, P0 ;  /* 0x0000005e807f7207 */ /* 0x000fe40000000000 */
[----:B------:R-:W-:Y:S01]  /*20ee0*/  SEL R128, R94, R128, P0 ;  /* 0x000000805e807207 */ /* 0x000fe20000000000 */
[----:B------:R-:W4:Y:S01]  /*20ef0*/  SHFL.IDX PT, R42, R42, R75, 0x1c1f ;  /* 0x001c1f4b2a2a7589 */ /* 0x000f2200000e0000 */
[----:B------:R-:W-:-:S02]  /*20f00*/  SEL R80, R46, R80, P0 ;  /* 0x000000502e507207 */ /* 0x000fc40000000000 */
[----:B------:R-:W-:Y:S01]  /*20f10*/  SEL R131, R57, R131, P0 ;  /* 0x0000008339837207 */ /* 0x000fe20000000000 */
[----:B------:R1:W4:Y:S01]  /*20f20*/  SHFL.IDX PT, R44, R77, R36, 0x1c1f ;  /* 0x001c1f244d2c7589 */ /* 0x00032200000e0000 */
[----:B------:R-:W-:Y:S02]  /*20f30*/  SEL R129, R58, R129, P0 ;  /* 0x000000813a817207 */ /* 0x000fe40000000000 */
[----:B------:R-:W-:Y:S01]  /*20f40*/  SEL R135, R61, R135, P0 ;  /* 0x000000873d877207 */ /* 0x000fe20000000000 */
[----:B------:R-:W4:Y:S01]  /*20f50*/  SHFL.IDX PT, R14, R38, R75, 0x1c1f ;  /* 0x001c1f4b260e7589 */ /* 0x000f2200000e0000 */
[----:B--2---:R-:W-:Y:S02]  /*20f60*/  SEL R66, R93, R146, P0 ;  /* 0x000000925d427207 */ /* 0x004fe40000000000 */
[----:B------:R-:W-:Y:S01]  /*20f70*/  SEL R67, R146, R93, P0 ;  /* 0x0000005d92437207 */ /* 0x000fe20000000000 */
[----:B------:R4:W2:Y:S01]  /*20f80*/  SHFL.IDX PT, R36, R76, R75, 0x1c1f ;  /* 0x001c1f4b4c247589 */ /* 0x0008a200000e0000 */
[----:B---3--:R-:W-:-:S02]  /*20f90*/  SEL R73, R45, R39, P0 ;  /* 0x000000272d497207 */ /* 0x008fc40000000000 */
[----:B------:R-:W-:Y:S02]  /*20fa0*/  SEL R74, R39, R45, P0 ;  /* 0x0000002d274a7207 */ /* 0x000fe40000000000 */
[----:B0-----:R-:W-:Y:S02]  /*20fb0*/  SEL R71, R50, R40, P0 ;  /* 0x0000002832477207 */ /* 0x001fe40000000000 */
[----:B------:R-:W-:Y:S02]  /*20fc0*/  SEL R72, R40, R50, P0 ;  /* 0x0000003228487207 */ /* 0x000fe40000000000 */
[----:B-1----:R-:W-:Y:S02]  /*20fd0*/  SEL R77, R47, R41, P0 ;  /* 0x000000292f4d7207 */ /* 0x002fe40000000000 */
[----:B------:R-:W-:Y:S02]  /*20fe0*/  SEL R78, R41, R47, P0 ;  /* 0x0000002f294e7207 */ /* 0x000fe40000000000 */
[----:B----4-:R-:W-:-:S02]  /*20ff0*/  SEL R75, R51, R42, P0 ;  /* 0x0000002a334b7207 */ /* 0x010fc40000000000 */
[----:B------:R-:W-:Y:S02]  /*21000*/  SEL R76, R42, R51, P0 ;  /* 0x000000332a4c7207 */ /* 0x000fe40000000000 */
[----:B------:R-:W-:-:S07]  /*21010*/  SEL R133, R56, R133, P0 ;  /* 0x0000008538857207 */ /* 0x000fce0000000000 */
.L_x_790:
[----:B------:R-:W3:Y:S04]  /*21020*/  LDL.LU R137, [R1+0x8] ;  /* 0x0000080001897983 */ /* 0x000ee80000300800 */
[----:B------:R-:W4:Y:S01]  /*21030*/  LDL.LU R136, [R1+0xc] ;  /* 0x00000c0001887983 */ /* 0x000f220000300800 */
[----:B------:R-:W-:Y:S05]  /*21040*/  WARPSYNC.ALL ;  /* 0x0000000000007948 */ /* 0x000fea0003800000 */
[----:B--2---:R-:W-:Y:S01]  /*21050*/  SEL R93, R44, R36, P0 ;  /* 0x000000242c5d7207 */ /* 0x004fe20000000000 */
[----:B------:R-:W-:Y:S01]  /*21060*/  ULDC.64 UR4, c[0x0][0xc00] ;  /* 0x0003000000047ab9 */ /* 0x000fe20000000a00 */
[----:B------:R-:W-:Y:S01]  /*21070*/  SEL R95, R36, R44, P0 ;  /* 0x0000002c245f7207 */ /* 0x000fe20000000000 */
[----:B------:R-:W-:Y:S01]  /*21080*/  ULDC.64 UR6, c[0x0][0xc08] ;  /* 0x0003020000067ab9 */ /* 0x000fe20000000a00 */
[----:B------:R-:W-:-:S02]  /*21090*/  F2FP.BF16.F32.PACK_AB R40, R0, R3 ;  /* 0x000000030028723e */ /* 0x000fc400000010ff */
[----:B------:R-:W-:Y:S02]  /*210a0*/  F2FP.BF16.F32.PACK_AB R41, R30, R32 ;  /* 0x000000201e29723e */ /* 0x000fe400000010ff */
[----:B------:R-:W-:Y:S02]  /*210b0*/  F2FP.BF16.F32.PACK_AB R42, R2, R4 ;  /* 0x00000004022a723e */ /* 0x000fe400000010ff */
[----:B------:R-:W-:Y:S01]  /*210c0*/  F2FP.BF16.F32.PACK_AB R43, R31, R33 ;  /* 0x000000211f2b723e */ /* 0x000fe200000010ff */
[----:B------:R-:W-:Y:S01]  /*210d0*/  BAR.SYNC.DEFER_BLOCKING 0x1, 0x100 ;  /* 0x0044000000007b1d */ /* 0x000fe20000010000 */
[----:B------:R-:W-:Y:S02]  /*210e0*/  F2FP.BF16.F32.PACK_AB R44, R5, R7 ;  /* 0x00000007052c723e */ /* 0x000fe400000010ff */
[----:B------:R-:W-:Y:S02]  /*210f0*/  F2FP.BF16.F32.PACK_AB R45, R34, R52 ;  /* 0x00000034222d723e */ /* 0x000fe400000010ff */
[----:B------:R-:W-:-:S02]  /*21100*/  F2FP.BF16.F32.PACK_AB R46, R6, R8 ;  /* 0x00000008062e723e */ /* 0x000fc400000010ff */
[----:B------:R-:W-:Y:S02]  /*21110*/  F2FP.BF16.F32.PACK_AB R47, R35, R53 ;  /* 0x00000035232f723e */ /* 0x000fe400000010ff */
[----:B------:R-:W-:Y:S02]  /*21120*/  F2FP.BF16.F32.PACK_AB R48, R9, R85 ;  /* 0x000000550930723e */ /* 0x000fe400000010ff */
[----:B------:R-:W-:Y:S02]  /*21130*/  F2FP.BF16.F32.PACK_AB R49, R54, R64 ;  /* 0x000000403631723e */ /* 0x000fe400000010ff */
[----:B------:R-:W-:Y:S02]  /*21140*/  F2FP.BF16.F32.PACK_AB R50, R84, R86 ;  /* 0x000000565432723e */ /* 0x000fe400000010ff */
[----:B------:R-:W-:Y:S02]  /*21150*/  F2FP.BF16.F32.PACK_AB R51, R55, R65 ;  /* 0x000000413733723e */ /* 0x000fe400000010ff */
[----:B------:R-:W-:-:S02]  /*21160*/  SEL R92, R37, R14, P0 ;  /* 0x0000000e255c7207 */ /* 0x000fc40000000000 */
[----:B------:R-:W-:Y:S02]  /*21170*/  SEL R94, R14, R37, P0 ;  /* 0x000000250e5e7207 */ /* 0x000fe40000000000 */
[----:B------:R-:W-:Y:S02]  /*21180*/  F2FP.BF16.F32.PACK_AB R12, R87, R89 ;  /* 0x00000059570c723e */ /* 0x000fe400000010ff */
[----:B------:R-:W-:Y:S01]  /*21190*/  F2FP.BF16.F32.PACK_AB R13, R66, R68 ;  /* 0x00000044420d723e */ /* 0x000fe200000010ff */
[----:B------:R0:W-:Y:S01]  /*211a0*/  STSM.16.M88.4 [R155], R40 ;  /* 0x000000289b007844 */ /* 0x0001e20000000200 */
[----:B------:R-:W-:Y:S02]  /*211b0*/  F2FP.BF16.F32.PACK_AB R14, R88, R96 ;  /* 0x00000060580e723e */ /* 0x000fe400000010ff */
[----:B------:R-:W-:Y:S01]  /*211c0*/  F2FP.BF16.F32.PACK_AB R15, R67, R122 ;  /* 0x0000007a430f723e */ /* 0x000fe200000010ff */
[----:B------:R1:W-:Y:S01]  /*211d0*/  STSM.16.M88.4 [R153], R44 ;  /* 0x0000002c99007844 */ /* 0x0003e20000000200 */
[----:B------:R-:W-:-:S02]  /*211e0*/  F2FP.BF16.F32.PACK_AB R36, R97, R99 ;  /* 0x000000636124723e */ /* 0x000fc400000010ff */
[----:B------:R-:W-:Y:S01]  /*211f0*/  F2FP.BF16.F32.PACK_AB R37, R123, R125 ;  /* 0x0000007d7b25723e */ /* 0x000fe200000010ff */
[----:B------:R2:W-:Y:S01]  /*21200*/  STSM.16.M88.4 [R154], R48 ;  /* 0x000000309a007844 */ /* 0x0005e20000000200 */
[----:B------:R-:W-:Y:S02]  /*21210*/  F2FP.BF16.F32.PACK_AB R38, R98, R100 ;  /* 0x000000646226723e */ /* 0x000fe400000010ff */
[----:B------:R-:W-:Y:S01]  /*21220*/  F2FP.BF16.F32.PACK_AB R39, R124, R126 ;  /* 0x0000007e7c27723e */ /* 0x000fe200000010ff */
[----:B------:R2:W-:Y:S01]  /*21230*/  STSM.16.M88.4 [R156], R12 ;  /* 0x0000000c9c007844 */ /* 0x0005e20000000200 */
[----:B------:R-:W-:Y:S02]  /*21240*/  F2FP.BF16.F32.PACK_AB R56, R29, R106 ;  /* 0x0000006a1d38723e */ /* 0x000fe400000010ff */
[----:B------:R-:W-:Y:S01]  /*21250*/  F2FP.BF16.F32.PACK_AB R57, R79, R81 ;  /* 0x000000514f39723e */ /* 0x000fe200000010ff */
[----:B------:R2:W-:Y:S01]  /*21260*/  STSM.16.M88.4 [R157], R36 ;  /* 0x000000249d007844 */ /* 0x0005e20000000200 */
[----:B0-----:R-:W-:-:S02]  /*21270*/  F2FP.BF16.F32.PACK_AB R40, R101, R103 ;  /* 0x000000676528723e */ /* 0x001fc400000010ff */
[----:B------:R-:W-:Y:S02]  /*21280*/  F2FP.BF16.F32.PACK_AB R41, R127, R69 ;  /* 0x000000457f29723e */ /* 0x000fe400000010ff */
[----:B------:R-:W-:Y:S02]  /*21290*/  F2FP.BF16.F32.PACK_AB R42, R102, R104 ;  /* 0x00000068662a723e */ /* 0x000fe400000010ff */
[----:B------:R-:W-:Y:S02]  /*212a0*/  F2FP.BF16.F32.PACK_AB R43, R128, R70 ;  /* 0x00000046802b723e */ /* 0x000fe400000010ff */
[----:B-1----:R-:W-:Y:S02]  /*212b0*/  F2FP.BF16.F32.PACK_AB R44, R10, R21 ;  /* 0x000000150a2c723e */ /* 0x002fe400000010ff */
[----:B------:R-:W-:Y:S01]  /*212c0*/  F2FP.BF16.F32.PACK_AB R45, R71, R73 ;  /* 0x00000049472d723e */ /* 0x000fe200000010ff */
[----:B------:R3:W-:Y:S01]  /*212d0*/  STSM.16.M88.4 [R158], R40 ;  /* 0x000000289e007844 */ /* 0x0007e20000000200 */
[----:B------:R-:W-:-:S02]  /*212e0*/  F2FP.BF16.F32.PACK_AB R46, R20, R24 ;  /* 0x00000018142e723e */ /* 0x000fc400000010ff */
[----:B------:R-:W-:Y:S02]  /*212f0*/  F2FP.BF16.F32.PACK_AB R47, R72, R74 ;  /* 0x0000004a482f723e */ /* 0x000fe400000010ff */
[----:B--2---:R-:W-:Y:S02]  /*21300*/  F2FP.BF16.F32.PACK_AB R48, R25, R27 ;  /* 0x0000001b1930723e */ /* 0x004fe400000010ff */
[----:B------:R-:W-:Y:S01]  /*21310*/  F2FP.BF16.F32.PACK_AB R49, R75, R77 ;  /* 0x0000004d4b31723e */ /* 0x000fe200000010ff */
[----:B------:R-:W-:Y:S01]  /*21320*/  STSM.16.M88.4 [R159], R44 ;  /* 0x0000002c9f007844 */ /* 0x000fe20000000200 */
[----:B------:R-:W-:Y:S02]  /*21330*/  F2FP.BF16.F32.PACK_AB R50, R26, R28 ;  /* 0x0000001c1a32723e */ /* 0x000fe400000010ff */
[----:B------:R-:W-:Y:S02]  /*21340*/  F2FP.BF16.F32.PACK_AB R51, R76, R78 ;  /* 0x0000004e4c33723e */ /* 0x000fe400000010ff */
[----:B------:R-:W-:-:S02]  /*21350*/  F2FP.BF16.F32.PACK_AB R58, R105, R107 ;  /* 0x0000006b693a723e */ /* 0x000fc400000010ff */
[----:B------:R-:W-:Y:S01]  /*21360*/  F2FP.BF16.F32.PACK_AB R59, R80, R82 ;  /* 0x00000052503b723e */ /* 0x000fe200000010ff */
[----:B------:R-:W-:Y:S01]  /*21370*/  STSM.16.M88.4 [R160], R48 ;  /* 0x00000030a0007844 */ /* 0x000fe20000000200 */
[----:B------:R-:W-:Y:S02]  /*21380*/  F2FP.BF16.F32.PACK_AB R60, R108, R110 ;  /* 0x0000006e6c3c723e */ /* 0x000fe400000010ff */
        /* <DEDUP_REMOVED lines=8> */
[----:B------:R-:W-:Y:S02]  /*21410*/  F2FP.BF16.F32.PACK_AB R15, R133, R135 ;  /* 0x00000087850f723e */ /* 0x000fe400000010ff */
[----:B------:R-:W-:Y:S02]  /*21420*/  F2FP.BF16.F32.PACK_AB R36, R116, R118 ;  /* 0x000000767424723e */ /* 0x000fe400000010ff */
[----:B------:R-:W-:Y:S01]  /*21430*/  F2FP.BF16.F32.PACK_AB R38, R117, R119 ;  /* 0x000000777526723e */ /* 0x000fe200000010ff */
[----:B------:R-:W-:Y:S01]  /*21440*/  STSM.16.M88.4 [R163], R12 ;  /* 0x0000000ca3007844 */ /* 0x000fe20000000200 */
[----:B------:R-:W-:-:S02]  /*21450*/  F2FP.BF16.F32.PACK_AB R37, R93, R92 ;  /* 0x0000005c5d25723e */ /* 0x000fc400000010ff */
[----:B------:R-:W-:Y:S02]  /*21460*/  F2FP.BF16.F32.PACK_AB R39, R95, R94 ;  /* 0x0000005e5f27723e */ /* 0x000fe400000010ff */
[----:B------:R-:W-:-:S03]  /*21470*/  ISETP.NE.U32.AND P0, PT, RZ, UR4, PT ;  /* 0x00000004ff007c0c */ /* 0x000fc6000bf05070 */
[----:B------:R0:W-:Y:S01]  /*21480*/  STSM.16.M88.4 [R164], R36 ;  /* 0x00000024a4007844 */ /* 0x0001e20000000200 */
[----:B------:R-:W-:Y:S01]  /*21490*/  BAR.SYNC.DEFER_BLOCKING 0x1, 0x100 ;  /* 0x0044000000007b1d */ /* 0x000fe20000010000 */
[----:B------:R-:W-:Y:S02]  /*214a0*/  ISETP.NE.AND.EX P0, PT, RZ, UR5, PT, P0 ;  /* 0x00000005ff007c0c */ /* 0x000fe4000bf05300 */
[----:B---3--:R-:W-:-:S04]  /*214b0*/  IADD3 R40, P1, R137, UR4, RZ ;  /* 0x0000000489287c10 */ /* 0x008fc8000ff3e0ff */
[----:B----4-:R-:W-:-:S07]  /*214c0*/  IADD3.X R41, R136, UR5, RZ, P1, !PT ;  /* 0x0000000588297c10 */ /* 0x010fce0008ffe4ff */
[----:B------:R-:W5:Y:S01]  /*214d0*/  @P0 LDG.E R11, desc[UR54][R40.64] ;  /* 0x00000036280b0981 */ /* 0x000f62000c1e1900 */
[----:B------:R-:W-:-:S04]  /*214e0*/  ISETP.NE.U32.AND P3, PT, RZ, UR6, PT ;  /* 0x00000006ff007c0c */ /* 0x000fc8000bf65070 */
[----:B------:R-:W-:Y:S01]  /*214f0*/  ISETP.NE.AND.EX P3, PT, RZ, UR7, PT, P3 ;  /* 0x00000007ff007c0c */ /* 0x000fe2000bf65330 */
[----:B0-----:R-:W-:Y:S01]  /*21500*/  IMAD.MOV.U32 R38, RZ, RZ, 0x9b8 ;  /* 0x000009b8ff267424 */ /* 0x001fe200078e00ff */
[----:B------:R-:W-:-:S04]  /*21510*/  ISETP.GT.AND P2, PT, R165, 0x1, PT ;  /* 0x00000001a500780c */ /* 0x000fc80003f44270 */
[----:B------:R-:W-:-:S07]  /*21520*/  SEL R38, R38, 0x978, P2 ;  /* 0x0000097826267807 */ /* 0x000fce0001000000 */
[----:B------:R-:W-:Y:S01]  /*21530*/  @P3 IADD3 R12, P1, R137, UR6, RZ ;  /* 0x00000006890c3c10 */ /* 0x000fe2000ff3e0ff */
[----:B------:R-:W-:Y:S01]  /*21540*/  ULDC UR6, c[0x0][0xa88] ;  /* 0x0002a20000067ab9 */ /* 0x000fe20000000800 */
[----:B------:R0:W1:Y:S01]  /*21550*/  LDC.64 R14, c[0x0][R38+0x218] ;  /* 0x00008600260e7b82 */ /* 0x0000620000000a00 */
[----:B------:R-:W-:Y:S01]  /*21560*/  IMAD.U32 R44, RZ, RZ, UR6 ;  /* 0x00000006ff2c7e24 */ /* 0x000fe2000f8e00ff */
[----:B------:R-:W-:-:S05]  /*21570*/  @P3 IADD3.X R13, R136, UR7, RZ, P1, !PT ;  /* 0x00000007880d3c10 */ /* 0x000fca0008ffe4ff */
[----:B------:R2:W5:Y:S01]  /*21580*/  @P3 LDG.E R44, desc[UR54][R12.64] ;  /* 0x000000360c2c3981 */ /* 0x000562000c1e1900 */
[----:B------:R0:W3:Y:S08]  /*21590*/  LDC.64 R36, c[0x0][R38+0x228] ;  /* 0x00008a0026247b82 */ /* 0x0000f00000000a00 */
[----:B------:R-:W4:Y:S08]  /*215a0*/  LDC R137, c[0x0][0xbe8] ;  /* 0x0002fa00ff897b82 */ /* 0x000f300000000800 */
[----:B--2---:R0:W2:Y:S01]  /*215b0*/  LDC.64 R12, c[0x0][R38+0x220] ;  /* 0x00008800260c7b82 */ /* 0x0040a20000000a00 */
[----:B----4-:R-:W-:Y:S01]  /*215c0*/  ISETP.NE.AND P1, PT, R137, 0x1, PT ;  /* 0x000000018900780c */ /* 0x010fe20003f25270 */
[----:B01-3--:R-:W-:-:S12]  /*215d0*/  @P3 BRA `(.L_x_502) ;  /* 0x0000000000103947 */ /* 0x00bfd80003800000 */
[----:B------:R-:W-:Y:S05]  /*215e0*/  @!P0 BRA `(.L_x_502) ;  /* 0x00000000000c8947 */ /* 0x000fea0003800000 */
[----:B------:R-:W3:Y:S04]  /*215f0*/  LDG.E R39, desc[UR54][R40.64] ;  /* 0x0000003628277981 */ /* 0x000ee8000c1e1900 */
[----:B-----5:R-:W3:Y:S02]  /*21600*/  LDG.E R44, desc[UR54][R40.64+0x4] ;  /* 0x00000436282c7981 */ /* 0x020ee4000c1e1900 */
[----:B---3--:R-:W-:-:S07]  /*21610*/  IMAD.IADD R44, R44, 0x1, -R39 ;  /* 0x000000012c2c7824 */ /* 0x008fce00078e0a27 */
.L_x_502:
[----:B------:R-:W3:Y:S01]  /*21620*/  LDL.LU R43, [R1+0x14] ;  /* 0x00001400012b7983 */ /* 0x000ee20000300800 */
[----:B------:R-:W0:Y:S03]  /*21630*/  LDC.64 R38, c[0x0][R38+0x210] ;  /* 0x0000840026267b82 */ /* 0x000e260000000a00 */
[----:B------:R-:W4:Y:S04]  /*21640*/  LDL R42, [R1+0xd8] ;  /* 0x0000d800012a7983 */ /* 0x000f280000100800 */
[----:B------:R-:W4:Y:S01]  /*21650*/  LDL R139, [R1+0x18] ;  /* 0x00001800018b7983 */ /* 0x000f220000100800 */
[----:B------:R-:W-:Y:S01]  /*21660*/  ISETP.NE.U32.AND P0, PT, RZ, UR4, PT ;  /* 0x00000004ff007c0c */ /* 0x000fe2000bf05070 */
[----:B------:R-:W1:Y:S02]  /*21670*/  @P1 LDC R49, c[0x0][0xbec] ;  /* 0x0002fb00ff311b82 */ /* 0x000e640000000800 */
[----:B------:R-:W4:Y:S01]  /*21680*/  LDL R138, [R1+0x24] ;  /* 0x00002400018a7983 */ /* 0x000f220000100800 */
[----:B------:R-:W-:Y:S01]  /*21690*/  ISETP.NE.AND.EX P0, PT, RZ, UR5, PT, P0 ;  /* 0x00000005ff007c0c */ /* 0x000fe2000bf05300 */
[----:B------:R-:W-:-:S02]  /*216a0*/  IMAD R45, R15, R235, RZ ;  /* 0x000000eb0f2d7224 */ /* 0x000fc400078e02ff */
[----:B------:R-:W4:Y:S01]  /*216b0*/  LDL R48, [R1+0xd4] ;  /* 0x0000d40001307983 */ /* 0x000f220000100800 */
[----:B------:R-:W-:Y:S01]  /*216c0*/  SEL R237, R237, RZ, !P0 ;  /* 0x000000ffeded7207 */ /* 0x000fe20004000000 */
[----:B------:R-:W0:Y:S01]  /*216d0*/  @P1 LDC R51, c[0x0][0xbf0] ;  /* 0x0002fc00ff331b82 */ /* 0x000e220000000800 */
[----:B------:R-:W-:Y:S01]  /*216e0*/  IMAD.WIDE.U32 R14, R14, R235, RZ ;  /* 0x000000eb0e0e7225 */ /* 0x000fe200078e00ff */
[----:B------:R-:W4:Y:S03]  /*216f0*/  LDL R46, [R1+0x78] ;  /* 0x00007800012e7983 */ /* 0x000f260000100800 */
[----:B--2---:R-:W-:-:S03]  /*21700*/  IMAD R13, R13, R237, RZ ;  /* 0x000000ed0d0d7224 */ /* 0x004fc600078e02ff */
[----:B------:R-:W2:Y:S01]  /*21710*/  LDC.64 R40, c[0x0][0xba8] ;  /* 0x0002ea00ff287b82 */ /* 0x000ea20000000a00 */
[----:B------:R-:W-:Y:S01]  /*21720*/  IMAD.IADD R15, R15, 0x1, R45 ;  /* 0x000000010f0f7824 */ /* 0x000fe200078e022d */
[----:B-----5:R-:W-:-:S06]  /*21730*/  SHF.R.S32.HI R136, RZ, 0x1f, R11 ;  /* 0x0000001fff887819 */ /* 0x020fcc000001140b */
[----:B--2---:R-:W2:Y:S08]  /*21740*/  @!P2 LDC R40, c[0x0][0xb50] ;  /* 0x0002d400ff28ab82 */ /* 0x004eb00000000800 */
[----:B------:R-:W2:Y:S01]  /*21750*/  @!P2 LDC R41, c[0x0][0xb54] ;  /* 0x0002d500ff29ab82 */ /* 0x000ea20000000800 */
[----:B---3--:R-:W-:-:S05]  /*21760*/  SEL R43, R43, RZ, !P0 ;  /* 0x000000ff2b2b7207 */ /* 0x008fca0004000000 */
[C---:B------:R-:W-:Y:S02]  /*21770*/  IMAD R47, R12.reuse, R43, R13 ;  /* 0x0000002b0c2f7224 */ /* 0x040fe400078e020d */
[----:B------:R-:W-:-:S04]  /*21780*/  IMAD.WIDE.U32 R12, R12, R237, RZ ;  /* 0x000000ed0c0c7225 */ /* 0x000fc800078e00ff */
[----:B----4-:R-:W-:Y:S01]  /*21790*/  IMAD R42, R139, 0x80, R42 ;  /* 0x000000808b2a7824 */ /* 0x010fe200078e022a */
[----:B------:R-:W-:-:S03]  /*217a0*/  IADD3 R14, P0, P3, R12, R14, R11 ;  /* 0x0000000e0c0e7210 */ /* 0x000fc60007b1e00b */
[----:B-1----:R-:W-:Y:S01]  /*217b0*/  @P1 IMAD.HI.U32 R12, R42, R49, RZ ;  /* 0x000000312a0c1227 */ /* 0x002fe200078e00ff */
[----:B------:R-:W-:-:S03]  /*217c0*/  SEL R43, R138, RZ, P2 ;  /* 0x000000ff8a2b7207 */ /* 0x000fc60001000000 */
[----:B------:R-:W-:Y:S01]  /*217d0*/  IMAD.IADD R47, R13, 0x1, R47 ;  /* 0x000000010d2f7824 */ /* 0x000fe200078e022f */
[----:B------:R-:W-:Y:S02]  /*217e0*/  MOV R13, R42 ;  /* 0x0000002a000d7202 */ /* 0x000fe40000000f00 */
[----:B0-----:R-:W-:Y:S01]  /*217f0*/  @P1 SHF.R.U32.HI R13, RZ, R51, R12 ;  /* 0x00000033ff0d1219 */ /* 0x001fe2000001160c */
[-C--:B------:R-:W-:Y:S02]  /*21800*/  IMAD R45, R37, R43.reuse, RZ ;  /* 0x0000002b252d7224 */ /* 0x080fe400078e02ff */
[----:B------:R-:W-:Y:S01]  /*21810*/  IMAD.WIDE.U32 R36, R36, R43, RZ ;  /* 0x0000002b24247225 */ /* 0x000fe200078e00ff */
[----:B------:R-:W-:-:S03]  /*21820*/  IADD3.X R15, R47, R15, R136, P0, P3 ;  /* 0x0000000f2f0f7210 */ /* 0x000fc600007e6488 */
[----:B------:R-:W-:Y:S01]  /*21830*/  IMAD.MOV R43, RZ, RZ, -R13 ;  /* 0x000000ffff2b7224 */ /* 0x000fe200078e0a0d */
[----:B------:R-:W-:Y:S01]  /*21840*/  IADD3 R36, P0, P3, R13, R14, R36 ;  /* 0x0000000e0d247210 */ /* 0x000fe20007b1e024 */
[----:B------:R-:W-:Y:S01]  /*21850*/  IMAD.IADD R45, R37, 0x1, R45 ;  /* 0x00000001252d7824 */ /* 0x000fe200078e022d */
[----:B------:R-:W-:Y:S01]  /*21860*/  SHF.R.S32.HI R12, RZ, 0x1f, R13 ;  /* 0x0000001fff0c7819 */ /* 0x000fe2000001140d */
[----:B------:R-:W-:-:S03]  /*21870*/  IMAD R13, R137, R43, R42 ;  /* 0x0000002b890d7224 */ /* 0x000fc600078e022a */
[----:B------:R-:W-:Y:S01]  /*21880*/  IADD3.X R37, R12, R15, R45, P0, P3 ;  /* 0x0000000f0c257210 */ /* 0x000fe200007e642d */
[-C--:B------:R-:W-:Y:S01]  /*21890*/  IMAD R12, R39, R13.reuse, RZ ;  /* 0x0000000d270c7224 */ /* 0x080fe200078e02ff */
[----:B------:R-:W-:Y:S01]  /*218a0*/  SHF.R.S32.HI R15, RZ, 0x1f, R13 ;  /* 0x0000001fff0f7819 */ /* 0x000fe2000001140d */
[----:B------:R-:W-:-:S04]  /*218b0*/  IMAD.WIDE.U32 R36, R38, R13, R36 ;  /* 0x0000000d26247225 */ /* 0x000fc800078e0024 */
[----:B------:R-:W-:Y:S01]  /*218c0*/  IMAD R15, R38, R15, R12 ;  /* 0x0000000f260f7224 */ /* 0x000fe200078e020c */
[----:B--2---:R-:W-:-:S03]  /*218d0*/  LEA R40, P0, R36, R40, 0x2 ;  /* 0x0000002824287211 */ /* 0x004fc600078010ff */
[----:B------:R-:W-:-:S05]  /*218e0*/  IMAD.IADD R12, R37, 0x1, R15 ;  /* 0x00000001250c7824 */ /* 0x000fca00078e020f */
[----:B------:R-:W-:Y:S01]  /*218f0*/  LEA.HI.X R41, R36, R41, R12, 0x2, P0 ;  /* 0x0000002924297211 */ /* 0x000fe200000f140c */
[----:B------:R-:W-:Y:S01]  /*21900*/  SHFL.IDX PT, R14, R40, 0x1, 0x1c1f ;  /* 0x003c1f00280e7f89 */ /* 0x000fe200000e0000 */
[----:B------:R-:W-:-:S03]  /*21910*/  IMAD R37, R139, 0x80, R48 ;  /* 0x000000808b257824 */ /* 0x000fc600078e0230 */
[----:B------:R-:W-:Y:S04]  /*21920*/  SHFL.IDX PT, R12, R40, RZ, 0x1c1f ;  /* 0x001c1fff280c7589 */ /* 0x000fe800000e0000 */
[----:B------:R-:W0:Y:S04]  /*21930*/  SHFL.IDX PT, R13, R41, RZ, 0x1c1f ;  /* 0x001c1fff290d7589 */ /* 0x000e2800000e0000 */
[----:B------:R-:W1:Y:S01]  /*21940*/  SHFL.IDX PT, R15, R41, 0x1, 0x1c1f ;  /* 0x003c1f00290f7f89 */ /* 0x000e6200000e0000 */
[----:B------:R-:W-:Y:S01]  /*21950*/  IMAD R38, R44, R137, RZ ;  /* 0x000000892c267224 */ /* 0x000fe200078e02ff */
[----:B------:R-:W-:Y:S01]  /*21960*/  LOP3.LUT P0, RZ, R46, 0x3, RZ, 0xc0, !PT ;  /* 0x000000032eff7812 */ /* 0x000fe2000780c0ff */
[----:B------:R-:W-:-:S03]  /*21970*/  VIADD R39, R37, 0x8 ;  /* 0x0000000825277836 */ /* 0x000fc60000000000 */
[-C--:B------:R-:W-:Y:S02]  /*21980*/  ISETP.GE.OR P3, PT, R37, R38.reuse, P0 ;  /* 0x000000262500720c */ /* 0x080fe40000766670 */
[----:B------:R-:W-:-:S11]  /*21990*/  ISETP.GE.OR P0, PT, R39, R38, P0 ;  /* 0x000000262700720c */ /* 0x000fd60000706670 */
[----:B0-----:R0:W-:Y:S04]  /*219a0*/  @!P3 ST.E desc[UR54][R12.64], R120 ;  /* 0x000000780c00b985 */ /* 0x0011e8000c101936 */
[----:B-1----:R0:W-:Y:S01]  /*219b0*/  @!P0 ST.E desc[UR54][R14.64], R121 ;  /* 0x000000790e008985 */ /* 0x0021e2000c101936 */
[----:B------:R-:W-:Y:S05]  /*219c0*/  @P2 BRA `(.L_x_503) ;  /* 0x0000000c006c2947 */ /* 0x000fea0003800000 */
[----:B------:R-:W-:Y:S01]  /*219d0*/  VIADD R0, R166, 0xffffff80 ;  /* 0xffffff80a6007836 */ /* 0x000fe20000000000 */
[----:B0-----:R-:W0:Y:S01]  /*219e0*/  @P1 LDC R15, c[0x0][0xbec] ;  /* 0x0002fb00ff0f1b82 */ /* 0x001e220000000800 */
[----:B------:R-:W-:-:S03]  /*219f0*/  ULDC.64 UR4, c[0x0][0xaa0] ;  /* 0x0002a80000047ab9 */ /* 0x000fc60000000a00 */
[----:B------:R-:W-:-:S04]  /*21a00*/  SHF.R.S32.HI R3, RZ, 0x1f, R0 ;  /* 0x0000001fff037819 */ /* 0x000fc80000011400 */
[----:B------:R-:W-:Y:S01]  /*21a10*/  LEA.HI R3, R3, R0, RZ, 0x3 ;  /* 0x0000000003037211 */ /* 0x000fe200078f18ff */
[----:B------:R-:W1:Y:S03]  /*21a20*/  @P1 LDC R21, c[0x0][0xbf0] ;  /* 0x0002fc00ff151b82 */ /* 0x000e660000000800 */
[----:B------:R-:W-:Y:S02]  /*21a30*/  LOP3.LUT R5, R3, 0xfffffff8, RZ, 0xc0, !PT ;  /* 0xfffffff803057812 */ /* 0x000fe400078ec0ff */
[----:B------:R-:W-:-:S03]  /*21a40*/  SHF.R.S32.HI R8, RZ, 0x3, R3 ;  /* 0x00000003ff087819 */ /* 0x000fc60000011403 */
[----:B------:R-:W-:-:S05]  /*21a50*/  IMAD.IADD R37, R0, 0x1, -R5 ;  /* 0x0000000100257824 */ /* 0x000fca00078e0a05 */
[----:B------:R-:W-:-:S05]  /*21a60*/  SHF.L.U32 R9, R37, 0x3, RZ ;  /* 0x0000000325097819 */ /* 0x000fca00000006ff */
[----:B------:R-:W-:-:S04]  /*21a70*/  IMAD R3, R8, 0x40, R9 ;  /* 0x0000004008037824 */ /* 0x000fc800078e0209 */
[----:B------:R-:W-:-:S03]  /*21a80*/  IMAD.WIDE R90, R3, 0x2, R90 ;  /* 0x00000002035a7825 */ /* 0x000fc600078e025a */
        /* <DEDUP_REMOVED lines=10> */
[----:B------:R-:W-:Y:S01]  /*21b30*/  LOP3.LUT R48, R49, 0x380, RZ, 0xc0, !PT ;  /* 0x0000038031307812 */ /* 0x000fe200078ec0ff */
[----:B------:R-:W-:Y:S01]  /*21b40*/  IMAD R136, R136, UR4, RZ ;  /* 0x0000000488887c24 */ /* 0x000fe2000f8e02ff */
[----:B------:R-:W-:Y:S01]  /*21b50*/  LOP3.LUT R28, R29, 0x380, RZ, 0xc0, !PT ;  /* 0x000003801d1c7812 */ /* 0x000fe200078ec0ff */
[----:B------:R-:W5:Y:S01]  /*21b60*/  LD.E.128 R24, desc[UR54][R24.64] ;  /* 0x0000003618187980 */ /* 0x000f62000c101d00 */
[----:B------:R-:W-:-:S02]  /*21b70*/  SHF.R.U64 R48, R48, 0x3, RZ ;  /* 0x0000000330307819 */ /* 0x000fc400000012ff */
[----:B------:R-:W-:Y:S02]  /*21b80*/  LOP3.LUT R32, R33, 0x380, RZ, 0xc0, !PT ;  /* 0x0000038021207812 */ /* 0x000fe400078ec0ff */
[----:B------:R-:W-:Y:S01]  /*21b90*/  LOP3.LUT R48, R48, R49, RZ, 0x3c, !PT ;  /* 0x0000003130307212 */ /* 0x000fe200078e3cff */
[--C-:B------:R-:W-:Y:S01]  /*21ba0*/  IMAD.X R49, RZ, RZ, R91.reuse, P3 ;  /* 0x000000ffff317224 */ /* 0x100fe200018e065b */
[----:B------:R-:W-:Y:S02]  /*21bb0*/  IADD3 R3, P3, R90, 0xb000, RZ ;  /* 0x0000b0005a037810 */ /* 0x000fe40007f7e0ff */
[----:B------:R-:W-:Y:S02]  /*21bc0*/  LOP3.LUT R40, R41, 0x380, RZ, 0xc0, !PT ;  /* 0x0000038029287812 */ /* 0x000fe400078ec0ff */
[----:B------:R-:W-:Y:S02]  /*21bd0*/  LOP3.LUT R0, R3, 0x380, RZ, 0xc0, !PT ;  /* 0x0000038003007812 */ /* 0x000fe400078ec0ff */
[----:B------:R-:W-:Y:S01]  /*21be0*/  LOP3.LUT R44, R45, 0x380, RZ, 0xc0, !PT ;  /* 0x000003802d2c7812 */ /* 0x000fe200078ec0ff */
[----:B------:R-:W-:Y:S01]  /*21bf0*/  IMAD R13, R11, UR5, R136 ;  /* 0x000000050b0d7c24 */ /* 0x000fe2000f8e0288 */
[----:B------:R-:W-:Y:S01]  /*21c00*/  SHF.R.U64 R0, R0, 0x3, RZ ;  /* 0x0000000300007819 */ /* 0x000fe200000012ff */
[----:B------:R-:W-:Y:S01]  /*21c10*/  IMAD.X R69, RZ, RZ, R91, P3 ;  /* 0x000000ffff457224 */ /* 0x000fe200018e065b */
[----:B------:R-:W-:Y:S01]  /*21c20*/  SHF.R.U64 R28, R28, 0x3, RZ ;  /* 0x000000031c1c7819 */ /* 0x000fe200000012ff */
[----:B------:R-:W5:Y:S01]  /*21c30*/  LD.E.128 R48, desc[UR54][R48.64] ;  /* 0x0000003630307980 */ /* 0x000f62000c101d00 */
[----:B------:R-:W-:-:S02]  /*21c40*/  SHF.R.U64 R32, R32, 0x3, RZ ;  /* 0x0000000320207819 */ /* 0x000fc400000012ff */
[----:B------:R-:W-:Y:S02]  /*21c50*/  SHF.R.U64 R40, R40, 0x3, RZ ;  /* 0x0000000328287819 */ /* 0x000fe400000012ff */
[----:B------:R-:W-:Y:S02]  /*21c60*/  SHF.R.U64 R44, R44, 0x3, RZ ;  /* 0x000000032c2c7819 */ /* 0x000fe400000012ff */
[----:B------:R-:W-:Y:S01]  /*21c70*/  LOP3.LUT R68, R0, R3, RZ, 0x3c, !PT ;  /* 0x0000000300447212 */ /* 0x000fe200078e3cff */
[----:B------:R-:W-:Y:S01]  /*21c80*/  IMAD.WIDE.U32 R2, R11, UR4, RZ ;  /* 0x000000040b027c25 */ /* 0x000fe2000f8e00ff */
        /* <DEDUP_REMOVED lines=8> */
[C---:B------:R-:W-:Y:S01]  /*21d10*/  IADD3 R53, P4, R90.reuse, 0x7000, RZ ;  /* 0x000070005a357810 */ /* 0x040fe20007f9e0ff */
[--C-:B------:R-:W-:Y:S01]  /*21d20*/  IMAD.X R41, RZ, RZ, R91.reuse, P0 ;  /* 0x000000ffff297224 */ /* 0x100fe200000e065b */
[C---:B------:R-:W-:Y:S01]  /*21d30*/  IADD3 R57, P5, R90.reuse, 0x8000, RZ ;  /* 0x000080005a397810 */ /* 0x040fe20007fbe0ff */
[----:B------:R-:W-:Y:S01]  /*21d40*/  IMAD.X R45, RZ, RZ, R91, P2 ;  /* 0x000000ffff2d7224 */ /* 0x000fe200010e065b */
[C---:B------:R-:W-:Y:S01]  /*21d50*/  IADD3 R61, P0, R90.reuse, 0x9000, RZ ;  /* 0x000090005a3d7810 */ /* 0x040fe20007f1e0ff */
[----:B------:R-:W-:Y:S01]  /*21d60*/  IMAD.IADD R3, R3, 0x1, R13 ;  /* 0x0000000103037824 */ /* 0x000fe200078e020d */
[----:B------:R-:W-:Y:S01]  /*21d70*/  IADD3 R65, P2, R90, 0xa000, RZ ;  /* 0x0000a0005a417810 */ /* 0x000fe20007f5e0ff */
[----:B------:R-:W-:Y:S01]  /*21d80*/  IMAD R12, R139, 0x80, R0 ;  /* 0x000000808b0c7824 */ /* 0x000fe200078e0200 */
[----:B------:R-:W-:Y:S01]  /*21d90*/  LOP3.LUT R52, R53, 0x380, RZ, 0xc0, !PT ;  /* 0x0000038035347812 */ /* 0x000fe200078ec0ff */
[----:B------:R-:W-:Y:S01]  /*21da0*/  IMAD.WIDE.U32 R2, R235, UR4, R2 ;  /* 0x00000004eb027c25 */ /* 0x000fe2000f8e0002 */
[----:B------:R-:W-:Y:S01]  /*21db0*/  LOP3.LUT R56, R57, 0x380, RZ, 0xc0, !PT ;  /* 0x0000038039387812 */ /* 0x000fe200078ec0ff */
[----:B------:R-:W5:Y:S01]  /*21dc0*/  LD.E.128 R28, desc[UR54][R28.64] ;  /* 0x000000361c1c7980 */ /* 0x000f62000c101d00 */
[----:B------:R-:W-:-:S02]  /*21dd0*/  LOP3.LUT R60, R61, 0x380, RZ, 0xc0, !PT ;  /* 0x000003803d3c7812 */ /* 0x000fc400078ec0ff */
[----:B------:R-:W-:Y:S01]  /*21de0*/  LOP3.LUT R64, R65, 0x380, RZ, 0xc0, !PT ;  /* 0x0000038041407812 */ /* 0x000fe200078ec0ff */
[----:B0-----:R-:W-:Y:S01]  /*21df0*/  @P1 IMAD.HI.U32 R0, R12, R15, RZ ;  /* 0x0000000f0c001227 */ /* 0x001fe200078e00ff */
[----:B------:R-:W-:Y:S01]  /*21e00*/  LOP3.LUT R5, R90, 0x380, RZ, 0xc0, !PT ;  /* 0x000003805a057812 */ /* 0x000fe200078ec0ff */
[----:B------:R-:W5:Y:S01]  /*21e10*/  LD.E.128 R32, desc[UR54][R32.64] ;  /* 0x0000003620207980 */ /* 0x000f62000c101d00 */
[----:B------:R-:W-:Y:S01]  /*21e20*/  SHF.R.S32.HI R10, RZ, 0x1f, R237 ;  /* 0x0000001fff0a7819 */ /* 0x000fe200000114ed */
[----:B------:R-:W-:Y:S01]  /*21e30*/  IMAD R3, R235, UR5, R3 ;  /* 0x00000005eb037c24 */ /* 0x000fe2000f8e0203 */
[----:B------:R-:W-:Y:S01]  /*21e40*/  SHF.R.U64 R52, R52, 0x3, RZ ;  /* 0x0000000334347819 */ /* 0x000fe200000012ff */
[----:B------:R-:W-:Y:S01]  /*21e50*/  ULDC.64 UR4, c[0x0][0xaf0] ;  /* 0x0002bc0000047ab9 */ /* 0x000fe20000000a00 */
[----:B------:R-:W-:Y:S01]  /*21e60*/  SHF.R.U64 R56, R56, 0x3, RZ ;  /* 0x0000000338387819 */ /* 0x000fe200000012ff */
[----:B------:R-:W5:Y:S01]  /*21e70*/  LD.E.128 R40, desc[UR54][R40.64] ;  /* 0x0000003628287980 */ /* 0x000f62000c101d00 */
[----:B------:R-:W-:-:S02]  /*21e80*/  SHF.R.U64 R60, R60, 0x3, RZ ;  /* 0x000000033c3c7819 */ /* 0x000fc400000012ff */
[----:B------:R-:W-:Y:S01]  /*21e90*/  SHF.R.U64 R64, R64, 0x3, RZ ;  /* 0x0000000340407819 */ /* 0x000fe200000012ff */
[----:B------:R-:W-:Y:S01]  /*21ea0*/  IMAD R10, R10, UR4, RZ ;  /* 0x000000040a0a7c24 */ /* 0x000fe2000f8e02ff */
[----:B------:R-:W-:Y:S01]  /*21eb0*/  SHF.R.U64 R5, R5, 0x3, RZ ;  /* 0x0000000305057819 */ /* 0x000fe200000012ff */
[----:B------:R-:W5:Y:S01]  /*21ec0*/  LD.E.128 R44, desc[UR54][R44.64] ;  /* 0x000000362c2c7980 */ /* 0x000f62000c101d00 */
[----:B------:R-:W-:Y:S02]  /*21ed0*/  MOV R11, R12 ;  /* 0x0000000c000b7202 */ /* 0x000fe40000000f00 */
[----:B-1----:R-:W-:Y:S01]  /*21ee0*/  @P1 SHF.R.U32.HI R11, RZ, R21, R0 ;  /* 0x00000015ff0b1219 */ /* 0x002fe20000011600 */
[----:B------:R-:W5:Y:S01]  /*21ef0*/  LD.E.128 R68, desc[UR54][R68.64] ;  /* 0x0000003644447980 */ /* 0x000f62000c101d00 */
[----:B------:R-:W-:Y:S02]  /*21f00*/  LOP3.LUT R52, R52, R53, RZ, 0x3c, !PT ;  /* 0x0000003534347212 */ /* 0x000fe400078e3cff */
[----:B------:R-:W-:Y:S01]  /*21f10*/  LOP3.LUT R56, R56, R57, RZ, 0x3c, !PT ;  /* 0x0000003938387212 */ /* 0x000fe200078e3cff */
[--C-:B------:R-:W-:Y:S01]  /*21f20*/  IMAD.X R57, RZ, RZ, R91.reuse, P5 ;  /* 0x000000ffff397224 */ /* 0x100fe200028e065b */
[----:B------:R-:W-:Y:S01]  /*21f30*/  LOP3.LUT R60, R60, R61, RZ, 0x3c, !PT ;  /* 0x0000003d3c3c7212 */ /* 0x000fe200078e3cff */
[--C-:B------:R-:W-:Y:S01]  /*21f40*/  IMAD.X R61, RZ, RZ, R91.reuse, P0 ;  /* 0x000000ffff3d7224 */ /* 0x100fe200000e065b */
[----:B------:R-:W-:Y:S01]  /*21f50*/  LOP3.LUT R64, R64, R65, RZ, 0x3c, !PT ;  /* 0x0000004140407212 */ /* 0x000fe200078e3cff */
[----:B------:R-:W-:Y:S01]  /*21f60*/  IMAD.X R65, RZ, RZ, R91, P2 ;  /* 0x000000ffff417224 */ /* 0x000fe200010e065b */
[----:B------:R-:W-:Y:S01]  /*21f70*/  IADD3.X R53, RZ, R91, RZ, P4, !PT ;  /* 0x0000005bff357210 */ /* 0x000fe200027fe4ff */
[----:B------:R-:W-:Y:S01]  /*21f80*/  IMAD R13, R237, UR5, R10 ;  /* 0x00000005ed0d7c24 */ /* 0x000fe2000f8e020a */
[----:B------:R-:W-:Y:S01]  /*21f90*/  LOP3.LUT R90, R5, R90, RZ, 0x3c, !PT ;  /* 0x0000005a055a7212 */ /* 0x000fe200078e3cff */
[--C-:B------:R-:W-:Y:S01]  /*21fa0*/  IMAD.MOV R10, RZ, RZ, -R11.reuse ;  /* 0x000000ffff0a7224 */ /* 0x100fe200078e0a0b */
[----:B------:R-:W-:Y:S01]  /*21fb0*/  SHF.R.S32.HI R0, RZ, 0x1f, R11 ;  /* 0x0000001fff007819 */ /* 0x000fe2000001140b */
[----:B------:R-:W-:Y:S01]  /*21fc0*/  IMAD.WIDE.U32 R2, R237, UR4, R2 ;  /* 0x00000004ed027c25 */ /* 0x000fe2000f8e0002 */
[----:B------:R-:W5:Y:S01]  /*21fd0*/  LD.E.128 R52, desc[UR54][R52.64] ;  /* 0x0000003634347980 */ /* 0x000f62000c101d00 */
[----:B------:R-:W-:-:S02]  /*21fe0*/  ULDC.64 UR4, c[0x0][0xae0] ;  /* 0x0002b80000047ab9 */ /* 0x000fc40000000a00 */
[----:B------:R-:W-:Y:S01]  /*21ff0*/  IMAD R137, R137, R10, R12 ;  /* 0x0000000a89897224 */ /* 0x000fe200078e020c */
[----:B------:R0:W5:Y:S01]  /*22000*/  LD.E.128 R4, desc[UR54][R90.64] ;  /* 0x000000365a047980 */ /* 0x000162000c101d00 */
[----:B------:R-:W-:-:S03]  /*22010*/  IMAD.IADD R3, R3, 0x1, R13 ;  /* 0x0000000103037824 */ /* 0x000fc600078e020d */
[----:B------:R-:W5:Y:S04]  /*22020*/  LD.E.128 R56, desc[UR54][R56.64] ;  /* 0x0000003638387980 */ /* 0x000f68000c101d00 */
[----:B------:R-:W5:Y:S04]  /*22030*/  LD.E.128 R60, desc[UR54][R60.64] ;  /* 0x000000363c3c7980 */ /* 0x000f68000c101d00 */
[----:B------:R-:W5:Y:S01]  /*22040*/  LD.E.128 R64, desc[UR54][R64.64] ;  /* 0x0000003640407980 */ /* 0x000f62000c101d00 */
[----:B------:R-:W-:Y:S01]  /*22050*/  IMAD R0, R0, UR4, RZ ;  /* 0x0000000400007c24 */ /* 0x000fe2000f8e02ff */
[----:B------:R-:W-:Y:S01]  /*22060*/  @!PT LDS RZ, [RZ] ;  /* 0x00000000fffff984 */ /* 0x000fe20000000800 */
[----:B------:R-:W-:Y:S01]  /*22070*/  @!PT LDS RZ, [RZ] ;  /* 0x00000000fffff984 */ /* 0x000fe20000000800 */
[----:B------:R-:W-:Y:S01]  /*22080*/  @!PT LDS RZ, [RZ] ;  /* 0x00000000fffff984 */ /* 0x000fe20000000800 */
[----:B------:R-:W-:Y:S01]  /*22090*/  @!PT LDS RZ, [RZ] ;  /* 0x00000000fffff984 */ /* 0x000fe20000000800 */
[----:B------:R1:W-:Y:S06]  /*220a0*/  MEMBAR.ALL.CTA ;  /* 0x0000000000007992 */ /* 0x0003ec0000008000 */
[----:B-1----:R-:W1:Y:S01]  /*220b0*/  FENCE.VIEW.ASYNC.S ;  /* 0x00000000000073c6 */ /* 0x002e620000000000 */
[----:B------:R-:W-:Y:S01]  /*220c0*/  SHF.R.S32.HI R10, RZ, 0x1f, R137 ;  /* 0x0000001fff0a7819 */ /* 0x000fe20000011489 */
[----:B------:R-:W-:-:S04]  /*220d0*/  IMAD.WIDE.U32 R2, R11, UR4, R2 ;  /* 0x000000040b027c25 */ /* 0x000fc8000f8e0002 */
[----:B------:R-:W-:Y:S01]  /*220e0*/  IMAD R11, R11, UR5, R0 ;  /* 0x000000050b0b7c24 */ /* 0x000fe2000f8e0200 */
[----:B------:R-:W-:Y:S02]  /*220f0*/  ULDC.64 UR4, c[0x0][0xad8] ;  /* 0x0002b60000047ab9 */ /* 0x000fe40000000a00 */
[----:B------:R-:W-:Y:S02]  /*22100*/  IMAD R10, R10, UR4, RZ ;  /* 0x000000040a0a7c24 */ /* 0x000fe4000f8e02ff */
[----:B------:R-:W-:Y:S02]  /*22110*/  IMAD.IADD R3, R3, 0x1, R11 ;  /* 0x0000000103037824 */ /* 0x000fe400078e020b */
[C---:B------:R-:W-:Y:S02]  /*22120*/  IMAD R13, R137.reuse, UR5, R10 ;  /* 0x00000005890d7c24 */ /* 0x040fe4000f8e020a */
[----:B------:R-:W-:Y:S02]  /*22130*/  VIADD R0, R16, 0x33420 ;  /* 0x0003342010007836 */ /* 0x000fe40000000000 */
[----:B------:R-:W-:Y:S01]  /*22140*/  IMAD.WIDE.U32 R10, R137, UR4, R2 ;  /* 0x00000004890a7c25 */ /* 0x000fe2000f8e0002 */
[----:B------:R-:W-:-:S02]  /*22150*/  ULDC.64 UR4, c[0x0][0xa80] ;  /* 0x0002a00000047ab9 */ /* 0x000fc40000000a00 */
[----:B------:R-:W-:Y:S01]  /*22160*/  PRMT R0, RZ, 0x654, R0 ;  /* 0x00000654ff007816 */ /* 0x000fe20000000000 */
[----:B------:R-:W-:Y:S01]  /*22170*/  IMAD.IADD R3, R11, 0x1, R13 ;  /* 0x000000010b037824 */ /* 0x000fe200078e020d */
[C---:B------:R-:W-:Y:S01]  /*22180*/  LEA R2, P0, R10.reuse, UR4, 0x1 ;  /* 0x000000040a027c11 */ /* 0x040fe2000f8008ff */
[C---:B------:R-:W-:Y:S01]  /*22190*/  VIADD R37, R9.reuse, 0x40 ;  /* 0x0000004009257836 */ /* 0x040fe20000000000 */
[----:B------:R-:W-:Y:S01]  /*221a0*/  UMOV UR4, 0xffffffff ;  /* 0xffffffff00047882 */ /* 0x000fe20000000000 */
[----:B------:R-:W-:Y:S01]  /*221b0*/  VIADD R39, R9, 0x80 ;  /* 0x0000008009277836 */ /* 0x000fe20000000000 */
[----:B-1----:R0:W-:Y:S01]  /*221c0*/  SYNCS.ARRIVE.TRANS64.RED.A1T0 RZ, [R0+URZ], RZ ;  /* 0x000000ff00ff79a7 */ /* 0x0021e2000810043f */
[----:B------:R-:W-:Y:S02]  /*221d0*/  LEA.HI.X R3, R10, UR5, R3, 0x1, P0 ;  /* 0x000000050a037c11 */ /* 0x000fe400080f0c03 */
[----:B------:R-:W-:Y:S02]  /*221e0*/  SHF.R.S32.HI R72, RZ, 0x1f, R9 ;  /* 0x0000001fff487819 */ /* 0x000fe40000011409 */
[----:B------:R-:W-:-:S02]  /*221f0*/  SHF.R.S32.HI R20, RZ, 0x1f, R37 ;  /* 0x0000001fff147819 */ /* 0x000fc40000011425 */
[----:B------:R-:W-:Y:S01]  /*22200*/  SHF.R.S32.HI R36, RZ, 0x1f, R39 ;  /* 0x0000001fff247819 */ /* 0x000fe20000011427 */
[----:B0-----:R-:W-:Y:S06]  /*22210*/  BRA.DIV UR4, `(.L_x_504) ;  /* 0x000000de046c7947 */ /* 0x001fec000b800000 */
[----:B------:R0:W1:Y:S04]  /*22220*/  SHFL.IDX PT, R0, R3, RZ, 0x181f ;  /* 0x00181fff03007589 */ /* 0x00006800000e0000 */
[----:B------:R0:W2:Y:S02]  /*22230*/  SHFL.IDX PT, R14, R2, RZ, 0x181f ;  /* 0x00181fff020e7589 */ /* 0x0000a400000e0000 */
.L_x_793:
[----:B------:R-:W-:Y:S01]  /*22240*/  LEA R21, R139, R8, 0x7 ;  /* 0x000000088b157211 */ /* 0x000fe200078e38ff */
[----:B------:R-:W-:Y:S03]  /*22250*/  BSSY B1, `(.L_x_505) ;  /* 0x0000010000017945 */ /* 0x000fe60003800000 */
[----:B------:R-:W-:-:S13]  /*22260*/  ISETP.GE.AND P0, PT, R21, R38, PT ;  /* 0x000000261500720c */ /* 0x000fda0003f06270 */
[----:B------:R-:W-:Y:S05]  /*22270*/  @P0 BRA `(.L_x_506) ;  /* 0x0000000000340947 */ /* 0x000fea0003800000 */
[----:B------:R-:W-:Y:S02]  /*22280*/  ULDC UR4, c[0x0][0xac8] ;  /* 0x0002b20000047ab9 */ /* 0x000fe40000000800 */
[----:B------:R-:W-:Y:S02]  /*22290*/  ISETP.GE.AND P0, PT, R9, UR4, PT ;  /* 0x0000000409007c0c */ /* 0x000fe4000bf06270 */
[----:B------:R-:W-:Y:S02]  /*222a0*/  ISETP.GE.AND P1, PT, R37, UR4, PT ;  /* 0x0000000425007c0c */ /* 0x000fe4000bf26270 */
[----:B------:R-:W-:-:S09]  /*222b0*/  ISETP.GE.AND P2, PT, R39, UR4, PT ;  /* 0x0000000427007c0c */ /* 0x000fd2000bf46270 */
[-C--:B--2---:R-:W-:Y:S02]  /*222c0*/  @!P0 LEA R10, P3, R9, R14.reuse, 0x1 ;  /* 0x0000000e090a8211 */ /* 0x084fe400078608ff */
[-C--:B------:R-:W-:Y:S02]  /*222d0*/  @!P1 LEA R12, P4, R37, R14.reuse, 0x1 ;  /* 0x0000000e250c9211 */ /* 0x080fe400078808ff */
[----:B------:R-:W-:Y:S02]  /*222e0*/  @!P2 LEA R14, P5, R39, R14, 0x1 ;  /* 0x0000000e270ea211 */ /* 0x000fe400078a08ff */
[-C--:B-1----:R-:W-:Y:S02]  /*222f0*/  @!P0 LEA.HI.X R11, R9, R0.reuse, R72, 0x1, P3 ;  /* 0x00000000090b8211 */ /* 0x082fe400018f0c48 */
[-C--:B------:R-:W-:Y:S02]  /*22300*/  @!P1 LEA.HI.X R13, R37, R0.reuse, R20, 0x1, P4 ;  /* 0x00000000250d9211 */ /* 0x080fe400020f0c14 */
[----:B------:R-:W-:Y:S01]  /*22310*/  @!P2 LEA.HI.X R15, R39, R0, R36, 0x1, P5 ;  /* 0x00000000270fa211 */ /* 0x000fe200028f0c24 */
[----:B-----5:R3:W-:Y:S04]  /*22320*/  @!P0 ST.E.128 desc[UR54][R10.64], R4 ;  /* 0x000000040a008985 */ /* 0x0207e8000c101d36 */
[----:B------:R3:W-:Y:S04]  /*22330*/  @!P1 ST.E.128 desc[UR54][R12.64], R40 ;  /* 0x000000280c009985 */ /* 0x0007e8000c101d36 */
[----:B------:R3:W-:Y:S02]  /*22340*/  @!P2 ST.E.128 desc[UR54][R14.64], R56 ;  /* 0x000000380e00a985 */ /* 0x0007e4000c101d36 */
.L_x_506:
[----:B------:R-:W-:Y:S05]  /*22350*/  BSYNC B1 ;  /* 0x0000000000017941 */ /* 0x000fea0003800000 */
.L_x_505:
[----:B------:R-:W-:-:S03]  /*22360*/  UMOV UR4, 0xffffffff ;  /* 0xffffffff00047882 */ /* 0x000fc60000000000 */
[----:B------:R-:W-:Y:S05]  /*22370*/  BRA.DIV UR4, `(.L_x_507) ;  /* 0x000000de04487947 */ /* 0x000fea000b800000 */
[----:B-1----:R1:W4:Y:S04]  /*22380*/  SHFL.IDX PT, R0, R3, 0x1, 0x181f ;  /* 0x00381f0003007f89 */ /* 0x00232800000e0000 */
[----:B--23--:R1:W2:Y:S02]  /*22390*/  SHFL.IDX PT, R14, R2, 0x1, 0x181f ;  /* 0x00381f00020e7f89 */ /* 0x00c2a400000e0000 */
.L_x_797:
[----:B-----5:R-:W-:Y:S01]  /*223a0*/  VIADD R5, R21, 0x20 ;  /* 0x0000002015057836 */ /* 0x020fe20000000000 */
[----:B------:R-:W-:Y:S04]  /*223b0*/  BSSY B1, `(.L_x_508) ;  /* 0x0000010000017945 */ /* 0x000fe80003800000 */
        /* <DEDUP_REMOVED lines=9> */
[-C--:B----4-:R-:W-:Y:S02]  /*22450*/  @!P3 LEA.HI.X R5, R9, R0.reuse, R72, 0x1, P0 ;  /* 0x000000000905b211 */ /* 0x090fe400000f0c48 */
[-C--:B------:R-:W-:Y:S02]  /*22460*/  @!P4 LEA.HI.X R7, R37, R0.reuse, R20, 0x1, P1 ;  /* 0x000000002507c211 */ /* 0x080fe400008f0c14 */
[----:B------:R-:W-:Y:S01]  /*22470*/  @!P5 LEA.HI.X R15, R39, R0, R36, 0x1, P2 ;  /* 0x00000000270fd211 */ /* 0x000fe200010f0c24 */
[----:B------:R3:W-:Y:S04]  /*22480*/  @!P3 ST.E.128 desc[UR54][R4.64], R24 ;  /* 0x000000180400b985 */ /* 0x0007e8000c101d36 */
[----:B------:R3:W-:Y:S04]  /*22490*/  @!P4 ST.E.128 desc[UR54][R6.64], R44 ;  /* 0x0000002c0600c985 */ /* 0x0007e8000c101d36 */
[----:B------:R3:W-:Y:S02]  /*224a0*/  @!P5 ST.E.128 desc[UR54][R14.64], R60 ;  /* 0x0000003c0e00d985 */ /* 0x0007e4000c101d36 */
.L_x_509:
[----:B------:R-:W-:Y:S05]  /*224b0*/  BSYNC B1 ;  /* 0x0000000000017941 */ /* 0x000fea0003800000 */
.L_x_508:
[----:B------:R-:W-:-:S03]  /*224c0*/  UMOV UR4, 0xffffffff ;  /* 0xffffffff00047882 */ /* 0x000fc60000000000 */
[----:B------:R-:W-:Y:S05]  /*224d0*/  BRA.DIV UR4, `(.L_x_510) ;  /* 0x000000de04387947 */ /* 0x000fea000b800000 */
[----:B----4-:R4:W0:Y:S04]  /*224e0*/  SHFL.IDX PT, R0, R3, 0x2, 0x181f ;  /* 0x00581f0003007f89 */ /* 0x01082800000e0000 */
[----:B--23--:R4:W2:Y:S02]  /*224f0*/  SHFL.IDX PT, R14, R2, 0x2, 0x181f ;  /* 0x00581f00020e7f89 */ /* 0x00c8a400000e0000 */
.L_x_801:
[----:B------:R-:W-:Y:S01]  /*22500*/  VIADD R5, R21, 0x40 ;  /* 0x0000004015057836 */ /* 0x000fe20000000000 */
        /* <DEDUP_REMOVED lines=16> */
.L_x_512:
[----:B------:R-:W-:Y:S05]  /*22610*/  BSYNC B1 ;  /* 0x0000000000017941 */ /* 0x000fea0003800000 */
.L_x_511:
[----:B------:R-:W-:-:S03]  /*22620*/  UMOV UR4, 0xffffffff ;  /* 0xffffffff00047882 */ /* 0x000fc60000000000 */
[----:B------:R-:W-:Y:S05]  /*22630*/  BRA.DIV UR4, `(.L_x_513) ;  /* 0x000000de04287947 */ /* 0x000fea000b800000 */
[----:B0-----:R0:W0:Y:S04]  /*22640*/  SHFL.IDX PT, R0, R3, 0x3, 0x181f ;  /* 0x00781f0003007f89 */ /* 0x00102800000e0000 */
[----:B--23--:R2:W3:Y:S02]  /*22650*/  SHFL.IDX PT, R14, R2, 0x3, 0x181f ;  /* 0x00781f00020e7f89 */ /* 0x00c4e400000e0000 */
.L_x_805:
[----:B01--4-:R-:W-:-:S05]  /*22660*/  VIADD R3, R21, 0x60 ;  /* 0x0000006015037836 */ /* 0x013fca0000000000 */
[----:B------:R-:W-:-:S13]  /*22670*/  ISETP.GE.AND P0, PT, R3, R38, PT ;  /* 0x000000260300720c */ /* 0x000fda0003f06270 */
[----:B------:R-:W-:Y:S05]  /*22680*/  @P0 BRA `(.L_x_514) ;  /* 0x0000002800c00947 */ /* 0x000fea0003800000 */
[----:B------:R-:W-:Y:S02]  /*22690*/  ULDC UR4, c[0x0][0xac8] ;  /* 0x0002b20000047ab9 */ /* 0x000fe40000000800 */
[----:B------:R-:W-:Y:S02]  /*226a0*/  ISETP.GE.AND P2, PT, R9, UR4, PT ;  /* 0x0000000409007c0c */ /* 0x000fe4000bf46270 */
[----:B------:R-:W-:-:S11]  /*226b0*/  ISETP.GE.AND P3, PT, R37, UR4, PT ;  /* 0x0000000425007c0c */ /* 0x000fd6000bf66270 */
[-C--:B--23--:R-:W-:Y:S02]  /*226c0*/  @!P2 LEA R2, P0, R9, R14.reuse, 0x1 ;  /* 0x0000000e0902a211 */ /* 0x08cfe400078008ff */
[----:B------:R-:W-:Y:S02]  /*226d0*/  @!P3 LEA R4, P1, R37, R14, 0x1 ;  /* 0x0000000e2504b211 */ /* 0x000fe400078208ff */
[-C--:B------:R-:W-:Y:S02]  /*226e0*/  @!P2 LEA.HI.X R3, R9, R0.reuse, R72, 0x1, P0 ;  /* 0x000000000903a211 */ /* 0x080fe400000f0c48 */
[----:B------:R-:W-:Y:S02]  /*226f0*/  @!P3 LEA.HI.X R5, R37, R0, R20, 0x1, P1 ;  /* 0x000000002505b211 */ /* 0x000fe400008f0c14 */
[----:B------:R-:W-:Y:S01]  /*22700*/  ISETP.GE.AND P0, PT, R39, UR4, PT ;  /* 0x0000000427007c0c */ /* 0x000fe2000bf06270 */
[----:B------:R4:W-:Y:S04]  /*22710*/  @!P2 ST.E.128 desc[UR54][R2.64], R32 ;  /* 0x000000200200a985 */ /* 0x0009e8000c101d36 */
[----:B------:R4:W-:Y:S08]  /*22720*/  @!P3 ST.E.128 desc[UR54][R4.64], R52 ;  /* 0x000000340400b985 */ /* 0x0009f0000c101d36 */
[----:B------:R-:W-:Y:S05]  /*22730*/  @P0 BRA `(.L_x_514) ;  /* 0x0000002800940947 */ /* 0x000fea0003800000 */
[----:B------:R-:W-:-:S04]  /*22740*/  LEA R14, P0, R39, R14, 0x1 ;  /* 0x0000000e270e7211 */ /* 0x000fc800078008ff */
[----:B------:R-:W-:-:S05]  /*22750*/  LEA.HI.X R15, R39, R0, R36, 0x1, P0 ;  /* 0x00000000270f7211 */ /* 0x000fca00000f0c24 */
[----:B------:R0:W-:Y:S01]  /*22760*/  ST.E.128 desc[UR54][R14.64], R68 ;  /* 0x000000440e007985 */ /* 0x0001e2000c101d36 */
[----:B------:R-:W-:Y:S05]  /*22770*/  BRA `(.L_x_514) ;  /* 0x0000002800847947 */ /* 0x000fea0003800000 */
.L_x_503:
[----:B------:R-:W-:Y:S01]  /*22780*/  ULDC.64 UR4, c[0x0][0xb08] ;  /* 0x0002c20000047ab9 */ /* 0x000fe20000000a00 */
[----:B------:R-:W1:Y:S01]  /*22790*/  @P1 LDC R41, c[0x0][0xbec] ;  /* 0x0002fb00ff291b82 */ /* 0x000e620000000800 */
[----:B------:R-:W-:Y:S01]  /*227a0*/  IMAD R136, R136, UR4, RZ ;  /* 0x0000000488887c24 */ /* 0x000fe2000f8e02ff */
[----:B0-----:R-:W-:Y:S01]  /*227b0*/  SHF.R.S32.HI R14, RZ, 0x1f, R237 ;  /* 0x0000001fff0e7819 */ /* 0x001fe200000114ed */
[----:B------:R-:W-:-:S04]  /*227c0*/  IMAD.WIDE.U32 R12, R11, UR4, RZ ;  /* 0x000000040b0c7c25 */ /* 0x000fc8000f8e00ff */
[----:B------:R-:W-:Y:S01]  /*227d0*/  IMAD R11, R11, UR5, R136 ;  /* 0x000000050b0b7c24 */ /* 0x000fe2000f8e0288 */
[----:B------:R-:W0:Y:S01]  /*227e0*/  @P1 LDC R36, c[0x0][0xbf0] ;  /* 0x0002fc00ff241b82 */ /* 0x000e220000000800 */
[----:B------:R-:W-:Y:S02]  /*227f0*/  ULDC.64 UR4, c[0x0][0xb38] ;  /* 0x0002ce0000047ab9 */ /* 0x000fe40000000a00 */
[----:B------:R-:W-:Y:S02]  /*22800*/  IMAD.IADD R13, R13, 0x1, R11 ;  /* 0x000000010d0d7824 */ /* 0x000fe400078e020b */
[----:B------:R-:W-:Y:S02]  /*22810*/  IMAD.MOV.U32 R11, RZ, RZ, R42 ;  /* 0x000000ffff0b7224 */ /* 0x000fe400078e002a */
[----:B------:R-:W-:-:S04]  /*22820*/  IMAD.WIDE.U32 R12, R235, UR4, R12 ;  /* 0x00000004eb0c7c25 */ /* 0x000fc8000f8e000c */
[----:B------:R-:W-:Y:S01]  /*22830*/  IMAD R13, R235, UR5, R13 ;  /* 0x00000005eb0d7c24 */ /* 0x000fe2000f8e020d */
[----:B------:R-:W-:Y:S02]  /*22840*/  ULDC.64 UR4, c[0x0][0xb40] ;  /* 0x0002d00000047ab9 */ /* 0x000fe40000000a00 */
[----:B------:R-:W-:Y:S02]  /*22850*/  IMAD R14, R14, UR4, RZ ;  /* 0x000000040e0e7c24 */ /* 0x000fe4000f8e02ff */
[----:B------:R-:W-:-:S04]  /*22860*/  IMAD.WIDE.U32 R12, R237, UR4, R12 ;  /* 0x00000004ed0c7c25 */ /* 0x000fc8000f8e000c */
[----:B------:R-:W-:Y:S01]  /*22870*/  IMAD R15, R237, UR5, R14 ;  /* 0x00000005ed0f7c24 */ /* 0x000fe2000f8e020e */
[----:B------:R-:W-:Y:S01]  /*22880*/  ULDC.64 UR4, c[0x0][0xb48] ;  /* 0x0002d20000047ab9 */ /* 0x000fe20000000a00 */
[----:B-1----:R-:W-:-:S04]  /*22890*/  @P1 IMAD.HI.U32 R41, R42, R41, RZ ;  /* 0x000000292a291227 */ /* 0x002fc800078e00ff */
[----:B------:R-:W-:Y:S01]  /*228a0*/  IMAD.IADD R13, R13, 0x1, R15 ;  /* 0x000000010d0d7824 */ /* 0x000fe200078e020f */
[----:B0-----:R-:W-:Y:S02]  /*228b0*/  @P1 SHF.R.U32.HI R11, RZ, R36, R41 ;  /* 0x00000024ff0b1219 */ /* 0x001fe40000011629 */
[----:B------:R-:W-:Y:S01]  /*228c0*/  IADD3 R36, R16, 0x33420, RZ ;  /* 0x0003342010247810 */ /* 0x000fe20007ffe0ff */
[C---:B------:R-:W-:Y:S01]  /*228d0*/  IMAD.WIDE.U32 R12, R138.reuse, UR4, R12 ;  /* 0x000000048a0c7c25 */ /* 0x040fe2000f8e000c */
[--C-:B------:R-:W-:Y:S02]  /*228e0*/  SHF.R.S32.HI R14, RZ, 0x1f, R11.reuse ;  /* 0x0000001fff0e7819 */ /* 0x100fe4000001140b */
[----:B------:R-:W-:Y:S01]  /*228f0*/  PRMT R36, RZ, 0x654, R36 ;  /* 0x00000654ff247816 */ /* 0x000fe20000000024 */
[----:B------:R-:W-:Y:S02]  /*22900*/  IMAD.MOV R15, RZ, RZ, -R11 ;  /* 0x000000ffff0f7224 */ /* 0x000fe400078e0a0b */
[----:B------:R-:W-:Y:S01]  /*22910*/  IMAD R13, R138, UR5, R13 ;  /* 0x000000058a0d7c24 */ /* 0x000fe2000f8e020d */
[----:B------:R-:W-:Y:S01]  /*22920*/  ULDC.64 UR4, c[0x0][0xb30] ;  /* 0x0002cc0000047ab9 */ /* 0x000fe20000000a00 */
[----:B------:R-:W-:Y:S01]  /*22930*/  IMAD R137, R137, R15, R42 ;  /* 0x0000000f89897224 */ /* 0x000fe200078e022a */
[----:B------:R0:W-:Y:S01]  /*22940*/  SYNCS.ARRIVE.TRANS64.RED.A1T0 RZ, [R36+URZ], RZ ;  /* 0x000000ff24ff79a7 */ /* 0x0001e2000810043f */
[----:B------:R-:W-:-:S02]  /*22950*/  IMAD R14, R14, UR4, RZ ;  /* 0x000000040e0e7c24 */ /* 0x000fc4000f8e02ff */
[----:B------:R-:W-:-:S04]  /*22960*/  IMAD.WIDE.U32 R12, R11, UR4, R12 ;  /* 0x000000040b0c7c25 */ /* 0x000fc8000f8e000c */
[----:B------:R-:W-:Y:S01]  /*22970*/  IMAD R15, R11, UR5, R14 ;  /* 0x000000050b0f7c24 */ /* 0x000fe2000f8e020e */
[----:B------:R-:W-:Y:S01]  /*22980*/  SHF.R.S32.HI R11, RZ, 0x1f, R137 ;  /* 0x0000001fff0b7819 */ /* 0x000fe20000011489 */
[----:B------:R-:W-:Y:S02]  /*22990*/  ULDC.64 UR4, c[0x0][0xb28] ;  /* 0x0002ca0000047ab9 */ /* 0x000fe40000000a00 */
[----:B------:R-:W-:Y:S02]  /*229a0*/  IMAD.IADD R13, R13, 0x1, R15 ;  /* 0x000000010d0d7824 */ /* 0x000fe400078e020f */
[----:B------:R-:W-:Y:S02]  /*229b0*/  IMAD R14, R11, UR4, RZ ;  /* 0x000000040b0e7c24 */ /* 0x000fe4000f8e02ff */
[----:B------:R-:W-:-:S04]  /*229c0*/  IMAD.WIDE.U32 R12, R137, UR4, R12 ;  /* 0x00000004890c7c25 */ /* 0x000fc8000f8e000c */
[----:B------:R-:W-:Y:S01]  /*229d0*/  IMAD R11, R137, UR5, R14 ;  /* 0x00000005890b7c24 */ /* 0x000fe2000f8e020e */
[----:B------:R-:W-:Y:S02]  /*229e0*/  ULDC.64 UR4, c[0x0][0xb00] ;  /* 0x0002c00000047ab9 */ /* 0x000fe40000000a00 */
[----:B------:R-:W-:Y:S01]  /*229f0*/  LEA R40, P0, R12, UR4, 0x2 ;  /* 0x000000040c287c11 */ /* 0x000fe2000f8010ff */
[----:B------:R-:W-:Y:S01]  /*22a00*/  IMAD.IADD R11, R13, 0x1, R11 ;  /* 0x000000010d0b7824 */ /* 0x000fe200078e020b */
[----:B------:R-:W-:-:S04]  /*22a10*/  UMOV UR4, 0xffffffff ;  /* 0xffffffff00047882 */ /* 0x000fc80000000000 */
[----:B------:R-:W-:Y:S01]  /*22a20*/  LEA.HI.X R42, R12, UR5, R11, 0x2, P0 ;  /* 0x000000050c2a7c11 */ /* 0x000fe200080f140b */
[----:B0-----:R-:W-:Y:S06]  /*22a30*/  BRA.DIV UR4, `(.L_x_515) ;  /* 0x000000da04707947 */ /* 0x001fec000b800000 */
[----:B------:R0:W1:Y:S04]  /*22a40*/  SHFL.IDX PT, R41, R42, RZ, 0x1c1f ;  /* 0x001c1fff2a297589 */ /* 0x00006800000e0000 */
[----:B------:R0:W2:Y:S02]  /*22a50*/  SHFL.IDX PT, R43, R40, RZ, 0x1c1f ;  /* 0x001c1fff282b7589 */ /* 0x0000a400000e0000 */
.L_x_808:
[----:B------:R-:W-:Y:S01]  /*22a60*/  ISETP.GE.AND P0, PT, R37, R38, PT ;  /* 0x000000262500720c */ /* 0x000fe20003f06270 */
[----:B------:R-:W-:-:S12]  /*22a70*/  BSSY B1, `(.L_x_516) ;  /* 0x00000c3000017945 */ /* 0x000fd80003800000 */
[----:B------:R-:W-:Y:S05]  /*22a80*/  @P0 BRA `(.L_x_517) ;  /* 0x0000000c00040947 */ /* 0x000fea0003800000 */
[----:B------:R-:W3:Y:S01]  /*22a90*/  LDL R44, [R1] ;  /* 0x00000000012c7983 */ /* 0x000ee20000100800 */
[----:B------:R-:W-:-:S03]  /*22aa0*/  ULDC UR4, c[0x0][0xac8] ;  /* 0x0002b20000047ab9 */ /* 0x000fc60000000800 */
[----:B------:R-:W4:Y:S04]  /*22ab0*/  LDL R60, [R1+0x74] ;  /* 0x00007400013c7983 */ /* 0x000f280000100800 */
[----:B------:R-:W5:Y:S04]  /*22ac0*/  LDL R49, [R1+0x70] ;  /* 0x0000700001317983 */ /* 0x000f680000100800 */
        /* <DEDUP_REMOVED lines=11> */
[----:B------:R-:W5:Y:S01]  /*22b80*/  LDL R47, [R1+0x5c] ;  /* 0x00005c00012f7983 */ /* 0x000f620000100800 */
[----:B---3--:R-:W-:-:S13]  /*22b90*/  ISETP.GE.AND P1, PT, R44, UR4, PT ;  /* 0x000000042c007c0c */ /* 0x008fda000bf26270 */
[----:B--2---:R-:W-:Y:S02]  /*22ba0*/  @!P1 IMAD.MOV.U32 R12, RZ, RZ, R43 ;  /* 0x000000ffff0c9224 */ /* 0x004fe400078e002b */
[----:B-1----:R-:W-:Y:S02]  /*22bb0*/  @!P1 IMAD.MOV.U32 R13, RZ, RZ, R41 ;  /* 0x000000ffff0d9224 */ /* 0x002fe400078e0029 */
[----:B------:R-:W-:Y:S02]  /*22bc0*/  @!P1 IMAD.MOV.U32 R14, RZ, RZ, R3 ;  /* 0x000000ffff0e9224 */ /* 0x000fe400078e0003 */
[----:B------:R-:W-:-:S04]  /*22bd0*/  @!P1 IMAD.WIDE R12, R44, 0x4, R12 ;  /* 0x000000042c0c9825 */ /* 0x000fc800078e020c */
[----:B------:R-:W-:Y:S01]  /*22be0*/  @!P1 IMAD.MOV.U32 R15, RZ, RZ, R0 ;  /* 0x000000ffff0f9224 */ /* 0x000fe200078e0000 */
[----:B----4-:R-:W-:Y:S01]  /*22bf0*/  ISETP.GE.AND P0, PT, R60, UR4, PT ;  /* 0x000000043c007c0c */ /* 0x010fe2000bf06270 */
[----:B------:R-:W2:Y:S04]  /*22c00*/  LDL R0, [R1+0x54] ;  /* 0x0000540001007983 */ /* 0x000ea80000100800 */
[----:B------:R1:W-:Y:S04]  /*22c10*/  @!P1 ST.E.64 desc[UR54][R12.64], R14 ;  /* 0x0000000e0c009985 */ /* 0x0003e8000c101b36 */
[----:B-1----:R-:W3:Y:S01]  /*22c20*/  LDL R14, [R1+0xa8] ;  /* 0x0000a800010e7983 */ /* 0x002ee20000100800 */
[----:B-----5:R-:W-:-:S02]  /*22c30*/  ISETP.GE.AND P2, PT, R49, UR4, PT ;  /* 0x0000000431007c0c */ /* 0x020fc4000bf46270 */
[----:B------:R-:W-:Y:S01]  /*22c40*/  ISETP.GE.AND P3, PT, R57, UR4, PT ;  /* 0x0000000439007c0c */ /* 0x000fe2000bf66270 */
[----:B------:R-:W-:Y:S01]  /*22c50*/  @!P0 IMAD.MOV.U32 R3, RZ, RZ, R2 ;  /* 0x000000ffff038224 */ /* 0x000fe200078e0002 */
[C---:B------:R-:W-:Y:S01]  /*22c60*/  @!P0 LEA R36, P4, R60.reuse, R43, 0x2 ;  /* 0x0000002b3c248211 */ /* 0x040fe200078810ff */
[----:B------:R-:W4:Y:S01]  /*22c70*/  LDL R15, [R1+0x50] ;  /* 0x00005000010f7983 */ /* 0x000f220000100800 */
[----:B------:R-:W-:Y:S02]  /*22c80*/  ISETP.GE.AND P1, PT, R45, UR4, PT ;  /* 0x000000042d007c0c */ /* 0x000fe4000bf26270 */
[----:B------:R-:W-:Y:S02]  /*22c90*/  @!P0 LEA.HI.X R37, R60, R41, R61, 0x2, P4 ;  /* 0x000000293c258211 */ /* 0x000fe400020f143d */
[----:B------:R-:W-:-:S03]  /*22ca0*/  @!P0 MOV R2, R4 ;  /* 0x0000000400028202 */ /* 0x000fc60000000f00 */
[-C--:B------:R-:W-:Y:S02]  /*22cb0*/  @!P2 LEA R12, P5, R49, R43.reuse, 0x2 ;  /* 0x0000002b310ca211 */ /* 0x080fe400078a10ff */
[----:B------:R1:W-:Y:S01]  /*22cc0*/  @!P0 ST.E.64 desc[UR54][R36.64], R2 ;  /* 0x0000000224008985 */ /* 0x0003e2000c101b36 */
[----:B------:R-:W-:Y:S02]  /*22cd0*/  @!P3 LEA R4, P4, R57, R43, 0x2 ;  /* 0x0000002b3904b211 */ /* 0x000fe400078810ff */
[-C--:B------:R-:W-:Y:S02]  /*22ce0*/  @!P2 LEA.HI.X R13, R49, R41.reuse, R59, 0x2, P5 ;  /* 0x00000029310da211 */ /* 0x080fe400028f143b */
[----:B------:R-:W5:Y:S01]  /*22cf0*/  LDL R49, [R1+0xac] ;  /* 0x0000ac0001317983 */ /* 0x000f620000100800 */
[----:B------:R-:W-:Y:S01]  /*22d00*/  ISETP.GE.AND P0, PT, R50, UR4, PT ;  /* 0x0000000432007c0c */ /* 0x000fe2000bf06270 */
[----:B-1----:R-:W-:Y:S02]  /*22d10*/  @!P2 IMAD.MOV.U32 R2, RZ, RZ, R7 ;  /* 0x000000ffff02a224 */ /* 0x002fe400078e0007 */
[----:B------:R-:W5:Y:S01]  /*22d20*/  LDL R36, [R1+0xa0] ;  /* 0x0000a00001247983 */ /* 0x000f620000100800 */
[----:B------:R-:W-:Y:S01]  /*22d30*/  @!P2 IMAD.MOV.U32 R3, RZ, RZ, R5 ;  /* 0x000000ffff03a224 */ /* 0x000fe200078e0005 */
[----:B------:R-:W-:Y:S01]  /*22d40*/  @!P3 LEA.HI.X R5, R57, R41, R58, 0x2, P4 ;  /* 0x000000293905b211 */ /* 0x000fe200020f143a */
[----:B------:R-:W-:Y:S01]  /*22d50*/  @!P3 IMAD.MOV.U32 R7, RZ, RZ, R6 ;  /* 0x000000ffff07b224 */ /* 0x000fe200078e0006 */
[----:B------:R-:W5:Y:S01]  /*22d60*/  LDL R37, [R1+0x3c] ;  /* 0x00003c0001257983 */ /* 0x000f620000100800 */
[----:B------:R-:W-:-:S03]  /*22d70*/  @!P3 IMAD.MOV.U32 R6, RZ, RZ, R8 ;  /* 0x000000ffff06b224 */ /* 0x000fc600078e0008 */
[----:B------:R1:W-:Y:S01]  /*22d80*/  @!P2 ST.E.64 desc[UR54][R12.64], R2 ;  /* 0x000000020c00a985 */ /* 0x0003e2000c101b36 */
[----:B------:R-:W-:-:S03]  /*22d90*/  ISETP.GE.AND P2, PT, R46, UR4, PT ;  /* 0x000000042e007c0c */ /* 0x000fc6000bf46270 */
[----:B------:R0:W-:Y:S04]  /*22da0*/  @!P3 ST.E.64 desc[UR54][R4.64], R6 ;  /* 0x000000060400b985 */ /* 0x0001e8000c101b36 */
[----:B------:R-:W5:Y:S01]  /*22db0*/  LDL R8, [R1+0x48] ;  /* 0x0000480001087983 */ /* 0x000f620000100800 */
[----:B-1----:R-:W-:-:S03]  /*22dc0*/  @!P1 LEA R2, P5, R45, R43, 0x2 ;  /* 0x0000002b2d029211 */ /* 0x002fc600078a10ff */
[----:B------:R-:W5:Y:S01]  /*22dd0*/  LDL R12, [R1+0x4c] ;  /* 0x00004c00010c7983 */ /* 0x000f620000100800 */
[----:B------:R-:W-:Y:S01]  /*22de0*/  @!P1 LEA.HI.X R3, R45, R41, R56, 0x2, P5 ;  /* 0x000000292d039211 */ /* 0x000fe200028f1438 */
[----:B0-----:R-:W-:Y:S02]  /*22df0*/  @!P1 IMAD.MOV.U32 R4, RZ, RZ, R85 ;  /* 0x000000ffff049224 */ /* 0x001fe400078e0055 */
[----:B------:R-:W5:Y:S01]  /*22e00*/  LDL R45, [R1+0xa4] ;  /* 0x0000a400012d7983 */ /* 0x000f620000100800 */
[----:B------:R-:W-:Y:S01]  /*22e10*/  @!P1 IMAD.MOV.U32 R5, RZ, RZ, R9 ;  /* 0x000000ffff059224 */ /* 0x000fe200078e0009 */
[----:B------:R-:W-:Y:S01]  /*22e20*/  @!P0 LEA R6, P4, R50, R43, 0x2 ;  /* 0x0000002b32068211 */ /* 0x000fe200078810ff */
[----:B------:R-:W-:Y:S01]  /*22e30*/  @!P0 IMAD.MOV.U32 R85, RZ, RZ, R84 ;  /* 0x000000ffff558224 */ /* 0x000fe200078e0054 */
[----:B------:R-:W5:Y:S04]  /*22e40*/  LDL R13, [R1+0x9c] ;  /* 0x00009c00010d7983 */ /* 0x000f680000100800 */
[----:B------:R0:W-:Y:S01]  /*22e50*/  @!P1 ST.E.64 desc[UR54][R2.64], R4 ;  /* 0x0000000402009985 */ /* 0x0001e2000c101b36 */
[----:B------:R-:W-:-:S02]  /*22e60*/  ISETP.GE.AND P1, PT, R11, UR4, PT ;  /* 0x000000040b007c0c */ /* 0x000fc4000bf26270 */
[----:B------:R-:W-:Y:S01]  /*22e70*/  @!P0 LEA.HI.X R7, R50, R41, R51, 0x2, P4 ;  /* 0x0000002932078211 */ /* 0x000fe200020f1433 */
[----:B------:R-:W5:Y:S01]  /*22e80*/  LDL R9, [R1+0x34] ;  /* 0x0000340001097983 */ /* 0x000f620000100800 */
[----:B------:R-:W-:Y:S02]  /*22e90*/  @!P0 MOV R84, R86 ;  /* 0x0000005600548202 */ /* 0x000fe40000000f00 */
[C---:B0-----:R-:W-:Y:S01]  /*22ea0*/  @!P2 LEA R2, P5, R46.reuse, R43, 0x2 ;  /* 0x0000002b2e02a211 */ /* 0x041fe200078a10ff */
[----:B------:R-:W-:Y:S02]  /*22eb0*/  @!P2 IMAD.MOV.U32 R4, RZ, RZ, R89 ;  /* 0x000000ffff04a224 */ /* 0x000fe400078e0059 */
[----:B------:R-:W-:Y:S01]  /*22ec0*/  @!P2 IMAD.MOV.U32 R5, RZ, RZ, R87 ;  /* 0x000000ffff05a224 */ /* 0x000fe200078e0057 */
[----:B------:R-:W-:Y:S01]  /*22ed0*/  @!P2 LEA.HI.X R3, R46, R41, R48, 0x2, P5 ;  /* 0x000000292e03a211 */ /* 0x000fe200028f1430 */
[----:B------:R-:W-:Y:S04]  /*22ee0*/  @!P0 ST.E.64 desc[UR54][R6.64], R84 ;  /* 0x0000005406008985 */ /* 0x000fe8000c101b36 */
[----:B------:R0:W-:Y:S01]  /*22ef0*/  @!P2 ST.E.64 desc[UR54][R2.64], R4 ;  /* 0x000000040200a985 */ /* 0x0001e2000c101b36 */
[----:B------:R-:W-:-:S03]  /*22f00*/  ISETP.GE.AND P3, PT, R47, UR4, PT ;  /* 0x000000042f007c0c */ /* 0x000fc6000bf66270 */
[----:B------:R-:W5:Y:S04]  /*22f10*/  LDL R48, [R1+0x44] ;  /* 0x0000440001307983 */ /* 0x000f680000100800 */
[----:B------:R-:W5:Y:S01]  /*22f20*/  LDL R46, [R1+0x40] ;  /* 0x00004000012e7983 */ /* 0x000f620000100800 */
[----:B0-----:R-:W-:-:S04]  /*22f30*/  @!P1 LEA R2, P5, R11, R43, 0x2 ;  /* 0x0000002b0b029211 */ /* 0x001fc800078a10ff */
[----:B---3--:R-:W-:Y:S02]  /*22f40*/  @!P1 LEA.HI.X R3, R11, R41, R14, 0x2, P5 ;  /* 0x000000290b039211 */ /* 0x008fe400028f140e */
[----:B------:R-:W3:Y:S01]  /*22f50*/  LDL R11, [R1+0x98] ;  /* 0x00009800010b7983 */ /* 0x000ee20000100800 */
[----:B--2---:R-:W-:Y:S02]  /*22f60*/  ISETP.GE.AND P0, PT, R0, UR4, PT ;  /* 0x0000000400007c0c */ /* 0x004fe4000bf06270 */
[----:B------:R-:W-:Y:S01]  /*22f70*/  @!P3 LEA R6, P4, R47, R43, 0x2 ;  /* 0x0000002b2f06b211 */ /* 0x000fe200078810ff */
[----:B------:R-:W-:Y:S01]  /*22f80*/  @!P3 IMAD.MOV.U32 R89, RZ, RZ, R88 ;  /* 0x000000ffff59b224 */ /* 0x000fe200078e0058 */
[----:B----4-:R-:W-:Y:S01]  /*22f90*/  ISETP.GE.AND P2, PT, R15, UR4, PT ;  /* 0x000000040f007c0c */ /* 0x010fe2000bf46270 */
[----:B------:R-:W-:Y:S01]  /*22fa0*/  @!P3 IMAD.MOV.U32 R88, RZ, RZ, R96 ;  /* 0x000000ffff58b224 */ /* 0x000fe200078e0060 */
[----:B------:R-:W2:Y:S01]  /*22fb0*/  LDL R14, [R1+0x38] ;  /* 0x00003800010e7983 */ /* 0x000ea20000100800 */
[----:B------:R-:W-:-:S02]  /*22fc0*/  @!P1 IMAD.MOV.U32 R4, RZ, RZ, R99 ;  /* 0x000000ffff049224 */ /* 0x000fc400078e0063 */
[----:B------:R-:W-:Y:S01]  /*22fd0*/  @!P1 IMAD.MOV.U32 R5, RZ, RZ, R97 ;  /* 0x000000ffff059224 */ /* 0x000fe200078e0061 */
[----:B-----5:R-:W-:Y:S02]  /*22fe0*/  @!P3 LEA.HI.X R7, R47, R41, R49, 0x2, P4 ;  /* 0x000000292f07b211 */ /* 0x020fe400020f1431 */
[----:B------:R-:W4:Y:S04]  /*22ff0*/  LDL R49, [R1+0x94] ;  /* 0x0000940001317983 */ /* 0x000f280000100800 */
[----:B------:R0:W-:Y:S04]  /*23000*/  @!P3 ST.E.64 desc[UR54][R6.64], R88 ;  /* 0x000000580600b985 */ /* 0x0001e8000c101b36 */
[----:B------:R-:W5:Y:S01]  /*23010*/  LDL R47, [R1+0x90] ;  /* 0x00009000012f7983 */ /* 0x000f620000100800 */
[----:B------:R-:W-:Y:S01]  /*23020*/  @!P0 IMAD.MOV.U32 R99, RZ, RZ, R98 ;  /* 0x000000ffff638224 */ /* 0x000fe200078e0062 */
[----:B------:R-:W-:-:S02]  /*23030*/  @!P0 MOV R98, R100 ;  /* 0x0000006400628202 */ /* 0x000fc40000000f00 */
[----:B------:R1:W-:Y:S01]  /*23040*/  @!P1 ST.E.64 desc[UR54][R2.64], R4 ;  /* 0x0000000402009985 */ /* 0x0003e2000c101b36 */
[-C--:B0-----:R-:W-:Y:S02]  /*23050*/  @!P0 LEA R6, P4, R0, R43.reuse, 0x2 ;  /* 0x0000002b00068211 */ /* 0x081fe400078810ff */
[----:B------:R-:W-:Y:S02]  /*23060*/  ISETP.GE.AND P1, PT, R8, UR4, PT ;  /* 0x0000000408007c0c */ /* 0x000fe4000bf26270 */
[----:B------:R-:W-:Y:S02]  /*23070*/  ISETP.GE.AND P3, PT, R12, UR4, PT ;  /* 0x000000040c007c0c */ /* 0x000fe4000bf66270 */
[C---:B-1----:R-:W-:Y:S02]  /*23080*/  @!P2 LEA R2, P5, R15.reuse, R43, 0x2 ;  /* 0x0000002b0f02a211 */ /* 0x042fe400078a10ff */
[-C--:B------:R-:W-:Y:S02]  /*23090*/  @!P0 LEA.HI.X R7, R0, R41.reuse, R45, 0x2, P4 ;  /* 0x0000002900078211 */ /* 0x080fe400020f142d */
[----:B------:R-:W5:Y:S01]  /*230a0*/  LDL R0, [R1+0x30] ;  /* 0x0000300001007983 */ /* 0x000f620000100800 */
[----:B------:R-:W-:-:S03]  /*230b0*/  @!P2 LEA.HI.X R3, R15, R41, R36, 0x2, P5 ;  /* 0x000000290f03a211 */ /* 0x000fc600028f1424 */
[----:B------:R-:W5:Y:S01]  /*230c0*/  LDL R45, [R1+0x8c] ;  /* 0x00008c00012d7983 */ /* 0x000f620000100800 */
[----:B------:R-:W-:Y:S02]  /*230d0*/  @!P2 IMAD.MOV.U32 R4, RZ, RZ, R103 ;  /* 0x000000ffff04a224 */ /* 0x000fe400078e0067 */
[----:B------:R-:W-:Y:S01]  /*230e0*/  @!P2 IMAD.MOV.U32 R5, RZ, RZ, R101 ;  /* 0x000000ffff05a224 */ /* 0x000fe200078e0065 */
[----:B------:R-:W5:Y:S04]  /*230f0*/  LDL R36, [R1+0x88] ;  /* 0x0000880001247983 */ /* 0x000f680000100800 */
[----:B------:R0:W-:Y:S04]  /*23100*/  @!P0 ST.E.64 desc[UR54][R6.64], R98 ;  /* 0x0000006206008985 */ /* 0x0001e8000c101b36 */
[----:B------:R1:W-:Y:S04]  /*23110*/  @!P2 ST.E.64 desc[UR54][R2.64], R4 ;  /* 0x000000040200a985 */ /* 0x0003e8000c101b36 */
[----:B------:R-:W5:Y:S01]  /*23120*/  LDL R15, [R1+0x2c] ;  /* 0x00002c00010f7983 */ /* 0x000f620000100800 */
[----:B0-----:R-:W-:-:S04]  /*23130*/  @!P3 LEA R6, P0, R12, R43, 0x2 ;  /* 0x0000002b0c06b211 */ /* 0x001fc800078010ff */
[----:B------:R-:W-:Y:S02]  /*23140*/  @!P3 LEA.HI.X R7, R12, R41, R13, 0x2, P0 ;  /* 0x000000290c07b211 */ /* 0x000fe400000f140d */
[----:B------:R-:W5:Y:S01]  /*23150*/  LDL R12, [R1+0x84] ;  /* 0x00008400010c7983 */ /* 0x000f620000100800 */
[----:B-1----:R-:W-:-:S03]  /*23160*/  @!P1 LEA R2, P5, R8, R43, 0x2 ;  /* 0x0000002b08029211 */ /* 0x002fc600078a10ff */
[----:B------:R-:W5:Y:S01]  /*23170*/  LDL R13, [R1+0x1c] ;  /* 0x00001c00010d7983 */ /* 0x000f620000100800 */
[----:B------:R-:W-:Y:S02]  /*23180*/  @!P3 IMAD.MOV.U32 R103, RZ, RZ, R102 ;  /* 0x000000ffff67b224 */ /* 0x000fe400078e0066 */
[----:B------:R-:W-:-:S05]  /*23190*/  @!P3 IMAD.MOV.U32 R102, RZ, RZ, R104 ;  /* 0x000000ffff66b224 */ /* 0x000fca00078e0068 */
[----:B------:R-:W-:Y:S01]  /*231a0*/  @!P3 ST.E.64 desc[UR54][R6.64], R102 ;  /* 0x000000660600b985 */ /* 0x000fe2000c101b36 */
[----:B---3--:R-:W-:-:S03]  /*231b0*/  @!P1 LEA.HI.X R3, R8, R41, R11, 0x2, P5 ;  /* 0x0000002908039211 */ /* 0x008fc600028f140b */
[----:B------:R-:W3:Y:S01]  /*231c0*/  LDL R8, [R1+0x80] ;  /* 0x0000800001087983 */ /* 0x000ee20000100800 */
[----:B------:R-:W-:Y:S02]  /*231d0*/  @!P1 IMAD.MOV.U32 R11, RZ, RZ, R10 ;  /* 0x000000ffff0b9224 */ /* 0x000fe400078e000a */
[----:B------:R-:W-:-:S05]  /*231e0*/  @!P1 IMAD.MOV.U32 R10, RZ, RZ, R21 ;  /* 0x000000ffff0a9224 */ /* 0x000fca00078e0015 */
[----:B------:R0:W-:Y:S04]  /*231f0*/  @!P1 ST.E.64 desc[UR54][R2.64], R10 ;  /* 0x0000000a02009985 */ /* 0x0001e8000c101b36 */
[----:B0-----:R-:W3:Y:S01]  /*23200*/  LDL R11, [R1+0x7c] ;  /* 0x00007c00010b7983 */ /* 0x001ee20000100800 */
[----:B------:R-:W-:Y:S02]  /*23210*/  ISETP.GE.AND P4, PT, R48, UR4, PT ;  /* 0x0000000430007c0c */ /* 0x000fe4000bf86270 */
[----:B------:R-:W-:Y:S02]  /*23220*/  ISETP.GE.AND P2, PT, R46, UR4, PT ;  /* 0x000000042e007c0c */ /* 0x000fe4000bf46270 */
[----:B------:R-:W-:Y:S02]  /*23230*/  ISETP.GE.AND P0, PT, R37, UR4, PT ;  /* 0x0000000425007c0c */ /* 0x000fe4000bf06270 */
[----:B--2---:R-:W-:-:S07]  /*23240*/  ISETP.GE.AND P3, PT, R14, UR4, PT ;  /* 0x000000040e007c0c */ /* 0x004fce000bf66270 */
[C---:B------:R-:W-:Y:S01]  /*23250*/  @!P4 LEA R4, P5, R48.reuse, R43, 0x2 ;  /* 0x0000002b3004c211 */ /* 0x040fe200078a10ff */
[----:B------:R-:W-:Y:S01]  /*23260*/  @!P4 IMAD.MOV.U32 R21, RZ, RZ, R20 ;  /* 0x000000ffff15c224 */ /* 0x000fe200078e0014 */
[----:B------:R-:W-:Y:S02]  /*23270*/  @!P4 MOV R20, R24 ;  /* 0x000000180014c202 */ /* 0x000fe40000000f00 */
[----:B----4-:R-:W-:Y:S02]  /*23280*/  @!P4 LEA.HI.X R5, R48, R41, R49, 0x2, P5 ;  /* 0x000000293005c211 */ /* 0x010fe400028f1431 */
[----:B------:R-:W-:-:S03]  /*23290*/  @!P2 LEA R2, P1, R46, R43, 0x2 ;  /* 0x0000002b2e02a211 */ /* 0x000fc600078210ff */
[----:B------:R0:W-:Y:S01]  /*232a0*/  @!P4 ST.E.64 desc[UR54][R4.64], R20 ;  /* 0x000000140400c985 */ /* 0x0001e2000c101b36 */
[----:B-----5:R-:W-:Y:S02]  /*232b0*/  @!P2 LEA.HI.X R3, R46, R41, R47, 0x2, P1 ;  /* 0x000000292e03a211 */ /* 0x020fe400008f142f */
[----:B------:R-:W-:Y:S02]  /*232c0*/  ISETP.GE.AND P1, PT, R9, UR4, PT ;  /* 0x0000000409007c0c */ /* 0x000fe4000bf26270 */
[C---:B------:R-:W-:Y:S01]  /*232d0*/  @!P0 LEA R6, P4, R37.reuse, R43, 0x2 ;  /* 0x0000002b25068211 */ /* 0x040fe200078810ff */
[----:B0-----:R-:W-:Y:S02]  /*232e0*/  @!P2 IMAD.MOV.U32 R4, RZ, RZ, R27 ;  /* 0x000000ffff04a224 */ /* 0x001fe400078e001b */
[----:B------:R-:W-:Y:S01]  /*232f0*/  @!P2 IMAD.MOV.U32 R5, RZ, RZ, R25 ;  /* 0x000000ffff05a224 */ /* 0x000fe200078e0019 */
[----:B------:R-:W-:Y:S01]  /*23300*/  @!P0 LEA.HI.X R7, R37, R41, R45, 0x2, P4 ;  /* 0x0000002925078211 */ /* 0x000fe200020f142d */
[----:B------:R-:W-:-:S03]  /*23310*/  @!P0 IMAD.MOV.U32 R27, RZ, RZ, R26 ;  /* 0x000000ffff1b8224 */ /* 0x000fc600078e001a */
[----:B------:R0:W-:Y:S01]  /*23320*/  @!P2 ST.E.64 desc[UR54][R2.64], R4 ;  /* 0x000000040200a985 */ /* 0x0001e2000c101b36 */
[----:B------:R-:W-:Y:S01]  /*23330*/  ISETP.GE.AND P2, PT, R0, UR4, PT ;  /* 0x0000000400007c0c */ /* 0x000fe2000bf46270 */
[----:B------:R-:W-:-:S05]  /*23340*/  @!P0 IMAD.MOV.U32 R26, RZ, RZ, R28 ;  /* 0x000000ffff1a8224 */ /* 0x000fca00078e001c */
[----:B------:R1:W-:Y:S01]  /*23350*/  @!P0 ST.E.64 desc[UR54][R6.64], R26 ;  /* 0x0000001a06008985 */ /* 0x0003e2000c101b36 */
[C---:B0-----:R-:W-:Y:S01]  /*23360*/  @!P3 LEA R2, P5, R14.reuse, R43, 0x2 ;  /* 0x0000002b0e02b211 */ /* 0x041fe200078a10ff */
[----:B------:R-:W-:Y:S02]  /*23370*/  @!P3 IMAD.MOV.U32 R4, RZ, RZ, R106 ;  /* 0x000000ffff04b224 */ /* 0x000fe400078e006a */
[----:B------:R-:W-:Y:S01]  /*23380*/  @!P3 IMAD.MOV.U32 R5, RZ, RZ, R29 ;  /* 0x000000ffff05b224 */ /* 0x000fe200078e001d */
[----:B------:R-:W-:Y:S02]  /*23390*/  @!P3 LEA.HI.X R3, R14, R41, R36, 0x2, P5 ;  /* 0x000000290e03b211 */ /* 0x000fe400028f1424 */
[----:B-1----:R-:W-:-:S03]  /*233a0*/  @!P1 LEA R6, P0, R9, R43, 0x2 ;  /* 0x0000002b09069211 */ /* 0x002fc600078010ff */
[----:B------:R0:W-:Y:S01]  /*233b0*/  @!P3 ST.E.64 desc[UR54][R2.64], R4 ;  /* 0x000000040200b985 */ /* 0x0001e2000c101b36 */
[----:B------:R-:W-:Y:S01]  /*233c0*/  @!P1 LEA.HI.X R7, R9, R41, R12, 0x2, P0 ;  /* 0x0000002909079211 */ /* 0x000fe200000f140c */
[C---:B------:R-:W-:Y:S01]  /*233d0*/  VIADD R10, R44.reuse, 0xa8 ;  /* 0x000000a82c0a7836 */ /* 0x040fe20000000000 */
[----:B------:R-:W-:Y:S02]  /*233e0*/  ISETP.GE.AND P3, PT, R15, UR4, PT ;  /* 0x000000040f007c0c */ /* 0x000fe4000bf66270 */
[----:B------:R-:W-:Y:S01]  /*233f0*/  ISETP.GE.AND P0, PT, R13, UR4, PT ;  /* 0x000000040d007c0c */ /* 0x000fe2000bf06270 */
[----:B------:R-:W-:Y:S01]  /*23400*/  VIADD R12, R44, 0xb0 ;  /* 0x000000b02c0c7836 */ /* 0x000fe20000000000 */
[----:B0-----:R-:W-:Y:S01]  /*23410*/  @!P1 MOV R4, R107 ;  /* 0x0000006b00049202 */ /* 0x001fe20000000f00 */
[----:B------:R-:W-:Y:S01]  /*23420*/  @!P1 IMAD.MOV.U32 R5, RZ, RZ, R105 ;  /* 0x000000ffff059224 */ /* 0x000fe200078e0069 */
[----:B------:R-:W-:-:S04]  /*23430*/  @!P2 LEA R2, P4, R0, R43, 0x2 ;  /* 0x0000002b0002a211 */ /* 0x000fc800078810ff */
[----:B------:R0:W-:Y:S01]  /*23440*/  @!P1 ST.E.64 desc[UR54][R6.64], R4 ;  /* 0x0000000406009985 */ /* 0x0001e2000c101b36 */
[----:B------:R-:W-:Y:S01]  /*23450*/  ISETP.GE.AND P1, PT, R10, UR4, PT ;  /* 0x000000040a007c0c */ /* 0x000fe2000bf26270 */
[----:B0-----:R-:W-:Y:S02]  /*23460*/  @!P2 IMAD.MOV.U32 R4, RZ, RZ, R110 ;  /* 0x000000ffff04a224 */ /* 0x001fe400078e006e */
[----:B------:R-:W-:Y:S02]  /*23470*/  @!P2 IMAD.MOV.U32 R5, RZ, RZ, R108 ;  /* 0x000000ffff05a224 */ /* 0x000fe400078e006c */
[----:B------:R-:W-:Y:S01]  /*23480*/  VIADD R14, R44, 0xb8 ;  /* 0x000000b82c0e7836 */ /* 0x000fe20000000000 */
[----:B---3--:R-:W-:-:S05]  /*23490*/  @!P2 LEA.HI.X R3, R0, R41, R8, 0x2, P4 ;  /* 0x000000290003a211 */ /* 0x008fca00020f1408 */
[----:B------:R0:W-:Y:S01]  /*234a0*/  @!P2 ST.E.64 desc[UR54][R2.64], R4 ;  /* 0x000000040200a985 */ /* 0x0001e2000c101b36 */
[----:B------:R-:W-:Y:S02]  /*234b0*/  ISETP.GE.AND P2, PT, R12, UR4, PT ;  /* 0x000000040c007c0c */ /* 0x000fe4000bf46270 */
[-C--:B------:R-:W-:Y:S02]  /*234c0*/  @!P3 LEA R8, P5, R15, R43.reuse, 0x2 ;  /* 0x0000002b0f08b211 */ /* 0x080fe400078a10ff */
[----:B------:R-:W-:Y:S02]  /*234d0*/  SHF.R.S32.HI R0, RZ, 0x1f, R13 ;  /* 0x0000001fff007819 */ /* 0x000fe4000001140d */
[----:B------:R-:W-:-:S04]  /*234e0*/  @!P0 LEA R6, P4, R13, R43, 0x2 ;  /* 0x0000002b0d068211 */ /* 0x000fc800078810ff */
[----:B------:R-:W-:Y:S02]  /*234f0*/  @!P0 LEA.HI.X R7, R13, R41, R0, 0x2, P4 ;  /* 0x000000290d078211 */ /* 0x000fe400020f1400 */
[C---:B0-----:R-:W-:Y:S02]  /*23500*/  @!P1 LEA R4, P4, R10.reuse, R43, 0x2 ;  /* 0x0000002b0a049211 */ /* 0x041fe400078810ff */
[-C--:B------:R-:W-:Y:S02]  /*23510*/  @!P3 LEA.HI.X R9, R15, R41.reuse, R11, 0x2, P5 ;  /* 0x000000290f09b211 */ /* 0x080fe400028f140b */
[----:B------:R-:W-:Y:S02]  /*23520*/  SHF.R.S32.HI R11, RZ, 0x1f, R10 ;  /* 0x0000001fff0b7819 */ /* 0x000fe4000001140a */
[----:B------:R-:W-:Y:S02]  /*23530*/  SHF.R.S32.HI R0, RZ, 0x1f, R12 ;  /* 0x0000001fff007819 */ /* 0x000fe4000001140c */
[----:B------:R-:W-:-:S02]  /*23540*/  @!P1 LEA.HI.X R5, R10, R41, R11, 0x2, P4 ;  /* 0x000000290a059211 */ /* 0x000fc400020f140b */
[----:B------:R-:W-:Y:S01]  /*23550*/  @!P2 LEA R2, P4, R12, R43, 0x2 ;  /* 0x0000002b0c02a211 */ /* 0x000fe200078810ff */
[----:B------:R-:W-:-:S03]  /*23560*/  @!P3 IMAD.MOV.U32 R13, RZ, RZ, R109 ;  /* 0x000000ffff0db224 */ /* 0x000fc600078e006d */
[----:B------:R-:W-:Y:S01]  /*23570*/  @!P2 LEA.HI.X R3, R12, R41, R0, 0x2, P4 ;  /* 0x000000290c03a211 */ /* 0x000fe200020f1400 */
[----:B------:R-:W-:Y:S01]  /*23580*/  @!P3 IMAD.MOV.U32 R12, RZ, RZ, R111 ;  /* 0x000000ffff0cb224 */ /* 0x000fe200078e006f */
[----:B------:R-:W-:-:S04]  /*23590*/  ISETP.GE.AND P5, PT, R14, UR4, PT ;  /* 0x000000040e007c0c */ /* 0x000fc8000bfa6270 */
[----:B------:R0:W-:Y:S01]  /*235a0*/  @!P3 ST.E.64 desc[UR54][R8.64], R12 ;  /* 0x0000000c0800b985 */ /* 0x0001e2000c101b36 */
[----:B------:R-:W-:Y:S02]  /*235b0*/  SHF.R.S32.HI R0, RZ, 0x1f, R14 ;  /* 0x0000001fff007819 */ /* 0x000fe4000001140e */
[----:B0-----:R-:W-:Y:S01]  /*235c0*/  @!P0 MOV R8, R114 ;  /* 0x0000007200088202 */ /* 0x001fe20000000f00 */
[----:B------:R-:W-:-:S05]  /*235d0*/  @!P0 IMAD.MOV.U32 R9, RZ, RZ, R112 ;  /* 0x000000ffff098224 */ /* 0x000fca00078e0070 */
[C---:B------:R-:W-:Y:S01]  /*235e0*/  @!P5 LEA R10, P4, R14.reuse, R43, 0x2 ;  /* 0x0000002b0e0ad211 */ /* 0x040fe200078810ff */
[----:B------:R0:W-:Y:S03]  /*235f0*/  @!P0 ST.E.64 desc[UR54][R6.64], R8 ;  /* 0x0000000806008985 */ /* 0x0001e6000c101b36 */
[----:B------:R-:W-:Y:S01]  /*23600*/  @!P5 LEA.HI.X R11, R14, R41, R0, 0x2, P4 ;  /* 0x000000290e0bd211 */ /* 0x000fe200020f1400 */
[----:B0-----:R-:W-:Y:S02]  /*23610*/  @!P1 IMAD.MOV.U32 R6, RZ, RZ, R115 ;  /* 0x000000ffff069224 */ /* 0x001fe400078e0073 */
[----:B------:R-:W-:-:S05]  /*23620*/  @!P1 IMAD.MOV.U32 R7, RZ, RZ, R113 ;  /* 0x000000ffff079224 */ /* 0x000fca00078e0071 */
[----:B------:R0:W-:Y:S02]  /*23630*/  @!P1 ST.E.64 desc[UR54][R4.64], R6 ;  /* 0x0000000604009985 */ /* 0x0001e4000c101b36 */
[----:B0-----:R-:W-:Y:S02]  /*23640*/  @!P2 IMAD.MOV.U32 R4, RZ, RZ, R118 ;  /* 0x000000ffff04a224 */ /* 0x001fe400078e0076 */
[----:B------:R-:W-:Y:S02]  /*23650*/  @!P2 IMAD.MOV.U32 R5, RZ, RZ, R116 ;  /* 0x000000ffff05a224 */ /* 0x000fe400078e0074 */
[----:B------:R-:W-:Y:S02]  /*23660*/  @!P5 IMAD.MOV.U32 R6, RZ, RZ, R119 ;  /* 0x000000ffff06d224 */ /* 0x000fe400078e0077 */
[----:B------:R-:W-:Y:S01]  /*23670*/  @!P5 IMAD.MOV.U32 R7, RZ, RZ, R117 ;  /* 0x000000ffff07d224 */ /* 0x000fe200078e0075 */
[----:B------:R3:W-:Y:S04]  /*23680*/  @!P2 ST.E.64 desc[UR54][R2.64], R4 ;  /* 0x000000040200a985 */ /* 0x0007e8000c101b36 */
[----:B------:R3:W-:Y:S02]  /*23690*/  @!P5 ST.E.64 desc[UR54][R10.64], R6 ;  /* 0x000000060a00d985 */ /* 0x0007e4000c101b36 */
.L_x_517:
[----:B------:R-:W-:Y:S05]  /*236a0*/  BSYNC B1 ;  /* 0x0000000000017941 */ /* 0x000fea0003800000 */
.L_x_516:
[----:B------:R-:W-:-:S03]  /*236b0*/  UMOV UR4, 0xffffffff ;  /* 0xffffffff00047882 */ /* 0x000fc60000000000 */
[----:B------:R-:W-:Y:S05]  /*236c0*/  BRA.DIV UR4, `(.L_x_518) ;  /* 0x000000ce04847947 */ /* 0x000fea000b800000 */
[----:B0-----:R-:W0:Y:S04]  /*236d0*/  SHFL.IDX PT, R42, R42, 0x1, 0x1c1f ;  /* 0x003c1f002a2a7f89 */ /* 0x001e2800000e0000 */
[----:B------:R4:W0:Y:S02]  /*236e0*/  SHFL.IDX PT, R14, R40, 0x1, 0x1c1f ;  /* 0x003c1f00280e7f89 */ /* 0x00082400000e0000 */
.L_x_812:
[----:B------:R-:W-:-:S13]  /*236f0*/  ISETP.GE.AND P0, PT, R39, R38, PT ;  /* 0x000000262700720c */ /* 0x000fda0003f06270 */
[----:B------:R-:W-:Y:S05]  /*23700*/  @P0 BRA `(.L_x_514) ;  /* 0x0000001800a00947 */ /* 0x000fea0003800000 */
[----:B------:R-:W5:Y:S01]  /*23710*/  LDL R58, [R1+0xc0] ;  /* 0x0000c000013a7983 */ /* 0x000f620000100800 */
[----:B------:R-:W-:-:S03]  /*23720*/  ULDC UR4, c[0x0][0xac8] ;  /* 0x0002b20000047ab9 */ /* 0x000fc60000000800 */
[----:B------:R-:W5:Y:S04]  /*23730*/  LDL R46, [R1+0xb0] ;  /* 0x0000b000012e7983 */ /* 0x000f680000100800 */
[----:B----4-:R-:W4:Y:S04]  /*23740*/  LDL R40, [R1+0xa0] ;  /* 0x0000a00001287983 */ /* 0x010f280000100800 */
[----:B------:R-:W4:Y:S04]  /*23750*/  LDL R21, [R1+0x44] ;  /* 0x0000440001157983 */ /* 0x000f280000100800 */
[----:B------:R-:W4:Y:S04]  /*23760*/  LDL R12, [R1] ;  /* 0x00000000010c7983 */ /* 0x000f280000100800 */
[----:B------:R-:W4:Y:S04]  /*23770*/  LDL R60, [R1+0x74] ;  /* 0x00007400013c7983 */ /* 0x000f280000100800 */
        /* <DEDUP_REMOVED lines=10> */
[----:B--2---:R-:W2:Y:S04]  /*23820*/  LDL R43, [R1+0xac] ;  /* 0x0000ac00012b7983 */ /* 0x004ea80000100800 */
[----:B------:R-:W2:Y:S04]  /*23830*/  LDL R9, [R1+0x48] ;  /* 0x0000480001097983 */ /* 0x000ea80000100800 */
[----:B------:R-:W2:Y:S04]  /*23840*/  LDL R59, [R1+0x60] ;  /* 0x00006000013b7983 */ /* 0x000ea80000100800 */
[----:B------:R-:W2:Y:S04]  /*23850*/  LDL R24, [R1+0xa8] ;  /* 0x0000a80001187983 */ /* 0x000ea80000100800 */
[----:B---3--:R-:W3:Y:S04]  /*23860*/  LDL R10, [R1+0x80] ;  /* 0x00008000010a7983 */ /* 0x008ee80000100800 */
[----:B------:R-:W3:Y:S04]  /*23870*/  LDL R11, [R1+0x98] ;  /* 0x00009800010b7983 */ /* 0x000ee80000100800 */
        /* <DEDUP_REMOVED lines=9> */
[----:B-1----:R-:W3:Y:S04]  /*23910*/  LDL R41, [R1+0x94] ;  /* 0x0000940001297983 */ /* 0x002ee80000100800 */
[----:B------:R-:W3:Y:S04]  /*23920*/  LDL R25, [R1+0x34] ;  /* 0x0000340001197983 */ /* 0x000ee80000100800 */
[----:B------:R-:W3:Y:S04]  /*23930*/  LDL R29, [R1+0x8c] ;  /* 0x00008c00011d7983 */ /* 0x000ee80000100800 */
[----:B------:R-:W3:Y:S04]  /*23940*/  LDL R0, [R1+0x30] ;  /* 0x0000300001007983 */ /* 0x000ee80000100800 */
[----:B------:R-:W3:Y:S04]  /*23950*/  LDL R27, [R1+0x88] ;  /* 0x00008800011b7983 */ /* 0x000ee80000100800 */
[----:B------:R-:W3:Y:S04]  /*23960*/  LDL R20, [R1+0x2c] ;  /* 0x00002c0001147983 */ /* 0x000ee80000100800 */
[----:B------:R-:W3:Y:S04]  /*23970*/  LDL R26, [R1+0x84] ;  /* 0x00008400011a7983 */ /* 0x000ee80000100800 */
[----:B------:R-:W3:Y:S01]  /*23980*/  LDL R15, [R1+0x1c] ;  /* 0x00001c00010f7983 */ /* 0x000ee20000100800 */
[----:B-----5:R-:W-:-:S02]  /*23990*/  IMAD.MOV.U32 R86, RZ, RZ, R58 ;  /* 0x000000ffff567224 */ /* 0x020fc400078e003a */
[----:B------:R-:W-:Y:S02]  /*239a0*/  IMAD.MOV.U32 R58, RZ, RZ, R46 ;  /* 0x000000ffff3a7224 */ /* 0x000fe400078e002e */
[----:B----4-:R-:W-:Y:S02]  /*239b0*/  IMAD.MOV.U32 R46, RZ, RZ, R40 ;  /* 0x000000ffff2e7224 */ /* 0x010fe400078e0028 */
[----:B------:R-:W-:Y:S02]  /*239c0*/  IMAD.MOV.U32 R40, RZ, RZ, R21 ;  /* 0x000000ffff287224 */ /* 0x000fe400078e0015 */
[----:B------:R-:W4:Y:S01]  /*239d0*/  LDL R21, [R1+0x7c] ;  /* 0x00007c0001157983 */ /* 0x000f220000100800 */
[----:B------:R-:W-:Y:S02]  /*239e0*/  ISETP.GE.AND P4, PT, R12, UR4, PT ;  /* 0x000000040c007c0c */ /* 0x000fe4000bf86270 */
[----:B------:R-:W-:Y:S02]  /*239f0*/  ISETP.GE.AND P1, PT, R60, UR4, PT ;  /* 0x000000043c007c0c */ /* 0x000fe4000bf26270 */
[----:B------:R-:W-:-:S09]  /*23a00*/  ISETP.GE.AND P2, PT, R85, UR4, PT ;  /* 0x0000000455007c0c */ /* 0x000fd2000bf46270 */
[-C--:B0-----:R-:W-:Y:S01]  /*23a10*/  @!P4 MOV R4, R14.reuse ;  /* 0x0000000e0004c202 */ /* 0x081fe20000000f00 */
[----:B------:R-:W-:Y:S01]  /*23a20*/  @!P4 IMAD.MOV.U32 R5, RZ, RZ, R42 ;  /* 0x000000ffff05c224 */ /* 0x000fe200078e002a */
[----:B------:R-:W-:Y:S01]  /*23a30*/  ISETP.GE.AND P3, PT, R62, UR4, PT ;  /* 0x000000043e007c0c */ /* 0x000fe2000bf66270 */
[----:B------:R-:W-:Y:S02]  /*23a40*/  @!P4 IMAD.MOV.U32 R6, RZ, RZ, R32 ;  /* 0x000000ffff06c224 */ /* 0x000fe400078e0020 */
[----:B------:R-:W-:Y:S01]  /*23a50*/  @!P4 IMAD.WIDE R4, R12, 0x4, R4 ;  /* 0x000000040c04c825 */ /* 0x000fe200078e0204 */
[----:B------:R-:W-:-:S03]  /*23a60*/  @!P1 LEA R2, P0, R60, R14, 0x2 ;  /* 0x0000000e3c029211 */ /* 0x000fc600078010ff */
[----:B------:R-:W-:Y:S01]  /*23a70*/  @!P4 IMAD.MOV.U32 R7, RZ, RZ, R30 ;  /* 0x000000ffff07c224 */ /* 0x000fe200078e001e */
[----:B------:R-:W-:-:S04]  /*23a80*/  @!P1 LEA.HI.X R3, R60, R42, R84, 0x2, P0 ;  /* 0x0000002a3c039211 */ /* 0x000fc800000f1454 */
[----:B------:R0:W-:Y:S01]  /*23a90*/  @!P4 ST.E.64 desc[UR54][R4.64], R6 ;  /* 0x000000060400c985 */ /* 0x0001e2000c101b36 */
[----:B------:R-:W-:Y:S01]  /*23aa0*/  ISETP.GE.AND P0, PT, R63, UR4, PT ;  /* 0x000000043f007c0c */ /* 0x000fe2000bf06270 */
[----:B------:R-:W-:Y:S01]  /*23ab0*/  IMAD.MOV.U32 R84, RZ, RZ, R56 ;  /* 0x000000ffff547224 */ /* 0x000fe200078e0038 */
[----:B------:R-:W-:Y:S01]  /*23ac0*/  MOV R56, R44 ;  /* 0x0000002c00387202 */ /* 0x000fe20000000f00 */
[----:B------:R-:W-:Y:S02]  /*23ad0*/  IMAD.MOV.U32 R44, RZ, RZ, R37 ;  /* 0x000000ffff2c7224 */ /* 0x000fe400078e0025 */
[----:B0-----:R-:W-:Y:S01]  /*23ae0*/  @!P1 IMAD.MOV.U32 R4, RZ, RZ, R33 ;  /* 0x000000ffff049224 */ /* 0x001fe200078e0021 */
[----:B------:R-:W-:Y:S02]  /*23af0*/  @!P1 MOV R5, R31 ;  /* 0x0000001f00059202 */ /* 0x000fe40000000f00 */
[----:B------:R-:W-:Y:S01]  /*23b00*/  @!P2 LEA R6, P4, R85, R14, 0x2 ;  /* 0x0000000e5506a211 */ /* 0x000fe200078810ff */
[----:B------:R-:W-:-:S02]  /*23b10*/  IMAD.MOV.U32 R37, RZ, RZ, R8 ;  /* 0x000000ffff257224 */ /* 0x000fc400078e0008 */
[----:B------:R0:W-:Y:S01]  /*23b20*/  @!P1 ST.E.64 desc[UR54][R2.64], R4 ;  /* 0x0000000402009985 */ /* 0x0001e2000c101b36 */
[----:B------:R-:W-:Y:S02]  /*23b30*/  @!P2 LEA.HI.X R7, R85, R42, R86, 0x2, P4 ;  /* 0x0000002a5507a211 */ /* 0x000fe400020f1456 */
[----:B------:R-:W-:Y:S01]  /*23b40*/  ISETP.GE.AND P1, PT, R61, UR4, PT ;  /* 0x000000043d007c0c */ /* 0x000fe2000bf26270 */
[----:B------:R-:W-:Y:S01]  /*23b50*/  IMAD.MOV.U32 R60, RZ, RZ, R48 ;  /* 0x000000ffff3c7224 */ /* 0x000fe200078e0030 */
[----:B------:R-:W-:Y:S01]  /*23b60*/  @!P3 LEA R8, P5, R62, R14, 0x2 ;  /* 0x0000000e3e08b211 */ /* 0x000fe200078a10ff */
[----:B--2---:R-:W-:Y:S02]  /*23b70*/  IMAD.MOV.U32 R48, RZ, RZ, R43 ;  /* 0x000000ffff307224 */ /* 0x004fe400078e002b */
[----:B------:R-:W-:Y:S02]  /*23b80*/  IMAD.MOV.U32 R43, RZ, RZ, R9 ;  /* 0x000000ffff2b7224 */ /* 0x000fe400078e0009 */
[----:B0-----:R-:W-:-:S02]  /*23b90*/  @!P2 IMAD.MOV.U32 R2, RZ, RZ, R52 ;  /* 0x000000ffff02a224 */ /* 0x001fc400078e0034 */
[----:B------:R-:W-:Y:S01]  /*23ba0*/  @!P2 IMAD.MOV.U32 R3, RZ, RZ, R34 ;  /* 0x000000ffff03a224 */ /* 0x000fe200078e0022 */
[----:B------:R-:W-:Y:S01]  /*23bb0*/  @!P3 LEA.HI.X R9, R62, R42, R84, 0x2, P5 ;  /* 0x0000002a3e09b211 */ /* 0x000fe200028f1454 */
[----:B------:R-:W-:-:S03]  /*23bc0*/  IMAD.MOV.U32 R62, RZ, RZ, R56 ;  /* 0x000000ffff3e7224 */ /* 0x000fc600078e0038 */
[----:B------:R0:W-:Y:S01]  /*23bd0*/  @!P2 ST.E.64 desc[UR54][R6.64], R2 ;  /* 0x000000020600a985 */ /* 0x0001e2000c101b36 */
[----:B------:R-:W-:Y:S01]  /*23be0*/  ISETP.GE.AND P2, PT, R59, UR4, PT ;  /* 0x000000043b007c0c */ /* 0x000fe2000bf46270 */
[----:B------:R-:W-:Y:S02]  /*23bf0*/  IMAD.MOV.U32 R84, RZ, RZ, R60 ;  /* 0x000000ffff547224 */ /* 0x000fe400078e003c */
[----:B------:R-:W-:Y:S02]  /*23c00*/  IMAD.MOV.U32 R56, RZ, RZ, R24 ;  /* 0x000000ffff387224 */ /* 0x000fe400078e0018 */
[----:B------:R-:W-:Y:S02]  /*23c10*/  @!P3 IMAD.MOV.U32 R34, RZ, RZ, R53 ;  /* 0x000000ffff22b224 */ /* 0x000fe400078e0035 */
[----:B------:R-:W-:Y:S02]  /*23c20*/  IMAD.MOV.U32 R60, RZ, RZ, R58 ;  /* 0x000000ffff3c7224 */ /* 0x000fe400078e003a */
[----:B---3--:R-:W-:Y:S01]  /*23c30*/  IMAD.MOV.U32 R24, RZ, RZ, R10 ;  /* 0x000000ffff187224 */ /* 0x008fe200078e000a */
[----:B------:R-:W-:Y:S01]  /*23c40*/  @!P0 LEA R10, P4, R63, R14, 0x2 ;  /* 0x0000000e3f0a8211 */ /* 0x000fe200078810ff */
[----:B------:R-:W-:-:S02]  /*23c50*/  IMAD.MOV.U32 R58, RZ, RZ, R48 ;  /* 0x000000ffff3a7224 */ /* 0x000fc400078e0030 */
[----:B------:R-:W-:Y:S01]  /*23c60*/  IMAD.MOV.U32 R48, RZ, RZ, R46 ;  /* 0x000000ffff307224 */ /* 0x000fe200078e002e */
[----:B------:R-:W-:Y:S01]  /*23c70*/  MOV R46, R44 ;  /* 0x0000002c002e7202 */ /* 0x000fe20000000f00 */
[----:B------:R-:W-:Y:S01]  /*23c80*/  IMAD.MOV.U32 R44, RZ, RZ, R11 ;  /* 0x000000ffff2c7224 */ /* 0x000fe200078e000b */
[----:B------:R1:W-:Y:S01]  /*23c90*/  @!P3 ST.E.64 desc[UR54][R8.64], R34 ;  /* 0x000000220800b985 */ /* 0x0003e2000c101b36 */
[----:B------:R-:W-:Y:S01]  /*23ca0*/  ISETP.GE.AND P3, PT, R57, UR4, PT ;  /* 0x0000000439007c0c */ /* 0x000fe2000bf66270 */
[----:B0-----:R-:W-:Y:S01]  /*23cb0*/  @!P0 IMAD.MOV.U32 R2, RZ, RZ, R64 ;  /* 0x000000ffff028224 */ /* 0x001fe200078e0040 */
[----:B------:R-:W-:Y:S01]  /*23cc0*/  @!P1 LEA R4, P5, R61, R14, 0x2 ;  /* 0x0000000e3d049211 */ /* 0x000fe200078a10ff */
[----:B------:R-:W-:Y:S01]  /*23cd0*/  @!P0 IMAD.MOV.U32 R3, RZ, RZ, R54 ;  /* 0x000000ffff038224 */ /* 0x000fe200078e0036 */
[-C--:B------:R-:W-:Y:S01]  /*23ce0*/  @!P0 LEA.HI.X R11, R63, R42.reuse, R84, 0x2, P4 ;  /* 0x0000002a3f0b8211 */ /* 0x080fe200020f1454 */
[----:B------:R-:W-:Y:S01]  /*23cf0*/  @!P1 IMAD.MOV.U32 R54, RZ, RZ, R65 ;  /* 0x000000ffff369224 */ /* 0x000fe200078e0041 */
[----:B------:R-:W-:-:S02]  /*23d00*/  @!P1 LEA.HI.X R5, R61, R42, R62, 0x2, P5 ;  /* 0x0000002a3d059211 */ /* 0x000fc400028f143e */
[----:B------:R-:W-:Y:S01]  /*23d10*/  @!P2 LEA R6, P4, R59, R14, 0x2 ;  /* 0x0000000e3b06a211 */ /* 0x000fe200078810ff */
[----:B------:R0:W-:Y:S01]  /*23d20*/  @!P0 ST.E.64 desc[UR54][R10.64], R2 ;  /* 0x000000020a008985 */ /* 0x0001e2000c101b36 */
[----:B------:R-:W-:Y:S02]  /*23d30*/  ISETP.GE.AND P0, PT, R51, UR4, PT ;  /* 0x0000000433007c0c */ /* 0x000fe4000bf06270 */
[----:B------:R-:W-:Y:S01]  /*23d40*/  @!P2 LEA.HI.X R7, R59, R42, R60, 0x2, P4 ;  /* 0x0000002a3b07a211 */ /* 0x000fe200020f143c */
[----:B------:R2:W-:Y:S01]  /*23d50*/  @!P1 ST.E.64 desc[UR54][R4.64], R54 ;  /* 0x0000003604009985 */ /* 0x0005e2000c101b36 */
[----:B------:R-:W-:Y:S02]  /*23d60*/  ISETP.GE.AND P1, PT, R49, UR4, PT ;  /* 0x0000000431007c0c */ /* 0x000fe4000bf26270 */
[C---:B-1----:R-:W-:Y:S02]  /*23d70*/  @!P3 LEA R8, P5, R57.reuse, R14, 0x2 ;  /* 0x0000000e3908b211 */ /* 0x042fe400078a10ff */
[----:B0-----:R-:W-:Y:S01]  /*23d80*/  @!P2 MOV R2, R68 ;  /* 0x000000440002a202 */ /* 0x001fe20000000f00 */
[----:B------:R-:W-:Y:S01]  /*23d90*/  @!P2 IMAD.MOV.U32 R3, RZ, RZ, R66 ;  /* 0x000000ffff03a224 */ /* 0x000fe200078e0042 */
[----:B------:R-:W-:Y:S01]  /*23da0*/  @!P3 LEA.HI.X R9, R57, R42, R58, 0x2, P5 ;  /* 0x0000002a3909b211 */ /* 0x000fe200028f143a */
[----:B------:R-:W-:-:S03]  /*23db0*/  @!P3 IMAD.MOV.U32 R66, RZ, RZ, R122 ;  /* 0x000000ffff42b224 */ /* 0x000fc600078e007a */
[----:B------:R0:W-:Y:S01]  /*23dc0*/  @!P2 ST.E.64 desc[UR54][R6.64], R2 ;  /* 0x000000020600a985 */ /* 0x0001e2000c101b36 */
[----:B------:R-:W-:Y:S02]  /*23dd0*/  ISETP.GE.AND P2, PT, R47, UR4, PT ;  /* 0x000000042f007c0c */ /* 0x000fe4000bf46270 */
[-C--:B------:R-:W-:Y:S01]  /*23de0*/  @!P0 LEA R10, P5, R51, R14.reuse, 0x2 ;  /* 0x0000000e330a8211 */ /* 0x080fe200078a10ff */
[----:B------:R1:W-:Y:S01]  /*23df0*/  @!P3 ST.E.64 desc[UR54][R8.64], R66 ;  /* 0x000000420800b985 */ /* 0x0003e2000c101b36 */
[----:B------:R-:W-:Y:S01]  /*23e00*/  ISETP.GE.AND P4, PT, R45, UR4, PT ;  /* 0x000000042d007c0c */ /* 0x000fe2000bf86270 */
[----:B------:R-:W-:Y:S01]  /*23e10*/  @!P0 IMAD.MOV.U32 R122, RZ, RZ, R125 ;  /* 0x000000ffff7a8224 */ /* 0x000fe200078e007d */
[----:B--2---:R-:W-:Y:S02]  /*23e20*/  @!P1 LEA R4, P3, R49, R14, 0x2 ;  /* 0x0000000e31049211 */ /* 0x004fe400078610ff */
[-C--:B------:R-:W-:Y:S01]  /*23e30*/  @!P0 LEA.HI.X R11, R51, R42.reuse, R56, 0x2, P5 ;  /* 0x0000002a330b8211 */ /* 0x080fe200028f1438 */
[----:B------:R-:W-:Y:S01]  /*23e40*/  @!P1 IMAD.MOV.U32 R125, RZ, RZ, R124 ;  /* 0x000000ffff7d9224 */ /* 0x000fe200078e007c */
[----:B------:R-:W-:Y:S01]  /*23e50*/  @!P1 LEA.HI.X R5, R49, R42, R50, 0x2, P3 ;  /* 0x0000002a31059211 */ /* 0x000fe200018f1432 */
[----:B------:R-:W-:-:S02]  /*23e60*/  @!P1 IMAD.MOV.U32 R124, RZ, RZ, R126 ;  /* 0x000000ffff7c9224 */ /* 0x000fc400078e007e */
[----:B------:R-:W-:Y:S01]  /*23e70*/  @!P0 ST.E.64 desc[UR54][R10.64], R122 ;  /* 0x0000007a0a008985 */ /* 0x000fe2000c101b36 */
[----:B0-----:R-:W-:Y:S02]  /*23e80*/  @!P2 LEA R2, P3, R47, R14, 0x2 ;  /* 0x0000000e2f02a211 */ /* 0x001fe400078610ff */
[----:B------:R-:W-:Y:S01]  /*23e90*/  ISETP.GE.AND P0, PT, R43, UR4, PT ;  /* 0x000000042b007c0c */ /* 0x000fe2000bf06270 */
[----:B------:R-:W-:Y:S01]  /*23ea0*/  @!P2 IMAD.MOV.U32 R126, RZ, RZ, R69 ;  /* 0x000000ffff7ea224 */ /* 0x000fe200078e0045 */
[----:B------:R-:W-:Y:S01]  /*23eb0*/  @!P2 LEA.HI.X R3, R47, R42, R48, 0x2, P3 ;  /* 0x0000002a2f03a211 */ /* 0x000fe200018f1430 */
[----:B------:R-:W-:Y:S01]  /*23ec0*/  @!P1 ST.E.64 desc[UR54][R4.64], R124 ;  /* 0x0000007c04009985 */ /* 0x000fe2000c101b36 */
[----:B------:R-:W-:Y:S02]  /*23ed0*/  ISETP.GE.AND P1, PT, R40, UR4, PT ;  /* 0x0000000428007c0c */ /* 0x000fe4000bf26270 */
[----:B------:R-:W-:Y:S01]  /*23ee0*/  @!P4 LEA R6, P5, R45, R14, 0x2 ;  /* 0x0000000e2d06c211 */ /* 0x000fe200078a10ff */
[----:B------:R0:W-:Y:S01]  /*23ef0*/  @!P2 ST.E.64 desc[UR54][R2.64], R126 ;  /* 0x0000007e0200a985 */ /* 0x0001e2000c101b36 */
[----:B------:R-:W-:-:S02]  /*23f00*/  ISETP.GE.AND P2, PT, R36, UR4, PT ;  /* 0x0000000424007c0c */ /* 0x000fc4000bf46270 */
[----:B------:R-:W-:-:S03]  /*23f10*/  @!P4 LEA.HI.X R7, R45, R42, R46, 0x2, P5 ;  /* 0x0000002a2d07c211 */ /* 0x000fc600028f142e */
[C---:B-1----:R-:W-:Y:S01]  /*23f20*/  @!P0 LEA R8, P3, R43.reuse, R14, 0x2 ;  /* 0x0000000e2b088211 */ /* 0x042fe200078610ff */
[----:B0-----:R-:W-:Y:S01]  /*23f30*/  @!P4 IMAD.MOV.U32 R2, RZ, RZ, R70 ;  /* 0x000000ffff02c224 */ /* 0x001fe200078e0046 */
[----:B------:R-:W-:Y:S01]  /*23f40*/  @!P4 MOV R3, R128 ;  /* 0x000000800003c202 */ /* 0x000fe20000000f00 */
[----:B------:R-:W-:Y:S01]  /*23f50*/  @!P0 IMAD.MOV.U32 R70, RZ, RZ, R73 ;  /* 0x000000ffff468224 */ /* 0x000fe200078e0049 */
[----:B------:R-:W-:-:S03]  /*23f60*/  @!P0 LEA.HI.X R9, R43, R42, R44, 0x2, P3 ;  /* 0x0000002a2b098211 */ /* 0x000fc600018f142c */
[----:B------:R0:W-:Y:S01]  /*23f70*/  @!P4 ST.E.64 desc[UR54][R6.64], R2 ;  /* 0x000000020600c985 */ /* 0x0001e2000c101b36 */
[----:B------:R-:W-:Y:S02]  /*23f80*/  ISETP.GE.AND P4, PT, R28, UR4, PT ;  /* 0x000000041c007c0c */ /* 0x000fe4000bf86270 */
[C---:B------:R-:W-:Y:S01]  /*23f90*/  @!P1 LEA R4, P5, R40.reuse, R14, 0x2 ;  /* 0x0000000e28049211 */ /* 0x040fe200078a10ff */
[----:B------:R-:W-:Y:S01]  /*23fa0*/  @!P1 IMAD.MOV.U32 R73, RZ, RZ, R72 ;  /* 0x000000ffff499224 */ /* 0x000fe200078e0048 */
[----:B------:R-:W-:Y:S01]  /*23fb0*/  ISETP.GE.AND P3, PT, R13, UR4, PT ;  /* 0x000000040d007c0c */ /* 0x000fe2000bf66270 */
[----:B------:R-:W-:Y:S01]  /*23fc0*/  @!P0 ST.E.64 desc[UR54][R8.64], R70 ;  /* 0x0000004608008985 */ /* 0x000fe2000c101b36 */
[----:B------:R-:W-:Y:S01]  /*23fd0*/  @!P1 LEA.HI.X R5, R40, R42, R41, 0x2, P5 ;  /* 0x0000002a28059211 */ /* 0x000fe200028f1429 */
[----:B------:R-:W-:Y:S01]  /*23fe0*/  @!P1 IMAD.MOV.U32 R72, RZ, RZ, R74 ;  /* 0x000000ffff489224 */ /* 0x000fe200078e004a */
[----:B------:R-:W-:-:S04]  /*23ff0*/  @!P2 LEA R10, P0, R36, R14, 0x2 ;  /* 0x0000000e240aa211 */ /* 0x000fc800078010ff */
[----:B------:R1:W-:Y:S01]  /*24000*/  @!P1 ST.E.64 desc[UR54][R4.64], R72 ;  /* 0x0000004804009985 */ /* 0x0003e2000c101b36 */
[----:B------:R-:W-:Y:S02]  /*24010*/  @!P2 LEA.HI.X R11, R36, R42, R37, 0x2, P0 ;  /* 0x0000002a240ba211 */ /* 0x000fe400000f1425 */
[C---:B0-----:R-:W-:Y:S02]  /*24020*/  @!P4 LEA R2, P1, R28.reuse, R14, 0x2 ;  /* 0x0000000e1c02c211 */ /* 0x041fe400078210ff */
[----:B------:R-:W-:Y:S02]  /*24030*/  ISETP.GE.AND P0, PT, R25, UR4, PT ;  /* 0x0000000419007c0c */ /* 0x000fe4000bf06270 */
[----:B------:R-:W-:Y:S02]  /*24040*/  @!P4 LEA.HI.X R3, R28, R42, R29, 0x2, P1 ;  /* 0x0000002a1c03c211 */ /* 0x000fe400008f141d */
[----:B------:R-:W-:Y:S01]  /*24050*/  ISETP.GE.AND P1, PT, R0, UR4, PT ;  /* 0x0000000400007c0c */ /* 0x000fe2000bf26270 */
[----:B------:R-:W-:Y:S01]  /*24060*/  @!P2 IMAD.MOV.U32 R74, RZ, RZ, R77 ;  /* 0x000000ffff4aa224 */ /* 0x000fe200078e004d */
[----:B------:R-:W-:Y:S01]  /*24070*/  @!P3 LEA R6, P5, R13, R14, 0x2 ;  /* 0x0000000e0d06b211 */ /* 0x000fe200078a10ff */
[----:B------:R-:W-:-:S02]  /*24080*/  @!P4 IMAD.MOV.U32 R77, RZ, RZ, R76 ;  /* 0x000000ffff4dc224 */ /* 0x000fc400078e004c */
[----:B------:R-:W-:Y:S01]  /*24090*/  @!P4 IMAD.MOV.U32 R76, RZ, RZ, R78 ;  /* 0x000000ffff4cc224 */ /* 0x000fe200078e004e */
[----:B------:R-:W-:Y:S01]  /*240a0*/  @!P3 LEA.HI.X R7, R13, R42, R27, 0x2, P5 ;  /* 0x0000002a0d07b211 */ /* 0x000fe200028f141b */
[----:B------:R-:W-:Y:S01]  /*240b0*/  VIADD R13, R12, 0xa8 ;  /* 0x000000a80c0d7836 */ /* 0x000fe20000000000 */
[----:B------:R-:W-:Y:S01]  /*240c0*/  @!P3 MOV R78, R81 ;  /* 0x00000051004eb202 */ /* 0x000fe20000000f00 */
[----:B------:R0:W-:Y:S01]  /*240d0*/  @!P2 ST.E.64 desc[UR54][R10.64], R74 ;  /* 0x0000004a0a00a985 */ /* 0x0001e2000c101b36 */
[----:B-1----:R-:W-:Y:S01]  /*240e0*/  @!P0 LEA R4, P2, R25, R14, 0x2 ;  /* 0x0000000e19048211 */ /* 0x002fe200078410ff */
[----:B------:R-:W-:Y:S02]  /*240f0*/  @!P0 IMAD.MOV.U32 R81, RZ, RZ, R80 ;  /* 0x000000ffff518224 */ /* 0x000fe400078e0050 */
[----:B------:R1:W-:Y:S01]  /*24100*/  @!P4 ST.E.64 desc[UR54][R2.64], R76 ;  /* 0x0000004c0200c985 */ /* 0x0003e2000c101b36 */
[----:B------:R-:W-:Y:S01]  /*24110*/  ISETP.GE.AND P4, PT, R20, UR4, PT ;  /* 0x0000000414007c0c */ /* 0x000fe2000bf86270 */
[----:B------:R-:W-:-:S02]  /*24120*/  @!P0 IMAD.MOV.U32 R80, RZ, RZ, R82 ;  /* 0x000000ffff508224 */ /* 0x000fc400078e0052 */
[----:B------:R2:W-:Y:S01]  /*24130*/  @!P3 ST.E.64 desc[UR54][R6.64], R78 ;  /* 0x0000004e0600b985 */ /* 0x0005e2000c101b36 */
[----:B------:R-:W-:Y:S02]  /*24140*/  ISETP.GE.AND P3, PT, R13, UR4, PT ;  /* 0x000000040d007c0c */ /* 0x000fe4000bf66270 */
[----:B------:R-:W-:Y:S02]  /*24150*/  @!P0 LEA.HI.X R5, R25, R42, R26, 0x2, P2 ;  /* 0x0000002a19058211 */ /* 0x000fe400010f141a */
[----:B------:R-:W-:Y:S01]  /*24160*/  @!P1 LEA R8, P2, R0, R14, 0x2 ;  /* 0x0000000e00089211 */ /* 0x000fe200078410ff */
[----:B0-----:R-:W-:Y:S01]  /*24170*/  VIADD R11, R12, 0xb0 ;  /* 0x000000b00c0b7836 */ /* 0x001fe20000000000 */
[----:B------:R-:W-:Y:S01]  /*24180*/  ISETP.GE.AND P5, PT, R15, UR4, PT ;  /* 0x000000040f007c0c */ /* 0x000fe2000bfa6270 */
[----:B------:R-:W-:Y:S01]  /*24190*/  @!P0 ST.E.64 desc[UR54][R4.64], R80 ;  /* 0x0000005004008985 */ /* 0x000fe2000c101b36 */
[----:B------:R-:W-:Y:S01]  /*241a0*/  @!P1 LEA.HI.X R9, R0, R42, R24, 0x2, P2 ;  /* 0x0000002a00099211 */ /* 0x000fe200010f1418 */
[----:B------:R-:W-:Y:S01]  /*241b0*/  @!P1 IMAD.MOV.U32 R82, RZ, RZ, R130 ;  /* 0x000000ffff529224 */ /* 0x000fe200078e0082 */
[----:B------:R-:W-:-:S02]  /*241c0*/  ISETP.GE.AND P0, PT, R11, UR4, PT ;  /* 0x000000040b007c0c */ /* 0x000fc4000bf06270 */
[----:B------:R-:W-:Y:S02]  /*241d0*/  SHF.R.S32.HI R0, RZ, 0x1f, R13 ;  /* 0x0000001fff007819 */ /* 0x000fe4000001140d */
[----:B------:R0:W-:Y:S01]  /*241e0*/  @!P1 ST.E.64 desc[UR54][R8.64], R82 ;  /* 0x0000005208009985 */ /* 0x0001e2000c101b36 */
[-C--:B-1----:R-:W-:Y:S02]  /*241f0*/  @!P4 LEA R2, P1, R20, R14.reuse, 0x2 ;  /* 0x0000000e1402c211 */ /* 0x082fe400078210ff */
[----:B--2---:R-:W-:Y:S01]  /*24200*/  @!P3 LEA R6, P2, R13, R14, 0x2 ;  /* 0x0000000e0d06b211 */ /* 0x004fe200078410ff */
[----:B------:R-:W-:-:S03]  /*24210*/  @!P4 IMAD.MOV.U32 R128, RZ, RZ, R131 ;  /* 0x000000ffff80c224 */ /* 0x000fc600078e0083 */
[----:B------:R-:W-:Y:S02]  /*24220*/  @!P3 LEA.HI.X R7, R13, R42, R0, 0x2, P2 ;  /* 0x0000002a0d07b211 */ /* 0x000fe400010f1400 */
[----:B------:R-:W-:Y:S02]  /*24230*/  SHF.R.S32.HI R13, RZ, 0x1f, R15 ;  /* 0x0000001fff0d7819 */ /* 0x000fe4000001140f */
[----:B------:R-:W-:Y:S02]  /*24240*/  SHF.R.S32.HI R0, RZ, 0x1f, R11 ;  /* 0x0000001fff007819 */ /* 0x000fe4000001140b */
[----:B------:R-:W-:Y:S01]  /*24250*/  @!P0 LEA R10, P2, R11, R14, 0x2 ;  /* 0x0000000e0b0a8211 */ /* 0x000fe200078410ff */
[----:B0-----:R-:W-:-:S03]  /*24260*/  VIADD R9, R12, 0xb8 ;  /* 0x000000b80c097836 */ /* 0x001fc60000000000 */
[-C--:B------:R-:W-:Y:S02]  /*24270*/  @!P0 LEA.HI.X R11, R11, R42.reuse, R0, 0x2, P2 ;  /* 0x0000002a0b0b8211 */ /* 0x080fe400010f1400 */
[----:B----4-:R-:W-:Y:S02]  /*24280*/  @!P4 LEA.HI.X R3, R20, R42, R21, 0x2, P1 ;  /* 0x0000002a1403c211 */ /* 0x010fe400008f1415 */
[----:B------:R-:W-:-:S03]  /*24290*/  @!P5 LEA R4, P1, R15, R14, 0x2 ;  /* 0x0000000e0f04d211 */ /* 0x000fc600078210ff */
[----:B------:R0:W-:Y:S01]  /*242a0*/  @!P4 ST.E.64 desc[UR54][R2.64], R128 ;  /* 0x000000800200c985 */ /* 0x0001e2000c101b36 */
[----:B------:R-:W-:Y:S01]  /*242b0*/  @!P5 LEA.HI.X R5, R15, R42, R13, 0x2, P1 ;  /* 0x0000002a0f05d211 */ /* 0x000fe200008f140d */
[----:B0-----:R-:W-:Y:S02]  /*242c0*/  @!P5 IMAD.MOV.U32 R2, RZ, RZ, R134 ;  /* 0x000000ffff02d224 */ /* 0x001fe400078e0086 */
[----:B------:R-:W-:Y:S01]  /*242d0*/  @!P5 IMAD.MOV.U32 R3, RZ, RZ, R132 ;  /* 0x000000ffff03d224 */ /* 0x000fe200078e0084 */
[----:B------:R-:W-:-:S04]  /*242e0*/  @!P3 MOV R132, R135 ;  /* 0x000000870084b202 */ /* 0x000fc80000000f00 */
[----:B------:R0:W-:Y:S04]  /*242f0*/  @!P5 ST.E.64 desc[UR54][R4.64], R2 ;  /* 0x000000020400d985 */ /* 0x0001e8000c101b36 */
[----:B------:R0:W-:Y:S04]  /*24300*/  @!P3 ST.E.64 desc[UR54][R6.64], R132 ;  /* 0x000000840600b985 */ /* 0x0001e8000c101b36 */
[----:B------:R0:W-:Y:S01]  /*24310*/  @!P0 ST.E.64 desc[UR54][R10.64], R92 ;  /* 0x0000005c0a008985 */ /* 0x0001e2000c101b36 */
[----:B------:R-:W-:-:S13]  /*24320*/  ISETP.GE.AND P0, PT, R9, UR4, PT ;  /* 0x0000000409007c0c */ /* 0x000fda000bf06270 */
[----:B0-----:R-:W-:Y:S05]  /*24330*/  @P0 BRA `(.L_x_514) ;  /* 0x0000000c00940947 */ /* 0x001fea0003800000 */
[----:B------:R-:W-:Y:S02]  /*24340*/  LEA R14, P0, R9, R14, 0x2 ;  /* 0x0000000e090e7211 */ /* 0x000fe400078010ff */
[----:B------:R-:W-:-:S04]  /*24350*/  SHF.R.S32.HI R0, RZ, 0x1f, R9 ;  /* 0x0000001fff007819 */ /* 0x000fc80000011409 */
[----:B------:R-:W-:-:S05]  /*24360*/  LEA.HI.X R15, R9, R42, R0, 0x2, P0 ;  /* 0x0000002a090f7211 */ /* 0x000fca00000f1400 */
[----:B------:R0:W-:Y:S01]  /*24370*/  ST.E.64 desc[UR54][R14.64], R94 ;  /* 0x0000005e0e007985 */ /* 0x0001e2000c101b36 */
[----:B------:R-:W-:Y:S05]  /*24380*/  BRA `(.L_x_514) ;  /* 0x0000000c00807947 */ /* 0x000fea0003800000 */
.L_x_500:
[----:B------:R-:W2:Y:S01]  /*24390*/  LDL.LU R4, [R1+0x8] ;  /* 0x0000080001047983 */ /* 0x000ea20000300800 */
[----:B------:R-:W-:Y:S01]  /*243a0*/  ULDC.64 UR6, c[0x0][0xc08] ;  /* 0x0003020000067ab9 */ /* 0x000fe20000000a00 */
[----:B------:R-:W-:Y:S02]  /*243b0*/  ULDC.64 UR4, c[0x0][0xc00] ;  /* 0x0003000000047ab9 */ /* 0x000fe40000000a00 */
[----:B------:R-:W3:Y:S01]  /*243c0*/  LDL.LU R0, [R1+0xc] ;  /* 0x00000c0001007983 */ /* 0x000ee20000300800 */
[----:B------:R-:W-:Y:S01]  /*243d0*/  ISETP.NE.U32.AND P1, PT, RZ, UR6, PT ;  /* 0x00000006ff007c0c */ /* 0x000fe2000bf25070 */
[----:B------:R-:W-:Y:S01]  /*243e0*/  IMAD.MOV.U32 R13, RZ, RZ, RZ ;  /* 0x000000ffff0d7224 */ /* 0x000fe200078e00ff */
[----:B------:R-:W-:Y:S02]  /*243f0*/  ISETP.NE.U32.AND P0, PT, RZ, UR4, PT ;  /* 0x00000004ff007c0c */ /* 0x000fe4000bf05070 */
[----:B------:R-:W-:Y:S02]  /*24400*/  ISETP.NE.AND.EX P1, PT, RZ, UR7, PT, P1 ;  /* 0x00000007ff007c0c */ /* 0x000fe4000bf25310 */
[----:B------:R-:W-:Y:S01]  /*24410*/  ISETP.NE.AND.EX P0, PT, RZ, UR5, PT, P0 ;  /* 0x00000005ff007c0c */ /* 0x000fe2000bf05300 */
[----:B------:R-:W1:Y:S01]  /*24420*/  S2R R28, SR_TID.X ;  /* 0x00000000001c7919 */ /* 0x000e620000002100 */
[----:B--2---:R-:W-:Y:S01]  /*24430*/  IADD3 R2, P2, R4, UR4, RZ ;  /* 0x0000000404027c10 */ /* 0x004fe2000ff5e0ff */
[----:B------:R-:W-:-:S03]  /*24440*/  ULDC UR4, c[0x0][0xa88] ;  /* 0x0002a20000047ab9 */ /* 0x000fc60000000800 */
[----:B---3--:R-:W-:-:S05]  /*24450*/  IADD3.X R3, R0, UR5, RZ, P2, !PT ;  /* 0x0000000500037c10 */ /* 0x008fca00097fe4ff */
[----:B------:R-:W-:Y:S01]  /*24460*/  @P1 IADD3 R4, P2, R4, UR6, RZ ;  /* 0x0000000604041c10 */ /* 0x000fe2000ff5e0ff */
[----:B------:R-:W-:Y:S01]  /*24470*/  IMAD.U32 R20, RZ, RZ, UR4 ;  /* 0x00000004ff147e24 */ /* 0x000fe2000f8e00ff */
[----:B------:R2:W5:Y:S02]  /*24480*/  @P0 LDG.E R13, desc[UR54][R2.64] ;  /* 0x00000036020d0981 */ /* 0x000564000c1e1900 */
[----:B------:R-:W-:-:S05]  /*24490*/  @P1 IADD3.X R5, R0, UR7, RZ, P2, !PT ;  /* 0x0000000700051c10 */ /* 0x000fca00097fe4ff */
[----:B------:R2:W5:Y:S01]  /*244a0*/  @P1 LDG.E R20, desc[UR54][R4.64] ;  /* 0x0000003604141981 */ /* 0x000562000c1e1900 */
[----:B-1----:R-:W-:Y:S01]  /*244b0*/  VIADD R0, R28, 0xffffff80 ;  /* 0xffffff801c007836 */ /* 0x002fe20000000000 */
[----:B------:R-:W-:-:S04]  /*244c0*/  ISETP.GT.AND P2, PT, R165, 0x1, PT ;  /* 0x00000001a500780c */ /* 0x000fc80003f44270 */
[----:B------:R-:W-:Y:S01]  /*244d0*/  ISETP.GT.AND P3, PT, R0, 0x7f, PT ;  /* 0x0000007f0000780c */ /* 0x000fe20003f64270 */
[----:B------:R-:W-:-:S12]  /*244e0*/  @P1 BRA `(.L_x_519) ;  /* 0x0000000000101947 */ /* 0x000fd80003800000 */
[----:B------:R-:W-:Y:S05]  /*244f0*/  @!P0 BRA `(.L_x_519) ;  /* 0x00000000000c8947 */ /* 0x000fea0003800000 */
[----:B--2---:R-:W2:Y:S04]  /*24500*/  LDG.E R5, desc[UR54][R2.64] ;  /* 0x0000003602057981 */ /* 0x004ea8000c1e1900 */
[----:B-----5:R-:W2:Y:S02]  /*24510*/  LDG.E R20, desc[UR54][R2.64+0x4] ;  /* 0x0000043602147981 */ /* 0x020ea4000c1e1900 */
[----:B--2---:R-:W-:-:S07]  /*24520*/  IMAD.IADD R20, R20, 0x1, -R5 ;  /* 0x0000000114147824 */ /* 0x004fce00078e0a05 */
.L_x_519:
[----:B------:R-:W3:Y:S01]  /*24530*/  LDL.LU R0, [R1+0x14] ;  /* 0x0000140001007983 */ /* 0x000ee20000300800 */
[----:B------:R-:W-:Y:S01]  /*24540*/  BSSY B1, `(.L_x_520) ;  /* 0x0000038000017945 */ /* 0x000fe20003800000 */
[----:B------:R-:W-:Y:S02]  /*24550*/  SEL R237, R237, RZ, !P0 ;  /* 0x000000ffeded7207 */ /* 0x000fe40004000000 */
[----:B-----5:R-:W-:Y:S02]  /*24560*/  SHF.R.S32.HI R12, RZ, 0x1f, R13 ;  /* 0x0000001fff0c7819 */ /* 0x020fe4000001140d */
[----:B---3--:R-:W-:Y:S01]  /*24570*/  SEL R14, R0, RZ, !P0 ;  /* 0x000000ff000e7207 */ /* 0x008fe20004000000 */
[----:B------:R-:W-:Y:S06]  /*24580*/  @P3 BRA `(.L_x_521) ;  /* 0x0000000000cc3947 */ /* 0x000fec0003800000 */
[----:B------:R-:W3:Y:S01]  /*24590*/  LDL R0, [R1+0x18] ;  /* 0x0000180001007983 */ /* 0x000ee20000100800 */
[----:B------:R-:W2:Y:S02]  /*245a0*/  LDC R25, c[0x0][0xbe8] ;  /* 0x0002fa00ff197b82 */ /* 0x000ea40000000800 */
[----:B--2---:R-:W-:Y:S02]  /*245b0*/  IMAD R2, R20, R25, RZ ;  /* 0x0000001914027224 */ /* 0x004fe400078e02ff */
[----:B---3--:R-:W-:-:S04]  /*245c0*/  IMAD R0, R0, 0x80, R28 ;  /* 0x0000008000007824 */ /* 0x008fc800078e021c */
[----:B------:R-:W-:-:S05]  /*245d0*/  VIADD R21, R0, 0xffffff80 ;  /* 0xffffff8000157836 */ /* 0x000fca0000000000 */
[----:B------:R-:W-:-:S13]  /*245e0*/  ISETP.GE.AND P0, PT, R21, R2, PT ;  /* 0x000000021500720c */ /* 0x000fda0003f06270 */
[----:B------:R-:W-:Y:S05]  /*245f0*/  @P0 BRA `(.L_x_521) ;  /* 0x0000000000b00947 */ /* 0x000fea0003800000 */
[----:B------:R-:W2:Y:S01]  /*24600*/  LDL.LU R30, [R1+0x24] ;  /* 0x00002400011e7983 */ /* 0x000ea20000300800 */
[----:B------:R-:W-:Y:S01]  /*24610*/  ISETP.GT.AND P3, PT, R165, 0x1, PT ;  /* 0x00000001a500780c */ /* 0x000fe20003f64270 */
[----:B------:R-:W1:Y:S01]  /*24620*/  LDC.64 R26, c[0x0][0xba8] ;  /* 0x0002ea00ff1a7b82 */ /* 0x000e620000000a00 */
[----:B------:R-:W-:Y:S01]  /*24630*/  MOV R0, 0x9b8 ;  /* 0x000009b800007802 */ /* 0x000fe20000000f00 */
[----:B------:R-:W-:Y:S01]  /*24640*/  IMAD.MOV.U32 R15, RZ, RZ, R21 ;  /* 0x000000ffff0f7224 */ /* 0x000fe200078e0015 */
[----:B------:R-:W-:Y:S02]  /*24650*/  ISETP.NE.AND P0, PT, R25, 0x1, PT ;  /* 0x000000011900780c */ /* 0x000fe40003f05270 */
[----:B------:R-:W-:-:S04]  /*24660*/  SEL R24, R0, 0x978, P3 ;  /* 0x0000097800187807 */ /* 0x000fc80001800000 */
[----:B------:R-:W3:Y:S08]  /*24670*/  LDC.64 R6, c[0x0][R24+0x220] ;  /* 0x0000880018067b82 */ /* 0x000ef00000000a00 */
[----:B------:R-:W4:Y:S08]  /*24680*/  LDC.64 R2, c[0x0][R24+0x218] ;  /* 0x0000860018027b82 */ /* 0x000f300000000a00 */
[----:B------:R-:W5:Y:S08]  /*24690*/  LDC.64 R8, c[0x0][R24+0x228] ;  /* 0x00008a0018087b82 */ /* 0x000f700000000a00 */
[----:B------:R-:W0:Y:S08]  /*246a0*/  LDC.64 R4, c[0x0][R24+0x210] ;  /* 0x0000840018047b82 */ /* 0x000e300000000a00 */
[----:B------:R-:W4:Y:S08]  /*246b0*/  @P0 LDC R0, c[0x0][0xbec] ;  /* 0x0002fb00ff000b82 */ /* 0x000f300000000800 */
[----:B------:R-:W5:Y:S01]  /*246c0*/  @P0 LDC R31, c[0x0][0xbf0] ;  /* 0x0002fc00ff1f0b82 */ /* 0x000f620000000800 */
[----:B---3--:R-:W-:-:S07]  /*246d0*/  IMAD R7, R7, R237, RZ ;  /* 0x000000ed07077224 */ /* 0x008fce00078e02ff */
[----:B-1----:R-:W1:Y:S01]  /*246e0*/  @!P3 LDC R26, c[0x0][0xb50] ;  /* 0x0002d400ff1abb82 */ /* 0x002e620000000800 */
[----:B------:R-:W-:Y:S02]  /*246f0*/  IMAD R7, R6, R14, R7 ;  /* 0x0000000e06077224 */ /* 0x000fe400078e0207 */
[----:B----4-:R-:W-:-:S05]  /*24700*/  @P0 IMAD.HI.U32 R0, R21, R0, RZ ;  /* 0x0000000015000227 */ /* 0x010fca00078e00ff */
[----:B------:R-:W3:Y:S01]  /*24710*/  @!P3 LDC R27, c[0x0][0xb54] ;  /* 0x0002d500ff1bbb82 */ /* 0x000ee20000000800 */
[-C--:B------:R-:W-:Y:S02]  /*24720*/  IMAD R29, R3, R235.reuse, RZ ;  /* 0x000000eb031d7224 */ /* 0x080fe400078e02ff */
[----:B------:R-:W-:Y:S01]  /*24730*/  IMAD.WIDE.U32 R10, R2, R235, RZ ;  /* 0x000000eb020a7225 */ /* 0x000fe200078e00ff */
[----:B-----5:R-:W-:-:S03]  /*24740*/  @P0 SHF.R.U32.HI R15, RZ, R31, R0 ;  /* 0x0000001fff0f0219 */ /* 0x020fc60000011600 */
[----:B------:R-:W-:-:S04]  /*24750*/  IMAD.WIDE.U32 R2, R6, R237, RZ ;  /* 0x000000ed06027225 */ /* 0x000fc800078e00ff */
[----:B------:R-:W-:Y:S01]  /*24760*/  IMAD.IADD R11, R29, 0x1, R11 ;  /* 0x000000011d0b7824 */ /* 0x000fe200078e020b */
[----:B------:R-:W-:Y:S01]  /*24770*/  IADD3 R10, P0, P1, R2, R10, R13 ;  /* 0x0000000a020a7210 */ /* 0x000fe2000791e00d */
[----:B------:R-:W-:Y:S02]  /*24780*/  IMAD.MOV R0, RZ, RZ, -R15 ;  /* 0x000000ffff007224 */ /* 0x000fe400078e0a0f */
[----:B------:R-:W-:Y:S02]  /*24790*/  IMAD.IADD R6, R3, 0x1, R7 ;  /* 0x0000000103067824 */ /* 0x000fe400078e0207 */
[----:B------:R-:W-:-:S03]  /*247a0*/  IMAD R7, R25, R0, R21 ;  /* 0x0000000019077224 */ /* 0x000fc600078e0215 */
[----:B------:R-:W-:Y:S02]  /*247b0*/  IADD3.X R0, R6, R11, R12, P0, P1 ;  /* 0x0000000b06007210 */ /* 0x000fe400007e240c */
[----:B--2---:R-:W-:-:S05]  /*247c0*/  SEL R31, R30, RZ, P3 ;  /* 0x000000ff1e1f7207 */ /* 0x004fca0001800000 */
[----:B------:R-:W-:-:S04]  /*247d0*/  IMAD.WIDE.U32 R2, R8, R31, RZ ;  /* 0x0000001f08027225 */ /* 0x000fc800078e00ff */
[----:B------:R-:W-:Y:S01]  /*247e0*/  IMAD R9, R9, R31, RZ ;  /* 0x0000001f09097224 */ /* 0x000fe200078e02ff */
[----:B------:R-:W-:Y:S02]  /*247f0*/  IADD3 R2, P0, P1, R15, R10, R2 ;  /* 0x0000000a0f027210 */ /* 0x000fe4000791e002 */
[----:B------:R-:W-:Y:S01]  /*24800*/  SHF.R.S32.HI R15, RZ, 0x1f, R15 ;  /* 0x0000001fff0f7819 */ /* 0x000fe2000001140f */
[----:B------:R-:W-:Y:S01]  /*24810*/  IMAD.IADD R3, R9, 0x1, R3 ;  /* 0x0000000109037824 */ /* 0x000fe200078e0203 */
[----:B------:R-:W-:-:S04]  /*24820*/  SHF.R.S32.HI R9, RZ, 0x1f, R7 ;  /* 0x0000001fff097819 */ /* 0x000fc80000011407 */
[----:B------:R-:W-:Y:S01]  /*24830*/  IADD3.X R3, R15, R0, R3, P0, P1 ;  /* 0x000000000f037210 */ /* 0x000fe200007e2403 */
[----:B0-----:R-:W-:-:S04]  /*24840*/  IMAD R0, R5, R7, RZ ;  /* 0x0000000705007224 */ /* 0x001fc800078e02ff */
[C---:B------:R-:W-:Y:S02]  /*24850*/  IMAD R9, R4.reuse, R9, R0 ;  /* 0x0000000904097224 */ /* 0x040fe400078e0200 */
[----:B------:R-:W-:-:S04]  /*24860*/  IMAD.WIDE.U32 R2, R4, R7, R2 ;  /* 0x0000000704027225 */ /* 0x000fc800078e0002 */
[----:B------:R-:W-:Y:S01]  /*24870*/  IMAD.IADD R0, R3, 0x1, R9 ;  /* 0x0000000103007824 */ /* 0x000fe200078e0209 */
[----:B-1----:R-:W-:Y:S01]  /*24880*/  LEA R4, P0, R2, R26, 0x2 ;  /* 0x0000001a02047211 */ /* 0x002fe200078010ff */
[----:B------:R-:W-:-:S03]  /*24890*/  IMAD.MOV.U32 R3, RZ, RZ, -0x800000 ;  /* 0xff800000ff037424 */ /* 0x000fc600078e00ff */
[----:B---3--:R-:W-:-:S05]  /*248a0*/  LEA.HI.X R5, R2, R27, R0, 0x2, P0 ;  /* 0x0000001b02057211 */ /* 0x008fca00000f1400 */
[----:B------:R1:W-:Y:S04]  /*248b0*/  STG.E desc[UR54][R4.64], R3 ;  /* 0x0000000304007986 */ /* 0x0003e8000c101936 */
.L_x_521:
[----:B------:R-:W-:Y:S05]  /*248c0*/  BSYNC B1 ;  /* 0x0000000000017941 */ /* 0x000fea0003800000 */
.L_x_520:
[----:B------:R-:W-:Y:S05]  /*248d0*/  @P2 BRA `(.L_x_514) ;  /* 0x00000008002c2947 */ /* 0x000fea0003800000 */
[----:B------:R-:W3:Y:S01]  /*248e0*/  LDL R26, [R1+0x18] ;  /* 0x00001800011a7983 */ /* 0x000ee20000100800 */
[----:B------:R-:W4:Y:S01]  /*248f0*/  LDC R21, c[0x0][0xbe8] ;  /* 0x0002fa00ff157b82 */ /* 0x000f220000000800 */
[----:B-12---:R-:W-:Y:S01]  /*24900*/  IADD3 R4, R28, -0x80, RZ ;  /* 0xffffff801c047810 */ /* 0x006fe20007ffe0ff */
[----:B------:R-:W-:Y:S01]  /*24910*/  ULDC.64 UR4, c[0x0][0xaa0] ;  /* 0x0002a80000047ab9 */ /* 0x000fe20000000a00 */
[----:B------:R-:W-:Y:S01]  /*24920*/  ULDC.64 UR6, c[0x0][0xaf0] ;  /* 0x0002bc0000067ab9 */ /* 0x000fe20000000a00 */
[----:B------:R-:W-:Y:S01]  /*24930*/  IMAD R0, R12, UR4, RZ ;  /* 0x000000040c007c24 */ /* 0x000fe2000f8e02ff */
[----:B------:R-:W-:-:S03]  /*24940*/  SHF.R.S32.HI R3, RZ, 0x1f, R4 ;  /* 0x0000001fff037819 */ /* 0x000fc60000011404 */
[----:B------:R-:W-:Y:S01]  /*24950*/  IMAD R5, R13, UR5, R0 ;  /* 0x000000050d057c24 */ /* 0x000fe2000f8e0200 */
[----:B------:R-:W-:Y:S01]  /*24960*/  LEA.HI R7, R3, R4, RZ, 0x3 ;  /* 0x0000000403077211 */ /* 0x000fe200078f18ff */
[----:B------:R-:W-:Y:S01]  /*24970*/  IMAD.WIDE.U32 R2, R13, UR4, RZ ;  /* 0x000000040d027c25 */ /* 0x000fe2000f8e00ff */
[----:B------:R-:W-:Y:S02]  /*24980*/  ULDC.64 UR4, c[0x0][0xae8] ;  /* 0x0002ba0000047ab9 */ /* 0x000fe40000000a00 */
[----:B------:R-:W-:Y:S01]  /*24990*/  LOP3.LUT R9, R7, 0xfffffff8, RZ, 0xc0, !PT ;  /* 0xfffffff807097812 */ /* 0x000fe200078ec0ff */
[----:B------:R-:W-:Y:S01]  /*249a0*/  IMAD.IADD R3, R3, 0x1, R5 ;  /* 0x0000000103037824 */ /* 0x000fe200078e0205 */
[----:B------:R-:W-:-:S03]  /*249b0*/  SHF.R.S32.HI R8, RZ, 0x3, R7 ;  /* 0x00000003ff087819 */ /* 0x000fc60000011407 */
[----:B------:R-:W-:Y:S02]  /*249c0*/  IMAD.IADD R13, R4, 0x1, -R9 ;  /* 0x00000001040d7824 */ /* 0x000fe400078e0a09 */
[----:B------:R-:W-:Y:S01]  /*249d0*/  IMAD.WIDE.U32 R2, R235, UR4, R2 ;  /* 0x00000004eb027c25 */ /* 0x000fe2000f8e0002 */
[----:B----4-:R-:W-:-:S03]  /*249e0*/  ISETP.NE.AND P0, PT, R21, 0x1, PT ;  /* 0x000000011500780c */ /* 0x010fc60003f05270 */
[----:B------:R-:W-:Y:S02]  /*249f0*/  IMAD R0, R13, 0x20, R8 ;  /* 0x000000200d007824 */ /* 0x000fe400078e0208 */
[----:B------:R-:W-:Y:S01]  /*24a00*/  IMAD R3, R235, UR5, R3 ;  /* 0x00000005eb037c24 */ /* 0x000fe2000f8e0203 */
[----:B------:R-:W-:Y:S01]  /*24a10*/  ULDC.64 UR4, c[0x0][0xae0] ;  /* 0x0002b80000047ab9 */ /* 0x000fe20000000a00 */
[----:B------:R-:W-:Y:S02]  /*24a20*/  IMAD R4, R14, UR6, RZ ;  /* 0x000000060e047c24 */ /* 0x000fe4000f8e02ff */
[----:B------:R-:W-:-:S04]  /*24a30*/  IMAD.WIDE.U32 R2, R237, UR6, R2 ;  /* 0x00000006ed027c25 */ /* 0x000fc8000f8e0002 */
[----:B------:R-:W-:Y:S01]  /*24a40*/  IMAD R7, R237, UR7, R4 ;  /* 0x00000007ed077c24 */ /* 0x000fe2000f8e0204 */
[----:B------:R-:W1:Y:S03]  /*24a50*/  @P0 LDC R6, c[0x0][0xbec] ;  /* 0x0002fb00ff060b82 */ /* 0x000e660000000800 */
[----:B------:R-:W-:-:S05]  /*24a60*/  IMAD.IADD R3, R3, 0x1, R7 ;  /* 0x0000000103037824 */ /* 0x000fca00078e0207 */
[----:B------:R-:W2:Y:S01]  /*24a70*/  @P0 LDC R11, c[0x0][0xbf0] ;  /* 0x0002fc00ff0b0b82 */ /* 0x000ea20000000800 */
[----:B---3--:R-:W-:-:S04]  /*24a80*/  IMAD R9, R26, 0x80, R0 ;  /* 0x000000801a097824 */ /* 0x008fc800078e0200 */
[----:B-1----:R-:W-:-:S04]  /*24a90*/  @P0 IMAD.HI.U32 R0, R9, R6, RZ ;  /* 0x0000000609000227 */ /* 0x002fc800078e00ff */
[----:B------:R-:W-:Y:S01]  /*24aa0*/  IMAD.MOV.U32 R5, RZ, RZ, R9 ;  /* 0x000000ffff057224 */ /* 0x000fe200078e0009 */
[----:B--2---:R-:W-:-:S04]  /*24ab0*/  @P0 SHF.R.U32.HI R5, RZ, R11, R0 ;  /* 0x0000000bff050219 */ /* 0x004fc80000011600 */
[--C-:B------:R-:W-:Y:S01]  /*24ac0*/  SHF.R.S32.HI R0, RZ, 0x1f, R5.reuse ;  /* 0x0000001fff007819 */ /* 0x100fe20000011405 */
[----:B------:R-:W-:Y:S02]  /*24ad0*/  IMAD.MOV R4, RZ, RZ, -R5 ;  /* 0x000000ffff047224 */ /* 0x000fe400078e0a05 */
[----:B------:R-:W-:-:S04]  /*24ae0*/  IMAD.WIDE.U32 R2, R5, UR4, R2 ;  /* 0x0000000405027c25 */ /* 0x000fc8000f8e0002 */
[----:B------:R-:W-:Y:S02]  /*24af0*/  IMAD R0, R0, UR4, RZ ;  /* 0x0000000400007c24 */ /* 0x000fe4000f8e02ff */
[----:B------:R-:W-:Y:S02]  /*24b00*/  IMAD R7, R21, R4, R9 ;  /* 0x0000000415077224 */ /* 0x000fe400078e0209 */
[----:B------:R-:W-:Y:S01]  /*24b10*/  IMAD R5, R5, UR5, R0 ;  /* 0x0000000505057c24 */ /* 0x000fe2000f8e0200 */
[----:B------:R-:W-:Y:S02]  /*24b20*/  ULDC.64 UR4, c[0x0][0xad8] ;  /* 0x0002b60000047ab9 */ /* 0x000fe40000000a00 */
[----:B------:R-:W-:Y:S02]  /*24b30*/  SHF.R.S32.HI R0, RZ, 0x1f, R7 ;  /* 0x0000001fff007819 */ /* 0x000fe40000011407 */
[----:B------:R-:W-:-:S03]  /*24b40*/  IADD3 R3, R3, R5, RZ ;  /* 0x0000000503037210 */ /* 0x000fc60007ffe0ff */
[----:B------:R-:W-:Y:S02]  /*24b50*/  IMAD R0, R0, UR4, RZ ;  /* 0x0000000400007c24 */ /* 0x000fe4000f8e02ff */
[----:B------:R-:W-:-:S04]  /*24b60*/  IMAD.WIDE.U32 R4, R7, UR4, R2 ;  /* 0x0000000407047c25 */ /* 0x000fc8000f8e0002 */
[----:B------:R-:W-:Y:S01]  /*24b70*/  IMAD R9, R7, UR5, R0 ;  /* 0x0000000507097c24 */ /* 0x000fe2000f8e0200 */
[----:B------:R-:W-:Y:S01]  /*24b80*/  ULDC.64 UR4, c[0x0][0xa80] ;  /* 0x0002a00000047ab9 */ /* 0x000fe20000000a00 */
[----:B------:R-:W-:Y:S01]  /*24b90*/  IMAD.SHL.U32 R7, R13, 0x8, RZ ;  /* 0x000000080d077824 */ /* 0x000fe200078e00ff */
[C---:B------:R-:W-:Y:S01]  /*24ba0*/  LEA R2, P0, R4.reuse, UR4, 0x1 ;  /* 0x0000000404027c11 */ /* 0x040fe2000f8008ff */
[----:B------:R-:W-:Y:S01]  /*24bb0*/  IMAD.IADD R3, R5, 0x1, R9 ;  /* 0x0000000105037824 */ /* 0x000fe200078e0209 */
[----:B------:R-:W-:Y:S01]  /*24bc0*/  UMOV UR4, 0xffffffff ;  /* 0xffffffff00047882 */ /* 0x000fe20000000000 */
[C---:B------:R-:W-:Y:S01]  /*24bd0*/  VIADD R9, R7.reuse, 0x80 ;  /* 0x0000008007097836 */ /* 0x040fe20000000000 */
[----:B------:R-:W-:Y:S01]  /*24be0*/  SHF.R.S32.HI R25, RZ, 0x1f, R7 ;  /* 0x0000001fff197819 */ /* 0x000fe20000011407 */
[----:B------:R-:W-:Y:S01]  /*24bf0*/  VIADD R5, R7, 0x40 ;  /* 0x0000004007057836 */ /* 0x000fe20000000000 */
[----:B------:R-:W-:Y:S02]  /*24c00*/  LEA.HI.X R3, R4, UR5, R3, 0x1, P0 ;  /* 0x0000000504037c11 */ /* 0x000fe400080f0c03 */
[----:B------:R-:W-:-:S02]  /*24c10*/  SHF.R.S32.HI R10, RZ, 0x1f, R9 ;  /* 0x0000001fff0a7819 */ /* 0x000fc40000011409 */
[----:B------:R-:W-:Y:S01]  /*24c20*/  SHF.R.S32.HI R24, RZ, 0x1f, R5 ;  /* 0x0000001fff187819 */ /* 0x000fe20000011405 */
[----:B------:R-:W-:Y:S06]  /*24c30*/  BRA.DIV UR4, `(.L_x_522) ;  /* 0x000000ba04707947 */ /* 0x000fec000b800000 */
[----:B------:R1:W2:Y:S04]  /*24c40*/  SHFL.IDX PT, R0, R3, RZ, 0x181f ;  /* 0x00181fff03007589 */ /* 0x0002a800000e0000 */
[----:B------:R1:W3:Y:S02]  /*24c50*/  SHFL.IDX PT, R14, R2, RZ, 0x181f ;  /* 0x00181fff020e7589 */ /* 0x0002e400000e0000 */
.L_x_815:
[----:B------:R-:W-:Y:S01]  /*24c60*/  IMAD R21, R20, R21, RZ ;  /* 0x0000001514157224 */ /* 0x000fe200078e02ff */
[----:B------:R-:W-:Y:S01]  /*24c70*/  BSSY B1, `(.L_x_523) ;  /* 0x0000011000017945 */ /* 0x000fe20003800000 */
[----:B------:R-:W-:-:S05]  /*24c80*/  IMAD R6, R26, 0x80, R8 ;  /* 0x000000801a067824 */ /* 0x000fca00078e0208 */
[----:B------:R-:W-:-:S13]  /*24c90*/  ISETP.GE.AND P0, PT, R6, R21, PT ;  /* 0x000000150600720c */ /* 0x000fda0003f06270 */
[----:B------:R-:W-:Y:S05]  /*24ca0*/  @P0 BRA `(.L_x_524) ;  /* 0x0000000000340947 */ /* 0x000fea0003800000 */
[----:B------:R-:W-:Y:S02]  /*24cb0*/  ULDC UR4, c[0x0][0xac8] ;  /* 0x0002b20000047ab9 */ /* 0x000fe40000000800 */
[----:B------:R-:W-:Y:S02]  /*24cc0*/  ISETP.GE.AND P3, PT, R7, UR4, PT ;  /* 0x0000000407007c0c */ /* 0x000fe4000bf66270 */
[----:B------:R-:W-:Y:S02]  /*24cd0*/  ISETP.GE.AND P4, PT, R5, UR4, PT ;  /* 0x0000000405007c0c */ /* 0x000fe4000bf86270 */
[----:B------:R-:W-:-:S09]  /*24ce0*/  ISETP.GE.AND P5, PT, R9, UR4, PT ;  /* 0x0000000409007c0c */ /* 0x000fd2000bfa6270 */
[-C--:B---3--:R-:W-:Y:S02]  /*24cf0*/  @!P3 LEA R12, P0, R7, R14.reuse, 0x1 ;  /* 0x0000000e070cb211 */ /* 0x088fe400078008ff */
[-C--:B------:R-:W-:Y:S02]  /*24d00*/  @!P4 LEA R26, P1, R5, R14.reuse, 0x1 ;  /* 0x0000000e051ac211 */ /* 0x080fe400078208ff */
[----:B------:R-:W-:Y:S02]  /*24d10*/  @!P5 LEA R14, P2, R9, R14, 0x1 ;  /* 0x0000000e090ed211 */ /* 0x000fe400078408ff */
[-C--:B--2---:R-:W-:Y:S02]  /*24d20*/  @!P3 LEA.HI.X R13, R7, R0.reuse, R25, 0x1, P0 ;  /* 0x00000000070db211 */ /* 0x084fe400000f0c19 */
[-C--:B------:R-:W-:Y:S02]  /*24d30*/  @!P4 LEA.HI.X R27, R5, R0.reuse, R24, 0x1, P1 ;  /* 0x00000000051bc211 */ /* 0x080fe400008f0c18 */
[----:B------:R-:W-:Y:S01]  /*24d40*/  @!P5 LEA.HI.X R15, R9, R0, R10, 0x1, P2 ;  /* 0x00000000090fd211 */ /* 0x000fe200010f0c0a */
[----:B------:R4:W-:Y:S04]  /*24d50*/  @!P3 ST.E.128 desc[UR54][R12.64], RZ ;  /* 0x000000ff0c00b985 */ /* 0x0009e8000c101d36 */
[----:B------:R4:W-:Y:S04]  /*24d60*/  @!P4 ST.E.128 desc[UR54][R26.64], RZ ;  /* 0x000000ff1a00c985 */ /* 0x0009e8000c101d36 */
[----:B------:R4:W-:Y:S02]  /*24d70*/  @!P5 ST.E.128 desc[UR54][R14.64], RZ ;  /* 0x000000ff0e00d985 */ /* 0x0009e4000c101d36 */
.L_x_524:
[----:B------:R-:W-:Y:S05]  /*24d80*/  BSYNC B1 ;  /* 0x0000000000017941 */ /* 0x000fea0003800000 */
.L_x_523:
[----:B------:R-:W-:-:S03]  /*24d90*/  UMOV UR4, 0xffffffff ;  /* 0xffffffff00047882 */ /* 0x000fc60000000000 */
[----:B------:R-:W-:Y:S05]  /*24da0*/  BRA.DIV UR4, `(.L_x_525) ;  /* 0x000000ba04487947 */ /* 0x000fea000b800000 */
[----:B--2---:R2:W0:Y:S04]  /*24db0*/  SHFL.IDX PT, R0, R3, 0x1, 0x181f ;  /* 0x00381f0003007f89 */ /* 0x00442800000e0000 */
[----:B---34-:R2:W3:Y:S02]  /*24dc0*/  SHFL.IDX PT, R14, R2, 0x1, 0x181f ;  /* 0x00381f00020e7f89 */ /* 0x0184e400000e0000 */
.L_x_819:
        /* <DEDUP_REMOVED lines=17> */
.L_x_527:
[----:B------:R-:W-:Y:S05]  /*24ee0*/  BSYNC B1 ;  /* 0x0000000000017941 */ /* 0x000fea0003800000 */
.L_x_526:
[----:B------:R-:W-:-:S03]  /*24ef0*/  UMOV UR4, 0xffffffff ;  /* 0xffffffff00047882 */ /* 0x000fc60000000000 */
[----:B------:R-:W-:Y:S05]  /*24f00*/  BRA.DIV UR4, `(.L_x_528) ;  /* 0x000000ba04387947 */ /* 0x000fea000b800000 */
[----:B0-----:R0:W0:Y:S04]  /*24f10*/  SHFL.IDX PT, R0, R3, 0x2, 0x181f ;  /* 0x00581f0003007f89 */ /* 0x00102800000e0000 */
[----:B---34-:R3:W4:Y:S02]  /*24f20*/  SHFL.IDX PT, R14, R2, 0x2, 0x181f ;  /* 0x00581f00020e7f89 */ /* 0x01872400000e0000 */
.L_x_823:
        /* <DEDUP_REMOVED lines=17> */
.L_x_530:
[----:B------:R-:W-:Y:S05]  /*25040*/  BSYNC B1 ;  /* 0x0000000000017941 */ /* 0x000fea0003800000 */
.L_x_529:
[----:B------:R-:W-:-:S03]  /*25050*/  UMOV UR4, 0xffffffff ;  /* 0xffffffff00047882 */ /* 0x000fc60000000000 */
[----:B------:R-:W-:Y:S05]  /*25060*/  BRA.DIV UR4, `(.L_x_531) ;  /* 0x000000ba04287947 */ /* 0x000fea000b800000 */
[----:B0-----:R0:W0:Y:S04]  /*25070*/  SHFL.IDX PT, R0, R3, 0x3, 0x181f ;  /* 0x00781f0003007f89 */ /* 0x00102800000e0000 */
[----:B----4-:R4:W0:Y:S02]  /*25080*/  SHFL.IDX PT, R14, R2, 0x3, 0x181f ;  /* 0x00781f00020e7f89 */ /* 0x01082400000e0000 */
.L_x_827:
[----:B-1234-:R-:W-:-:S04]  /*25090*/  IADD3 R2, R6, 0x60, RZ ;  /* 0x0000006006027810 */ /* 0x01efc80007ffe0ff */
[----:B------:R-:W-:-:S13]  /*250a0*/  ISETP.GE.AND P0, PT, R2, R21, PT ;  /* 0x000000150200720c */ /* 0x000fda0003f06270 */
[----:B------:R-:W-:Y:S05]  /*250b0*/  @P0 BRA `(.L_x_514) ;  /* 0x0000000000340947 */ /* 0x000fea0003800000 */
[----:B------:R-:W-:Y:S02]  /*250c0*/  ULDC UR4, c[0x0][0xac8] ;  /* 0x0002b20000047ab9 */ /* 0x000fe40000000800 */
[----:B------:R-:W-:Y:S02]  /*250d0*/  ISETP.GE.AND P3, PT, R7, UR4, PT ;  /* 0x0000000407007c0c */ /* 0x000fe4000bf66270 */
[----:B------:R-:W-:Y:S02]  /*250e0*/  ISETP.GE.AND P4, PT, R5, UR4, PT ;  /* 0x0000000405007c0c */ /* 0x000fe4000bf86270 */
[----:B------:R-:W-:-:S09]  /*250f0*/  ISETP.GE.AND P5, PT, R9, UR4, PT ;  /* 0x0000000409007c0c */ /* 0x000fd2000bfa6270 */
[-C--:B0-----:R-:W-:Y:S02]  /*25100*/  @!P3 LEA R2, P0, R7, R14.reuse, 0x1 ;  /* 0x0000000e0702b211 */ /* 0x081fe400078008ff */
[-C--:B------:R-:W-:Y:S02]  /*25110*/  @!P4 LEA R4, P1, R5, R14.reuse, 0x1 ;  /* 0x0000000e0504c211 */ /* 0x080fe400078208ff */
[----:B------:R-:W-:Y:S02]  /*25120*/  @!P5 LEA R14, P2, R9, R14, 0x1 ;  /* 0x0000000e090ed211 */ /* 0x000fe400078408ff */
[-C--:B------:R-:W-:Y:S02]  /*25130*/  @!P3 LEA.HI.X R3, R7, R0.reuse, R25, 0x1, P0 ;  /* 0x000000000703b211 */ /* 0x080fe400000f0c19 */
[-C--:B------:R-:W-:Y:S02]  /*25140*/  @!P4 LEA.HI.X R5, R5, R0.reuse, R24, 0x1, P1 ;  /* 0x000000000505c211 */ /* 0x080fe400008f0c18 */
[----:B------:R-:W-:Y:S01]  /*25150*/  @!P5 LEA.HI.X R15, R9, R0, R10, 0x1, P2 ;  /* 0x00000000090fd211 */ /* 0x000fe200010f0c0a */
[----:B------:R3:W-:Y:S04]  /*25160*/  @!P3 ST.E.128 desc[UR54][R2.64], RZ ;  /* 0x000000ff0200b985 */ /* 0x0007e8000c101d36 */
[----:B------:R3:W-:Y:S04]  /*25170*/  @!P4 ST.E.128 desc[UR54][R4.64], RZ ;  /* 0x000000ff0400c985 */ /* 0x0007e8000c101d36 */
[----:B------:R3:W-:Y:S02]  /*25180*/  @!P5 ST.E.128 desc[UR54][R14.64], RZ ;  /* 0x000000ff0e00d985 */ /* 0x0007e4000c101d36 */
.L_x_514:
[----:B------:R-:W-:Y:S05]  /*25190*/  BSYNC B0 ;  /* 0x0000000000007941 */ /* 0x000fea0003800000 */
.L_x_499:
[----:B------:R-:W-:Y:S02]  /*251a0*/  ULDC UR4, c[0x0][0xc3c] ;  /* 0x00030f0000047ab9 */ /* 0x000fe40000000800 */
[----:B------:R-:W-:-:S13]  /*251b0*/  ISETP.GE.AND P0, PT, R151, UR4, PT ;  /* 0x0000000497007c0c */ /* 0x000fda000bf06270 */
[----:B------:R-:W-:Y:S05]  /*251c0*/  @!P0 BRA `(.L_x_532) ;  /* 0xfffffdc400808947 */ /* 0x000fea000383ffff */
[----:B------:R-:W-:Y:S05]  /*251d0*/  BRA `(.L_x_328) ;  /* 0x0000007800707947 */ /* 0x000fea0003800000 */
.L_x_326:
        /* <DEDUP_REMOVED lines=16> */
[----:B-1----:R2:W-:Y:S04]  /*252e0*/  STL.64 [R1], R4 ;  /* 0x0000000401007387 */ /* 0x0025e80000100a00 */
[----:B------:R2:W-:Y:S01]  /*252f0*/  STL.64 [R1+0x8], R6 ;  /* 0x0000080601007387 */ /* 0x0005e20000100a00 */
[----:B------:R-:W-:Y:S06]  /*25300*/  BAR.ARV 0x4, 0x180 ;  /* 0x0106000000007b1d */ /* 0x000fec0000002000 */
[----:B------:R-:W-:Y:S05]  /*25310*/  BRA `(.L_x_534) ;  /* 0x0000000800a87947 */ /* 0x000fea0003800000 */
.L_x_533:
[----:B------:R-:W1:Y:S01]  /*25320*/  S2R R0, SR_TID.X ;  /* 0x0000000000007919 */ /* 0x000e620000002100 */
[----:B------:R-:W-:Y:S01]  /*25330*/  ULDC UR4, c[0x0][0xc3c] ;  /* 0x00030f0000047ab9 */ /* 0x000fe20000000800 */
[----:B------:R-:W-:Y:S01]  /*25340*/  IMAD.MOV.U32 R9, RZ, RZ, RZ ;  /* 0x000000ffff097224 */ /* 0x000fe200078e00ff */
[----:B------:R-:W2:Y:S01]  /*25350*/  S2UR UR6, SR_CTAID.X ;  /* 0x00000000000679c3 */ /* 0x000ea20000002500 */
[----:B------:R-:W-:Y:S01]  /*25360*/  ULDC UR5, c[0x0][0xc38] ;  /* 0x00030e0000057ab9 */ /* 0x000fe20000000800 */
[----:B-1----:R-:W-:-:S04]  /*25370*/  LOP3.LUT R0, R0, 0x1f, RZ, 0xc0, !PT ;  /* 0x0000001f00007812 */ /* 0x002fc800078ec0ff */
[----:B------:R-:W-:-:S04]  /*25380*/  ISETP.NE.AND P0, PT, R0, 0x1f, PT ;  /* 0x0000001f0000780c */ /* 0x000fc80003f05270 */
[----:B------:R-:W-:-:S13]  /*25390*/  ISETP.GE.OR P1, PT, R0, UR4, !P0 ;  /* 0x0000000400007c0c */ /* 0x000fda000c726670 */
[----:B0-----:R-:W0:Y:S08]  /*253a0*/  @!P1 LDC.64 R2, c[0x0][0xc80] ;  /* 0x00032000ff029b82 */ /* 0x001e300000000a00 */
[----:B------:R-:W1:Y:S01]  /*253b0*/  @!P1 LDC.64 R4, c[0x0][0xc78] ;  /* 0x00031e00ff049b82 */ /* 0x000e620000000a00 */
[----:B0-----:R-:W-:-:S05]  /*253c0*/  @!P1 IMAD.WIDE.U32 R2, R0, 0x4, R2 ;  /* 0x0000000400029825 */ /* 0x001fca00078e0002 */
[----:B------:R1:W3:Y:S02]  /*253d0*/  @!P1 LDG.E R6, desc[UR54][R2.64] ;  /* 0x0000003602069981 */ /* 0x0002e4000c1e1900 */
[----:B-1----:R-:W-:-:S05]  /*253e0*/  @!P1 IMAD.WIDE.U32 R2, R0, 0x4, R4 ;  /* 0x0000000400029825 */ /* 0x002fca00078e0004 */
[----:B------:R-:W3:Y:S01]  /*253f0*/  @!P1 LDG.E R9, desc[UR54][R2.64] ;  /* 0x0000003602099981 */ /* 0x000ee2000c1e1900 */
[C---:B------:R-:W-:Y:S01]  /*25400*/  ISETP.NE.AND P1, PT, R0.reuse, RZ, PT ;  /* 0x000000ff0000720c */ /* 0x040fe20003f25270 */
[----:B------:R-:W-:Y:S01]  /*25410*/  UMOV UR4, URZ ;  /* 0x0000003f00047c82 */ /* 0x000fe20008000000 */
[C---:B------:R-:W-:Y:S02]  /*25420*/  ISETP.GE.U32.AND P2, PT, R0.reuse, 0x2, PT ;  /* 0x000000020000780c */ /* 0x040fe40003f46070 */
[C---:B------:R-:W-:Y:S02]  /*25430*/  ISETP.GE.U32.AND P3, PT, R0.reuse, 0x4, PT ;  /* 0x000000040000780c */ /* 0x040fe40003f66070 */
[C---:B------:R-:W-:Y:S02]  /*25440*/  ISETP.GE.U32.AND P4, PT, R0.reuse, 0x8, PT ;  /* 0x000000080000780c */ /* 0x040fe40003f86070 */
[----:B------:R-:W-:Y:S01]  /*25450*/  ISETP.GE.U32.AND P5, PT, R0, 0x10, PT ;  /* 0x000000100000780c */ /* 0x000fe20003fa6070 */
[----:B---3--:R-:W-:-:S05]  /*25460*/  IMAD R4, R6, R9, RZ ;  /* 0x0000000906047224 */ /* 0x008fca00078e02ff */
        /* <DEDUP_REMOVED lines=15> */
[----:B------:R-:W0:Y:S02]  /*25560*/  SHFL.IDX PT, R4, R2, 0x1f, 0x1f ;  /* 0x03e01f0002047f89 */ /* 0x000e2400000e0000 */
[----:B0-----:R-:W-:-:S05]  /*25570*/  IMAD R7, R4, UR5, RZ ;  /* 0x0000000504077c24 */ /* 0x001fca000f8e02ff */
[----:B--2---:R-:W-:Y:S02]  /*25580*/  ISETP.GT.AND P6, PT, R7, UR6, PT ;  /* 0x0000000607007c0c */ /* 0x004fe4000bfc4270 */
[----:B------:R-:W-:-:S11]  /*25590*/  MOV R4, R7 ;  /* 0x0000000700047202 */ /* 0x000fd60000000f00 */
[----:B------:R-:W-:Y:S05]  /*255a0*/  @P6 BRA `(.L_x_535) ;  /* 0x0000000000a46947 */ /* 0x000fea0003800000 */
[----:B------:R-:W-:Y:S01]  /*255b0*/  IMAD.MOV.U32 R7, RZ, RZ, R4 ;  /* 0x000000ffff077224 */ /* 0x000fe200078e0004 */
[----:B------:R-:W-:Y:S01]  /*255c0*/  UMOV UR4, URZ ;  /* 0x0000003f00047c82 */ /* 0x000fe20008000000 */
[----:B------:R-:W-:-:S05]  /*255d0*/  ULDC UR5, c[0x0][0xc38] ;  /* 0x00030e0000057ab9 */ /* 0x000fca0000000800 */
.L_x_537:
[----:B------:R-:W0:Y:S01]  /*255e0*/  LDC R2, c[0x0][0xc3c] ;  /* 0x00030f00ff027b82 */ /* 0x000e220000000800 */
[----:B------:R-:W-:Y:S01]  /*255f0*/  ULDC UR7, c[0x0][0xc3c] ;  /* 0x00030f0000077ab9 */ /* 0x000fe20000000800 */
[----:B------:R-:W-:Y:S01]  /*25600*/  UIADD3 UR4, UR4, 0x1f, URZ ;  /* 0x0000001f04047890 */ /* 0x000fe2000fffe03f */
[----:B------:R-:W-:-:S05]  /*25610*/  IMAD.U32 R3, RZ, RZ, UR7 ;  /* 0x00000007ff037e24 */ /* 0x000fca000f8e00ff */
[----:B------:R1:W-:Y:S01]  /*25620*/  STL [R1+0xc], R3 ;  /* 0x00000c0301007387 */ /* 0x0003e20000100800 */
[----:B0-----:R-:W-:-:S13]  /*25630*/  ISETP.LE.AND P6, PT, R2, UR4, PT ;  /* 0x0000000402007c0c */ /* 0x001fda000bfc3270 */
[----:B-1----:R-:W-:Y:S05]  /*25640*/  @P6 BRA `(.L_x_536) ;  /* 0x0000000400a46947 */ /* 0x002fea0003800000 */
[----:B------:R-:W-:Y:S02]  /*25650*/  VIADD R9, R0, UR4 ;  /* 0x0000000400097c36 */ /* 0x000fe40008000000 */
[----:B------:R-:W-:-:S03]  /*25660*/  IMAD.MOV.U32 R6, RZ, RZ, RZ ;  /* 0x000000ffff067224 */ /* 0x000fc600078e00ff */
[----:B------:R-:W-:-:S13]  /*25670*/  ISETP.GE.OR P6, PT, R9, R2, !P0 ;  /* 0x000000020900720c */ /* 0x000fda00047c6670 */
        /* <DEDUP_REMOVED lines=15> */
[----:B0-----:R-:W-:-:S04]  /*25770*/  SEL R8, R8, RZ, P3 ;  /* 0x000000ff08087207 */ /* 0x001fc80001800000 */
[----:B------:R-:W-:-:S05]  /*25780*/  IADD3 R8, R5, R8, RZ ;  /* 0x0000000805087210 */ /* 0x000fca0007ffe0ff */
[----:B------:R-:W0:Y:S02]  /*25790*/  SHFL.UP PT, R2, R8, 0x8, RZ ;  /* 0x0500000008027989 */ /* 0x000e2400000e00ff */
[----:B0-----:R-:W-:-:S05]  /*257a0*/  SEL R3, R2, RZ, P4 ;  /* 0x000000ff02037207 */ /* 0x001fca0002000000 */
[----:B------:R-:W-:-:S05]  /*257b0*/  IMAD.IADD R3, R8, 0x1, R3 ;  /* 0x0000000108037824 */ /* 0x000fca00078e0203 */
[----:B------:R-:W0:Y:S02]  /*257c0*/  SHFL.UP PT, R2, R3, 0x10, RZ ;  /* 0x0600000003027989 */ /* 0x000e2400000e00ff */
[----:B0-----:R-:W-:-:S05]  /*257d0*/  SEL R2, R2, RZ, P5 ;  /* 0x000000ff02027207 */ /* 0x001fca0002800000 */
[----:B------:R-:W-:-:S05]  /*257e0*/  IMAD.IADD R2, R3, 0x1, R2 ;  /* 0x0000000103027824 */ /* 0x000fca00078e0202 */
[----:B------:R-:W0:Y:S02]  /*257f0*/  SHFL.IDX PT, R4, R2, 0x1f, 0x1f ;  /* 0x03e01f0002047f89 */ /* 0x000e2400000e0000 */
[----:B0-----:R-:W-:-:S04]  /*25800*/  IMAD R4, R4, UR5, RZ ;  /* 0x0000000504047c24 */ /* 0x001fc8000f8e02ff */
[----:B------:R-:W-:-:S05]  /*25810*/  IMAD.IADD R7, R4, 0x1, R7 ;  /* 0x0000000104077824 */ /* 0x000fca00078e0207 */
[----:B------:R-:W-:-:S13]  /*25820*/  ISETP.GT.AND P6, PT, R7, UR6, PT ;  /* 0x0000000607007c0c */ /* 0x000fda000bfc4270 */
[----:B------:R-:W-:Y:S05]  /*25830*/  @!P6 BRA `(.L_x_537) ;  /* 0xfffffffc0068e947 */ /* 0x000fea000383ffff */
.L_x_535:
[----:B------:R-:W-:-:S04]  /*25840*/  IMAD.IADD R11, R7, 0x1, -R4 ;  /* 0x00000001070b7824 */ /* 0x000fc800078e0a04 */
[----:B------:R-:W-:-:S05]  /*25850*/  IMAD R3, R2, UR5, R11 ;  /* 0x0000000502037c24 */ /* 0x000fca000f8e020b */
[----:B------:R-:W-:-:S13]  /*25860*/  ISETP.GT.AND P0, PT, R3, UR6, PT ;  /* 0x0000000603007c0c */ /* 0x000fda000bf04270 */
[----:B------:R-:W-:-:S04]  /*25870*/  VOTE.ANY R10, PT, !P0 ;  /* 0x00000000000a7806 */ /* 0x000fc800040e0100 */
[----:B------:R0:W1:Y:S01]  /*25880*/  POPC R5, R10 ;  /* 0x0000000a00057309 */ /* 0x0000620000000000 */
[----:B------:R-:W-:Y:S01]  /*25890*/  ISETP.NE.AND P0, PT, R10, RZ, PT ;  /* 0x000000ff0a00720c */ /* 0x000fe20003f05270 */
[----:B0-----:R-:W-:Y:S01]  /*258a0*/  IMAD.MOV.U32 R10, RZ, RZ, RZ ;  /* 0x000000ffff0a7224 */ /* 0x001fe200078e00ff */
[----:B-1----:R-:W0:Y:S04]  /*258b0*/  SHFL.IDX PT, R6, R6, R5, 0x1f ;  /* 0x00001f0506067589 */ /* 0x002e2800000e0000 */
[----:B------:R-:W1:Y:S01]  /*258c0*/  SHFL.IDX PT, R8, R9, R5, 0x1f ;  /* 0x00001f0509087589 */ /* 0x000e6200000e0000 */
[----:B0-----:R-:W-:-:S04]  /*258d0*/  IABS R4, R6 ;  /* 0x0000000600047213 */ /* 0x001fc80000000000 */
[----:B------:R-:W0:Y:S01]  /*258e0*/  I2F.RP R13, R4 ;  /* 0x00000004000d7306 */ /* 0x000e220000209400 */
[----:B-1----:R-:W-:-:S07]  /*258f0*/  IABS R7, R8 ;  /* 0x0000000800077213 */ /* 0x002fce0000000000 */
[----:B------:R-:W-:Y:S08]  /*25900*/  I2F.RP R12, R7 ;  /* 0x00000007000c7306 */ /* 0x000ff00000209400 */
[----:B0-----:R-:W0:Y:S02]  /*25910*/  MUFU.RCP R13, R13 ;  /* 0x0000000d000d7308 */ /* 0x001e240000001000 */
[----:B0-----:R-:W-:-:S06]  /*25920*/  VIADD R3, R13, 0xffffffe ;  /* 0x0ffffffe0d037836 */ /* 0x001fcc0000000000 */
[----:B------:R-:W0:Y:S02]  /*25930*/  F2I.FTZ.U32.TRUNC.NTZ R3, R3 ;  /* 0x0000000300037305 */ /* 0x000e24000021f000 */
[----:B0-----:R-:W-:Y:S01]  /*25940*/  IMAD.MOV R15, RZ, RZ, -R3 ;  /* 0x000000ffff0f7224 */ /* 0x001fe200078e0a03 */
[----:B------:R-:W-:Y:S06]  /*25950*/  @!P0 BRA `(.L_x_538) ;  /* 0x0000000000088947 */ /* 0x000fec0003800000 */
[----:B------:R-:W-:-:S05]  /*25960*/  IADD3 R9, R5, -0x1, RZ ;  /* 0xffffffff05097810 */ /* 0x000fca0007ffe0ff */
[----:B------:R0:W1:Y:S02]  /*25970*/  SHFL.IDX PT, R10, R2, R9, 0x1f ;  /* 0x00001f09020a7589 */ /* 0x00006400000e0000 */
.L_x_538:
[----:B-1----:R-:W-:Y:S01]  /*25980*/  IMAD R10, R10, UR5, R11 ;  /* 0x000000050a0a7c24 */ /* 0x002fe2000f8e020b */
[----:B------:R-:W1:Y:S01]  /*25990*/  MUFU.RCP R12, R12 ;  /* 0x0000000c000c7308 */ /* 0x000e620000001000 */
[----:B0-----:R-:W-:Y:S02]  /*259a0*/  IMAD R9, R15, R4, RZ ;  /* 0x000000040f097224 */ /* 0x001fe400078e02ff */
[----:B------:R-:W-:Y:S01]  /*259b0*/  IMAD.MOV.U32 R2, RZ, RZ, RZ ;  /* 0x000000ffff027224 */ /* 0x000fe200078e00ff */
[----:B------:R0:W-:Y:S03]  /*259c0*/  STL [R1], R10 ;  /* 0x0000000a01007387 */ /* 0x0001e60000100800 */
[----:B------:R-:W-:Y:S01]  /*259d0*/  IMAD.HI.U32 R2, R3, R9, R2 ;  /* 0x0000000903027227 */ /* 0x000fe200078e0002 */
[----:B------:R-:W-:Y:S02]  /*259e0*/  IADD3 R9, -R10, UR6, RZ ;  /* 0x000000060a097c10 */ /* 0x000fe4000fffe1ff */
[----:B------:R-:W-:-:S02]  /*259f0*/  IABS R3, R6 ;  /* 0x0000000600037213 */ /* 0x000fc40000000000 */
[----:B------:R-:W-:-:S03]  /*25a00*/  IABS R11, R9 ;  /* 0x00000009000b7213 */ /* 0x000fc60000000000 */
[----:B------:R-:W-:Y:S02]  /*25a10*/  IMAD.MOV R3, RZ, RZ, -R3 ;  /* 0x000000ffff037224 */ /* 0x000fe400078e0a03 */
[----:B0-----:R-:W-:-:S04]  /*25a20*/  IMAD.HI.U32 R10, R2, R11, RZ ;  /* 0x0000000b020a7227 */ /* 0x001fc800078e00ff */
[----:B------:R-:W-:Y:S02]  /*25a30*/  IMAD R11, R10, R3, R11 ;  /* 0x000000030a0b7224 */ /* 0x000fe400078e020b */
[----:B-1----:R-:W-:-:S03]  /*25a40*/  VIADD R3, R12, 0xffffffe ;  /* 0x0ffffffe0c037836 */ /* 0x002fc60000000000 */
[----:B------:R-:W-:-:S03]  /*25a50*/  ISETP.GT.U32.AND P1, PT, R4, R11, PT ;  /* 0x0000000b0400720c */ /* 0x000fc60003f24070 */
[----:B------:R-:W0:Y:S10]  /*25a60*/  F2I.FTZ.U32.TRUNC.NTZ R3, R3 ;  /* 0x0000000300037305 */ /* 0x000e34000021f000 */
[----:B------:R-:W-:-:S02]  /*25a70*/  @!P1 IMAD.IADD R11, R11, 0x1, -R4 ;  /* 0x000000010b0b9824 */ /* 0x000fc400078e0a04 */
[----:B------:R-:W-:Y:S01]  /*25a80*/  @!P1 VIADD R10, R10, 0x1 ;  /* 0x000000010a0a9836 */ /* 0x000fe20000000000 */
[----:B------:R-:W-:Y:S01]  /*25a90*/  ISETP.NE.AND P1, PT, R6, RZ, PT ;  /* 0x000000ff0600720c */ /* 0x000fe20003f25270 */
[----:B0-----:R-:W-:Y:S01]  /*25aa0*/  IMAD.MOV R2, RZ, RZ, -R3 ;  /* 0x000000ffff027224 */ /* 0x001fe200078e0a03 */
[----:B------:R-:W-:-:S03]  /*25ab0*/  ISETP.GE.U32.AND P0, PT, R11, R4, PT ;  /* 0x000000040b00720c */ /* 0x000fc60003f06070 */
[----:B------:R-:W-:Y:S02]  /*25ac0*/  IMAD R11, R2, R7, RZ ;  /* 0x00000007020b7224 */ /* 0x000fe400078e02ff */
[----:B------:R-:W-:-:S04]  /*25ad0*/  IMAD.MOV.U32 R2, RZ, RZ, RZ ;  /* 0x000000ffff027224 */ /* 0x000fc800078e00ff */
[----:B------:R-:W-:Y:S01]  /*25ae0*/  IMAD.HI.U32 R4, R3, R11, R2 ;  /* 0x0000000b03047227 */ /* 0x000fe200078e0002 */
[----:B------:R-:W-:-:S03]  /*25af0*/  LOP3.LUT R2, R9, R6, RZ, 0x3c, !PT ;  /* 0x0000000609027212 */ /* 0x000fc600078e3cff */
[----:B------:R-:W-:Y:S02]  /*25b00*/  @P0 IADD3 R10, R10, 0x1, RZ ;  /* 0x000000010a0a0810 */ /* 0x000fe40007ffe0ff */
        /* <DEDUP_REMOVED lines=8> */
[----:B------:R-:W-:-:S05]  /*25b90*/  IMAD R2, R4, R2, R3 ;  /* 0x0000000204027224 */ /* 0x000fca00078e0203 */
[----:B------:R-:W-:-:S13]  /*25ba0*/  ISETP.GT.U32.AND P1, PT, R7, R2, PT ;  /* 0x000000020700720c */ /* 0x000fda0003f24070 */
[----:B------:R-:W-:Y:S02]  /*25bb0*/  @!P1 IMAD.IADD R2, R2, 0x1, -R7 ;  /* 0x0000000102029824 */ /* 0x000fe400078e0a07 */
[----:B------:R-:W-:Y:S01]  /*25bc0*/  @!P1 VIADD R4, R4, 0x1 ;  /* 0x0000000104049836 */ /* 0x000fe20000000000 */
[----:B------:R-:W-:Y:S02]  /*25bd0*/  ISETP.NE.AND P1, PT, R8, RZ, PT ;  /* 0x000000ff0800720c */ /* 0x000fe40003f25270 */
[----:B------:R-:W-:Y:S02]  /*25be0*/  ISETP.GE.U32.AND P0, PT, R2, R7, PT ;  /* 0x000000070200720c */ /* 0x000fe40003f06070 */
[----:B------:R-:W-:-:S04]  /*25bf0*/  LOP3.LUT R2, R10, R8, RZ, 0x3c, !PT ;  /* 0x000000080a027212 */ /* 0x000fc800078e3cff */
[----:B------:R-:W-:Y:S01]  /*25c00*/  ISETP.GE.AND P2, PT, R2, RZ, PT ;  /* 0x000000ff0200720c */ /* 0x000fe20003f46270 */
[----:B------:R-:W-:-:S06]  /*25c10*/  VIADD R2, R5, UR4 ;  /* 0x0000000405027c36 */ /* 0x000fcc0008000000 */
[----:B------:R-:W-:-:S06]  /*25c20*/  @P0 VIADD R4, R4, 0x1 ;  /* 0x0000000104040836 */ /* 0x000fcc0000000000 */
[----:B------:R-:W-:Y:S01]  /*25c30*/  @!P2 IMAD.MOV R4, RZ, RZ, -R4 ;  /* 0x000000ffff04a224 */ /* 0x000fe200078e0a04 */
[----:B------:R-:W-:-:S05]  /*25c40*/  @!P1 LOP3.LUT R4, RZ, R8, RZ, 0x33, !PT ;  /* 0x00000008ff049212 */ /* 0x000fca00078e33ff */
[----:B------:R-:W-:-:S04]  /*25c50*/  IMAD.MOV R3, RZ, RZ, -R4 ;  /* 0x000000ffff037224 */ /* 0x000fc800078e0a04 */
[C---:B------:R-:W-:Y:S01]  /*25c60*/  IMAD R10, R8.reuse, R3, R10 ;  /* 0x00000003080a7224 */ /* 0x040fe200078e020a */
[----:B------:R-:W-:Y:S01]  /*25c70*/  LEA R3, R8, R4, 0x18 ;  /* 0x0000000408037211 */ /* 0x000fe200078ec0ff */
[----:B------:R-:W-:-:S04]  /*25c80*/  IMAD.IADD R4, R9, 0x1, -R6 ;  /* 0x0000000109047824 */ /* 0x000fc800078e0a06 */
[----:B------:R-:W-:Y:S01]  /*25c90*/  IMAD R3, R10, 0x10000, R3 ;  /* 0x000100000a037824 */ /* 0x000fe200078e0203 */
[----:B------:R1:W-:Y:S04]  /*25ca0*/  STL [R1+0x4], R4 ;  /* 0x0000040401007387 */ /* 0x0003e80000100800 */
[----:B------:R1:W-:Y:S04]  /*25cb0*/  STL [R1+0xc], R2 ;  /* 0x00000c0201007387 */ /* 0x0003e80000100800 */
[----:B------:R1:W-:Y:S01]  /*25cc0*/  STL [R1+0x8], R3 ;  /* 0x0000080301007387 */ /* 0x0003e20000100800 */
[----:B------:R-:W-:Y:S05]  /*25cd0*/  BRA `(.L_x_539) ;  /* 0x0000000000107947 */ /* 0x000fea0003800000 */
.L_x_536:
[----:B------:R-:W-:Y:S01]  /*25ce0*/  IMAD.U32 R2, RZ, RZ, UR6 ;  /* 0x00000006ff027e24 */ /* 0x000fe2000f8e00ff */
[----:B------:R0:W-:Y:S04]  /*25cf0*/  STL [R1+0x4], RZ ;  /* 0x000004ff01007387 */ /* 0x0001e80000100800 */
[----:B------:R0:W-:Y:S04]  /*25d00*/  STL [R1+0x8], RZ ;  /* 0x000008ff01007387 */ /* 0x0001e80000100800 */
[----:B------:R0:W-:Y:S02]  /*25d10*/  STL [R1], R2 ;  /* 0x0000000201007387 */ /* 0x0001e40000100800 */
.L_x_539:
[----:B-1----:R-:W2:Y:S04]  /*25d20*/  LDL R4, [R1] ;  /* 0x0000000001047983 */ /* 0x002ea80000100800 */
[----:B------:R-:W2:Y:S04]  /*25d30*/  LDL R5, [R1+0x4] ;  /* 0x0000040001057983 */ /* 0x000ea80000100800 */
[----:B------:R-:W2:Y:S04]  /*25d40*/  LDL R6, [R1+0x8] ;  /* 0x0000080001067983 */ /* 0x000ea80000100800 */
[----:B------:R-:W2:Y:S01]  /*25d50*/  LDL R7, [R1+0xc] ;  /* 0x00000c0001077983 */ /* 0x000ea20000100800 */
[----:B------:R-:W-:-:S13]  /*25d60*/  ISETP.NE.AND P0, PT, R0, RZ, PT ;  /* 0x000000ff0000720c */ /* 0x000fda0003f05270 */
[----:B------:R-:W1:Y:S01]  /*25d70*/  @!P0 S2R R3, SR_CgaCtaId ;  /* 0x0000000000038919 */ /* 0x000e620000008800 */
[----:B------:R-:W-:-:S04]  /*25d80*/  @!P0 MOV R0, 0x400 ;  /* 0x0000040000008802 */ /* 0x000fc80000000f00 */
[----:B-1----:R-:W-:-:S05]  /*25d90*/  @!P0 LEA R0, R3, R0, 0x18 ;  /* 0x0000000003008211 */ /* 0x002fca00078ec0ff */
[----:B--2---:R1:W-:Y:S01]  /*25da0*/  @!P0 STS.128 [R0+0x334d0], R4 ;  /* 0x0334d00400008388 */ /* 0x0043e20000000c00 */
[----:B------:R-:W-:Y:S06]  /*25db0*/  BAR.ARV 0x5, 0x180 ;  /* 0x0146000000007b1d */ /* 0x000fec0000002000 */
.L_x_534:
[----:B-1----:R-:W3:Y:S01]  /*25dc0*/  LDL R0, [R1+0xc] ;  /* 0x00000c0001007983 */ /* 0x002ee20000100800 */
[----:B------:R-:W-:Y:S01]  /*25dd0*/  ULDC UR4, c[0x0][0xc3c] ;  /* 0x00030f0000047ab9 */ /* 0x000fe20000000800 */
[----:B------:R-:W-:Y:S01]  /*25de0*/  IMAD.MOV.U32 R19, RZ, RZ, RZ ;  /* 0x000000ffff137224 */ /* 0x000fe200078e00ff */
[----:B---3--:R-:W-:Y:S01]  /*25df0*/  ISETP.GE.AND P0, PT, R0, UR4, PT ;  /* 0x0000000400007c0c */ /* 0x008fe2000bf06270 */
[----:B------:R-:W-:-:S05]  /*25e00*/  IMAD.MOV.U32 R0, RZ, RZ, 0x1 ;  /* 0x00000001ff007424 */ /* 0x000fca00078e00ff */
[----:B------:R1:W-:Y:S04]  /*25e10*/  STL [R1+0x18], R0 ;  /* 0x0000180001007387 */ /* 0x0003e80000100800 */
[----:B------:R1:W-:Y:S03]  /*25e20*/  STL [R1+0x5c], RZ ;  /* 0x00005cff01007387 */ /* 0x0003e60000100800 */
[----:B------:R-:W-:Y:S05]  /*25e30*/  @P0 BRA `(.L_x_540) ;  /* 0x00000068005c0947 */ /* 0x000fea0003800000 */
[----:B------:R-:W3:Y:S01]  /*25e40*/  S2R R9, SR_TID.X ;  /* 0x0000000000097919 */ /* 0x000ee20000002100 */
[----:B------:R-:W4:Y:S01]  /*25e50*/  S2UR UR5, SR_CgaCtaId ;  /* 0x00000000000579c3 */ /* 0x000f220000008800 */
[----:B------:R-:W-:Y:S01]  /*25e60*/  UMOV UR4, 0x400 ;  /* 0x0000040000047882 */ /* 0x000fe20000000000 */
[----:B------:R-:W-:Y:S01]  /*25e70*/  BSSY B7, `(.L_x_540) ;  /* 0x0000693000077945 */ /* 0x000fe20003800000 */
[----:B------:R-:W-:Y:S01]  /*25e80*/  IMAD.MOV.U32 R19, RZ, RZ, RZ ;  /* 0x000000ffff137224 */ /* 0x000fe200078e00ff */
[----:B------:R-:W-:Y:S01]  /*25e90*/  ULDC.64 UR40, c[0x0][0x198] ;  /* 0x0000660000287ab9 */ /* 0x000fe20000000a00 */
[----:B------:R-:W-:Y:S02]  /*25ea0*/  ULOP3.LUT UR37, UR36, 0x1, URZ, 0xfc, !UPT ;  /* 0x0000000124257892 */ /* 0x000fe4000f8efc3f */
[----:B------:R-:W-:Y:S01]  /*25eb0*/  ULOP3.LUT UR39, UR36, 0x2, URZ, 0xfc, !UPT ;  /* 0x0000000224277892 */ /* 0x000fe2000f8efc3f */
[----:B------:R-:W-:Y:S01]  /*25ec0*/  ULDC UR38, c[0x0][0xc] ;  /* 0x0000030000267ab9 */ /* 0x000fe20000000800 */
[----:B----4-:R-:W-:-:S06]  /*25ed0*/  ULEA UR4, UR5, UR4, 0x18 ;  /* 0x0000000405047291 */ /* 0x010fcc000f8ec03f */
[----:B------:R-:W-:Y:S01]  /*25ee0*/  IMAD.U32 R18, RZ, RZ, UR4 ;  /* 0x00000004ff127e24 */ /* 0x000fe2000f8e00ff */
[----:B---3--:R-:W-:Y:S01]  /*25ef0*/  SHF.R.U32.HI R3, RZ, 0x1, R9 ;  /* 0x00000001ff037819 */ /* 0x008fe20000011609 */
[C---:B--2---:R-:W-:Y:S01]  /*25f00*/  IMAD.SHL.U32 R4, R9.reuse, 0x40, RZ ;  /* 0x0000004009047824 */ /* 0x044fe200078e00ff */
[C---:B------:R-:W-:Y:S01]  /*25f10*/  LOP3.LUT R8, R9.reuse, 0x7f, RZ, 0xc0, !PT ;  /* 0x0000007f09087812 */ /* 0x040fe200078ec0ff */
[----:B------:R-:W-:-:S03]  /*25f20*/  IMAD.SHL.U32 R5, R9, 0x2, RZ ;  /* 0x0000000209057824 */ /* 0x000fc600078e00ff */
[----:B-1----:R-:W-:-:S04]  /*25f30*/  LOP3.LUT R0, R4, 0x180, RZ, 0xc0, !PT ;  /* 0x0000018004007812 */ /* 0x002fc800078ec0ff */
[----:B------:R-:W-:Y:S02]  /*25f40*/  LOP3.LUT R3, R0, 0x30, R3, 0xf8, !PT ;  /* 0x0000003000037812 */ /* 0x000fe400078ef803 */
[----:B------:R-:W-:-:S04]  /*25f50*/  SHF.L.U32 R0, R9, 0x4, RZ ;  /* 0x0000000409007819 */ /* 0x000fc800000006ff */
[----:B0-----:R-:W-:-:S04]  /*25f60*/  LOP3.LUT R2, R0, 0x1b0, RZ, 0xc0, !PT ;  /* 0x000001b000027812 */ /* 0x001fc800078ec0ff */
[----:B------:R-:W-:Y:S01]  /*25f70*/  LOP3.LUT R6, R2, 0x30, R5, 0x78, !PT ;  /* 0x0000003002067812 */ /* 0x000fe200078e7805 */
[----:B------:R-:W-:-:S05]  /*25f80*/  IMAD.SHL.U32 R2, R8, 0x10, RZ ;  /* 0x0000001008027824 */ /* 0x000fca00078e00ff */
[----:B------:R-:W-:Y:S01]  /*25f90*/  LOP3.LUT R7, R2, 0x600, RZ, 0xc0, !PT ;  /* 0x0000060002077812 */ /* 0x000fe200078ec0ff */
[----:B------:R-:W-:-:S05]  /*25fa0*/  IMAD.SHL.U32 R2, R9, 0x8, RZ ;  /* 0x0000000809027824 */ /* 0x000fca00078e00ff */
[----:B------:R-:W-:Y:S01]  /*25fb0*/  LOP3.LUT R5, R3, 0x30, R2, 0x78, !PT ;  /* 0x0000003003057812 */ /* 0x000fe200078e7802 */
[----:B------:R-:W-:Y:S01]  /*25fc0*/  IMAD.SHL.U32 R2, R9, 0x20, RZ ;  /* 0x0000002009027824 */ /* 0x000fe200078e00ff */
[----:B------:R-:W-:Y:S02]  /*25fd0*/  LOP3.LUT R3, R7, 0x40, R0, 0xf8, !PT ;  /* 0x0000004007037812 */ /* 0x000fe400078ef800 */
[----:B------:R-:W-:Y:S02]  /*25fe0*/  LOP3.LUT R5, R5, 0x640, R4, 0xf8, !PT ;  /* 0x0000064005057812 */ /* 0x000fe400078ef804 */
[----:B------:R-:W-:Y:S02]  /*25ff0*/  LOP3.LUT R3, R3, R6, RZ, 0xfc, !PT ;  /* 0x0000000603037212 */ /* 0x000fe400078efcff */
[----:B------:R-:W-:Y:S01]  /*26000*/  LOP3.LUT R6, R2, 0x80, RZ, 0xc0, !PT ;  /* 0x0000008002067812 */ /* 0x000fe200078ec0ff */
[----:B------:R-:W-:Y:S01]  /*26010*/  STL [R1+0x30], R5 ;  /* 0x0000300501007387 */ /* 0x000fe20000100800 */
[--C-:B------:R-:W-:Y:S01]  /*26020*/  LOP3.LUT R7, R7, 0x60, R2.reuse, 0xf8, !PT ;  /* 0x0000006007077812 */ /* 0x100fe200078ef802 */
[----:B------:R-:W-:Y:S01]  /*26030*/  IMAD.IADD R3, R18, 0x1, R3 ;  /* 0x0000000112037824 */ /* 0x000fe200078e0203 */
[----:B------:R-:W-:Y:S01]  /*26040*/  LOP3.LUT R6, R6, 0x10, R9, 0xf8, !PT ;  /* 0x0000001006067812 */ /* 0x000fe200078ef809 */
[----:B------:R-:W-:Y:S01]  /*26050*/  IMAD.SHL.U32 R9, R9, 0x4, RZ ;  /* 0x0000000409097824 */ /* 0x000fe200078e00ff */
[----:B------:R-:W-:-:S02]  /*26060*/  LOP3.LUT R7, R7, 0x100, R2, 0xf8, !PT ;  /* 0x0000010007077812 */ /* 0x000fc400078ef802 */
[----:B------:R-:W-:Y:S02]  /*26070*/  LOP3.LUT R0, R0, 0x30, RZ, 0xc0, !PT ;  /* 0x0000003000007812 */ /* 0x000fe400078ec0ff */
[----:B------:R-:W-:-:S04]  /*26080*/  LOP3.LUT R6, R6, 0x10, R9, 0x78, !PT ;  /* 0x0000001006067812 */ /* 0x000fc800078e7809 */
[----:B------:R-:W-:-:S05]  /*26090*/  LOP3.LUT R4, R7, R6, RZ, 0xfc, !PT ;  /* 0x0000000607047212 */ /* 0x000fca00078efcff */
[----:B------:R0:W-:Y:S04]  /*260a0*/  STL [R1+0x2c], R4 ;  /* 0x00002c0401007387 */ /* 0x0001e80000100800 */
[----:B------:R1:W-:Y:S04]  /*260b0*/  STL [R1+0x3c], R3 ;  /* 0x00003c0301007387 */ /* 0x0003e80000100800 */
[----:B------:R-:W-:Y:S01]  /*260c0*/  STL [R1+0x5c], RZ ;  /* 0x00005cff01007387 */ /* 0x000fe20000100800 */
[----:B0-----:R-:W-:-:S04]  /*260d0*/  SHF.R.U32.HI R4, RZ, 0x2, R8 ;  /* 0x00000002ff047819 */ /* 0x001fc80000011608 */
[----:B------:R-:W-:Y:S01]  /*260e0*/  LOP3.LUT R4, R4, 0x60, R2, 0xf8, !PT ;  /* 0x0000006004047812 */ /* 0x000fe200078ef802 */
[----:B-1----:R-:W-:Y:S01]  /*260f0*/  IMAD.MOV.U32 R3, RZ, RZ, 0x1 ;  /* 0x00000001ff037424 */ /* 0x002fe200078e00ff */
[----:B------:R-:W-:-:S05]  /*26100*/  MOV R2, 0x1 ;  /* 0x0000000100027802 */ /* 0x000fca0000000f00 */
[----:B------:R0:W-:Y:S04]  /*26110*/  STL [R1+0x1c], R2 ;  /* 0x00001c0201007387 */ /* 0x0001e80000100800 */
[----:B------:R1:W-:Y:S04]  /*26120*/  STL [R1+0x14], RZ ;  /* 0x000014ff01007387 */ /* 0x0003e80000100800 */
[----:B------:R1:W-:Y:S01]  /*26130*/  STL [R1+0x18], R3 ;  /* 0x0000180301007387 */ /* 0x0003e20000100800 */
[C---:B0-----:R-:W-:Y:S02]  /*26140*/  LOP3.LUT R2, R0.reuse, 0x40, RZ, 0xfc, !PT ;  /* 0x0000004000027812 */ /* 0x041fe400078efcff */
[----:B------:R-:W-:-:S07]  /*26150*/  LOP3.LUT R0, R0, 0x80, RZ, 0xfc, !PT ;  /* 0x0000008000007812 */ /* 0x000fce00078efcff */
.L_x_658:
[----:B------:R-:W2:Y:S01]  /*26160*/  LDL R0, [R1+0xc] ;  /* 0x00000c0001007983 */ /* 0x000ea20000100800 */
[----:B-1----:R-:W2:Y:S01]  /*26170*/  LDC.64 R2, c[0x0][0xc88] ;  /* 0x00032200ff027b82 */ /* 0x002ea20000000a00 */
[----:B------:R-:W-:Y:S05]  /*26180*/  YIELD ;  /* 0x0000000000007946 */ /* 0x000fea0003800000 */
[----:B------:R-:W-:Y:S01]  /*26190*/  ULDC.64 UR4, c[0x0][0xa28] ;  /* 0x00028a0000047ab9 */ /* 0x000fe20000000a00 */
[----:B------:R-:W-:Y:S02]  /*261a0*/  CS2R R8, SRZ ;  /* 0x0000000000087805 */ /* 0x000fe4000001ff00 */
[----:B------:R-:W-:Y:S01]  /*261b0*/  ISETP.NE.U32.AND P0, PT, RZ, UR4, PT ;  /* 0x00000004ff007c0c */ /* 0x000fe2000bf05070 */
[----:B------:R-:W-:Y:S01]  /*261c0*/  ULDC.64 UR10, c[0x0][0xa18] ;  /* 0x00028600000a7ab9 */ /* 0x000fe20000000a00 */
[----:B------:R-:W-:Y:S01]  /*261d0*/  ULDC.64 UR8, c[0x0][0xa10] ;  /* 0x0002840000087ab9 */ /* 0x000fe20000000a00 */
[----:B------:R-:W-:Y:S01]  /*261e0*/  ULDC.64 UR6, c[0x0][0xa08] ;  /* 0x0002820000067ab9 */ /* 0x000fe20000000a00 */
[----:B--2---:R-:W-:-:S05]  /*261f0*/  IMAD.WIDE R2, R0, 0x4, R2 ;  /* 0x0000000400027825 */ /* 0x004fca00078e0202 */
[----:B------:R-:W2:Y:S01]  /*26200*/  LDG.E R15, desc[UR54][R2.64] ;  /* 0x00000036020f7981 */ /* 0x000ea2000c1e1900 */
[----:B------:R-:W-:Y:S02]  /*26210*/  ISETP.NE.AND.EX P0, PT, RZ, UR5, PT, P0 ;  /* 0x00000005ff007c0c */ /* 0x000fe4000bf05300 */
[----:B--2---:R-:W-:Y:S01]  /*26220*/  SHF.R.S32.HI R0, RZ, 0x1f, R15 ;  /* 0x0000001fff007819 */ /* 0x004fe2000001140f */
[----:B------:R-:W-:-:S10]  /*26230*/  IMAD.SHL.U32 R14, R15, 0x4, RZ ;  /* 0x000000040f0e7824 */ /* 0x000fd400078e00ff */
[C---:B------:R-:W-:Y:S01]  /*26240*/  @P0 LEA R2, P1, R15.reuse, UR4, 0x2 ;  /* 0x000000040f020c11 */ /* 0x040fe2000f8210ff */
[----:B------:R-:W-:Y:S03]  /*26250*/  STL [R1+0x34], R15 ;  /* 0x0000340f01007387 */ /* 0x000fe60000100800 */
[C-C-:B------:R-:W-:Y:S01]  /*26260*/  @P0 LEA.HI.X R3, R15.reuse, UR5, R0.reuse, 0x2, P1 ;  /* 0x000000050f030c11 */ /* 0x140fe200088f1400 */
[----:B------:R-:W-:Y:S01]  /*26270*/  ULDC.64 UR4, c[0x0][0xa00] ;  /* 0x0002800000047ab9 */ /* 0x000fe20000000a00 */
[----:B------:R-:W-:Y:S01]  /*26280*/  SHF.L.U64.HI R13, R15, 0x2, R0 ;  /* 0x000000020f0d7819 */ /* 0x000fe20000010200 */
[----:B0-----:R0:W-:Y:S01]  /*26290*/  STL [R1+0x50], R0 ;  /* 0x0000500001007387 */ /* 0x0011e20000100800 */
[----:B------:R-:W-:-:S03]  /*262a0*/  ISETP.NE.U32.AND P1, PT, RZ, UR4, PT ;  /* 0x00000004ff007c0c */ /* 0x000fc6000bf25070 */
[----:B------:R1:W5:Y:S01]  /*262b0*/  @P0 LDG.E R8, desc[UR54][R2.64] ;  /* 0x0000003602080981 */ /* 0x000362000c1e1900 */
[----:B------:R-:W-:Y:S01]  /*262c0*/  ISETP.NE.AND.EX P1, PT, RZ, UR5, PT, P1 ;  /* 0x00000005ff007c0c */ /* 0x000fe2000bf25310 */
[----:B------:R-:W-:Y:S01]  /*262d0*/  IMAD.MOV.U32 R12, RZ, RZ, RZ ;  /* 0x000000ffff0c7224 */ /* 0x000fe200078e00ff */
[----:B------:R-:W-:Y:S01]  /*262e0*/  ISETP.NE.U32.AND P3, PT, RZ, UR10, PT ;  /* 0x0000000aff007c0c */ /* 0x000fe2000bf65070 */
[----:B------:R-:W-:Y:S01]  /*262f0*/  STL [R1+0x24], R14 ;  /* 0x0000240e01007387 */ /* 0x000fe20000100800 */
[----:B------:R-:W-:Y:S01]  /*26300*/  ISETP.NE.U32.AND P0, PT, RZ, UR6, PT ;  /* 0x00000006ff007c0c */ /* 0x000fe2000bf05070 */
[----:B0-----:R-:W-:Y:S01]  /*26310*/  IMAD.MOV.U32 R0, RZ, RZ, RZ ;  /* 0x000000ffff007224 */ /* 0x001fe200078e00ff */
[----:B------:R-:W-:Y:S01]  /*26320*/  ISETP.NE.U32.AND P2, PT, RZ, UR8, PT ;  /* 0x00000008ff007c0c */ /* 0x000fe2000bf45070 */
[----:B------:R-:W-:Y:S01]  /*26330*/  STL [R1+0x38], R13 ;  /* 0x0000380d01007387 */ /* 0x000fe20000100800 */
[C---:B------:R-:W-:Y:S02]  /*26340*/  IADD3 R6, P5, R14.reuse, UR6, RZ ;  /* 0x000000060e067c10 */ /* 0x040fe4000ffbe0ff */
[----:B-1----:R-:W-:-:S02]  /*26350*/  IADD3 R2, P4, R14, UR4, RZ ;  /* 0x000000040e027c10 */ /* 0x002fc4000ff9e0ff */
[----:B------:R-:W-:Y:S02]  /*26360*/  ISETP.NE.AND.EX P3, PT, RZ, UR11, PT, P3 ;  /* 0x0000000bff007c0c */ /* 0x000fe4000bf65330 */
[C---:B------:R-:W-:Y:S02]  /*26370*/  IADD3.X R3, R13.reuse, UR5, RZ, P4, !PT ;  /* 0x000000050d037c10 */ /* 0x040fe4000a7fe4ff */
[----:B------:R-:W-:Y:S02]  /*26380*/  IADD3 R4, P4, R14, UR8, RZ ;  /* 0x000000080e047c10 */ /* 0x000fe4000ff9e0ff */
[----:B------:R-:W-:Y:S01]  /*26390*/  ISETP.NE.AND.EX P0, PT, RZ, UR7, PT, P0 ;  /* 0x00000007ff007c0c */ /* 0x000fe2000bf05300 */
[----:B------:R-:W2:Y:S01]  /*263a0*/  @P1 LDG.E R9, desc[UR54][R2.64] ;  /* 0x0000003602091981 */ /* 0x000ea2000c1e1900 */
[----:B------:R-:W-:Y:S01]  /*263b0*/  IADD3.X R5, R13, UR9, RZ, P4, !PT ;  /* 0x000000090d057c10 */ /* 0x000fe2000a7fe4ff */
[----:B------:R-:W-:Y:S01]  /*263c0*/  ULDC UR4, c[0x0][0x288] ;  /* 0x0000a20000047ab9 */ /* 0x000fe20000000800 */
[----:B------:R-:W-:-:S02]  /*263d0*/  ISETP.NE.AND.EX P2, PT, RZ, UR9, PT, P2 ;  /* 0x00000009ff007c0c */ /* 0x000fc4000bf45320 */
[----:B------:R-:W-:Y:S02]  /*263e0*/  IADD3.X R7, R13, UR7, RZ, P5, !PT ;  /* 0x000000070d077c10 */ /* 0x000fe4000affe4ff */
[----:B------:R-:W-:-:S04]  /*263f0*/  @P3 IADD3 R10, P4, R14, UR10, RZ ;  /* 0x0000000a0e0a3c10 */ /* 0x000fc8000ff9e0ff */
[----:B------:R-:W-:Y:S01]  /*26400*/  @P3 IADD3.X R11, R13, UR11, RZ, P4, !PT ;  /* 0x0000000b0d0b3c10 */ /* 0x000fe2000a7fe4ff */
[----:B------:R-:W5:Y:S04]  /*26410*/  @P0 LDG.E R12, desc[UR54][R6.64] ;  /* 0x00000036060c0981 */ /* 0x000f68000c1e1900 */
[----:B------:R-:W5:Y:S04]  /*26420*/  @P2 LDG.E R0, desc[UR54][R4.64] ;  /* 0x0000003604002981 */ /* 0x000f68000c1e1900 */
[----:B--2---:R0:W-:Y:S02]  /*26430*/  STL [R1+0x40], R9 ;  /* 0x0000400901007387 */ /* 0x0041e40000100800 */
[----:B0-----:R-:W-:Y:S01]  /*26440*/  IMAD.U32 R9, RZ, RZ, UR4 ;  /* 0x00000004ff097e24 */ /* 0x001fe2000f8e00ff */
[----:B------:R-:W-:-:S05]  /*26450*/  ULDC.64 UR4, c[0x0][0x418] ;  /* 0x0001060000047ab9 */ /* 0x000fca0000000a00 */
[----:B------:R0:W2:Y:S01]  /*26460*/  @P3 LDG.E R9, desc[UR54][R10.64] ;  /* 0x000000360a093981 */ /* 0x0000a2000c1e1900 */
[----:B------:R-:W-:-:S03]  /*26470*/  UISETP.NE.U32.AND UP0, UPT, UR4, URZ, UPT ;  /* 0x0000003f0400728c */ /* 0x000fc6000bf05070 */
[----:B------:R-:W-:Y:S01]  /*26480*/  ULDC UR4, c[0x0][0x424] ;  /* 0x0001090000047ab9 */ /* 0x000fe20000000800 */
[----:B------:R-:W-:-:S03]  /*26490*/  UISETP.NE.AND.EX UP0, UPT, UR5, URZ, UPT, UP0 ;  /* 0x0000003f0500728c */ /* 0x000fc6000bf05300 */
[----:B------:R-:W-:Y:S01]  /*264a0*/  ULDC UR5, c[0x0][0x2f0] ;  /* 0x0000bc0000057ab9 */ /* 0x000fe20000000800 */
[----:B------:R-:W-:-:S04]  /*264b0*/  USEL UR4, UR4, 0x1, UP0 ;  /* 0x0000000104047887 */ /* 0x000fc80008000000 */
[----:B------:R-:W-:-:S03]  /*264c0*/  UIMAD UR4, UR4, UR5, URZ ;  /* 0x00000005040472a4 */ /* 0x000fc6000f8e023f */
[----:B------:R-:W-:Y:S02]  /*264d0*/  ULDC UR5, c[0x0][0x348] ;  /* 0x0000d20000057ab9 */ /* 0x000fe40000000800 */
[----:B0-----:R-:W-:Y:S01]  /*264e0*/  IMAD.U32 R10, RZ, RZ, UR5 ;  /* 0x00000005ff0a7e24 */ /* 0x001fe2000f8e00ff */
[----:B--2---:R0:W-:Y:S02]  /*264f0*/  STL [R1+0x54], R9 ;  /* 0x0000540901007387 */ /* 0x0041e40000100800 */
[----:B0-----:R-:W-:Y:S01]  /*26500*/  MOV R9, UR4 ;  /* 0x0000000400097c02 */ /* 0x001fe20008000f00 */
[----:B------:R-:W-:Y:S06]  /*26510*/  @P3 BRA `(.L_x_541) ;  /* 0x0000000000143947 */ /* 0x000fec0003800000 */
[----:B------:R-:W-:Y:S05]  /*26520*/  @!P1 BRA `(.L_x_541) ;  /* 0x0000000000109947 */ /* 0x000fea0003800000 */
[----:B------:R-:W2:Y:S04]  /*26530*/  LDG.E R11, desc[UR54][R2.64] ;  /* 0x00000036020b7981 */ /* 0x000ea8000c1e1900 */
[----:B------:R-:W2:Y:S02]  /*26540*/  LDG.E R2, desc[UR54][R2.64+0x4] ;  /* 0x0000043602027981 */ /* 0x000ea4000c1e1900 */
[----:B--2---:R-:W-:-:S05]  /*26550*/  IMAD.IADD R2, R2, 0x1, -R11 ;  /* 0x0000000102027824 */ /* 0x004fca00078e0a0b */
[----:B------:R0:W-:Y:S02]  /*26560*/  STL [R1+0x54], R2 ;  /* 0x0000540201007387 */ /* 0x0001e40000100800 */
.L_x_541:
[----:B------:R-:W2:Y:S01]  /*26570*/  LDL.LU R3, [R1+0x8] ;  /* 0x0000080001037983 */ /* 0x000ea20000300800 */
[----:B------:R-:W-:Y:S01]  /*26580*/  IMAD.MOV.U32 R11, RZ, RZ, R15 ;  /* 0x000000ffff0b7224 */ /* 0x000fe200078e000f */
[----:B------:R-:W-:Y:S02]  /*26590*/  ULDC.64 UR4, c[0x0][0xa20] ;  /* 0x0002880000047ab9 */ /* 0x000fe40000000a00 */
[----:B------:R-:W-:Y:S02]  /*265a0*/  ISETP.NE.U32.AND P1, PT, RZ, UR4, PT ;  /* 0x00000004ff007c0c */ /* 0x000fe4000bf25070 */
[----:B------:R1:W-:Y:S02]  /*265b0*/  STL [R1+0x8], R11 ;  /* 0x0000080b01007387 */ /* 0x0003e40000100800 */
[----:B------:R-:W-:Y:S02]  /*265c0*/  ISETP.NE.AND.EX P1, PT, RZ, UR5, PT, P1 ;  /* 0x00000005ff007c0c */ /* 0x000fe4000bf25310 */
[----:B--2---:R-:W-:-:S02]  /*265d0*/  LOP3.LUT R17, R3, 0xff000000, RZ, 0xc0, !PT ;  /* 0xff00000003117812 */ /* 0x004fc400078ec0ff */
[C---:B0-----:R-:W-:Y:S02]  /*265e0*/  LOP3.LUT R2, R3.reuse, 0xff0000, RZ, 0xc0, !PT ;  /* 0x00ff000003027812 */ /* 0x041fe400078ec0ff */
[----:B------:R-:W-:Y:S02]  /*265f0*/  SHF.R.U32.HI R17, RZ, 0x8, R17 ;  /* 0x00000008ff117819 */ /* 0x000fe40000011611 */
[----:B------:R-:W-:Y:S02]  /*26600*/  LOP3.LUT R16, R3, 0xffff, RZ, 0xc0, !PT ;  /* 0x0000ffff03107812 */ /* 0x000fe400078ec0ff */
[----:B------:R-:W-:Y:S01]  /*26610*/  LEA.HI R17, R2, R17, RZ, 0x10 ;  /* 0x0000001102117211 */ /* 0x000fe200078f80ff */
[----:B-----5:R-:W-:-:S05]  /*26620*/  IMAD.IADD R2, R12, 0x1, R8 ;  /* 0x000000010c027824 */ /* 0x020fca00078e0208 */
[----:B------:R1:W-:Y:S01]  /*26630*/  STL [R1+0x28], R2 ;  /* 0x0000280201007387 */ /* 0x0003e20000100800 */
[----:B------:R-:W-:Y:S05]  /*26640*/  @!P1 BRA `(.L_x_542) ;  /* 0x0000000000109947 */ /* 0x000fea0003800000 */
[----:B-1----:R-:W-:-:S04]  /*26650*/  IADD3 R2, P0, R14, UR4, RZ ;  /* 0x000000040e027c10 */ /* 0x002fc8000ff1e0ff */
[----:B------:R-:W-:-:S05]  /*26660*/  IADD3.X R3, R13, UR5, RZ, P0, !PT ;  /* 0x000000050d037c10 */ /* 0x000fca00087fe4ff */
[----:B------:R0:W5:Y:S01]  /*26670*/  LDG.E R9, desc[UR54][R2.64] ;  /* 0x0000003602097981 */ /* 0x000162000c1e1900 */
[----:B------:R-:W-:Y:S05]  /*26680*/  BRA `(.L_x_543) ;  /* 0x0000000000107947 */ /* 0x000fea0003800000 */
.L_x_542:
[----:B------:R-:W-:Y:S05]  /*26690*/  @!P0 BRA `(.L_x_543) ;  /* 0x00000000000c8947 */ /* 0x000fea0003800000 */
[----:B------:R-:W2:Y:S04]  /*266a0*/  LDG.E R9, desc[UR54][R6.64] ;  /* 0x0000003606097981 */ /* 0x000ea8000c1e1900 */
[----:B------:R-:W2:Y:S02]  /*266b0*/  LDG.E R6, desc[UR54][R6.64+0x4] ;  /* 0x0000043606067981 */ /* 0x000ea4000c1e1900 */
[----:B--2---:R-:W-:-:S07]  /*266c0*/  IMAD.IADD R9, R6, 0x1, -R9 ;  /* 0x0000000106097824 */ /* 0x004fce00078e0a09 */
.L_x_543:
[----:B01----:R-:W2:Y:S01]  /*266d0*/  @P2 LDG.E R2, desc[UR54][R4.64] ;  /* 0x0000003604022981 */ /* 0x003ea2000c1e1900 */
[----:B-----5:R-:W-:-:S03]  /*266e0*/  IMAD.IADD R8, R9, 0x1, -R8 ;  /* 0x0000000109087824 */ /* 0x020fc600078e0a08 */
[----:B------:R-:W2:Y:S01]  /*266f0*/  @P2 LDG.E R4, desc[UR54][R4.64+0x4] ;  /* 0x0000043604042981 */ /* 0x000ea2000c1e1900 */
[----:B------:R-:W-:Y:S01]  /*26700*/  BSSY B0, `(.L_x_544) ;  /* 0x0000029000007945 */ /* 0x000fe20003800000 */
[----:B------:R-:W-:Y:S02]  /*26710*/  LOP3.LUT R21, R17, 0xff, RZ, 0xc0, !PT ;  /* 0x000000ff11157812 */ /* 0x000fe400078ec0ff */
[----:B------:R-:W-:Y:S01]  /*26720*/  SHF.R.U32.HI R17, RZ, 0x10, R17 ;  /* 0x00000010ff117819 */ /* 0x000fe20000011611 */
[----:B--2---:R-:W-:-:S04]  /*26730*/  @P2 IMAD.IADD R10, R4, 0x1, -R2 ;  /* 0x00000001040a2824 */ /* 0x004fc800078e0a02 */
[----:B------:R-:W-:-:S05]  /*26740*/  IMAD.IADD R2, R8, 0x1, R10 ;  /* 0x0000000108027824 */ /* 0x000fca00078e020a */
[C---:B------:R-:W-:Y:S02]  /*26750*/  IADD3 R20, R2.reuse, 0x9f, RZ ;  /* 0x0000009f02147810 */ /* 0x040fe40007ffe0ff */
[----:B------:R-:W-:-:S03]  /*26760*/  ISETP.GE.AND P1, PT, R2, 0x1, PT ;  /* 0x000000010200780c */ /* 0x000fc60003f26270 */
[----:B------:R-:W-:-:S05]  /*26770*/  IMAD.HI R20, R20, 0x66666667, RZ ;  /* 0x6666666714147827 */ /* 0x000fca00078e02ff */
[----:B------:R-:W-:-:S04]  /*26780*/  SHF.R.U32.HI R2, RZ, 0x1f, R20 ;  /* 0x0000001fff027819 */ /* 0x000fc80000011614 */
[----:B------:R-:W-:Y:S01]  /*26790*/  LEA.HI.SX32 R20, R20, R2, 0x1a ;  /* 0x0000000214147211 */ /* 0x000fe200078fd2ff */
[----:B------:R-:W-:Y:S01]  /*267a0*/  IMAD.MOV.U32 R2, RZ, RZ, RZ ;  /* 0x000000ffff027224 */ /* 0x000fe200078e00ff */
[----:B------:R-:W-:Y:S06]  /*267b0*/  @!P1 BRA `(.L_x_545) ;  /* 0x0000000000749947 */ /* 0x000fec0003800000 */
[----:B------:R-:W-:Y:S01]  /*267c0*/  ISETP.NE.AND P0, PT, R17, RZ, PT ;  /* 0x000000ff1100720c */ /* 0x000fe20003f05270 */
[----:B------:R-:W-:-:S03]  /*267d0*/  ULDC UR4, c[0x0][0x9f0] ;  /* 0x00027c0000047ab9 */ /* 0x000fc60000000800 */
[----:B------:R-:W-:-:S04]  /*267e0*/  SEL R3, R17, UR4, P0 ;  /* 0x0000000411037c07 */ /* 0x000fc80008000000 */
[-C--:B------:R-:W-:Y:S02]  /*267f0*/  IABS R4, R3.reuse ;  /* 0x0000000300047213 */ /* 0x080fe40000000000 */
[----:B------:R-:W-:Y:S02]  /*26800*/  IADD3 R2, R3, -0x1, R20 ;  /* 0xffffffff03027810 */ /* 0x000fe40007ffe014 */
[----:B------:R-:W0:Y:S02]  /*26810*/  I2F.RP R6, R4 ;  /* 0x0000000400067306 */ /* 0x000e240000209400 */
[----:B------:R-:W-:-:S04]  /*26820*/  LOP3.LUT R5, R2, R3, RZ, 0x3c, !PT ;  /* 0x0000000302057212 */ /* 0x000fc800078e3cff */
[----:B------:R-:W-:Y:S02]  /*26830*/  ISETP.GE.AND P4, PT, R5, RZ, PT ;  /* 0x000000ff0500720c */ /* 0x000fe40003f86270 */
[----:B0-----:R-:W0:Y:S02]  /*26840*/  MUFU.RCP R6, R6 ;  /* 0x0000000600067308 */ /* 0x001e240000001000 */
[----:B0-----:R-:W-:-:S06]  /*26850*/  VIADD R6, R6, 0xffffffe ;  /* 0x0ffffffe06067836 */ /* 0x001fcc0000000000 */
[----:B------:R0:W1:Y:S02]  /*26860*/  F2I.FTZ.U32.TRUNC.NTZ R7, R6 ;  /* 0x0000000600077305 */ /* 0x000064000021f000 */
[----:B0-----:R-:W-:Y:S02]  /*26870*/  IMAD.MOV.U32 R6, RZ, RZ, RZ ;  /* 0x000000ffff067224 */ /* 0x001fe400078e00ff */
[----:B-1----:R-:W-:-:S04]  /*26880*/  IMAD.MOV R5, RZ, RZ, -R7 ;  /* 0x000000ffff057224 */ /* 0x002fc800078e0a07 */
[----:B------:R-:W-:-:S04]  /*26890*/  IMAD R5, R5, R4, RZ ;  /* 0x0000000405057224 */ /* 0x000fc800078e02ff */
[----:B------:R-:W-:Y:S01]  /*268a0*/  IMAD.HI.U32 R7, R7, R5, R6 ;  /* 0x0000000507077227 */ /* 0x000fe200078e0006 */
[----:B------:R-:W-:Y:S02]  /*268b0*/  IABS R5, R2 ;  /* 0x0000000200057213 */ /* 0x000fe40000000000 */
[----:B------:R-:W-:-:S05]  /*268c0*/  IABS R2, R3 ;  /* 0x0000000300027213 */ /* 0x000fca0000000000 */
[----:B------:R-:W-:-:S04]  /*268d0*/  IMAD.MOV R2, RZ, RZ, -R2 ;  /* 0x000000ffff027224 */ /* 0x000fc800078e0a02 */
[----:B------:R-:W-:Y:S02]  /*268e0*/  IMAD.MOV.U32 R6, RZ, RZ, R2 ;  /* 0x000000ffff067224 */ /* 0x000fe400078e0002 */
[----:B------:R-:W-:-:S04]  /*268f0*/  IMAD.HI.U32 R2, R7, R5, RZ ;  /* 0x0000000507027227 */ /* 0x000fc800078e00ff */
[----:B------:R-:W-:-:S05]  /*26900*/  IMAD R5, R2, R6, R5 ;  /* 0x0000000602057224 */ /* 0x000fca00078e0205 */
[----:B------:R-:W-:-:S13]  /*26910*/  ISETP.GT.U32.AND P3, PT, R4, R5, PT ;  /* 0x000000050400720c */ /* 0x000fda0003f64070 */
[----:B------:R-:W-:Y:S01]  /*26920*/  @!P3 IMAD.IADD R5, R5, 0x1, -R4 ;  /* 0x000000010505b824 */ /* 0x000fe200078e0a04 */
[----:B------:R-:W-:Y:S02]  /*26930*/  @!P3 IADD3 R2, R2, 0x1, RZ ;  /* 0x000000010202b810 */ /* 0x000fe40007ffe0ff */
[----:B------:R-:W-:Y:S02]  /*26940*/  ISETP.NE.AND P3, PT, R3, RZ, PT ;  /* 0x000000ff0300720c */ /* 0x000fe40003f65270 */
[----:B------:R-:W-:-:S13]  /*26950*/  ISETP.GE.U32.AND P0, PT, R5, R4, PT ;  /* 0x000000040500720c */ /* 0x000fda0003f06070 */
[----:B------:R-:W-:-:S04]  /*26960*/  @P0 VIADD R2, R2, 0x1 ;  /* 0x0000000102020836 */ /* 0x000fc80000000000 */
[----:B------:R-:W-:Y:S01]  /*26970*/  @!P4 IMAD.MOV R2, RZ, RZ, -R2 ;  /* 0x000000ffff02c224 */ /* 0x000fe200078e0a02 */
[----:B------:R-:W-:-:S07]  /*26980*/  @!P3 LOP3.LUT R2, RZ, R3, RZ, 0x33, !PT ;  /* 0x00000003ff02b212 */ /* 0x000fce00078e33ff */
.L_x_545:
[----:B------:R-:W-:Y:S05]  /*26990*/  BSYNC B0 ;  /* 0x0000000000007941 */ /* 0x000fea0003800000 */
.L_x_544:
[-C--:B------:R-:W-:Y:S01]  /*269a0*/  IMAD R3, R21, R2.reuse, RZ ;  /* 0x0000000215037224 */ /* 0x080fe200078e02ff */
[----:B------:R-:W-:Y:S04]  /*269b0*/  BSSY B0, `(.L_x_546) ;  /* 0x000015f000007945 */ /* 0x000fe80003800000 */
[C---:B------:R-:W-:Y:S01]  /*269c0*/  VIADDMNMX R2, R3.reuse, R2, R20, PT ;  /* 0x0000000203027246 */ /* 0x040fe20003800114 */
[----:B------:R-:W-:-:S04]  /*269d0*/  IMAD R3, R3, 0xa0, -R8 ;  /* 0x000000a003037824 */ /* 0x000fc800078e0a08 */
[----:B------:R-:W-:Y:S01]  /*269e0*/  IMAD R8, R2, 0xa0, -R8 ;  /* 0x000000a002087824 */ /* 0x000fe200078e0a08 */
[----:B------:R-:W-:-:S04]  /*269f0*/  VIMNMX R2, RZ, R3, !PT ;  /* 0x00000003ff027248 */ /* 0x000fc80007fe0100 */
[----:B------:R-:W-:-:S04]  /*26a00*/  VIMNMX R10, R8, R10, PT ;  /* 0x0000000a080a7248 */ /* 0x000fc80003fe0100 */
[----:B------:R-:W-:Y:S01]  /*26a10*/  ISETP.GT.AND P0, PT, R10, R2, PT ;  /* 0x000000020a00720c */ /* 0x000fe20003f04270 */
[----:B------:R-:W-:-:S05]  /*26a20*/  IMAD.WIDE.U32 R2, R2, -0x33333333, RZ ;  /* 0xcccccccd02027825 */ /* 0x000fca00078e00ff */
[----:B------:R-:W-:-:S05]  /*26a30*/  SHF.R.U32.HI R3, RZ, 0x7, R3 ;  /* 0x00000007ff037819 */ /* 0x000fca0000011603 */
[----:B------:R-:W-:Y:S02]  /*26a40*/  IMAD.MOV.U32 R9, RZ, RZ, R3 ;  /* 0x000000ffff097224 */ /* 0x000fe400078e0003 */
[----:B------:R-:W-:-:S04]  /*26a50*/  @P0 VIADD R10, R10, 0x9f ;  /* 0x0000009f0a0a0836 */ /* 0x000fc80000000000 */
[----:B------:R-:W-:-:S05]  /*26a60*/  @P0 IMAD.HI R2, R10, 0x66666667, RZ ;  /* 0x666666670a020827 */ /* 0x000fca00078e02ff */
[----:B------:R-:W-:-:S04]  /*26a70*/  @P0 SHF.R.U32.HI R4, RZ, 0x1f, R2 ;  /* 0x0000001fff040819 */ /* 0x000fc80000011602 */
[----:B------:R-:W-:Y:S02]  /*26a80*/  @P0 LEA.HI.SX32 R9, R2, R4, 0x1a ;  /* 0x0000000402090211 */ /* 0x000fe400078fd2ff */
[----:B------:R-:W-:Y:S02]  /*26a90*/  PLOP3.LUT P0, PT, PT, PT, PT, 0x80, 0x0 ;  /* 0x000000000000781c */ /* 0x000fe40003f0f070 */
[----:B------:R-:W-:-:S13]  /*26aa0*/  ISETP.GT.AND P3, PT, R9, R3, PT ;  /* 0x000000030900720c */ /* 0x000fda0003f64270 */
[----:B------:R-:W-:Y:S05]  /*26ab0*/  @!P3 BRA `(.L_x_547) ;  /* 0x000000140038b947 */ /* 0x000fea0003800000 */
[----:B------:R-:W-:Y:S01]  /*26ac0*/  UMOV UR4, 0xffffffff ;  /* 0xffffffff00047882 */ /* 0x000fe20000000000 */
[----:B------:R-:W-:Y:S02]  /*26ad0*/  SEL R2, R11, RZ, !P2 ;  /* 0x000000ff0b027207 */ /* 0x000fe40005000000 */
[----:B------:R-:W-:Y:S05]  /*26ae0*/  BRA.DIV UR4, `(.L_x_548) ;  /* 0x0000009e04d07947 */ /* 0x000fea000b800000 */
[----:B------:R-:W0:Y:S02]  /*26af0*/  S2R R4, SR_TID.X ;  /* 0x0000000000047919 */ /* 0x000e240000002100 */
[----:B0-----:R-:W-:-:S04]  /*26b00*/  SHF.R.U32.HI R4, RZ, 0x5, R4 ;  /* 0x00000005ff047819 */ /* 0x001fc80000011604 */
[----:B------:R-:W-:-:S05]  /*26b10*/  LOP3.LUT R4, R4, 0x3, RZ, 0xc0, !PT ;  /* 0x0000000304047812 */ /* 0x000fca00078ec0ff */
[----:B------:R0:W1:Y:S02]  /*26b20*/  SHFL.IDX PT, R14, R4, RZ, 0x1f ;  /* 0x00001fff040e7589 */ /* 0x00006400000e0000 */
.L_x_830:
[----:B-1----:R-:W-:Y:S02]  /*26b30*/  ISETP.NE.AND P0, PT, R14, RZ, PT ;  /* 0x000000ff0e00720c */ /* 0x002fe40003f05270 */
[----:B------:R-:W-:-:S11]  /*26b40*/  PLOP3.LUT P6, PT, PT, PT, PT, 0x8, 0x0 ;  /* 0x000000000000781c */ /* 0x000fd60003fce170 */
[----:B------:R-:W-:Y:S05]  /*26b50*/  @P0 BRA `(.L_x_549) ;  /* 0x00000000000c0947 */ /* 0x000fea0003800000 */
[----:B------:R-:W-:-:S03]  /*26b60*/  UMOV UR4, 0xffffffff ;  /* 0xffffffff00047882 */ /* 0x000fc60000000000 */
[----:B------:R-:W-:Y:S05]  /*26b70*/  BRA.DIV UR4, `(.L_x_550) ;  /* 0x0000009e04e07947 */ /* 0x000fea000b800000 */
[----:B------:R-:W-:-:S13]  /*26b80*/  ELECT P6, URZ, PT ;  /* 0x00000000003f782f */ /* 0x000fda00038c0000 */
.L_x_549:
[----:B0-----:R-:W2:Y:S01]  /*26b90*/  LDL R4, [R1+0x5c] ;  /* 0x00005c0001047983 */ /* 0x001ea20000100800 */
[----:B------:R-:W-:Y:S01]  /*26ba0*/  BSSY B1, `(.L_x_551) ;  /* 0x0000008000017945 */ /* 0x000fe20003800000 */
[----:B--2---:R-:W-:-:S05]  /*26bb0*/  VIADD R4, R4, 0x1 ;  /* 0x0000000104047836 */ /* 0x004fca0000000000 */
[----:B------:R-:W-:-:S04]  /*26bc0*/  LEA.HI R5, R4, R4, RZ, 0x1 ;  /* 0x0000000404057211 */ /* 0x000fc800078f08ff */
[----:B------:R-:W-:-:S05]  /*26bd0*/  LOP3.LUT R5, R5, 0xfffffffe, RZ, 0xc0, !PT ;  /* 0xfffffffe05057812 */ /* 0x000fca00078ec0ff */
[----:B------:R-:W-:-:S05]  /*26be0*/  IMAD.IADD R4, R4, 0x1, -R5 ;  /* 0x0000000104047824 */ /* 0x000fca00078e0a05 */
[----:B------:R-:W-:-:S04]  /*26bf0*/  SHF.L.U32 R4, R4, 0x1f, RZ ;  /* 0x0000001f04047819 */ /* 0x000fc800000006ff */
[----:B------:R-:W0:Y:S02]  /*26c00*/  SYNCS.PHASECHK.TRANS64.TRYWAIT P0, [R18+URZ+0x33420], R4 ;  /* 0x03342004120075a7 */ /* 0x000e24000800017f */
[----:B0-----:R-:W-:Y:S05]  /*26c10*/  @!P0 BRA `(.L_x_552) ;  /* 0x0000009c00d88947 */ /* 0x001fea0003800000 */
.L_x_833:
[----:B------:R-:W-:Y:S05]  /*26c20*/  BSYNC B1 ;  /* 0x0000000000017941 */ /* 0x000fea0003800000 */
.L_x_551:
[----:B------:R-:W-:Y:S04]  /*26c30*/  BSSY B1, `(.L_x_553) ;  /* 0x000008e000017945 */ /* 0x000fe80003800000 */
[----:B------:R-:W-:Y:S05]  /*26c40*/  @!P6 BRA `(.L_x_554) ;  /* 0x000000080030e947 */ /* 0x000fea0003800000 */
[----:B------:R-:W2:Y:S04]  /*26c50*/  LDL R7, [R1+0x14] ;  /* 0x0000140001077983 */ /* 0x000ea80000100800 */
[----:B------:R-:W3:Y:S01]  /*26c60*/  LDL R6, [R1+0x1c] ;  /* 0x00001c0001067983 */ /* 0x000ee20000100800 */
[----:B------:R-:W1:Y:S01]  /*26c70*/  S2R R5, SR_TID.X ;  /* 0x0000000000057919 */ /* 0x000e620000002100 */
[----:B------:R-:W-:Y:S01]  /*26c80*/  BSSY B2, `(.L_x_555) ;  /* 0x0000007000027945 */ /* 0x000fe20003800000 */
[----:B-1----:R-:W-:-:S04]  /*26c90*/  LOP3.LUT R5, R5, 0x7f, RZ, 0xc0, !PT ;  /* 0x0000007f05057812 */ /* 0x002fc800078ec0ff */
[----:B------:R-:W-:Y:S01]  /*26ca0*/  ISETP.NE.AND P2, PT, R5, RZ, PT ;  /* 0x000000ff0500720c */ /* 0x000fe20003f45270 */
[----:B--2---:R-:W-:Y:S01]  /*26cb0*/  IMAD R7, R7, 0x8, R18 ;  /* 0x0000000807077824 */ /* 0x004fe200078e0212 */
[----:B---3--:R-:W-:-:S04]  /*26cc0*/  SHF.L.U32 R10, R6, 0x1f, RZ ;  /* 0x0000001f060a7819 */ /* 0x008fc800000006ff */
[----:B------:R-:W1:Y:S02]  /*26cd0*/  SYNCS.PHASECHK.TRANS64.TRYWAIT P0, [R7+URZ+0x334a0], R10 ;  /* 0x0334a00a070075a7 */ /* 0x000e64000800017f */
[----:B-1----:R-:W-:Y:S05]  /*26ce0*/  @!P0 BRA `(.L_x_556) ;  /* 0x0000009c00b88947 */ /* 0x002fea0003800000 */
.L_x_834:
[----:B------:R-:W-:Y:S05]  /*26cf0*/  BSYNC B2 ;  /* 0x0000000000027941 */ /* 0x000fea0003800000 */
.L_x_555:
[----:B------:R-:W-:Y:S04]  /*26d00*/  BSSY B2, `(.L_x_557) ;  /* 0x0000009000027945 */ /* 0x000fe80003800000 */
[----:B------:R-:W-:Y:S05]  /*26d10*/  @P2 BRA `(.L_x_558) ;  /* 0x00000000001c2947 */ /* 0x000fea0003800000 */
[----:B0-----:R-:W0:Y:S02]  /*26d20*/  S2R R4, SR_TID.X ;  /* 0x0000000000047919 */ /* 0x001e240000002100 */
[----:B0-----:R-:W-:Y:S02]  /*26d30*/  LOP3.LUT R5, R4, 0x1f, RZ, 0xc0, !PT ;  /* 0x0000001f04057812 */ /* 0x001fe400078ec0ff */
[----:B------:R-:W-:Y:S02]  /*26d40*/  MOV R4, 0x7800 ;  /* 0x0000780000047802 */ /* 0x000fe40000000f00 */
[----:B------:R-:W-:Y:S02]  /*26d50*/  ISETP.NE.AND P0, PT, R5, RZ, PT ;  /* 0x000000ff0500720c */ /* 0x000fe40003f05270 */
[----:B------:R2:W-:Y:S11]  /*26d60*/  SYNCS.ARRIVE.TRANS64 RZ, [R7+URZ+0x33490], R4 ;  /* 0x0334900407ff79a7 */ /* 0x0005f6000800003f */
[----:B--2---:R-:W-:Y:S05]  /*26d70*/  @!P0 BRA `(.L_x_558) ;  /* 0x0000000000048947 */ /* 0x004fea0003800000 */
[----:B------:R-:W-:Y:S01]  /*26d80*/  BPT.TRAP 0x1 ;  /* 0x000000040000795c */ /* 0x000fe20000300000 */
.L_x_558:
[----:B------:R-:W-:Y:S05]  /*26d90*/  BSYNC B2 ;  /* 0x0000000000027941 */ /* 0x000fea0003800000 */
.L_x_557:
[----:B0-----:R-:W2:Y:S01]  /*26da0*/  LDL R4, [R1+0x14] ;  /* 0x0000140001047983 */ /* 0x001ea20000100800 */
[----:B------:R-:W-:Y:S01]  /*26db0*/  IMAD.MOV.U32 R14, RZ, RZ, RZ ;  /* 0x000000ffff0e7224 */ /* 0x000fe200078e00ff */
[----:B------:R-:W-:Y:S01]  /*26dc0*/  UIADD3 UR4, UP0, UR40, 0x570, URZ ;  /* 0x0000057028047890 */ /* 0x000fe2000ff1e03f */
[----:B------:R-:W-:Y:S01]  /*26dd0*/  IMAD R5, R9, 0xa0, R0 ;  /* 0x000000a009057824 */ /* 0x000fe200078e0200 */
[----:B------:R-:W-:Y:S01]  /*26de0*/  PLOP3.LUT P0, PT, PT, PT, PT, 0x80, 0x0 ;  /* 0x000000000000781c */ /* 0x000fe20003f0f070 */
[----:B------:R-:W-:Y:S01]  /*26df0*/  UMOV UR6, 0x0 ;  /* 0x0000000000067882 */ /* 0x000fe20000000000 */
[----:B------:R-:W-:Y:S01]  /*26e00*/  R2UR UR10, R14 ;  /* 0x000000000e0a72ca */ /* 0x000fe200000e0000 */
[----:B------:R-:W-:Y:S01]  /*26e10*/  VIADD R5, R5, 0xffffff60 ;  /* 0xffffff6005057836 */ /* 0x000fe20000000000 */
[----:B------:R-:W-:Y:S01]  /*26e20*/  UIADD3.X UR5, URZ, UR41, URZ, UP0, !UPT ;  /* 0x000000293f057290 */ /* 0x000fe200087fe43f */
[----:B------:R-:W-:Y:S01]  /*26e30*/  UMOV UR7, 0x12f00000 ;  /* 0x12f0000000077882 */ /* 0x000fe20000000000 */
[----:B--2---:R-:W-:-:S02]  /*26e40*/  IMAD R8, R4, 0x7800, R18 ;  /* 0x0000780004087824 */ /* 0x004fc400078e0212 */
[----:B------:R-:W-:Y:S02]  /*26e50*/  VIADD R4, R7, 0x33490 ;  /* 0x0003349007047836 */ /* 0x000fe40000000000 */
[----:B------:R-:W-:-:S07]  /*26e60*/  VIADD R6, R8, 0x24200 ;  /* 0x0002420008067836 */ /* 0x000fce0000000000 */
.L_x_559:
[----:B------:R-:W-:-:S13]  /*26e70*/  @P0 ELECT P3, URZ, PT ;  /* 0x00000000003f082f */ /* 0x000fda0003860000 */
[----:B------:R-:W-:Y:S02]  /*26e80*/  @P3 R2UR UR13, R2 ;  /* 0x00000000020d32ca */ /* 0x000fe400000e0000 */
[----:B------:R-:W-:Y:S02]  /*26e90*/  @P3 R2UR UR12, R16 ;  /* 0x00000000100c32ca */ /* 0x000fe400000e0000 */
[----:B------:R-:W-:Y:S02]  /*26ea0*/  @P3 R2UR UR11, R5 ;  /* 0x00000000050b32ca */ /* 0x000fe400000e0000 */
[----:B------:R-:W-:Y:S02]  /*26eb0*/  @P3 R2UR UR9, R4 ;  /* 0x00000000040932ca */ /* 0x000fe400000e0000 */
[----:B------:R-:W-:Y:S02]  /*26ec0*/  @P3 R2UR UR8, R6 ;  /* 0x00000000060832ca */ /* 0x000fe400000e0000 */
[----:B------:R-:W-:-:S02]  /*26ed0*/  @P3 PLOP3.LUT P0, PT, P3, PT, PT, 0x8, 0x0 ;  /* 0x000000000000381c */ /* 0x000fc40001f0e170 */
[----:B------:R-:W-:-:S09]  /*26ee0*/  PLOP3.LUT P3, PT, PT, PT, PT, 0x8, 0x0 ;  /* 0x000000000000781c */ /* 0x000fd20003f6e170 */
[----:B------:R0:W-:Y:S02]  /*26ef0*/  UTMALDG.4D [UR8], [UR4], desc[UR6] ;  /* 0x00000608040075b4 */ /* 0x0001e40008019000 */
[----:B0-----:R-:W-:Y:S05]  /*26f00*/  @P0 BRA.U.ANY `(.L_x_559) ;  /* 0xfffffffd00d80947 */ /* 0x001fea000393ffff */
[----:B------:R-:W-:Y:S01]  /*26f10*/  IMAD.MOV.U32 R13, RZ, RZ, 0x40 ;  /* 0x00000040ff0d7424 */ /* 0x000fe200078e00ff */
[----:B------:R-:W-:Y:S01]  /*26f20*/  PLOP3.LUT P0, PT, PT, PT, PT, 0x80, 0x0 ;  /* 0x000000000000781c */ /* 0x000fe20003f0f070 */
[----:B------:R-:W-:Y:S01]  /*26f30*/  VIADD R6, R8, 0x26a00 ;  /* 0x00026a0008067836 */ /* 0x000fe20000000000 */
[----:B------:R-:W-:Y:S01]  /*26f40*/  UMOV UR6, 0x0 ;  /* 0x0000000000067882 */ /* 0x000fe20000000000 */
[----:B------:R-:W-:Y:S01]  /*26f50*/  UMOV UR7, 0x12f00000 ;  /* 0x12f0000000077882 */ /* 0x000fe20000000000 */
[----:B------:R-:W-:-:S15]  /*26f60*/  R2UR UR10, R13 ;  /* 0x000000000d0a72ca */ /* 0x000fde00000e0000 */
.L_x_560:
        /* <DEDUP_REMOVED lines=12> */
[----:B------:R-:W-:Y:S01]  /*27030*/  UMOV UR6, 0x0 ;  /* 0x0000000000067882 */ /* 0x000fe20000000000 */
[----:B------:R-:W-:Y:S01]  /*27040*/  IADD3 R6, R8, 0x29200, RZ ;  /* 0x0002920008067810 */ /* 0x000fe20007ffe0ff */
[----:B------:R-:W-:Y:S01]  /*27050*/  UMOV UR7, 0x12f00000 ;  /* 0x12f0000000077882 */ /* 0x000fe20000000000 */
[----:B------:R-:W-:-:S15]  /*27060*/  R2UR UR10, R12 ;  /* 0x000000000c0a72ca */ /* 0x000fde00000e0000 */
.L_x_561:
        /* <DEDUP_REMOVED lines=10> */
[----:B------:R-:W0:Y:S01]  /*27110*/  SYNCS.PHASECHK.TRANS64.TRYWAIT P0, [R7+URZ+0x334c0], R10 ;  /* 0x0334c00a070075a7 */ /* 0x000e22000800017f */
[----:B------:R-:W-:Y:S04]  /*27120*/  BSSY B2, `(.L_x_562) ;  /* 0x0000002000027945 */ /* 0x000fe80003800000 */
[----:B0-----:R-:W-:Y:S05]  /*27130*/  @!P0 BRA `(.L_x_563) ;  /* 0x0000009800b88947 */ /* 0x001fea0003800000 */
.L_x_835:
[----:B------:R-:W-:Y:S05]  /*27140*/  BSYNC B2 ;  /* 0x0000000000027941 */ /* 0x000fea0003800000 */
.L_x_562:
[----:B------:R-:W-:Y:S01]  /*27150*/  BSSY B2, `(.L_x_564) ;  /* 0x000000b000027945 */ /* 0x000fe20003800000 */
[----:B01----:R-:W-:Y:S02]  /*27160*/  IMAD.MOV.U32 R10, RZ, RZ, 0x0 ;  /* 0x00000000ff0a7424 */ /* 0x003fe400078e00ff */
[----:B------:R-:W-:Y:S01]  /*27170*/  IMAD.MOV.U32 R11, RZ, RZ, 0x12f00000 ;  /* 0x12f00000ff0b7424 */ /* 0x000fe200078e00ff */
[----:B------:R-:W-:Y:S06]  /*27180*/  @P2 BRA `(.L_x_565) ;  /* 0x00000000001c2947 */ /* 0x000fec0003800000 */
[----:B------:R-:W0:Y:S02]  /*27190*/  S2R R4, SR_TID.X ;  /* 0x0000000000047919 */ /* 0x000e240000002100 */
[----:B0-----:R-:W-:Y:S01]  /*271a0*/  LOP3.LUT R6, R4, 0x1f, RZ, 0xc0, !PT ;  /* 0x0000001f04067812 */ /* 0x001fe200078ec0ff */
[----:B------:R-:W-:-:S03]  /*271b0*/  IMAD.MOV.U32 R4, RZ, RZ, 0x7800 ;  /* 0x00007800ff047424 */ /* 0x000fc600078e00ff */
[----:B------:R-:W-:Y:S01]  /*271c0*/  ISETP.NE.AND P0, PT, R6, RZ, PT ;  /* 0x000000ff0600720c */ /* 0x000fe20003f05270 */
[----:B------:R0:W-:-:S12]  /*271d0*/  SYNCS.ARRIVE.TRANS64 RZ, [R7+URZ+0x334b0], R4 ;  /* 0x0334b00407ff79a7 */ /* 0x0001d8000800003f */
[----:B0-----:R-:W-:Y:S05]  /*271e0*/  @!P0 BRA `(.L_x_565) ;  /* 0x0000000000048947 */ /* 0x001fea0003800000 */
[----:B------:R-:W-:Y:S01]  /*271f0*/  BPT.TRAP 0x1 ;  /* 0x000000040000795c */ /* 0x000fe20000300000 */
.L_x_565:
[----:B------:R-:W-:Y:S05]  /*27200*/  BSYNC B2 ;  /* 0x0000000000027941 */ /* 0x000fea0003800000 */
.L_x_564:
[----:B------:R-:W-:Y:S01]  /*27210*/  R2UR UR10, R14 ;  /* 0x000000000e0a72ca */ /* 0x000fe200000e0000 */
[----:B------:R-:W-:Y:S01]  /*27220*/  UIADD3 UR4, UP0, UR40, 0x670, URZ ;  /* 0x0000067028047890 */ /* 0x000fe2000ff1e03f */
[----:B------:R-:W-:Y:S01]  /*27230*/  R2UR UR6, R10 ;  /* 0x000000000a0672ca */ /* 0x000fe200000e0000 */
[----:B------:R-:W-:Y:S01]  /*27240*/  VIADD R7, R7, 0x334b0 ;  /* 0x000334b007077836 */ /* 0x000fe20000000000 */
[----:B------:R-:W-:Y:S01]  /*27250*/  R2UR UR7, R11 ;  /* 0x000000000b0772ca */ /* 0x000fe200000e0000 */
[----:B------:R-:W-:Y:S01]  /*27260*/  VIADD R4, R8, 0xf200 ;  /* 0x0000f20008047836 */ /* 0x000fe20000000000 */
[----:B------:R-:W-:Y:S01]  /*27270*/  PLOP3.LUT P0, PT, PT, PT, PT, 0x80, 0x0 ;  /* 0x000000000000781c */ /* 0x000fe20003f0f070 */
[----:B------:R-:W-:-:S12]  /*27280*/  UIADD3.X UR5, URZ, UR41, URZ, UP0, !UPT ;  /* 0x000000293f057290 */ /* 0x000fd800087fe43f */
.L_x_566:
        /* <DEDUP_REMOVED lines=15> */
.L_x_567:
        /* <DEDUP_REMOVED lines=15> */
.L_x_568:
        /* <DEDUP_REMOVED lines=9> */
[----:B-1----:R-:W-:Y:S05]  /*27500*/  @P0 BRA.U.ANY `(.L_x_568) ;  /* 0xfffffffd00d80947 */ /* 0x002fea000393ffff */
.L_x_554:
[----:B------:R-:W-:Y:S05]  /*27510*/  BSYNC B1 ;  /* 0x0000000000017941 */ /* 0x000fea0003800000 */
.L_x_553:
[----:B0-----:R-:W2:Y:S04]  /*27520*/  LDL.LU R4, [R1+0x14] ;  /* 0x0000140001047983 */ /* 0x001ea80000300800 */
[----:B------:R-:W3:Y:S01]  /*27530*/  LDL.LU R6, [R1+0x1c] ;  /* 0x00001c0001067983 */ /* 0x000ee20000300800 */
[----:B------:R-:W-:Y:S01]  /*27540*/  VIADD R9, R9, 0xfffffffe ;  /* 0xfffffffe09097836 */ /* 0x000fe20000000000 */
[----:B------:R-:W-:-:S04]  /*27550*/  PLOP3.LUT P0, PT, PT, PT, PT, 0x8, 0x0 ;  /* 0x000000000000781c */ /* 0x000fc80003f0e170 */
[----:B------:R-:W-:Y:S02]  /*27560*/  ISETP.GE.AND P3, PT, R9, R3, PT ;  /* 0x000000030900720c */ /* 0x000fe40003f66270 */
[----:B--2---:R-:W-:-:S04]  /*27570*/  IADD3 R4, R4, 0x1, RZ ;  /* 0x0000000104047810 */ /* 0x004fc80007ffe0ff */
[----:B------:R-:W-:-:S04]  /*27580*/  ISETP.NE.AND P2, PT, R4, 0x2, PT ;  /* 0x000000020400780c */ /* 0x000fc80003f45270 */
[----:B------:R-:W-:Y:S02]  /*27590*/  SEL R5, RZ, 0x1, P2 ;  /* 0x00000001ff057807 */ /* 0x000fe40001000000 */
[----:B------:R-:W-:Y:S02]  /*275a0*/  SEL R4, R4, RZ, P2 ;  /* 0x000000ff04047207 */ /* 0x000fe40001000000 */
[----:B---3--:R-:W-:-:S03]  /*275b0*/  LOP3.LUT R6, R6, R5, RZ, 0x3c, !PT ;  /* 0x0000000506067212 */ /* 0x008fc600078e3cff */
[----:B------:R0:W-:Y:S04]  /*275c0*/  STL [R1+0x14], R4 ;  /* 0x0000140401007387 */ /* 0x0001e80000100800 */
[----:B------:R0:W-:Y:S01]  /*275d0*/  STL [R1+0x1c], R6 ;  /* 0x00001c0601007387 */ /* 0x0001e20000100800 */
[----:B------:R-:W-:Y:S05]  /*275e0*/  @!P3 BRA `(.L_x_547) ;  /* 0x00000008006cb947 */ /* 0x000fea0003800000 */
.L_x_585:
[----:B------:R-:W-:Y:S05]  /*275f0*/  YIELD ;  /* 0x0000000000007946 */ /* 0x000fea0003800000 */
[----:B------:R-:W-:Y:S04]  /*27600*/  BSSY B1, `(.L_x_569) ;  /* 0x000008d000017945 */ /* 0x000fe80003800000 */
[----:B-1----:R-:W-:Y:S05]  /*27610*/  @!P6 BRA `(.L_x_570) ;  /* 0x00000008002ce947 */ /* 0x002fea0003800000 */
[----:B0-----:R-:W2:Y:S04]  /*27620*/  LDL R6, [R1+0x14] ;  /* 0x0000140001067983 */ /* 0x001ea80000100800 */
[----:B------:R-:W3:Y:S01]  /*27630*/  LDL R5, [R1+0x1c] ;  /* 0x00001c0001057983 */ /* 0x000ee20000100800 */
[----:B------:R-:W0:Y:S01]  /*27640*/  S2R R4, SR_TID.X ;  /* 0x0000000000047919 */ /* 0x000e220000002100 */
[----:B------:R-:W-:Y:S01]  /*27650*/  BSSY B2, `(.L_x_571) ;  /* 0x0000007000027945 */ /* 0x000fe20003800000 */
[----:B0-----:R-:W-:-:S04]  /*27660*/  LOP3.LUT R4, R4, 0x7f, RZ, 0xc0, !PT ;  /* 0x0000007f04047812 */ /* 0x001fc800078ec0ff */
[----:B------:R-:W-:Y:S01]  /*27670*/  ISETP.NE.AND P3, PT, R4, RZ, PT ;  /* 0x000000ff0400720c */ /* 0x000fe20003f65270 */
[----:B--2---:R-:W-:Y:S01]  /*27680*/  IMAD R8, R6, 0x8, R18 ;  /* 0x0000000806087824 */ /* 0x004fe200078e0212 */
[----:B---3--:R-:W-:-:S04]  /*27690*/  SHF.L.U32 R7, R5, 0x1f, RZ ;  /* 0x0000001f05077819 */ /* 0x008fc800000006ff */
[----:B------:R-:W0:Y:S02]  /*276a0*/  SYNCS.PHASECHK.TRANS64.TRYWAIT P2, [R8+URZ+0x334a0], R7 ;  /* 0x0334a007080075a7 */ /* 0x000e24000804017f */
[----:B0-----:R-:W-:Y:S05]  /*276b0*/  @!P2 BRA `(.L_x_572) ;  /* 0x00000094006ca947 */ /* 0x001fea0003800000 */
.L_x_836:
[----:B------:R-:W-:Y:S05]  /*276c0*/  BSYNC B2 ;  /* 0x0000000000027941 */ /* 0x000fea0003800000 */
.L_x_571:
        /* <DEDUP_REMOVED lines=9> */
.L_x_574:
[----:B------:R-:W-:Y:S05]  /*27760*/  BSYNC B2 ;  /* 0x0000000000027941 */ /* 0x000fea0003800000 */
.L_x_573:
[----:B------:R-:W2:Y:S01]  /*27770*/  LDL R4, [R1+0x14] ;  /* 0x0000140001047983 */ /* 0x000ea20000100800 */
[----:B------:R-:W-:Y:S01]  /*27780*/  IMAD.MOV.U32 R12, RZ, RZ, RZ ;  /* 0x000000ffff0c7224 */ /* 0x000fe200078e00ff */
[----:B------:R-:W-:Y:S01]  /*27790*/  UIADD3 UR4, UP0, UR40, 0x570, URZ ;  /* 0x0000057028047890 */ /* 0x000fe2000ff1e03f */
[----:B------:R-:W-:Y:S01]  /*277a0*/  PLOP3.LUT P2, PT, PT, PT, PT, 0x80, 0x0 ;  /* 0x000000000000781c */ /* 0x000fe20003f4f070 */
[----:B------:R-:W-:Y:S01]  /*277b0*/  IMAD R5, R9, 0xa0, R0 ;  /* 0x000000a009057824 */ /* 0x000fe200078e0200 */
[----:B------:R-:W-:Y:S01]  /*277c0*/  UMOV UR6, 0x0 ;  /* 0x0000000000067882 */ /* 0x000fe20000000000 */
[----:B------:R-:W-:Y:S01]  /*277d0*/  R2UR UR10, R12 ;  /* 0x000000000c0a72ca */ /* 0x000fe200000e0000 */
[----:B------:R-:W-:Y:S01]  /*277e0*/  UIADD3.X UR5, URZ, UR41, URZ, UP0, !UPT ;  /* 0x000000293f057290 */ /* 0x000fe200087fe43f */
[----:B------:R-:W-:Y:S01]  /*277f0*/  UMOV UR7, 0x12f00000 ;  /* 0x12f0000000077882 */ /* 0x000fe20000000000 */
[----:B--2---:R-:W-:Y:S02]  /*27800*/  IMAD R6, R4, 0x7800, R18 ;  /* 0x0000780004067824 */ /* 0x004fe400078e0212 */
[----:B------:R-:W-:-:S02]  /*27810*/  VIADD R4, R8, 0x33490 ;  /* 0x0003349008047836 */ /* 0x000fc40000000000 */
[----:B------:R-:W-:-:S08]  /*27820*/  VIADD R10, R6, 0x24200 ;  /* 0x00024200060a7836 */ /* 0x000fd00000000000 */
.L_x_575:
        /* <DEDUP_REMOVED lines=10> */
[----:B------:R-:W-:Y:S01]  /*278d0*/  IMAD.MOV.U32 R14, RZ, RZ, 0x40 ;  /* 0x00000040ff0e7424 */ /* 0x000fe200078e00ff */
[----:B------:R-:W-:Y:S01]  /*278e0*/  PLOP3.LUT P2, PT, PT, PT, PT, 0x80, 0x0 ;  /* 0x000000000000781c */ /* 0x000fe20003f4f070 */
[----:B------:R-:W-:Y:S01]  /*278f0*/  UMOV UR6, 0x0 ;  /* 0x0000000000067882 */ /* 0x000fe20000000000 */
[----:B------:R-:W-:Y:S01]  /*27900*/  IADD3 R10, R6, 0x26a00, RZ ;  /* 0x00026a00060a7810 */ /* 0x000fe20007ffe0ff */
[----:B------:R-:W-:Y:S01]  /*27910*/  UMOV UR7, 0x12f00000 ;  /* 0x12f0000000077882 */ /* 0x000fe20000000000 */
[----:B------:R-:W-:-:S15]  /*27920*/  R2UR UR10, R14 ;  /* 0x000000000e0a72ca */ /* 0x000fde00000e0000 */
.L_x_576:
        /* <DEDUP_REMOVED lines=16> */
.L_x_577:
        /* <DEDUP_REMOVED lines=10> */
[----:B------:R-:W1:Y:S01]  /*27ad0*/  SYNCS.PHASECHK.TRANS64.TRYWAIT P2, [R8+URZ+0x334c0], R7 ;  /* 0x0334c007080075a7 */ /* 0x000e62000804017f */
[----:B------:R-:W-:Y:S04]  /*27ae0*/  BSSY B2, `(.L_x_578) ;  /* 0x0000002000027945 */ /* 0x000fe80003800000 */
[----:B-1----:R-:W-:Y:S05]  /*27af0*/  @!P2 BRA `(.L_x_579) ;  /* 0x000000900070a947 */ /* 0x002fea0003800000 */
.L_x_837:
[----:B------:R-:W-:Y:S05]  /*27b00*/  BSYNC B2 ;  /* 0x0000000000027941 */ /* 0x000fea0003800000 */
.L_x_578:
        /* <DEDUP_REMOVED lines=11> */
.L_x_581:
[----:B------:R-:W-:Y:S05]  /*27bc0*/  BSYNC B2 ;  /* 0x0000000000027941 */ /* 0x000fea0003800000 */
.L_x_580:
        /* <DEDUP_REMOVED lines=8> */
.L_x_582:
        /* <DEDUP_REMOVED lines=10> */
[----:B------:R-:W-:Y:S02]  /*27cf0*/  R2UR UR10, R14 ;  /* 0x000000000e0a72ca */ /* 0x000fe400000e0000 */
[----:B------:R-:W-:Y:S02]  /*27d00*/  R2UR UR6, R10 ;  /* 0x000000000a0672ca */ /* 0x000fe400000e0000 */
[----:B------:R-:W-:Y:S02]  /*27d10*/  R2UR UR7, R11 ;  /* 0x000000000b0772ca */ /* 0x000fe400000e0000 */
[----:B------:R-:W-:Y:S02]  /*27d20*/  PLOP3.LUT P2, PT, PT, PT, PT, 0x80, 0x0 ;  /* 0x000000000000781c */ /* 0x000fe40003f4f070 */
[----:B------:R-:W-:-:S11]  /*27d30*/  IADD3 R4, R6, 0x11a00, RZ ;  /* 0x00011a0006047810 */ /* 0x000fd60007ffe0ff */
.L_x_583:
        /* <DEDUP_REMOVED lines=15> */
.L_x_584:
        /* <DEDUP_REMOVED lines=10> */
.L_x_570:
[----:B------:R-:W-:Y:S05]  /*27ed0*/  BSYNC B1 ;  /* 0x0000000000017941 */ /* 0x000fea0003800000 */
.L_x_569:
[----:B0-----:R-:W2:Y:S04]  /*27ee0*/  LDL.LU R4, [R1+0x14] ;  /* 0x0000140001047983 */ /* 0x001ea80000300800 */
[----:B------:R-:W3:Y:S01]  /*27ef0*/  LDL.LU R7, [R1+0x1c] ;  /* 0x00001c0001077983 */ /* 0x000ee20000300800 */
[C---:B------:R-:W-:Y:S01]  /*27f00*/  ISETP.GT.AND P3, PT, R9.reuse, R3, PT ;  /* 0x000000030900720c */ /* 0x040fe20003f64270 */
[----:B------:R-:W-:Y:S02]  /*27f10*/  VIADD R9, R9, 0xffffffff ;  /* 0xffffffff09097836 */ /* 0x000fe40000000000 */
[----:B--2---:R-:W-:-:S05]  /*27f20*/  VIADD R4, R4, 0x1 ;  /* 0x0000000104047836 */ /* 0x004fca0000000000 */
[----:B------:R-:W-:-:S04]  /*27f30*/  ISETP.NE.AND P2, PT, R4, 0x2, PT ;  /* 0x000000020400780c */ /* 0x000fc80003f45270 */
[----:B------:R-:W-:Y:S02]  /*27f40*/  SEL R5, RZ, 0x1, P2 ;  /* 0x00000001ff057807 */ /* 0x000fe40001000000 */
[----:B------:R-:W-:Y:S02]  /*27f50*/  SEL R4, R4, RZ, P2 ;  /* 0x000000ff04047207 */ /* 0x000fe40001000000 */
[----:B---3--:R-:W-:-:S05]  /*27f60*/  LOP3.LUT R7, R7, R5, RZ, 0x3c, !PT ;  /* 0x0000000507077212 */ /* 0x008fca00078e3cff */
[----:B------:R1:W-:Y:S04]  /*27f70*/  STL [R1+0x1c], R7 ;  /* 0x00001c0701007387 */ /* 0x0003e80000100800 */
[----:B------:R1:W-:Y:S01]  /*27f80*/  STL [R1+0x14], R4 ;  /* 0x0000140401007387 */ /* 0x0003e20000100800 */
[----:B------:R-:W-:Y:S05]  /*27f90*/  @P3 BRA `(.L_x_585) ;  /* 0xfffffff400943947 */ /* 0x000fea000383ffff */
.L_x_547:
[----:B------:R-:W-:Y:S05]  /*27fa0*/  BSYNC B0 ;  /* 0x0000000000007941 */ /* 0x000fea0003800000 */
.L_x_546:
[----:B------:R-:W-:Y:S05]  /*27fb0*/  @!P0 WARPSYNC.ALL ;  /* 0x0000000000008948 */ /* 0x000fea0003800000 */
[----:B------:R-:W-:Y:S01]  /*27fc0*/  @!P0 BAR.SYNC.DEFER_BLOCKING 0xc, 0x180 ;  /* 0x0306000000008b1d */ /* 0x000fe20000010000 */
[----:B------:R-:W-:-:S05]  /*27fd0*/  IMAD.MOV.U32 R0, RZ, RZ, RZ ;  /* 0x000000ffff007224 */ /* 0x000fca00078e00ff */
[----:B------:R-:W-:Y:S04]  /*27fe0*/  BSSY B0, `(.L_x_586) ;  /* 0x000001f000007945 */ /* 0x000fe80003800000 */
[----:B------:R-:W-:Y:S05]  /*27ff0*/  @!P1 BRA `(.L_x_587) ;  /* 0x0000000000749947 */ /* 0x000fea0003800000 */
[----:B------:R-:W-:-:S13]  /*28000*/  ISETP.NE.AND P0, PT, R17, RZ, PT ;  /* 0x000000ff1100720c */ /* 0x000fda0003f05270 */
[----:B------:R-:W2:Y:S02]  /*28010*/  @!P0 LDC R17, c[0x0][0x9f0] ;  /* 0x00027c00ff118b82 */ /* 0x000ea40000000800 */
[----:B--2---:R-:W-:-:S04]  /*28020*/  IABS R0, R17 ;  /* 0x0000001100007213 */ /* 0x004fc80000000000 */
[----:B------:R-:W2:Y:S08]  /*28030*/  I2F.RP R2, R0 ;  /* 0x0000000000027306 */ /* 0x000eb00000209400 */
[----:B--2---:R-:W2:Y:S02]  /*28040*/  MUFU.RCP R2, R2 ;  /* 0x0000000200027308 */ /* 0x004ea40000001000 */
[----:B--2---:R-:W-:-:S06]  /*28050*/  VIADD R2, R2, 0xffffffe ;  /* 0x0ffffffe02027836 */ /* 0x004fcc0000000000 */
[----:B------:R-:W2:Y:S02]  /*28060*/  F2I.FTZ.U32.TRUNC.NTZ R3, R2 ;  /* 0x0000000200037305 */ /* 0x000ea4000021f000 */
[----:B--2---:R-:W-:-:S04]  /*28070*/  IMAD.MOV R2, RZ, RZ, -R3 ;  /* 0x000000ffff027224 */ /* 0x004fc800078e0a03 */
[----:B01----:R-:W-:Y:S02]  /*28080*/  IMAD R4, R2, R0, RZ ;  /* 0x0000000002047224 */ /* 0x003fe400078e02ff */
[----:B------:R-:W-:-:S04]  /*28090*/  IMAD.MOV.U32 R2, RZ, RZ, RZ ;  /* 0x000000ffff027224 */ /* 0x000fc800078e00ff */
[----:B------:R-:W-:Y:S01]  /*280a0*/  IMAD.HI.U32 R6, R3, R4, R2 ;  /* 0x0000000403067227 */ /* 0x000fe200078e0002 */
[-C--:B------:R-:W-:Y:S02]  /*280b0*/  IABS R2, R17.reuse ;  /* 0x0000001100027213 */ /* 0x080fe40000000000 */
[----:B------:R-:W-:Y:S02]  /*280c0*/  IADD3 R4, R20, -0x1, R17 ;  /* 0xffffffff14047810 */ /* 0x000fe40007ffe011 */
[----:B------:R-:W-:Y:S02]  /*280d0*/  IADD3 R2, RZ, -R2, RZ ;  /* 0x80000002ff027210 */ /* 0x000fe40007ffe0ff */
[----:B------:R-:W-:Y:S02]  /*280e0*/  IABS R3, R4 ;  /* 0x0000000400037213 */ /* 0x000fe40000000000 */
[----:B------:R-:W-:Y:S01]  /*280f0*/  LOP3.LUT R4, R4, R17, RZ, 0x3c, !PT ;  /* 0x0000001104047212 */ /* 0x000fe200078e3cff */
[----:B------:R-:W-:-:S02]  /*28100*/  IMAD.MOV.U32 R5, RZ, RZ, R2 ;  /* 0x000000ffff057224 */ /* 0x000fc400078e0002 */
[----:B------:R-:W-:Y:S01]  /*28110*/  IMAD.HI.U32 R2, R6, R3, RZ ;  /* 0x0000000306027227 */ /* 0x000fe200078e00ff */
[----:B------:R-:W-:-:S03]  /*28120*/  ISETP.GE.AND P2, PT, R4, RZ, PT ;  /* 0x000000ff0400720c */ /* 0x000fc60003f46270 */
        /* <DEDUP_REMOVED lines=10> */
.L_x_587:
[----:B------:R-:W-:Y:S05]  /*281d0*/  BSYNC B0 ;  /* 0x0000000000007941 */ /* 0x000fea0003800000 */
.L_x_586:
[----:B------:R-:W-:-:S05]  /*281e0*/  IMAD R3, R21, R0, RZ ;  /* 0x0000000015037224 */ /* 0x000fca00078e02ff */
[----:B------:R-:W-:Y:S01]  /*281f0*/  VIADDMNMX R2, R3, R0, R20, PT ;  /* 0x0000000003027246 */ /* 0x000fe20003800114 */
[----:B------:R2:W-:Y:S03]  /*28200*/  STL [R1+0x20], R3 ;  /* 0x0000200301007387 */ /* 0x0005e60000100800 */
[----:B------:R-:W-:Y:S01]  /*28210*/  ISETP.GT.AND P0, PT, R2, R3, PT ;  /* 0x000000030200720c */ /* 0x000fe20003f04270 */
[----:B------:R2:W-:-:S12]  /*28220*/  STL [R1+0x44], R2 ;  /* 0x0000440201007387 */ /* 0x0005d80000100800 */
[----:B--2---:R-:W-:Y:S05]  /*28230*/  @P0 BRA `(.L_x_588) ;  /* 0x0000000000480947 */ /* 0x004fea0003800000 */
[----:B------:R-:W2:Y:S02]  /*28240*/  S2R R2, SR_TID.X ;  /* 0x0000000000027919 */ /* 0x000ea40000002100 */
[----:B--2---:R-:W-:-:S04]  /*28250*/  LOP3.LUT R2, R2, 0x7f, RZ, 0xc0, !PT ;  /* 0x0000007f02027812 */ /* 0x004fc800078ec0ff */
[----:B------:R-:W-:-:S13]  /*28260*/  ISETP.NE.AND P0, PT, R2, RZ, PT ;  /* 0x000000ff0200720c */ /* 0x000fda0003f05270 */
[----:B------:R-:W-:Y:S05]  /*28270*/  @P0 BRA `(.L_x_589) ;  /* 0x0000003400e00947 */ /* 0x000fea0003800000 */
[----:B------:R-:W2:Y:S01]  /*28280*/  S2R R3, SR_LANEID ;  /* 0x0000000000037919 */ /* 0x000ea20000000000 */
[----:B------:R-:W-:Y:S01]  /*28290*/  VOTEU.ANY UR4, UPT, PT ;  /* 0x0000000000047886 */ /* 0x000fe200038e0100 */
[----:B01----:R-:W0:Y:S01]  /*282a0*/  LDC.64 R4, c[0x0][0xc60] ;  /* 0x00031800ff047b82 */ /* 0x003e220000000a00 */
[----:B------:R-:W2:Y:S08]  /*282b0*/  FLO.U32 R0, UR4 ;  /* 0x0000000400007d00 */ /* 0x000eb000080e0000 */
[----:B------:R-:W0:Y:S01]  /*282c0*/  POPC R2, UR4 ;  /* 0x0000000400027d09 */ /* 0x000e220008000000 */
[----:B--2---:R-:W-:-:S13]  /*282d0*/  ISETP.EQ.U32.AND P0, PT, R0, R3, PT ;  /* 0x000000030000720c */ /* 0x004fda0003f02070 */
[----:B0-----:R-:W2:Y:S01]  /*282e0*/  @P0 ATOMG.E.ADD.STRONG.GPU PT, R5, desc[UR54][R4.64], R2 ;  /* 0x00000002040509a8 */ /* 0x001ea200081ee1f6 */
[----:B------:R-:W0:Y:S02]  /*282f0*/  S2R R3, SR_LTMASK ;  /* 0x0000000000037919 */ /* 0x000e240000003900 */
[----:B0-----:R-:W-:-:S06]  /*28300*/  LOP3.LUT R3, R3, UR4, RZ, 0xc0, !PT ;  /* 0x0000000403037c12 */ /* 0x001fcc000f8ec0ff */
[----:B------:R-:W0:Y:S01]  /*28310*/  POPC R3, R3 ;  /* 0x0000000300037309 */ /* 0x000e220000000000 */
[----:B--2---:R-:W0:Y:S02]  /*28320*/  SHFL.IDX PT, R0, R5, R0, 0x1f ;  /* 0x00001f0005007589 */ /* 0x004e2400000e0000 */
[----:B0-----:R-:W-:-:S05]  /*28330*/  IADD3 R0, R0, UR38, R3 ;  /* 0x0000002600007c10 */ /* 0x001fca000fffe003 */
[----:B------:R2:W-:Y:S01]  /*28340*/  STL [R1], R0 ;  /* 0x0000000001007387 */ /* 0x0005e20000100800 */
[----:B------:R-:W-:Y:S05]  /*28350*/  BRA `(.L_x_589) ;  /* 0x0000003400a87947 */ /* 0x000fea0003800000 */
.L_x_588:
        /* <DEDUP_REMOVED lines=8> */
[----:B01----:R-:W-:Y:S01]  /*283e0*/  MOV R4, UR6 ;  /* 0x0000000600047c02 */ /* 0x003fe20008000f00 */
[----:B------:R-:W-:Y:S01]  /*283f0*/  IMAD.U32 R5, RZ, RZ, UR7 ;  /* 0x00000007ff057e24 */ /* 0x000fe2000f8e00ff */
[----:B------:R-:W0:Y:S01]  /*28400*/  LDC.64 R2, c[0x4][R2] ;  /* 0x0100000002027b82 */ /* 0x000e220000000a00 */
[----:B------:R-:W-:Y:S01]  /*28410*/  IMAD.U32 R6, RZ, RZ, UR8 ;  /* 0x00000008ff067e24 */ /* 0x000fe2000f8e00ff */
[----:B------:R-:W-:Y:S01]  /*28420*/  MOV R13, RZ ;  /* 0x000000ff000d7202 */ /* 0x000fe20000000f00 */
[----:B------:R-:W-:Y:S02]  /*28430*/  IMAD.U32 R7, RZ, RZ, UR9 ;  /* 0x00000009ff077e24 */ /* 0x000fe4000f8e00ff */
[----:B------:R-:W-:-:S02]  /*28440*/  IMAD.U32 R10, RZ, RZ, UR4 ;  /* 0x00000004ff0a7e24 */ /* 0x000fc4000f8e00ff */
[----:B------:R-:W-:Y:S02]  /*28450*/  IMAD.U32 R11, RZ, RZ, UR5 ;  /* 0x00000005ff0b7e24 */ /* 0x000fe4000f8e00ff */
[----:B------:R-:W-:Y:S02]  /*28460*/  IMAD.MOV.U32 R8, RZ, RZ, 0x70 ;  /* 0x00000070ff087424 */ /* 0x000fe400078e00ff */
[----:B------:R-:W-:-:S07]  /*28470*/  IMAD.MOV.U32 R12, RZ, RZ, 0x1 ;  /* 0x00000001ff0c7424 */ /* 0x000fce00078e00ff */
[----:B------:R-:W-:-:S07]  /*28480*/  LEPC R20, `(.L_x_591) ;  /* 0x000000001014794e */ /* 0x000fce0000000000 */
[----:B0-----:R-:W-:Y:S05]  /*28490*/  CALL.ABS.NOINC R2 ;  /* 0x0000000002007343 */ /* 0x001fea0003c00000 */
.L_x_591:
[----:B------:R-:W-:Y:S05]  /*284a0*/  BSYNC B6 ;  /* 0x0000000000067941 */ /* 0x000fea0003800000 */
.L_x_590:
        /* <DEDUP_REMOVED lines=12> */
[----:B01----:R-:W-:Y:S01]  /*28570*/  IMAD.U32 R4, RZ, RZ, UR6 ;  /* 0x00000006ff047e24 */ /* 0x003fe2000f8e00ff */
[----:B------:R-:W-:Y:S01]  /*28580*/  MOV R8, 0x70 ;  /* 0x0000007000087802 */ /* 0x000fe20000000f00 */
[----:B------:R-:W0:Y:S01]  /*28590*/  LDC.64 R2, c[0x4][R2] ;  /* 0x0100000002027b82 */ /* 0x000e220000000a00 */
[----:B------:R-:W-:Y:S02]  /*285a0*/  IMAD.U32 R5, RZ, RZ, UR7 ;  /* 0x00000007ff057e24 */ /* 0x000fe4000f8e00ff */
[----:B------:R-:W-:Y:S02]  /*285b0*/  IMAD.U32 R6, RZ, RZ, UR8 ;  /* 0x00000008ff067e24 */ /* 0x000fe4000f8e00ff */
[----:B------:R-:W-:-:S02]  /*285c0*/  IMAD.U32 R7, RZ, RZ, UR9 ;  /* 0x00000009ff077e24 */ /* 0x000fc4000f8e00ff */
[----:B------:R-:W-:Y:S02]  /*285d0*/  IMAD.U32 R10, RZ, RZ, UR4 ;  /* 0x00000004ff0a7e24 */ /* 0x000fe4000f8e00ff */
[----:B------:R-:W-:Y:S02]  /*285e0*/  IMAD.U32 R11, RZ, RZ, UR5 ;  /* 0x00000005ff0b7e24 */ /* 0x000fe4000f8e00ff */
[----:B------:R-:W-:Y:S02]  /*285f0*/  IMAD.MOV.U32 R12, RZ, RZ, 0x1 ;  /* 0x00000001ff0c7424 */ /* 0x000fe400078e00ff */
[----:B------:R-:W-:-:S07]  /*28600*/  IMAD.MOV.U32 R13, RZ, RZ, RZ ;  /* 0x000000ffff0d7224 */ /* 0x000fce00078e00ff */
[----:B------:R-:W-:-:S07]  /*28610*/  LEPC R20, `(.L_x_593) ;  /* 0x000000001014794e */ /* 0x000fce0000000000 */
[----:B0-2---:R-:W-:Y:S05]  /*28620*/  CALL.ABS.NOINC R2 ;  /* 0x0000000002007343 */ /* 0x005fea0003c00000 */
.L_x_593:
[----:B------:R-:W-:Y:S05]  /*28630*/  BSYNC B6 ;  /* 0x0000000000067941 */ /* 0x000fea0003800000 */
.L_x_592:
        /* <DEDUP_REMOVED lines=8> */
[----:B01----:R-:W-:Y:S01]  /*286c0*/  IMAD.U32 R4, RZ, RZ, UR6 ;  /* 0x00000006ff047e24 */ /* 0x003fe2000f8e00ff */
[----:B------:R-:W-:Y:S01]  /*286d0*/  MOV R10, UR4 ;  /* 0x00000004000a7c02 */ /* 0x000fe20008000f00 */
[----:B------:R-:W0:Y:S01]  /*286e0*/  LDC.64 R2, c[0x4][R2] ;  /* 0x0100000002027b82 */ /* 0x000e220000000a00 */
[----:B------:R-:W-:Y:S02]  /*286f0*/  IMAD.U32 R5, RZ, RZ, UR7 ;  /* 0x00000007ff057e24 */ /* 0x000fe4000f8e00ff */
[----:B------:R-:W-:Y:S02]  /*28700*/  IMAD.U32 R6, RZ, RZ, UR8 ;  /* 0x00000008ff067e24 */ /* 0x000fe4000f8e00ff */
[----:B------:R-:W-:-:S02]  /*28710*/  IMAD.U32 R7, RZ, RZ, UR9 ;  /* 0x00000009ff077e24 */ /* 0x000fc4000f8e00ff */
[----:B------:R-:W-:Y:S02]  /*28720*/  IMAD.U32 R11, RZ, RZ, UR5 ;  /* 0x00000005ff0b7e24 */ /* 0x000fe4000f8e00ff */
[----:B------:R-:W-:Y:S02]  /*28730*/  IMAD.MOV.U32 R8, RZ, RZ, 0x70 ;  /* 0x00000070ff087424 */ /* 0x000fe400078e00ff */
[----:B------:R-:W-:Y:S02]  /*28740*/  IMAD.MOV.U32 R12, RZ, RZ, 0x1 ;  /* 0x00000001ff0c7424 */ /* 0x000fe400078e00ff */
[----:B------:R-:W-:-:S07]  /*28750*/  IMAD.MOV.U32 R13, RZ, RZ, RZ ;  /* 0x000000ffff0d7224 */ /* 0x000fce00078e00ff */
[----:B------:R-:W-:-:S07]  /*28760*/  LEPC R20, `(.L_x_595) ;  /* 0x000000001014794e */ /* 0x000fce0000000000 */
[----:B0-2---:R-:W-:Y:S05]  /*28770*/  CALL.ABS.NOINC R2 ;  /* 0x0000000002007343 */ /* 0x005fea0003c00000 */
.L_x_595:
[----:B------:R-:W-:Y:S05]  /*28780*/  BSYNC B6 ;  /* 0x0000000000067941 */ /* 0x000fea0003800000 */
.L_x_594:
[----:B------:R-:W-:Y:S01]  /*28790*/  LOP3.LUT P6, RZ, R17, 0x1, RZ, 0xc0, !PT ;  /* 0x0000000111ff7812 */ /* 0x000fe200078cc0ff */
[----:B------:R-:W-:-:S12]  /*287a0*/  BSSY B6, `(.L_x_596) ;  /* 0x0000012000067945 */ /* 0x000fd80003800000 */
        /* <DEDUP_REMOVED lines=17> */
.L_x_597:
[----:B------:R-:W-:Y:S05]  /*288c0*/  BSYNC B6 ;  /* 0x0000000000067941 */ /* 0x000fea0003800000 */
.L_x_596:
[----:B------:R-:W3:Y:S01]  /*288d0*/  LDL.LU R2, [R1+0x24] ;  /* 0x0000240001027983 */ /* 0x000ee20000300800 */
[----:B------:R-:W-:-:S03]  /*288e0*/  ULDC.64 UR4, c[0x0][0x9f8] ;  /* 0x00027e0000047ab9 */ /* 0x000fc60000000a00 */
[----:B--2---:R-:W2:Y:S04]  /*288f0*/  LDL.LU R17, [R1+0x38] ;  /* 0x0000380001117983 */ /* 0x004ea80000300800 */
[----:B------:R-:W4:Y:S01]  /*28900*/  LDL R8, [R1+0x8] ;  /* 0x0000080001087983 */ /* 0x000f220000100800 */
[----:B------:R-:W-:-:S04]  /*28910*/  ISETP.NE.U32.AND P0, PT, RZ, UR4, PT ;  /* 0x00000004ff007c0c */ /* 0x000fc8000bf05070 */
[----:B------:R-:W-:-:S13]  /*28920*/  ISETP.NE.AND.EX P0, PT, RZ, UR5, PT, P0 ;  /* 0x00000005ff007c0c */ /* 0x000fda000bf05300 */
[----:B---3--:R-:W-:-:S04]  /*28930*/  @P0 IADD3 R2, P1, R2, UR4, RZ ;  /* 0x0000000402020c10 */ /* 0x008fc8000ff3e0ff */
[----:B--2---:R-:W-:Y:S01]  /*28940*/  @P0 IADD3.X R3, R17, UR5, RZ, P1, !PT ;  /* 0x0000000511030c10 */ /* 0x004fe20008ffe4ff */
[----:B------:R-:W-:-:S04]  /*28950*/  ULDC.64 UR4, c[0x0][0xa08] ;  /* 0x0002820000047ab9 */ /* 0x000fc80000000a00 */
[----:B----4-:R2:W3:Y:S02]  /*28960*/  @P0 LDG.E R8, desc[UR54][R2.64] ;  /* 0x0000003602080981 */ /* 0x0104e4000c1e1900 */
[----:B--2---:R-:W2:Y:S01]  /*28970*/  LDC.64 R2, c[0x0][0x418] ;  /* 0x00010600ff027b82 */ /* 0x004ea20000000a00 */
[----:B---3--:R-:W-:Y:S01]  /*28980*/  SHF.R.S32.HI R9, RZ, 0x1f, R8 ;  /* 0x0000001fff097819 */ /* 0x008fe20000011408 */
[----:B------:R3:W-:Y:S01]  /*28990*/  @P0 STL [R1+0x8], R8 ;  /* 0x0000080801000387 */ /* 0x0007e20000100800 */
[----:B--2---:R-:W-:Y:S01]  /*289a0*/  LOP3.LUT P0, RZ, R2, UR4, RZ, 0xfc, !PT ;  /* 0x0000000402ff7c12 */ /* 0x004fe2000f80fcff */
[----:B------:R-:W-:Y:S02]  /*289b0*/  UMOV UR4, 0xffffffff ;  /* 0xffffffff00047882 */ /* 0x000fe40000000000 */
[----:B------:R3:W-:Y:S01]  /*289c0*/  STL [R1+0x24], R9 ;  /* 0x0000240901007387 */ /* 0x0007e20000100800 */
[----:B------:R-:W-:-:S04]  /*289d0*/  LOP3.LUT P0, RZ, R3, UR5, RZ, 0xfc, P0 ;  /* 0x0000000503ff7c12 */ /* 0x000fc8000800fcff */
[----:B------:R-:W-:Y:S01]  /*289e0*/  SEL R17, R8, RZ, !P0 ;  /* 0x000000ff08117207 */ /* 0x000fe20004000000 */
[----:B------:R-:W-:Y:S08]  /*289f0*/  BRA.DIV UR4, `(.L_x_598) ;  /* 0x0000008204c47947 */ /* 0x000ff0000b800000 */
[----:B------:R-:W2:Y:S02]  /*28a00*/  S2R R0, SR_TID.X ;  /* 0x0000000000007919 */ /* 0x000ea40000002100 */
[----:B--2---:R-:W-:-:S04]  /*28a10*/  SHF.R.U32.HI R0, RZ, 0x5, R0 ;  /* 0x00000005ff007819 */ /* 0x004fc80000011600 */
[----:B------:R-:W-:-:S05]  /*28a20*/  LOP3.LUT R0, R0, 0x3, RZ, 0xc0, !PT ;  /* 0x0000000300007812 */ /* 0x000fca00078ec0ff */
[----:B------:R2:W4:Y:S02]  /*28a30*/  SHFL.IDX PT, R14, R0, RZ, 0x1f ;  /* 0x00001fff000e7589 */ /* 0x00052400000e0000 */
.L_x_840:
[----:B--2---:R-:W2:Y:S01]  /*28a40*/  LDL.LU R0, [R1+0x10] ;  /* 0x0000100001007983 */ /* 0x004ea20000300800 */
[----:B------:R-:W-:Y:S02]  /*28a50*/  PLOP3.LUT P1, PT, PT, PT, PT, 0x8, 0x0 ;  /* 0x000000000000781c */ /* 0x000fe40003f2e170 */
[----:B----4-:R-:W-:Y:S02]  /*28a60*/  ISETP.NE.AND P0, PT, R14, RZ, PT ;  /* 0x000000ff0e00720c */ /* 0x010fe40003f05270 */
[----:B--2---:R-:W-:-:S09]  /*28a70*/  LOP3.LUT R0, R0, 0xfffffffe, RZ, 0xc0, !PT ;  /* 0xfffffffe00007812 */ /* 0x004fd200078ec0ff */
[----:B------:R-:W-:-:S05]  /*28a80*/  @P1 LOP3.LUT R0, R0, 0x1, RZ, 0xfc, !PT ;  /* 0x0000000100001812 */ /* 0x000fca00078efcff */
[----:B------:R2:W-:Y:S01]  /*28a90*/  STL [R1+0x10], R0 ;  /* 0x0000100001007387 */ /* 0x0005e20000100800 */
[----:B------:R-:W-:Y:S05]  /*28aa0*/  @P0 BRA `(.L_x_599) ;  /* 0x0000000400ac0947 */ /* 0x000fea0003800000 */
[----:B------:R-:W-:-:S03]  /*28ab0*/  UMOV UR4, 0xffffffff ;  /* 0xffffffff00047882 */ /* 0x000fc60000000000 */
[----:B------:R-:W-:Y:S05]  /*28ac0*/  BRA.DIV UR4, `(.L_x_600) ;  /* 0x0000008204c47947 */ /* 0x000fea000b800000 */
[----:B------:R-:W-:-:S13]  /*28ad0*/  ELECT P6, URZ, PT ;  /* 0x00000000003f782f */ /* 0x000fda00038c0000 */
.L_x_843:
[----:B------:R-:W-:Y:S05]  /*28ae0*/  @!P6 BRA `(.L_x_599) ;  /* 0x00000004009ce947 */ /* 0x000fea0003800000 */
[----:B--2---:R-:W2:Y:S01]  /*28af0*/  LDL R0, [R1+0x44] ;  /* 0x0000440001007983 */ /* 0x004ea20000100800 */
[----:B------:R-:W-:-:S04]  /*28b00*/  ISETP.NE.U32.AND P0, PT, R2, RZ, PT ;  /* 0x000000ff0200720c */ /* 0x000fc80003f05070 */
[----:B------:R-:W-:Y:S01]  /*28b10*/  ISETP.NE.AND.EX P0, PT, R3, RZ, PT, P0 ;  /* 0x000000ff0300720c */ /* 0x000fe20003f05300 */
[----:B--2---:R-:W-:-:S12]  /*28b20*/  VIADD R0, R0, 0xffffffff ;  /* 0xffffffff00007836 */ /* 0x004fd80000000000 */
[----:B------:R-:W-:Y:S05]  /*28b30*/  @!P0 BRA `(.L_x_601) ;  /* 0x0000000000448947 */ /* 0x000fea0003800000 */
[----:B-1----:R-:W1:Y:S01]  /*28b40*/  LDC R7, c[0x0][0x43c] ;  /* 0x00010f00ff077b82 */ /* 0x002e620000000800 */
[----:B------:R-:W-:Y:S01]  /*28b50*/  ULDC.64 UR4, c[0x0][0x428] ;  /* 0x00010a0000047ab9 */ /* 0x000fe20000000a00 */
[----:B-1----:R-:W-:-:S13]  /*28b60*/  ISETP.NE.AND P0, PT, R7, 0x1, PT ;  /* 0x000000010700780c */ /* 0x002fda0003f05270 */
[----:B0-----:R-:W0:Y:S02]  /*28b70*/  @P0 LDC.64 R4, c[0x0][0x440] ;  /* 0x00011000ff040b82 */ /* 0x001e240000000a00 */
[----:B0-----:R-:W-:-:S04]  /*28b80*/  @P0 IMAD.HI.U32 R6, R0, R4, RZ ;  /* 0x0000000400060227 */ /* 0x001fc800078e00ff */
[----:B------:R-:W-:Y:S01]  /*28b90*/  IMAD.MOV.U32 R4, RZ, RZ, R0 ;  /* 0x000000ffff047224 */ /* 0x000fe200078e0000 */
[----:B------:R-:W-:Y:S01]  /*28ba0*/  @P0 SHF.R.U32.HI R4, RZ, R5, R6 ;  /* 0x00000005ff040219 */ /* 0x000fe20000011606 */
[----:B------:R-:W-:-:S03]  /*28bb0*/  IMAD R6, R9, UR4, RZ ;  /* 0x0000000409067c24 */ /* 0x000fc6000f8e02ff */
[----:B------:R-:W-:Y:S01]  /*28bc0*/  IADD3 R5, -R4, RZ, RZ ;  /* 0x000000ff04057210 */ /* 0x000fe20007ffe1ff */
[----:B------:R-:W-:-:S04]  /*28bd0*/  IMAD R6, R8, UR5, R6 ;  /* 0x0000000508067c24 */ /* 0x000fc8000f8e0206 */
[----:B------:R-:W-:Y:S01]  /*28be0*/  IMAD R0, R7, R5, R0 ;  /* 0x0000000507007224 */ /* 0x000fe200078e0200 */
[----:B------:R-:W-:-:S03]  /*28bf0*/  SHF.R.S32.HI R5, RZ, 0x1f, R4 ;  /* 0x0000001fff057819 */ /* 0x000fc60000011404 */
[----:B------:R-:W-:-:S04]  /*28c00*/  IMAD.WIDE.U32 R4, R8, UR4, R4 ;  /* 0x0000000408047c25 */ /* 0x000fc8000f8e0004 */
[----:B------:R-:W-:Y:S01]  /*28c10*/  IMAD.IADD R5, R5, 0x1, R6 ;  /* 0x0000000105057824 */ /* 0x000fe200078e0206 */
[----:B------:R-:W-:-:S04]  /*28c20*/  LEA R2, P0, R4, R2, 0x2 ;  /* 0x0000000204027211 */ /* 0x000fc800078010ff */
[----:B------:R-:W-:-:S05]  /*28c30*/  LEA.HI.X R3, R4, R3, R5, 0x2, P0 ;  /* 0x0000000304037211 */ /* 0x000fca00000f1405 */
[----:B------:R2:W5:Y:S04]  /*28c40*/  LDG.E R17, desc[UR54][R2.64] ;  /* 0x0000003602117981 */ /* 0x000568000c1e1900 */
.L_x_601:
[----:B--2---:R-:W0:Y:S01]  /*28c50*/  LDL R3, [R1+0x18] ;  /* 0x0000180001037983 */ /* 0x004e220000100800 */
[----:B------:R-:W-:Y:S01]  /*28c60*/  IMAD R2, R19, 0x8, R18 ;  /* 0x0000000813027824 */ /* 0x000fe200078e0212 */
[----:B---3--:R-:W2:Y:S02]  /*28c70*/  S2R R8, SR_TID.X ;  /* 0x0000000000087919 */ /* 0x008ea40000002100 */
[----:B--2---:R-:W-:-:S04]  /*28c80*/  LOP3.LUT R8, R8, 0x7f, RZ, 0xc0, !PT ;  /* 0x0000007f08087812 */ /* 0x004fc800078ec0ff */
[----:B------:R-:W-:Y:S02]  /*28c90*/  ISETP.NE.AND P1, PT, R8, RZ, PT ;  /* 0x000000ff0800720c */ /* 0x000fe40003f25270 */
[----:B01----:R-:W-:-:S04]  /*28ca0*/  SHF.L.U32 R4, R3, 0x1f, RZ ;  /* 0x0000001f03047819 */ /* 0x003fc800000006ff */
[----:B------:R-:W0:Y:S02]  /*28cb0*/  SYNCS.PHASECHK.TRANS64.TRYWAIT P0, [R2+URZ+0x33480], R4 ;  /* 0x03348004020075a7 */ /* 0x000e24000800017f */
[----:B0-----:R-:W-:Y:S05]  /*28cc0*/  @!P0 BRA `(.L_x_602) ;  /* 0x0000008000648947 */ /* 0x001fea0003800000 */
.L_x_844:
        /* <DEDUP_REMOVED lines=8> */
.L_x_603:
[----:B------:R-:W2:Y:S01]  /*28d50*/  LDL R5, [R1+0x28] ;  /* 0x0000280001057983 */ /* 0x000ea20000100800 */
[----:B------:R-:W-:Y:S01]  /*28d60*/  IMAD R3, R19, 0x7800, R18 ;  /* 0x0000780013037824 */ /* 0x000fe200078e0212 */
[----:B------:R-:W-:Y:S01]  /*28d70*/  R2UR UR9, R2 ;  /* 0x00000000020972ca */ /* 0x000fe200000e0000 */
[----:B------:R-:W-:Y:S01]  /*28d80*/  UIADD3 UR4, UP0, UR40, 0x470, URZ ;  /* 0x0000047028047890 */ /* 0x000fe2000ff1e03f */
[----:B------:R-:W-:Y:S01]  /*28d90*/  R2UR UR12, R16 ;  /* 0x00000000100c72ca */ /* 0x000fe200000e0000 */
[----:B------:R-:W-:Y:S01]  /*28da0*/  UMOV UR10, URZ ;  /* 0x0000003f000a7c82 */ /* 0x000fe20008000000 */
[----:B------:R-:W-:Y:S01]  /*28db0*/  R2UR UR15, R3 ;  /* 0x00000000030f72ca */ /* 0x000fe200000e0000 */
[----:B------:R-:W-:Y:S01]  /*28dc0*/  UIADD3.X UR5, URZ, UR41, URZ, UP0, !UPT ;  /* 0x000000293f057290 */ /* 0x000fe200087fe43f */
[----:B-----5:R-:W-:Y:S01]  /*28dd0*/  R2UR UR13, R17 ;  /* 0x00000000110d72ca */ /* 0x020fe200000e0000 */
[----:B------:R-:W-:Y:S01]  /*28de0*/  UMOV UR6, 0x0 ;  /* 0x0000000000067882 */ /* 0x000fe20000000000 */
[----:B------:R-:W-:Y:S01]  /*28df0*/  UMOV UR7, 0x14f00000 ;  /* 0x14f0000000077882 */ /* 0x000fe20000000000 */
[----:B------:R-:W-:-:S04]  /*28e00*/  UMOV UR16, 0x40 ;  /* 0x0000004000107882 */ /* 0x000fc80000000000 */
[----:B------:R-:W-:-:S04]  /*28e10*/  UIADD3 UR9, UR9, 0x33470, URZ ;  /* 0x0003347009097890 */ /* 0x000fc8000fffe03f */
[----:B------:R-:W-:Y:S02]  /*28e20*/  UIADD3 UR8, UR15, 0xf200, URZ ;  /* 0x0000f2000f087890 */ /* 0x000fe4000fffe03f */
[----:B------:R-:W-:Y:S02]  /*28e30*/  UIADD3 UR14, UR15, 0x11a00, URZ ;  /* 0x00011a000f0e7890 */ /* 0x000fe4000fffe03f */
[----:B------:R-:W-:Y:S01]  /*28e40*/  UIADD3 UR15, UR15, 0x14200, URZ ;  /* 0x000142000f0f7890 */ /* 0x000fe2000fffe03f */
[----:B--2---:R-:W-:-:S05]  /*28e50*/  IMAD R0, R0, 0xa0, R5 ;  /* 0x000000a000007824 */ /* 0x004fca00078e0205 */
[----:B------:R-:W-:-:S13]  /*28e60*/  R2UR UR11, R0 ;  /* 0x00000000000b72ca */ /* 0x000fda00000e0000 */
[----:B------:R1:W-:Y:S02]  /*28e70*/  UTMALDG.4D [UR8], [UR4], desc[UR6] ;  /* 0x00000608040075b4 */ /* 0x0003e40008019000 */
[----:B-1----:R-:W-:Y:S01]  /*28e80*/  UMOV UR8, UR14 ;  /* 0x0000000e00087c82 */ /* 0x002fe20008000000 */
[----:B------:R-:W-:Y:S01]  /*28e90*/  UMOV UR10, UR16 ;  /* 0x00000010000a7c82 */ /* 0x000fe20008000000 */
[----:B------:R-:W-:Y:S01]  /*28ea0*/  UMOV UR14, 0x80 ;  /* 0x00000080000e7882 */ /* 0x000fe20000000000 */
[----:B------:R1:W-:Y:S02]  /*28eb0*/  UTMALDG.4D [UR8], [UR4], desc[UR6] ;  /* 0x00000608040075b4 */ /* 0x0003e40008019000 */
[----:B-1----:R-:W-:Y:S01]  /*28ec0*/  UMOV UR8, UR15 ;  /* 0x0000000f00087c82 */ /* 0x002fe20008000000 */
[----:B------:R-:W-:Y:S02]  /*28ed0*/  UMOV UR10, UR14 ;  /* 0x0000000e000a7c82 */ /* 0x000fe40008000000 */
[----:B------:R1:W-:Y:S01]  /*28ee0*/  UTMALDG.4D [UR8], [UR4], desc[UR6] ;  /* 0x00000608040075b4 */ /* 0x0003e20008019000 */
[----:B------:R-:W2:Y:S02]  /*28ef0*/  SYNCS.PHASECHK.TRANS64.TRYWAIT P0, [R2+URZ+0x33440], R4 ;  /* 0x03344004020075a7 */ /* 0x000ea4000800017f */
[----:B-12---:R-:W-:Y:S05]  /*28f00*/  @!P0 BRA `(.L_x_604) ;  /* 0x0000007c00e88947 */ /* 0x006fea0003800000 */
.L_x_845:
        /* <DEDUP_REMOVED lines=8> */
.L_x_605:
[----:B01----:R-:W2:Y:S01]  /*28f90*/  LDL.LU R4, [R1+0x10] ;  /* 0x0000100001047983 */ /* 0x003ea20000300800 */
[----:B------:R-:W-:Y:S01]  /*28fa0*/  R2UR UR15, R3 ;  /* 0x00000000030f72ca */ /* 0x000fe200000e0000 */
[----:B------:R-:W-:Y:S01]  /*28fb0*/  UIADD3 UR4, UP0, UR40, 0x370, URZ ;  /* 0x0000037028047890 */ /* 0x000fe2000ff1e03f */
[----:B------:R-:W-:Y:S01]  /*28fc0*/  R2UR UR9, R2 ;  /* 0x00000000020972ca */ /* 0x000fe200000e0000 */
[----:B------:R-:W-:Y:S01]  /*28fd0*/  UMOV UR10, URZ ;  /* 0x0000003f000a7c82 */ /* 0x000fe20008000000 */
[----:B------:R-:W-:Y:S01]  /*28fe0*/  R2UR UR11, R0 ;  /* 0x00000000000b72ca */ /* 0x000fe200000e0000 */
[----:B------:R-:W-:Y:S01]  /*28ff0*/  UIADD3.X UR5, URZ, UR41, URZ, UP0, !UPT ;  /* 0x000000293f057290 */ /* 0x000fe200087fe43f */
[----:B------:R-:W-:Y:S01]  /*29000*/  R2UR UR12, R16 ;  /* 0x00000000100c72ca */ /* 0x000fe200000e0000 */
[----:B------:R-:W-:Y:S01]  /*29010*/  UMOV UR6, 0x0 ;  /* 0x0000000000067882 */ /* 0x000fe20000000000 */
[----:B------:R-:W-:Y:S01]  /*29020*/  R2UR UR13, R17 ;  /* 0x00000000110d72ca */ /* 0x000fe200000e0000 */
[----:B------:R-:W-:Y:S01]  /*29030*/  UMOV UR7, 0x14f00000 ;  /* 0x14f0000000077882 */ /* 0x000fe20000000000 */
[----:B------:R-:W-:Y:S01]  /*29040*/  PLOP3.LUT P0, PT, PT, PT, PT, 0x80, 0x0 ;  /* 0x000000000000781c */ /* 0x000fe20003f0f070 */
[----:B------:R-:W-:-:S02]  /*29050*/  UMOV UR16, 0x40 ;  /* 0x0000004000107882 */ /* 0x000fc40000000000 */
[----:B------:R-:W-:Y:S02]  /*29060*/  UIADD3 UR8, UR15, 0x24200, URZ ;  /* 0x000242000f087890 */ /* 0x000fe4000fffe03f */
[----:B------:R-:W-:Y:S02]  /*29070*/  UIADD3 UR9, UR9, 0x33430, URZ ;  /* 0x0003343009097890 */ /* 0x000fe4000fffe03f */
[----:B------:R-:W-:Y:S02]  /*29080*/  UIADD3 UR14, UR15, 0x26a00, URZ ;  /* 0x00026a000f0e7890 */ /* 0x000fe4000fffe03f */
[----:B------:R-:W-:-:S05]  /*29090*/  UIADD3 UR15, UR15, 0x29200, URZ ;  /* 0x000292000f0f7890 */ /* 0x000fca000fffe03f */
[----:B------:R0:W-:Y:S02]  /*290a0*/  UTMALDG.4D [UR8], [UR4], desc[UR6] ;  /* 0x00000608040075b4 */ /* 0x0001e40008019000 */
[----:B0-----:R-:W-:Y:S01]  /*290b0*/  UMOV UR8, UR14 ;  /* 0x0000000e00087c82 */ /* 0x001fe20008000000 */
[----:B------:R-:W-:Y:S01]  /*290c0*/  UMOV UR10, UR16 ;  /* 0x00000010000a7c82 */ /* 0x000fe20008000000 */
[----:B------:R-:W-:Y:S01]  /*290d0*/  UMOV UR14, 0x80 ;  /* 0x00000080000e7882 */ /* 0x000fe20000000000 */
[----:B------:R0:W-:Y:S02]  /*290e0*/  UTMALDG.4D [UR8], [UR4], desc[UR6] ;  /* 0x00000608040075b4 */ /* 0x0001e40008019000 */
[----:B0-----:R-:W-:Y:S01]  /*290f0*/  UMOV UR8, UR15 ;  /* 0x0000000f00087c82 */ /* 0x001fe20008000000 */
[----:B------:R-:W-:Y:S02]  /*29100*/  UMOV UR10, UR14 ;  /* 0x0000000e000a7c82 */ /* 0x000fe40008000000 */
[----:B------:R4:W-:Y:S01]  /*29110*/  UTMALDG.4D [UR8], [UR4], desc[UR6] ;  /* 0x00000608040075b4 */ /* 0x0009e20008019000 */
[----:B--2---:R-:W-:-:S04]  /*29120*/  LOP3.LUT R4, R4, 0xfffffffe, RZ, 0xc0, !PT ;  /* 0xfffffffe04047812 */ /* 0x004fc800078ec0ff */
[----:B------:R-:W-:-:S05]  /*29130*/  @P0 LOP3.LUT R4, R4, 0x1, RZ, 0xfc, !PT ;  /* 0x0000000104040812 */ /* 0x000fca00078efcff */
[----:B------:R4:W-:Y:S01]  /*29140*/  STL [R1+0x10], R4 ;  /* 0x0000100401007387 */ /* 0x0009e20000100800 */
[----:B------:R-:W-:Y:S01]  /*29150*/  NOP ;  /* 0x0000000000007918 */ /* 0x000fe20000000000 */
.L_x_599:
[----:B------:R-:W2:Y:S04]  /*29160*/  LDL.LU R3, [R1+0x40] ;  /* 0x0000400001037983 */ /* 0x000ea80000300800 */
[----:B------:R-:W5:Y:S04]  /*29170*/  LDL.LU R5, [R1+0x34] ;  /* 0x0000340001057983 */ /* 0x000f680000300800 */
[----:B01--4-:R-:W4:Y:S01]  /*29180*/  LDL.LU R4, [R1+0x50] ;  /* 0x0000500001047983 */ /* 0x013f220000300800 */
[----:B------:R-:W-:Y:S05]  /*29190*/  WARPSYNC.ALL ;  /* 0x0000000000007948 */ /* 0x000fea0003800000 */
[----:B------:R-:W-:Y:S01]  /*291a0*/  ULDC.64 UR6, c[0x0][0xa00] ;  /* 0x0002800000067ab9 */ /* 0x000fe20000000a00 */
[----:B------:R-:W-:Y:S01]  /*291b0*/  ULDC.64 UR4, c[0x0][0x298] ;  /* 0x0000a60000047ab9 */ /* 0x000fe20000000a00 */
[----:B------:R-:W-:Y:S01]  /*291c0*/  BAR.SYNC.DEFER_BLOCKING 0x8, 0x180 ;  /* 0x0206000000007b1d */ /* 0x000fe20000010000 */
[----:B------:R-:W-:Y:S01]  /*291d0*/  ISETP.NE.U32.AND P0, PT, RZ, UR6, PT ;  /* 0x00000006ff007c0c */ /* 0x000fe2000bf05070 */
[----:B------:R-:W-:-:S03]  /*291e0*/  VIADD R2, R18, 0x1e200 ;  /* 0x0001e20012027836 */ /* 0x000fc60000000000 */
[----:B------:R-:W-:Y:S01]  /*291f0*/  ISETP.NE.AND.EX P0, PT, RZ, UR7, PT, P0 ;  /* 0x00000007ff007c0c */ /* 0x000fe2000bf05300 */
[----:B------:R-:W-:Y:S01]  /*29200*/  BSSY B6, `(.L_x_606) ;  /* 0x000001e000067945 */ /* 0x000fe20003800000 */
[----:B------:R-:W-:Y:S02]  /*29210*/  LOP3.LUT P1, RZ, R2, 0x1bf, RZ, 0xc0, !PT ;  /* 0x000001bf02ff7812 */ /* 0x000fe4000782c0ff */
[----:B--2---:R-:W-:Y:S02]  /*29220*/  SHF.R.S32.HI R0, RZ, 0x1f, R3 ;  /* 0x0000001fff007819 */ /* 0x004fe40000011403 */
[----:B-----5:R-:W-:-:S03]  /*29230*/  SEL R5, R5, RZ, !P0 ;  /* 0x000000ff05057207 */ /* 0x020fc60004000000 */
[----:B------:R-:W-:Y:S01]  /*29240*/  IMAD R0, R0, UR4, RZ ;  /* 0x0000000400007c24 */ /* 0x000fe2000f8e02ff */
[----:B----4-:R-:W-:-:S03]  /*29250*/  SEL R4, R4, RZ, !P0 ;  /* 0x000000ff04047207 */ /* 0x010fc60004000000 */
[C---:B------:R-:W-:Y:S02]  /*29260*/  IMAD R0, R3.reuse, UR5, R0 ;  /* 0x0000000503007c24 */ /* 0x040fe4000f8e0200 */
[----:B------:R-:W-:-:S04]  /*29270*/  IMAD.WIDE.U32 R2, R3, UR4, RZ ;  /* 0x0000000403027c25 */ /* 0x000fc8000f8e00ff */
[----:B------:R-:W-:Y:S01]  /*29280*/  IMAD.IADD R0, R3, 0x1, R0 ;  /* 0x0000000103007824 */ /* 0x000fe200078e0200 */
[----:B------:R0:W-:Y:S04]  /*29290*/  STL.64 [R1+0x48], R2 ;  /* 0x0000480201007387 */ /* 0x0001e80000100a00 */
[----:B------:R0:W-:Y:S04]  /*292a0*/  STL [R1+0x34], R5 ;  /* 0x0000340501007387 */ /* 0x0001e80000100800 */
[----:B------:R0:W-:Y:S04]  /*292b0*/  STL [R1+0x40], R4 ;  /* 0x0000400401007387 */ /* 0x0001e80000100800 */
[----:B------:R0:W-:Y:S01]  /*292c0*/  STL [R1+0x38], R0 ;  /* 0x0000380001007387 */ /* 0x0001e20000100800 */
[----:B------:R-:W-:Y:S05]  /*292d0*/  @!P1 BRA `(.L_x_607) ;  /* 0x0000000000409947 */ /* 0x000fea0003800000 */
[----:B0-----:R-:W-:Y:S01]  /*292e0*/  MOV R2, 0x0 ;  /* 0x0000000000027802 */ /* 0x001fe20000000f00 */
[----:B------:R-:W-:Y:S01]  /*292f0*/  ULDC.64 UR4, c[0x4][0x98] ;  /* 0x0100260000047ab9 */ /* 0x000fe20000000a00 */
[----:B------:R-:W-:Y:S01]  /*29300*/  ULDC.64 UR6, c[0x4][0xa0] ;  /* 0x0100280000067ab9 */ /* 0x000fe20000000a00 */
[----:B------:R-:W-:Y:S01]  /*29310*/  ULDC.64 UR8, c[0x4][0x28] ;  /* 0x01000a0000087ab9 */ /* 0x000fe20000000a00 */
[----:B------:R-:W-:Y:S01]  /*29320*/  IMAD.U32 R4, RZ, RZ, UR4 ;  /* 0x00000004ff047e24 */ /* 0x000fe2000f8e00ff */
[----:B------:R-:W-:Y:S01]  /*29330*/  MOV R5, UR5 ;  /* 0x0000000500057c02 */ /* 0x000fe20008000f00 */
[----:B------:R-:W0:Y:S01]  /*29340*/  LDC.64 R2, c[0x4][R2] ;  /* 0x0100000002027b82 */ /* 0x000e220000000a00 */
[----:B------:R-:W-:Y:S02]  /*29350*/  IMAD.U32 R6, RZ, RZ, UR6 ;  /* 0x00000006ff067e24 */ /* 0x000fe4000f8e00ff */
[----:B------:R-:W-:Y:S02]  /*29360*/  IMAD.U32 R7, RZ, RZ, UR7 ;  /* 0x00000007ff077e24 */ /* 0x000fe4000f8e00ff */
[----:B------:R-:W-:-:S02]  /*29370*/  IMAD.U32 R10, RZ, RZ, UR8 ;  /* 0x00000008ff0a7e24 */ /* 0x000fc4000f8e00ff */
[----:B------:R-:W-:Y:S02]  /*29380*/  IMAD.U32 R11, RZ, RZ, UR9 ;  /* 0x00000009ff0b7e24 */ /* 0x000fe4000f8e00ff */
[----:B---3--:R-:W-:Y:S02]  /*29390*/  IMAD.MOV.U32 R8, RZ, RZ, 0x70 ;  /* 0x00000070ff087424 */ /* 0x008fe400078e00ff */
[----:B------:R-:W-:Y:S02]  /*293a0*/  IMAD.MOV.U32 R12, RZ, RZ, 0x1 ;  /* 0x00000001ff0c7424 */ /* 0x000fe400078e00ff */
[----:B------:R-:W-:-:S07]  /*293b0*/  IMAD.MOV.U32 R13, RZ, RZ, RZ ;  /* 0x000000ffff0d7224 */ /* 0x000fce00078e00ff */
[----:B------:R-:W-:-:S07]  /*293c0*/  LEPC R20, `(.L_x_607) ;  /* 0x000000001014794e */ /* 0x000fce0000000000 */
[----:B0-----:R-:W-:Y:S05]  /*293d0*/  CALL.ABS.NOINC R2 ;  /* 0x0000000002007343 */ /* 0x001fea0003c00000 */
.L_x_607:
[----:B------:R-:W-:Y:S05]  /*293e0*/  BSYNC B6 ;  /* 0x0000000000067941 */ /* 0x000fea0003800000 */
.L_x_606:
[----:B0-----:R-:W2:Y:S01]  /*293f0*/  LDL.LU R0, [R1+0x40] ;  /* 0x0000400001007983 */ /* 0x001ea20000300800 */
[----:B---3--:R-:W0:Y:S01]  /*29400*/  LDC R8, c[0x0][0x448] ;  /* 0x00011200ff087b82 */ /* 0x008e220000000800 */
[----:B------:R-:W-:Y:S01]  /*29410*/  ULDC.64 UR4, c[0x0][0x2d8] ;  /* 0x0000b60000047ab9 */ /* 0x000fe20000000a00 */
[----:B------:R-:W-:Y:S01]  /*29420*/  ULDC.64 UR6, c[0x0][0x280] ;  /* 0x0000a00000067ab9 */ /* 0x000fe20000000a00 */
[----:B------:R-:W3:Y:S04]  /*29430*/  LDL.LU R4, [R1+0x38] ;  /* 0x0000380001047983 */ /* 0x000ee80000300800 */
[----:B------:R-:W3:Y:S04]  /*29440*/  LDL.LU.64 R2, [R1+0x48] ;  /* 0x0000480001027983 */ /* 0x000ee80000300a00 */
[----:B------:R-:W4:Y:S04]  /*29450*/  LDL.LU R6, [R1+0x34] ;  /* 0x0000340001067983 */ /* 0x000f280000300800 */
[----:B------:R-:W4:Y:S01]  /*29460*/  LDL.LU R5, [R1+0x4] ;  /* 0x0000040001057983 */ /* 0x000f220000300800 */
[----:B0-----:R-:W-:Y:S01]  /*29470*/  ISETP.NE.AND P0, PT, R8, 0x1, PT ;  /* 0x000000010800780c */ /* 0x001fe20003f05270 */
[----:B------:R-:W0:-:S12]  /*29480*/  S2R R9, SR_TID.X ;  /* 0x0000000000097919 */ /* 0x000e180000002100 */
[----:B------:R-:W1:Y:S01]  /*29490*/  @P0 LDC R7, c[0x0][0x450] ;  /* 0x00011400ff070b82 */ /* 0x000e620000000800 */
[----:B0-----:R-:W-:-:S04]  /*294a0*/  SHF.L.U32 R9, R9, 0x4, RZ ;  /* 0x0000000409097819 */ /* 0x001fc800000006ff */
[----:B------:R-:W-:-:S04]  /*294b0*/  LOP3.LUT R9, R9, 0x30, RZ, 0xc0, !PT ;  /* 0x0000003009097812 */ /* 0x000fc800078ec0ff */
[C---:B------:R-:W-:Y:S02]  /*294c0*/  LOP3.LUT R11, R9.reuse, 0x40, RZ, 0xfc, !PT ;  /* 0x00000040090b7812 */ /* 0x040fe400078efcff */
[----:B------:R-:W-:Y:S02]  /*294d0*/  LOP3.LUT R9, R9, 0x80, RZ, 0xfc, !PT ;  /* 0x0000008009097812 */ /* 0x000fe400078efcff */
[----:B---3--:R-:W-:Y:S02]  /*294e0*/  MOV R3, R4 ;  /* 0x0000000400037202 */ /* 0x008fe40000000f00 */
[----:B------:R-:W0:Y:S01]  /*294f0*/  S2R R4, SR_TID.X ;  /* 0x0000000000047919 */ /* 0x000e220000002100 */
[----:B------:R-:W-:-:S04]  /*29500*/  IMAD.WIDE.U32 R2, R16, UR4, R2 ;  /* 0x0000000410027c25 */ /* 0x000fc8000f8e0002 */
[----:B------:R-:W-:Y:S01]  /*29510*/  IMAD R3, R16, UR5, R3 ;  /* 0x0000000510037c24 */ /* 0x000fe2000f8e0203 */
[----:B------:R-:W-:Y:S02]  /*29520*/  ULDC.64 UR4, c[0x0][0x2e0] ;  /* 0x0000b80000047ab9 */ /* 0x000fe40000000a00 */
[----:B--2---:R-:W-:Y:S02]  /*29530*/  IMAD R0, R0, UR4, RZ ;  /* 0x0000000400007c24 */ /* 0x004fe4000f8e02ff */
[----:B----4-:R-:W-:-:S04]  /*29540*/  IMAD.WIDE.U32 R2, R6, UR4, R2 ;  /* 0x0000000406027c25 */ /* 0x010fc8000f8e0002 */
[----:B------:R-:W-:Y:S01]  /*29550*/  IMAD R0, R6, UR5, R0 ;  /* 0x0000000506007c24 */ /* 0x000fe2000f8e0200 */
[----:B------:R-:W-:Y:S01]  /*29560*/  ULDC.64 UR4, c[0x0][0x2d0] ;  /* 0x0000b40000047ab9 */ /* 0x000fe20000000a00 */
[C---:B0-----:R-:W-:Y:S01]  /*29570*/  LOP3.LUT R6, R4.reuse, 0x7f, RZ, 0xc0, !PT ;  /* 0x0000007f04067812 */ /* 0x041fe200078ec0ff */
[----:B------:R-:W-:-:S03]  /*29580*/  IMAD.SHL.U32 R4, R4, 0x20, RZ ;  /* 0x0000002004047824 */ /* 0x000fc600078e00ff */
[----:B------:R-:W-:-:S04]  /*29590*/  SHF.R.U32.HI R6, RZ, 0x2, R6 ;  /* 0x00000002ff067819 */ /* 0x000fc80000011606 */
[----:B------:R-:W-:Y:S02]  /*295a0*/  LOP3.LUT R4, R6, 0x60, R4, 0xf8, !PT ;  /* 0x0000006006047812 */ /* 0x000fe400078ef804 */
[----:B------:R-:W0:Y:S01]  /*295b0*/  @P0 LDC R6, c[0x0][0x44c] ;  /* 0x00011300ff060b82 */ /* 0x000e220000000800 */
[----:B------:R-:W-:Y:S02]  /*295c0*/  IMAD.SHL.U32 R5, R5, 0x80, RZ ;  /* 0x0000008005057824 */ /* 0x000fe400078e00ff */
[----:B------:R-:W-:-:S03]  /*295d0*/  IMAD.IADD R3, R3, 0x1, R0 ;  /* 0x0000000103037824 */ /* 0x000fc600078e0200 */
[----:B------:R-:W-:-:S05]  /*295e0*/  LOP3.LUT R0, R4, R5, RZ, 0xfc, !PT ;  /* 0x0000000504007212 */ /* 0x000fca00078efcff */
[----:B------:R-:W-:Y:S02]  /*295f0*/  IMAD.MOV.U32 R4, RZ, RZ, R0 ;  /* 0x000000ffff047224 */ /* 0x000fe400078e0000 */
[----:B0-----:R-:W-:-:S05]  /*29600*/  @P0 IMAD.HI.U32 R6, R0, R6, RZ ;  /* 0x0000000600060227 */ /* 0x001fca00078e00ff */
[----:B-1----:R-:W-:-:S05]  /*29610*/  @P0 SHF.R.U32.HI R4, RZ, R7, R6 ;  /* 0x00000007ff040219 */ /* 0x002fca0000011606 */
[----:B------:R-:W-:-:S04]  /*29620*/  IMAD.MOV R6, RZ, RZ, -R4 ;  /* 0x000000ffff067224 */ /* 0x000fc800078e0a04 */
[----:B------:R-:W-:Y:S01]  /*29630*/  IMAD R0, R8, R6, R0 ;  /* 0x0000000608007224 */ /* 0x000fe200078e0200 */
[----:B------:R-:W-:Y:S01]  /*29640*/  SHF.R.S32.HI R6, RZ, 0x1f, R4 ;  /* 0x0000001fff067819 */ /* 0x000fe20000011404 */
[----:B------:R-:W-:-:S04]  /*29650*/  IMAD.WIDE.U32 R2, R4, UR4, R2 ;  /* 0x0000000404027c25 */ /* 0x000fc8000f8e0002 */
[----:B------:R-:W-:-:S04]  /*29660*/  IMAD R6, R6, UR4, RZ ;  /* 0x0000000406067c24 */ /* 0x000fc8000f8e02ff */
[----:B------:R-:W-:Y:S01]  /*29670*/  IMAD R4, R4, UR5, R6 ;  /* 0x0000000504047c24 */ /* 0x000fe2000f8e0206 */
[----:B------:R-:W-:-:S03]  /*29680*/  ULDC.64 UR4, c[0x0][0x2c8] ;  /* 0x0000b20000047ab9 */ /* 0x000fc60000000a00 */
[----:B------:R-:W-:Y:S01]  /*29690*/  IMAD.IADD R3, R3, 0x1, R4 ;  /* 0x0000000103037824 */ /* 0x000fe200078e0204 */
[----:B------:R-:W-:Y:S01]  /*296a0*/  SHF.R.S32.HI R4, RZ, 0x1f, R0 ;  /* 0x0000001fff047819 */ /* 0x000fe20000011400 */
[----:B------:R-:W-:-:S04]  /*296b0*/  IMAD.WIDE.U32 R2, R0, UR4, R2 ;  /* 0x0000000400027c25 */ /* 0x000fc8000f8e0002 */
[----:B------:R-:W-:Y:S01]  /*296c0*/  IMAD R4, R4, UR4, RZ ;  /* 0x0000000404047c24 */ /* 0x000fe2000f8e02ff */
[----:B------:R-:W-:Y:S02]  /*296d0*/  ULDC UR4, c[0x0][0x2b8] ;  /* 0x0000ae0000047ab9 */ /* 0x000fe40000000800 */
[----:B------:R-:W-:Y:S02]  /*296e0*/  ISETP.GE.AND P2, PT, R9, UR4, PT ;  /* 0x0000000409007c0c */ /* 0x000fe4000bf46270 */
[----:B------:R0:W5:Y:S01]  /*296f0*/  LDL R9, [R1+0x3c] ;  /* 0x00003c0001097983 */ /* 0x0001620000100800 */
[----:B------:R-:W1:Y:S01]  /*29700*/  S2R R7, SR_TID.X ;  /* 0x0000000000077919 */ /* 0x000e620000002100 */
[----:B------:R-:W-:Y:S01]  /*29710*/  IMAD R0, R0, UR5, R4 ;  /* 0x0000000500007c24 */ /* 0x000fe2000f8e0204 */
[----:B------:R-:W-:Y:S02]  /*29720*/  IADD3 R4, P3, R2, UR6, RZ ;  /* 0x0000000602047c10 */ /* 0x000fe4000ff7e0ff */
[----:B------:R-:W-:-:S02]  /*29730*/  ISETP.GE.AND P1, PT, R11, UR4, PT ;  /* 0x000000040b007c0c */ /* 0x000fc4000bf26270 */
[----:B------:R-:W-:Y:S01]  /*29740*/  IADD3.X R3, R3, UR7, R0, P3, !PT ;  /* 0x0000000703037c10 */ /* 0x000fe20009ffe400 */
        /* <DEDUP_REMOVED lines=9> */
[----:B------:R-:W0:Y:S03]  /*297e0*/  SHFL.IDX PT, R7, R4, RZ, 0x1c1f ;  /* 0x001c1fff04077589 */ /* 0x000e2600000e0000 */
[----:B------:R-:W-:-:S04]  /*297f0*/  IMAD.IADD R0, R11, 0x1, R5 ;  /* 0x000000010b007824 */ /* 0x000fc800078e0205 */
[----:B------:R-:W-:Y:S02]  /*29800*/  VIADD R5, R0, 0x20 ;  /* 0x0000002000057836 */ /* 0x000fe40000000000 */
[----:B--2---:R-:W-:Y:S02]  /*29810*/  IMAD R2, R6, R8, RZ ;  /* 0x0000000806027224 */ /* 0x004fe400078e02ff */
[----:B------:R-:W1:Y:S03]  /*29820*/  SHFL.IDX PT, R6, R3, RZ, 0x1c1f ;  /* 0x001c1fff03067589 */ /* 0x000e6600000e0000 */
[----:B------:R-:W-:-:S13]  /*29830*/  ISETP.GE.AND P4, PT, R0, R2, PT ;  /* 0x000000020000720c */ /* 0x000fda0003f86270 */
[----:B0-----:R-:W-:-:S05]  /*29840*/  @!P4 IADD3 R7, P3, R10, R7, RZ ;  /* 0x000000070a07c210 */ /* 0x001fca0007f7e0ff */
[----:B-1----:R-:W-:Y:S01]  /*29850*/  @!P4 IMAD.X R6, RZ, RZ, R6, P3 ;  /* 0x000000ffff06c224 */ /* 0x002fe200018e0606 */
[----:B------:R-:W-:Y:S02]  /*29860*/  ISETP.GE.AND P3, PT, R5, R2, PT ;  /* 0x000000020500720c */ /* 0x000fe40003f66270 */
[----:B------:R-:W0:Y:S02]  /*29870*/  SHFL.IDX PT, R5, R4, 0x1, 0x1c1f ;  /* 0x003c1f0004057f89 */ /* 0x000e2400000e0000 */
[----:B------:R-:W-:-:S04]  /*29880*/  @!P4 LOP3.LUT R7, R7, R6, RZ, 0x3c, !PT ;  /* 0x000000060707c212 */ /* 0x000fc800078e3cff */
[----:B------:R-:W-:-:S04]  /*29890*/  @!P4 LOP3.LUT R6, R7, R6, RZ, 0x3c, !PT ;  /* 0x000000060706c212 */ /* 0x000fc800078e3cff */
[----:B------:R-:W-:-:S05]  /*298a0*/  @!P4 LOP3.LUT R7, R7, R6, RZ, 0x3c, !PT ;  /* 0x000000060707c212 */ /* 0x000fca00078e3cff */
[----:B-----5:R-:W-:Y:S04]  /*298b0*/  @!P4 LDGSTS.E.BYPASS.LTC128B.128 [R9+0x1e200], desc[UR54][R6.64], !P0 ;  /* 0x1e2000000609cfae */ /* 0x020fe8000c101d76 */
[----:B------:R-:W-:Y:S04]  /*298c0*/  @!P4 LDGSTS.E.BYPASS.LTC128B.128 [R9+0x20200], desc[UR54][R6.64+0x40], !P1 ;  /* 0x202000400609cfae */ /* 0x000fe8000c901d76 */
[----:B------:R1:W-:Y:S01]  /*298d0*/  @!P4 LDGSTS.E.BYPASS.LTC128B.128 [R9+0x22200], desc[UR54][R6.64+0x80], !P2 ;  /* 0x222000800609cfae */ /* 0x0003e2000d101d76 */
[----:B0-----:R-:W-:-:S03]  /*298e0*/  @!P3 IADD3 R5, P4, R10, R5, RZ ;  /* 0x000000050a05b210 */ /* 0x001fc60007f9e0ff */
[----:B-1----:R-:W0:Y:S02]  /*298f0*/  SHFL.IDX PT, R6, R3, 0x1, 0x1c1f ;  /* 0x003c1f0003067f89 */ /* 0x002e2400000e0000 */
[----:B0-----:R-:W-:-:S04]  /*29900*/  @!P3 IMAD.X R6, RZ, RZ, R6, P4 ;  /* 0x000000ffff06b224 */ /* 0x001fc800020e0606 */
[----:B------:R-:W-:Y:S02]  /*29910*/  @!P3 IMAD.MOV.U32 R7, RZ, RZ, R6 ;  /* 0x000000ffff07b224 */ /* 0x000fe400078e0006 */
[----:B------:R-:W-:Y:S02]  /*29920*/  @!P3 IMAD.MOV.U32 R6, RZ, RZ, R5 ;  /* 0x000000ffff06b224 */ /* 0x000fe400078e0005 */
[----:B------:R-:W-:-:S03]  /*29930*/  VIADD R5, R0, 0x40 ;  /* 0x0000004000057836 */ /* 0x000fc60000000000 */
[----:B------:R-:W-:Y:S04]  /*29940*/  @!P3 LDGSTS.E.BYPASS.LTC128B.128 [R9+0x1ea00], desc[UR54][R6.64], !P0 ;  /* 0x1ea000000609bfae */ /* 0x000fe8000c101d76 */
[----:B------:R-:W-:Y:S04]  /*29950*/  @!P3 LDGSTS.E.BYPASS.LTC128B.128 [R9+0x20a00], desc[UR54][R6.64+0x40], !P1 ;  /* 0x20a000400609bfae */ /* 0x000fe8000c901d76 */
[----:B------:R0:W-:Y:S01]  /*29960*/  @!P3 LDGSTS.E.BYPASS.LTC128B.128 [R9+0x22a00], desc[UR54][R6.64+0x80], !P2 ;  /* 0x22a000800609bfae */ /* 0x0001e2000d101d76 */
[----:B------:R-:W-:-:S03]  /*29970*/  ISETP.GE.AND P3, PT, R5, R2, PT ;  /* 0x000000020500720c */ /* 0x000fc60003f66270 */
[----:B------:R-:W1:Y:S04]  /*29980*/  SHFL.IDX PT, R5, R4, 0x2, 0x1c1f ;  /* 0x005c1f0004057f89 */ /* 0x000e6800000e0000 */
[----:B0-----:R-:W0:Y:S06]  /*29990*/  SHFL.IDX PT, R6, R3, 0x2, 0x1c1f ;  /* 0x005c1f0003067f89 */ /* 0x001e2c00000e0000 */
[----:B-1----:R-:W-:-:S04]  /*299a0*/  @!P3 IADD3 R5, P4, R10, R5, RZ ;  /* 0x000000050a05b210 */ /* 0x002fc80007f9e0ff */
[----:B0-----:R-:W-:-:S05]  /*299b0*/  @!P3 IADD3.X R6, RZ, R6, RZ, P4, !PT ;  /* 0x00000006ff06b210 */ /* 0x001fca00027fe4ff */
[----:B------:R-:W-:Y:S02]  /*299c0*/  @!P3 IMAD.MOV.U32 R7, RZ, RZ, R6 ;  /* 0x000000ffff07b224 */ /* 0x000fe400078e0006 */
[----:B------:R-:W-:Y:S02]  /*299d0*/  @!P3 IMAD.MOV.U32 R6, RZ, RZ, R5 ;  /* 0x000000ffff06b224 */ /* 0x000fe400078e0005 */
[----:B------:R0:W1:Y:S04]  /*299e0*/  SHFL.IDX PT, R5, R3, 0x3, 0x1c1f ;  /* 0x007c1f0003057f89 */ /* 0x00006800000e0000 */
[----:B------:R0:W-:Y:S04]  /*299f0*/  @!P3 LDGSTS.E.BYPASS.LTC128B.128 [R9+0x1f200], desc[UR54][R6.64], !P0 ;  /* 0x1f2000000609bfae */ /* 0x0001e8000c101d76 */
[----:B------:R0:W-:Y:S04]  /*29a00*/  @!P3 LDGSTS.E.BYPASS.LTC128B.128 [R9+0x21200], desc[UR54][R6.64+0x40], !P1 ;  /* 0x212000400609bfae */ /* 0x0001e8000c901d76 */
[----:B------:R0:W-:Y:S04]  /*29a10*/  @!P3 LDGSTS.E.BYPASS.LTC128B.128 [R9+0x23200], desc[UR54][R6.64+0x80], !P2 ;  /* 0x232000800609bfae */ /* 0x0001e8000d101d76 */
[----:B------:R0:W2:Y:S02]  /*29a20*/  SHFL.IDX PT, R3, R4, 0x3, 0x1c1f ;  /* 0x007c1f0004037f89 */ /* 0x0000a400000e0000 */
.L_x_854:
[----:B------:R-:W-:Y:S01]  /*29a30*/  VIADD R0, R0, 0x60 ;  /* 0x0000006000007836 */ /* 0x000fe20000000000 */
[----:B------:R-:W-:Y:S04]  /*29a40*/  BSSY B0, `(.L_x_609) ;  /* 0x000000b000007945 */ /* 0x000fe80003800000 */
[----:B------:R-:W-:-:S13]  /*29a50*/  ISETP.GE.AND P3, PT, R0, R2, PT ;  /* 0x000000020000720c */ /* 0x000fda0003f66270 */
[----:B------:R-:W-:Y:S05]  /*29a60*/  @P3 BRA `(.L_x_610) ;  /* 0x0000000000203947 */ /* 0x000fea0003800000 */
[----:B--2---:R-:W-:-:S05]  /*29a70*/  IADD3 R2, P3, R10, R3, RZ ;  /* 0x000000030a027210 */ /* 0x004fca0007f7e0ff */
[----:B01----:R-:W-:-:S05]  /*29a80*/  IMAD.X R3, RZ, RZ, R5, P3 ;  /* 0x000000ffff037224 */ /* 0x003fca00018e0605 */
[----:B------:R-:W-:Y:S01]  /*29a90*/  @!PT LDS RZ, [RZ] ;  /* 0x00000000fffff984 */ /* 0x000fe20000000800 */
[----:B------:R-:W-:Y:S01]  /*29aa0*/  @!PT LDS RZ, [RZ] ;  /* 0x00000000fffff984 */ /* 0x000fe20000000800 */
[----:B------:R-:W-:Y:S01]  /*29ab0*/  @!PT LDS RZ, [RZ] ;  /* 0x00000000fffff984 */ /* 0x000fe20000000800 */
[----:B------:R4:W-:Y:S04]  /*29ac0*/  LDGSTS.E.BYPASS.LTC128B.128 [R9+0x1fa00], desc[UR54][R2.64], !P0 ;  /* 0x1fa0000002097fae */ /* 0x0009e8000c101d76 */
[----:B------:R4:W-:Y:S04]  /*29ad0*/  LDGSTS.E.BYPASS.LTC128B.128 [R9+0x21a00], desc[UR54][R2.64+0x40], !P1 ;  /* 0x21a0004002097fae */ /* 0x0009e8000c901d76 */
[----:B------:R4:W-:Y:S02]  /*29ae0*/  LDGSTS.E.BYPASS.LTC128B.128 [R9+0x23a00], desc[UR54][R2.64+0x80], !P2 ;  /* 0x23a0008002097fae */ /* 0x0009e4000d101d76 */
.L_x_610:
[----:B------:R-:W-:Y:S05]  /*29af0*/  BSYNC B0 ;  /* 0x0000000000007941 */ /* 0x000fea0003800000 */
.L_x_609:
[----:B------:R-:W-:Y:S01]  /*29b00*/  NOP ;  /* 0x0000000000007918 */ /* 0x000fe20000000000 */
[----:B------:R-:W-:-:S13]  /*29b10*/  PLOP3.LUT P0, PT, PT, PT, PT, 0x80, 0x0 ;  /* 0x000000000000781c */ /* 0x000fda0003f0f070 */
.L_x_611:
[----:B------:R-:W-:Y:S02]  /*29b20*/  PLOP3.LUT P1, PT, P1, P0, PT, 0xa2, 0x0 ;  /* 0x000000000000781c */ /* 0x000fe40000f21472 */
[----:B------:R-:W-:-:S08]  /*29b30*/  @P0 R2UR P1, UR4, R18 ;  /* 0x00000000120402ca */ /* 0x000fd00000020000 */
[----:B------:R-:W-:-:S05]  /*29b40*/  @P0 PLOP3.LUT P0, PT, P1, PT, PT, 0x80, 0x0 ;  /* 0x000000000000081c */ /* 0x000fca0000f0f070 */
[----:B------:R-:W-:Y:S01]  /*29b50*/  @!P1 SYNCS.ARRIVE.TRANS64.RED.A0T1 RZ, [UR4+0x33400], RZ ;  /* 0x033400ffffff99a7 */ /* 0x000fe20008200404 */
[----:B------:R-:W-:Y:S07]  /*29b60*/  @!P1 ARRIVES.LDGSTSBAR.64.TRANSCNT [UR4+0x33400] ;  /* 0x03340000ff0099b0 */ /* 0x000fee0008000a84 */
[----:B------:R-:W-:Y:S05]  /*29b70*/  @P0 BRA.U.ANY `(.L_x_611) ;  /* 0xfffffffd00e80947 */ /* 0x000fea000393ffff */
[----:B----4-:R-:W4:Y:S02]  /*29b80*/  LDL.LU R2, [R1+0x5c] ;  /* 0x00005c0001027983 */ /* 0x010f240000300800 */
[----:B----4-:R-:W-:-:S05]  /*29b90*/  VIADD R2, R2, 0x1 ;  /* 0x0000000102027836 */ /* 0x010fca0000000000 */
        /* <DEDUP_REMOVED lines=8> */
[----:B------:R-:W5:Y:S03]  /*29c20*/  SYNCS.PHASECHK.TRANS64.TRYWAIT P0, [R18+URZ+0x33420], R0 ;  /* 0x03342000120075a7 */ /* 0x000f66000800017f */
[----:B----45:R-:W-:Y:S05]  /*29c30*/  @!P0 BRA `(.L_x_613) ;  /* 0x00000078001c8947 */ /* 0x030fea0003800000 */
.L_x_855:
[----:B------:R-:W-:Y:S05]  /*29c40*/  BSYNC B0 ;  /* 0x0000000000007941 */ /* 0x000fea0003800000 */
.L_x_612:
[----:B------:R-:W5:Y:S04]  /*29c50*/  LDL.LU R2, [R1+0x44] ;  /* 0x0000440001027983 */ /* 0x000f680000300800 */
[----:B0-2---:R-:W2:Y:S01]  /*29c60*/  LDL R3, [R1+0x20] ;  /* 0x0000200001037983 */ /* 0x005ea20000100800 */
[----:B-----5:R-:W-:-:S05]  /*29c70*/  VIADD R2, R2, 0xfffffffe ;  /* 0xfffffffe02027836 */ /* 0x020fca0000000000 */
[----:B--2---:R-:W-:-:S13]  /*29c80*/  ISETP.GE.AND P0, PT, R2, R3, PT ;  /* 0x000000030200720c */ /* 0x004fda0003f06270 */
[----:B------:R-:W-:Y:S05]  /*29c90*/  @!P0 BRA `(.L_x_614) ;  /* 0x0000001000e48947 */ /* 0x000fea0003800000 */
[----:B------:R0:W5:Y:S01]  /*29ca0*/  LDL.LU R8, [R1+0x18] ;  /* 0x0000180001087983 */ /* 0x0001620000300800 */
[----:B----4-:R-:W-:-:S07]  /*29cb0*/  MOV R0, R19 ;  /* 0x0000001300007202 */ /* 0x010fce0000000f00 */
.L_x_638:
[----:B------:R-:W2:Y:S01]  /*29cc0*/  LDL R3, [R1+0x10] ;  /* 0x0000100001037983 */ /* 0x000ea20000100800 */
[----:B------:R-:W-:Y:S01]  /*29cd0*/  VIADD R19, R0, 0x1 ;  /* 0x0000000100137836 */ /* 0x000fe20000000000 */
[----:B------:R-:W-:Y:S05]  /*29ce0*/  YIELD ;  /* 0x0000000000007946 */ /* 0x000fea0003800000 */
[C---:B------:R-:W-:Y:S01]  /*29cf0*/  ISETP.NE.AND P0, PT, R19.reuse, 0x2, PT ;  /* 0x000000021300780c */ /* 0x040fe20003f05270 */
[----:B------:R-:W-:Y:S03]  /*29d00*/  BSSY B0, `(.L_x_615) ;  /* 0x00000a8000007945 */ /* 0x000fe60003800000 */
[----:B------:R-:W-:-:S02]  /*29d10*/  SEL R19, R19, RZ, P0 ;  /* 0x000000ff13137207 */ /* 0x000fc40000000000 */
[----:B--2---:R-:W-:Y:S02]  /*29d20*/  LOP3.LUT P1, RZ, R3, 0x1, RZ, 0xc0, !PT ;  /* 0x0000000103ff7812 */ /* 0x004fe4000782c0ff */
[----:B------:R-:W-:-:S04]  /*29d30*/  SEL R3, RZ, 0x1, P0 ;  /* 0x00000001ff037807 */ /* 0x000fc80000000000 */
[----:B---3-5:R-:W-:-:S05]  /*29d40*/  LOP3.LUT R9, R8, R3, RZ, 0x3c, !PT ;  /* 0x0000000308097212 */ /* 0x028fca00078e3cff */
[----:B------:R2:W-:Y:S02]  /*29d50*/  STL [R1+0x18], R9 ;  /* 0x0000180901007387 */ /* 0x0005e40000100800 */
[----:B------:R-:W-:Y:S05]  /*29d60*/  @!P1 BRA `(.L_x_616) ;  /* 0x0000000800849947 */ /* 0x000fea0003800000 */
[----:B------:R-:W-:Y:S01]  /*29d70*/  ULDC.64 UR4, c[0x0][0x418] ;  /* 0x0001060000047ab9 */ /* 0x000fe20000000a00 */
[----:B------:R-:W-:Y:S01]  /*29d80*/  IMAD.MOV.U32 R3, RZ, RZ, R2 ;  /* 0x000000ffff037224 */ /* 0x000fe200078e0002 */
[----:B------:R-:W-:-:S04]  /*29d90*/  ISETP.NE.U32.AND P0, PT, RZ, UR4, PT ;  /* 0x00000004ff007c0c */ /* 0x000fc8000bf05070 */
[----:B------:R-:W-:-:S13]  /*29da0*/  ISETP.NE.AND.EX P0, PT, RZ, UR5, PT, P0 ;  /* 0x00000005ff007c0c */ /* 0x000fda000bf05300 */
[----:B------:R-:W-:Y:S05]  /*29db0*/  @!P0 BRA `(.L_x_617) ;  /* 0x00000000004c8947 */ /* 0x000fea0003800000 */
[----:B------:R-:W3:Y:S01]  /*29dc0*/  LDL R10, [R1+0x24] ;  /* 0x00002400010a7983 */ /* 0x000ee20000100800 */
[----:B------:R-:W4:Y:S01]  /*29dd0*/  LDC R6, c[0x0][0x43c] ;  /* 0x00010f00ff067b82 */ /* 0x000f220000000800 */
[----:B------:R-:W-:Y:S02]  /*29de0*/  ULDC.64 UR6, c[0x0][0x428] ;  /* 0x00010a0000067ab9 */ /* 0x000fe40000000a00 */
[----:B------:R-:W2:Y:S01]  /*29df0*/  LDL R7, [R1+0x8] ;  /* 0x0000080001077983 */ /* 0x000ea20000100800 */
[----:B----4-:R-:W-:-:S13]  /*29e00*/  ISETP.NE.AND P0, PT, R6, 0x1, PT ;  /* 0x000000010600780c */ /* 0x010fda0003f05270 */
[----:B-1----:R-:W1:Y:S02]  /*29e10*/  @P0 LDC.64 R4, c[0x0][0x440] ;  /* 0x00011000ff040b82 */ /* 0x002e640000000a00 */
[----:B-1----:R-:W-:-:S04]  /*29e20*/  @P0 IMAD.HI.U32 R3, R2, R4, RZ ;  /* 0x0000000402030227 */ /* 0x002fc800078e00ff */
[----:B------:R-:W-:Y:S01]  /*29e30*/  IMAD.MOV.U32 R4, RZ, RZ, R2 ;  /* 0x000000ffff047224 */ /* 0x000fe200078e0002 */
[----:B------:R-:W-:-:S04]  /*29e40*/  @P0 SHF.R.U32.HI R4, RZ, R5, R3 ;  /* 0x00000005ff040219 */ /* 0x000fc80000011603 */
[--C-:B------:R-:W-:Y:S01]  /*29e50*/  SHF.R.S32.HI R5, RZ, 0x1f, R4.reuse ;  /* 0x0000001fff057819 */ /* 0x100fe20000011404 */
[----:B------:R-:W-:-:S04]  /*29e60*/  IMAD.MOV R3, RZ, RZ, -R4 ;  /* 0x000000ffff037224 */ /* 0x000fc800078e0a04 */
[----:B------:R-:W-:Y:S02]  /*29e70*/  IMAD R3, R6, R3, R2 ;  /* 0x0000000306037224 */ /* 0x000fe400078e0202 */
[----:B---3--:R-:W-:-:S04]  /*29e80*/  IMAD R6, R10, UR6, RZ ;  /* 0x000000060a067c24 */ /* 0x008fc8000f8e02ff */
[C---:B--2---:R-:W-:Y:S02]  /*29e90*/  IMAD R6, R7.reuse, UR7, R6 ;  /* 0x0000000707067c24 */ /* 0x044fe4000f8e0206 */
[----:B------:R-:W-:-:S04]  /*29ea0*/  IMAD.WIDE.U32 R4, R7, UR6, R4 ;  /* 0x0000000607047c25 */ /* 0x000fc8000f8e0004 */
[----:B------:R-:W-:Y:S01]  /*29eb0*/  IMAD.IADD R5, R6, 0x1, R5 ;  /* 0x0000000106057824 */ /* 0x000fe200078e0205 */
[----:B------:R-:W-:-:S04]  /*29ec0*/  LEA R6, P0, R4, UR4, 0x2 ;  /* 0x0000000404067c11 */ /* 0x000fc8000f8010ff */
[----:B------:R-:W-:-:S05]  /*29ed0*/  LEA.HI.X R7, R4, UR5, R5, 0x2, P0 ;  /* 0x0000000504077c11 */ /* 0x000fca00080f1405 */
[----:B------:R3:W5:Y:S04]  /*29ee0*/  LDG.E R17, desc[UR54][R6.64] ;  /* 0x0000003606117981 */ /* 0x000768000c1e1900 */
.L_x_617:
[----:B---3--:R-:W-:Y:S01]  /*29ef0*/  IMAD R6, R19, 0x8, R18 ;  /* 0x0000000813067824 */ /* 0x008fe200078e0212 */
[----:B-1----:R-:W-:Y:S01]  /*29f00*/  SHF.L.U32 R5, R9, 0x1f, RZ ;  /* 0x0000001f09057819 */ /* 0x002fe200000006ff */
[----:B------:R-:W1:Y:S01]  /*29f10*/  S2R R4, SR_TID.X ;  /* 0x0000000000047919 */ /* 0x000e620000002100 */
[----:B------:R-:W-:Y:S02]  /*29f20*/  BSSY B1, `(.L_x_618) ;  /* 0x0000005000017945 */ /* 0x000fe40003800000 */
[----:B------:R-:W3:Y:S01]  /*29f30*/  SYNCS.PHASECHK.TRANS64.TRYWAIT P0, [R6+URZ+0x33480], R5 ;  /* 0x03348005060075a7 */ /* 0x000ee2000800017f */
[----:B-1----:R-:W-:-:S04]  /*29f40*/  LOP3.LUT R4, R4, 0x7f, RZ, 0xc0, !PT ;  /* 0x0000007f04047812 */ /* 0x002fc800078ec0ff */
[----:B------:R-:W-:Y:S01]  /*29f50*/  ISETP.NE.AND P1, PT, R4, RZ, PT ;  /* 0x000000ff0400720c */ /* 0x000fe20003f25270 */
[----:B---3--:R-:W-:-:S12]  /*29f60*/  @!P0 BRA `(.L_x_619) ;  /* 0x0000007400648947 */ /* 0x008fd80003800000 */
.L_x_856:
[----:B------:R-:W-:Y:S05]  /*29f70*/  BSYNC B1 ;  /* 0x0000000000017941 */ /* 0x000fea0003800000 */
.L_x_618:
[----:B------:R-:W-:Y:S04]  /*29f80*/  BSSY B1, `(.L_x_620) ;  /* 0x0000009000017945 */ /* 0x000fe80003800000 */
[----:B------:R-:W-:Y:S05]  /*29f90*/  @P1 BRA `(.L_x_621) ;  /* 0x00000000001c1947 */ /* 0x000fea0003800000 */
[----:B------:R-:W3:Y:S02]  /*29fa0*/  S2R R4, SR_TID.X ;  /* 0x0000000000047919 */ /* 0x000ee40000002100 */
[----:B---3--:R-:W-:Y:S01]  /*29fb0*/  LOP3.LUT R7, R4, 0x1f, RZ, 0xc0, !PT ;  /* 0x0000001f04077812 */ /* 0x008fe200078ec0ff */
[----:B------:R-:W-:-:S03]  /*29fc0*/  IMAD.MOV.U32 R4, RZ, RZ, 0x7800 ;  /* 0x00007800ff047424 */ /* 0x000fc600078e00ff */
[----:B------:R-:W-:Y:S01]  /*29fd0*/  ISETP.NE.AND P0, PT, R7, RZ, PT ;  /* 0x000000ff0700720c */ /* 0x000fe20003f05270 */
[----:B------:R3:W-:-:S12]  /*29fe0*/  SYNCS.ARRIVE.TRANS64 RZ, [R6+URZ+0x33470], R4 ;  /* 0x0334700406ff79a7 */ /* 0x0007d8000800003f */
[----:B---3--:R-:W-:Y:S05]  /*29ff0*/  @!P0 BRA `(.L_x_621) ;  /* 0x0000000000048947 */ /* 0x008fea0003800000 */
[----:B------:R-:W-:Y:S01]  /*2a000*/  BPT.TRAP 0x1 ;  /* 0x000000040000795c */ /* 0x000fe20000300000 */
.L_x_621:
[----:B------:R-:W-:Y:S05]  /*2a010*/  BSYNC B1 ;  /* 0x0000000000017941 */ /* 0x000fea0003800000 */
.L_x_620:
[----:B------:R-:W3:Y:S01]  /*2a020*/  LDL R7, [R1+0x28] ;  /* 0x0000280001077983 */ /* 0x000ee20000100800 */
[----:B------:R-:W-:Y:S01]  /*2a030*/  MOV R14, RZ ;  /* 0x000000ff000e7202 */ /* 0x000fe20000000f00 */
[----:B------:R-:W-:Y:S01]  /*2a040*/  IMAD R4, R19, 0x7800, R18 ;  /* 0x0000780013047824 */ /* 0x000fe200078e0212 */
[----:B------:R-:W-:Y:S01]  /*2a050*/  UIADD3 UR4, UP0, UR40, 0x470, URZ ;  /* 0x0000047028047890 */ /* 0x000fe2000ff1e03f */
[----:B------:R-:W-:Y:S01]  /*2a060*/  PLOP3.LUT P0, PT, PT, PT, PT, 0x80, 0x0 ;  /* 0x000000000000781c */ /* 0x000fe20003f0f070 */
[----:B------:R-:W-:Y:S01]  /*2a070*/  UMOV UR6, 0x0 ;  /* 0x0000000000067882 */ /* 0x000fe20000000000 */
[----:B------:R-:W-:Y:S01]  /*2a080*/  R2UR UR10, R14 ;  /* 0x000000000e0a72ca */ /* 0x000fe200000e0000 */
[----:B--2---:R-:W-:Y:S01]  /*2a090*/  VIADD R9, R4, 0xf200 ;  /* 0x0000f20004097836 */ /* 0x004fe20000000000 */
[----:B------:R-:W-:Y:S01]  /*2a0a0*/  UIADD3.X UR5, URZ, UR41, URZ, UP0, !UPT ;  /* 0x000000293f057290 */ /* 0x000fe200087fe43f */
[----:B------:R-:W-:Y:S01]  /*2a0b0*/  UMOV UR7, 0x14f00000 ;  /* 0x14f0000000077882 */ /* 0x000fe20000000000 */
[----:B---3--:R-:W-:-:S02]  /*2a0c0*/  IMAD R7, R3, 0xa0, R7 ;  /* 0x000000a003077824 */ /* 0x008fc400078e0207 */
[----:B------:R-:W-:-:S09]  /*2a0d0*/  VIADD R3, R6, 0x33470 ;  /* 0x0003347006037836 */ /* 0x000fd20000000000 */
.L_x_622:
[----:B------:R-:W-:-:S13]  /*2a0e0*/  @P0 ELECT P2, URZ, PT ;  /* 0x00000000003f082f */ /* 0x000fda0003840000 */
[----:B-----5:R-:W-:Y:S02]  /*2a0f0*/  @P2 R2UR UR13, R17 ;  /* 0x00000000110d22ca */ /* 0x020fe400000e0000 */
[----:B------:R-:W-:Y:S02]  /*2a100*/  @P2 R2UR UR12, R16 ;  /* 0x00000000100c22ca */ /* 0x000fe400000e0000 */
[----:B------:R-:W-:Y:S02]  /*2a110*/  @P2 R2UR UR11, R7 ;  /* 0x00000000070b22ca */ /* 0x000fe400000e0000 */
[----:B------:R-:W-:Y:S02]  /*2a120*/  @P2 R2UR UR9, R3 ;  /* 0x00000000030922ca */ /* 0x000fe400000e0000 */
[----:B------:R-:W-:Y:S02]  /*2a130*/  @P2 R2UR UR8, R9 ;  /* 0x00000000090822ca */ /* 0x000fe400000e0000 */
[----:B------:R-:W-:-:S02]  /*2a140*/  @P2 PLOP3.LUT P0, PT, P2, PT, PT, 0x8, 0x0 ;  /* 0x000000000000281c */ /* 0x000fc4000170e170 */
[----:B------:R-:W-:-:S09]  /*2a150*/  PLOP3.LUT P2, PT, PT, PT, PT, 0x8, 0x0 ;  /* 0x000000000000781c */ /* 0x000fd20003f4e170 */
[----:B------:R2:W-:Y:S02]  /*2a160*/  UTMALDG.4D [UR8], [UR4], desc[UR6] ;  /* 0x00000608040075b4 */ /* 0x0005e40008019000 */
[----:B--2---:R-:W-:Y:S05]  /*2a170*/  @P0 BRA.U.ANY `(.L_x_622) ;  /* 0xfffffffd00d80947 */ /* 0x004fea000393ffff */
[----:B------:R-:W-:Y:S01]  /*2a180*/  IMAD.MOV.U32 R13, RZ, RZ, 0x40 ;  /* 0x00000040ff0d7424 */ /* 0x000fe200078e00ff */
[----:B------:R-:W-:Y:S01]  /*2a190*/  PLOP3.LUT P0, PT, PT, PT, PT, 0x80, 0x0 ;  /* 0x000000000000781c */ /* 0x000fe20003f0f070 */
[----:B------:R-:W-:Y:S01]  /*2a1a0*/  VIADD R9, R4, 0x11a00 ;  /* 0x00011a0004097836 */ /* 0x000fe20000000000 */
[----:B------:R-:W-:Y:S01]  /*2a1b0*/  UMOV UR6, 0x0 ;  /* 0x0000000000067882 */ /* 0x000fe20000000000 */
[----:B------:R-:W-:Y:S01]  /*2a1c0*/  UMOV UR7, 0x14f00000 ;  /* 0x14f0000000077882 */ /* 0x000fe20000000000 */
[----:B------:R-:W-:-:S15]  /*2a1d0*/  R2UR UR10, R13 ;  /* 0x000000000d0a72ca */ /* 0x000fde00000e0000 */
.L_x_623:
        /* <DEDUP_REMOVED lines=16> */
.L_x_624:
        /* <DEDUP_REMOVED lines=10> */
[----:B------:R-:W2:Y:S01]  /*2a380*/  SYNCS.PHASECHK.TRANS64.TRYWAIT P0, [R6+URZ+0x33440], R5 ;  /* 0x03344005060075a7 */ /* 0x000ea2000800017f */
[----:B------:R-:W-:Y:S04]  /*2a390*/  BSSY B1, `(.L_x_625) ;  /* 0x0000002000017945 */ /* 0x000fe80003800000 */
[----:B--2---:R-:W-:Y:S05]  /*2a3a0*/  @!P0 BRA `(.L_x_626) ;  /* 0x0000007000688947 */ /* 0x004fea0003800000 */
.L_x_857:
[----:B------:R-:W-:Y:S05]  /*2a3b0*/  BSYNC B1 ;  /* 0x0000000000017941 */ /* 0x000fea0003800000 */
.L_x_625:
[----:B------:R-:W-:Y:S01]  /*2a3c0*/  BSSY B1, `(.L_x_627) ;  /* 0x000000b000017945 */ /* 0x000fe20003800000 */
[----:B------:R-:W-:Y:S01]  /*2a3d0*/  IMAD.MOV.U32 R10, RZ, RZ, 0x0 ;  /* 0x00000000ff0a7424 */ /* 0x000fe200078e00ff */
[----:B------:R-:W-:Y:S02]  /*2a3e0*/  MOV R11, 0x14f00000 ;  /* 0x14f00000000b7802 */ /* 0x000fe40000000f00 */
        /* <DEDUP_REMOVED lines=8> */
.L_x_628:
[----:B------:R-:W-:Y:S05]  /*2a470*/  BSYNC B1 ;  /* 0x0000000000017941 */ /* 0x000fea0003800000 */
.L_x_627:
[----:B------:R-:W-:Y:S01]  /*2a480*/  R2UR UR10, R14 ;  /* 0x000000000e0a72ca */ /* 0x000fe200000e0000 */
[----:B------:R-:W-:Y:S01]  /*2a490*/  UIADD3 UR4, UP0, UR40, 0x370, URZ ;  /* 0x0000037028047890 */ /* 0x000fe2000ff1e03f */
[----:B------:R-:W-:Y:S01]  /*2a4a0*/  R2UR UR6, R10 ;  /* 0x000000000a0672ca */ /* 0x000fe200000e0000 */
[----:B-12---:R-:W-:Y:S01]  /*2a4b0*/  VIADD R6, R6, 0x33430 ;  /* 0x0003343006067836 */ /* 0x006fe20000000000 */
[----:B------:R-:W-:Y:S01]  /*2a4c0*/  R2UR UR7, R11 ;  /* 0x000000000b0772ca */ /* 0x000fe200000e0000 */
[----:B------:R-:W-:Y:S01]  /*2a4d0*/  VIADD R3, R4, 0x24200 ;  /* 0x0002420004037836 */ /* 0x000fe20000000000 */
[----:B------:R-:W-:Y:S01]  /*2a4e0*/  PLOP3.LUT P0, PT, PT, PT, PT, 0x80, 0x0 ;  /* 0x000000000000781c */ /* 0x000fe20003f0f070 */
[----:B------:R-:W-:-:S12]  /*2a4f0*/  UIADD3.X UR5, URZ, UR41, URZ, UP0, !UPT ;  /* 0x000000293f057290 */ /* 0x000fd800087fe43f */
.L_x_629:
        /* <DEDUP_REMOVED lines=10> */
[----:B------:R-:W-:Y:S01]  /*2a5a0*/  R2UR UR10, R13 ;  /* 0x000000000d0a72ca */ /* 0x000fe200000e0000 */
[----:B------:R-:W-:Y:S01]  /*2a5b0*/  VIADD R3, R4, 0x26a00 ;  /* 0x00026a0004037836 */ /* 0x000fe20000000000 */
[----:B------:R-:W-:Y:S02]  /*2a5c0*/  R2UR UR6, R10 ;  /* 0x000000000a0672ca */ /* 0x000fe400000e0000 */
[----:B------:R-:W-:Y:S02]  /*2a5d0*/  R2UR UR7, R11 ;  /* 0x000000000b0772ca */ /* 0x000fe400000e0000 */
[----:B------:R-:W-:-:S13]  /*2a5e0*/  PLOP3.LUT P0, PT, PT, PT, PT, 0x80, 0x0 ;  /* 0x000000000000781c */ /* 0x000fda0003f0f070 */
.L_x_630:
        /* <DEDUP_REMOVED lines=15> */
.L_x_631:
        /* <DEDUP_REMOVED lines=9> */
[----:B---3--:R-:W-:Y:S05]  /*2a770*/  @P0 BRA.U.ANY `(.L_x_631) ;  /* 0xfffffffd00d80947 */ /* 0x008fea000393ffff */
.L_x_616:
[----:B------:R-:W-:Y:S05]  /*2a780*/  BSYNC B0 ;  /* 0x0000000000007941 */ /* 0x000fea0003800000 */
.L_x_615:
[----:B------:R-:W-:-:S06]  /*2a790*/  UISETP.NE.AND UP0, UPT, UR37, 0x3, UPT ;  /* 0x000000032500788c */ /* 0x000fcc000bf05270 */
[----:B------:R-:W-:-:S13]  /*2a7a0*/  PLOP3.LUT P0, PT, PT, PT, UP0, 0x80, 0x0 ;  /* 0x000000000000781c */ /* 0x000fda0003f0f008 */
[----:B------:R-:W-:Y:S05]  /*2a7b0*/  @!P0 BRA `(.L_x_632) ;  /* 0x0000000000048947 */ /* 0x000fea0003800000 */
[----:B------:R-:W-:Y:S01]  /*2a7c0*/  BPT.TRAP 0x1 ;  /* 0x000000040000795c */ /* 0x000fe20000300000 */
.L_x_632:
[----:B------:R-:W-:Y:S01]  /*2a7d0*/  IMAD.U32 R3, RZ, RZ, UR39 ;  /* 0x00000027ff037e24 */ /* 0x000fe2000f8e00ff */
[----:B------:R-:W-:Y:S01]  /*2a7e0*/  LOP3.LUT R4, R8, 0x1, RZ, 0x3c, !PT ;  /* 0x0000000108047812 */ /* 0x000fe200078e3cff */
[----:B------:R-:W-:Y:S03]  /*2a7f0*/  BSSY B0, `(.L_x_633) ;  /* 0x0000006000007945 */ /* 0x000fe60003800000 */
[----:B------:R-:W-:Y:S01]  /*2a800*/  ISETP.NE.AND P1, PT, R3, 0x3, PT ;  /* 0x000000030300780c */ /* 0x000fe20003f25270 */
[----:B------:R-:W-:Y:S01]  /*2a810*/  IMAD R3, R0, 0x8, R18 ;  /* 0x0000000800037824 */ /* 0x000fe200078e0212 */
[----:B------:R-:W-:-:S04]  /*2a820*/  SHF.L.U32 R4, R4, 0x1f, RZ ;  /* 0x0000001f04047819 */ /* 0x000fc800000006ff */
[----:B------:R-:W3:Y:S02]  /*2a830*/  SYNCS.PHASECHK.TRANS64.TRYWAIT P0, [R3+URZ+0x33470], R4 ;  /* 0x03347004030075a7 */ /* 0x000ee4000800017f */
[----:B---3--:R-:W-:Y:S05]  /*2a840*/  @!P0 BRA `(.L_x_634) ;  /* 0x0000006c00548947 */ /* 0x008fea0003800000 */
.L_x_858:
[----:B------:R-:W-:Y:S05]  /*2a850*/  BSYNC B0 ;  /* 0x0000000000007941 */ /* 0x000fea0003800000 */
.L_x_633:
[----:B------:R-:W-:Y:S05]  /*2a860*/  @!P1 BRA `(.L_x_635) ;  /* 0x0000000000049947 */ /* 0x000fea0003800000 */
[----:B------:R-:W-:Y:S01]  /*2a870*/  BPT.TRAP 0x1 ;  /* 0x000000040000795c */ /* 0x000fe20000300000 */
.L_x_635:
[----:B---3--:R-:W-:Y:S01]  /*2a880*/  SHF.L.U32 R4, R8, 0x1f, RZ ;  /* 0x0000001f08047819 */ /* 0x008fe200000006ff */
[----:B------:R-:W-:-:S03]  /*2a890*/  IMAD R10, R0, 0x7800, RZ ;  /* 0x00007800000a7824 */ /* 0x000fc600078e02ff */
[----:B------:R-:W3:Y:S02]  /*2a8a0*/  SYNCS.PHASECHK.TRANS64.TRYWAIT P0, [R3+URZ+0x33460], R4 ;  /* 0x03346004030075a7 */ /* 0x000ee4000800017f */
[----:B---3--:R-:W-:Y:S05]  /*2a8b0*/  @!P0 BRA `(.L_x_636) ;  /* 0x0000006c004c8947 */ /* 0x008fea0003800000 */
.L_x_859:
[----:B------:R-:W4:Y:S04]  /*2a8c0*/  LDL R0, [R1+0x30] ;  /* 0x0000300001007983 */ /* 0x000f280000100800 */
[----:B------:R-:W5:Y:S01]  /*2a8d0*/  LDL R11, [R1+0x2c] ;  /* 0x00002c00010b7983 */ /* 0x000f620000100800 */
[----:B------:R-:W-:Y:S05]  /*2a8e0*/  WARPSYNC.ALL ;  /* 0x0000000000007948 */ /* 0x000fea0003800000 */
[----:B----4-:R-:W-:-:S04]  /*2a8f0*/  LOP3.LUT R0, R10, R0, RZ, 0xfc, !PT ;  /* 0x000000000a007212 */ /* 0x010fc800078efcff */
[----:B------:R-:W-:Y:S02]  /*2a900*/  IADD3 R0, R18, R0, RZ ;  /* 0x0000000012007210 */ /* 0x000fe40007ffe0ff */
[----:B-----5:R-:W-:-:S03]  /*2a910*/  LOP3.LUT R12, R10, R11, RZ, 0xfc, !PT ;  /* 0x0000000b0a0c7212 */ /* 0x020fc600078efcff */
[----:B-1-3--:R-:W1:Y:S02]  /*2a920*/  LDSM.16.MT88.4 R4, [R0+0xf200] ;  /* 0x00f200000004783b */ /* 0x00ae640000004200 */
[----:B------:R-:W-:Y:S01]  /*2a930*/  IMAD.IADD R12, R18, 0x1, R12 ;  /* 0x00000001120c7824 */ /* 0x000fe200078e020c */
[C-C-:B-1----:R-:W-:Y:S02]  /*2a940*/  PRMT R8, R4.reuse, 0x6420, R5.reuse ;  /* 0x0000642004087816 */ /* 0x142fe40000000005 */
[----:B--2---:R-:W-:Y:S02]  /*2a950*/  PRMT R9, R4, 0x7531, R5 ;  /* 0x0000753104097816 */ /* 0x004fe40000000005 */
[C-C-:B------:R-:W-:Y:S02]  /*2a960*/  PRMT R10, R6.reuse, 0x6420, R7.reuse ;  /* 0x00006420060a7816 */ /* 0x140fe40000000007 */
[----:B------:R-:W-:-:S05]  /*2a970*/  PRMT R11, R6, 0x7531, R7 ;  /* 0x00007531060b7816 */ /* 0x000fca0000000007 */
[----:B------:R-:W-:Y:S04]  /*2a980*/  STSM.16.M88.4 [R12+0x200], R8 ;  /* 0x000200080c007844 */ /* 0x000fe80000000200 */
[----:B------:R-:W1:Y:S02]  /*2a990*/  LDSM.16.MT88.4 R4, [R0+0x11a00] ;  /* 0x011a00000004783b */ /* 0x000e640000004200 */
[C-C-:B-1----:R-:W-:Y:S02]  /*2a9a0*/  PRMT R8, R4.reuse, 0x6420, R5.reuse ;  /* 0x0000642004087816 */ /* 0x142fe40000000005 */
[----:B------:R-:W-:Y:S02]  /*2a9b0*/  PRMT R9, R4, 0x7531, R5 ;  /* 0x0000753104097816 */ /* 0x000fe40000000005 */
[----:B------:R-:W-:-:S02]  /*2a9c0*/  PRMT R10, R6, 0x6420, R7 ;  /* 0x00006420060a7816 */ /* 0x000fc40000000007 */
        /* <DEDUP_REMOVED lines=88> */
.L_x_637:
[----:B------:R-:W3:Y:S01]  /*2af50*/  S2R R0, SR_TID.X ;  /* 0x0000000000007919 */ /* 0x000ee20000002100 */
[----:B--2---:R2:W-:Y:S01]  /*2af60*/  SYNCS.ARRIVE.TRANS64.A1T0 RZ, [R3+URZ+0x33450], RZ ;  /* 0x033450ff03ff79a7 */ /* 0x0045e2000810003f */
[----:B-1----:R1:W5:Y:S01]  /*2af70*/  LDL R8, [R1+0x18] ;  /* 0x0000180001087983 */ /* 0x0023620000100800 */
[----:B---3--:R-:W-:-:S03]  /*2af80*/  LOP3.LUT R4, R0, 0x7f, RZ, 0xc0, !PT ;  /* 0x0000007f00047812 */ /* 0x008fc600078ec0ff */
[----:B------:R-:W3:Y:S01]  /*2af90*/  LDL R0, [R1+0x20] ;  /* 0x0000200001007983 */ /* 0x000ee20000100800 */
[----:B------:R-:W-:Y:S01]  /*2afa0*/  BAR.SYNC.DEFER_BLOCKING 0x2, 0x80 ;  /* 0x0082000000007b1d */ /* 0x000fe20000010000 */
[----:B------:R-:W-:-:S13]  /*2afb0*/  ISETP.NE.AND P0, PT, R4, RZ, PT ;  /* 0x000000ff0400720c */ /* 0x000fda0003f05270 */
[----:B--2---:R-:W-:-:S05]  /*2afc0*/  @!P0 VIADD R3, R3, 0x33480 ;  /* 0x0003348003038836 */ /* 0x004fca0000000000 */
[----:B------:R-:W-:-:S04]  /*2afd0*/  @!P0 PRMT R3, RZ, 0x654, R3 ;  /* 0x00000654ff038816 */ /* 0x000fc80000000003 */
[----:B------:R1:W-:Y:S01]  /*2afe0*/  @!P0 SYNCS.ARRIVE.TRANS64.RED.A1T0 RZ, [R3+URZ], RZ ;  /* 0x000000ff03ff89a7 */ /* 0x0003e2000810043f */
[C---:B---3--:R-:W-:Y:S01]  /*2aff0*/  ISETP.GT.AND P0, PT, R2.reuse, R0, PT ;  /* 0x000000000200720c */ /* 0x048fe20003f04270 */
[----:B------:R-:W-:Y:S02]  /*2b000*/  VIADD R2, R2, 0xffffffff ;  /* 0xffffffff02027836 */ /* 0x000fe40000000000 */
[----:B------:R-:W-:-:S10]  /*2b010*/  IMAD.MOV.U32 R0, RZ, RZ, R19 ;  /* 0x000000ffff007224 */ /* 0x000fd400078e0013 */
[----:B-1----:R-:W-:Y:S05]  /*2b020*/  @P0 BRA `(.L_x_638) ;  /* 0xffffffec00240947 */ /* 0x002fea000383ffff */
.L_x_614:
[----:B------:R-:W2:Y:S01]  /*2b030*/  S2R R3, SR_TID.X ;  /* 0x0000000000037919 */ /* 0x000ea20000002100 */
[----:B------:R-:W-:Y:S01]  /*2b040*/  BSSY B0, `(.L_x_639) ;  /* 0x0000011000007945 */ /* 0x000fe20003800000 */
[----:B--2---:R-:W-:-:S04]  /*2b050*/  LOP3.LUT R3, R3, 0x7f, RZ, 0xc0, !PT ;  /* 0x0000007f03037812 */ /* 0x004fc800078ec0ff */
[----:B------:R-:W-:-:S13]  /*2b060*/  ISETP.NE.AND P0, PT, R3, RZ, PT ;  /* 0x000000ff0300720c */ /* 0x000fda0003f05270 */
[----:B------:R-:W-:Y:S05]  /*2b070*/  @P0 BRA `(.L_x_640) ;  /* 0x0000000000340947 */ /* 0x000fea0003800000 */
[----:B------:R-:W2:Y:S01]  /*2b080*/  S2R R3, SR_LANEID ;  /* 0x0000000000037919 */ /* 0x000ea20000000000 */
[----:B------:R-:W-:Y:S01]  /*2b090*/  VOTEU.ANY UR4, UPT, PT ;  /* 0x0000000000047886 */ /* 0x000fe200038e0100 */
[----:B-1----:R-:W1:Y:S01]  /*2b0a0*/  LDC.64 R4, c[0x0][0xc60] ;  /* 0x00031800ff047b82 */ /* 0x002e620000000a00 */
[----:B----4-:R-:W2:Y:S08]  /*2b0b0*/  FLO.U32 R0, UR4 ;  /* 0x0000000400007d00 */ /* 0x010eb000080e0000 */
[----:B------:R-:W1:Y:S01]  /*2b0c0*/  POPC R2, UR4 ;  /* 0x0000000400027d09 */ /* 0x000e620008000000 */
[----:B--2---:R-:W-:-:S13]  /*2b0d0*/  ISETP.EQ.U32.AND P1, PT, R0, R3, PT ;  /* 0x000000030000720c */ /* 0x004fda0003f22070 */
[----:B-1----:R-:W2:Y:S01]  /*2b0e0*/  @P1 ATOMG.E.ADD.STRONG.GPU PT, R5, desc[UR54][R4.64], R2 ;  /* 0x00000002040519a8 */ /* 0x002ea200081ee1f6 */
[----:B------:R-:W1:Y:S02]  /*2b0f0*/  S2R R3, SR_LTMASK ;  /* 0x0000000000037919 */ /* 0x000e640000003900 */
[----:B-1----:R-:W-:-:S06]  /*2b100*/  LOP3.LUT R3, R3, UR4, RZ, 0xc0, !PT ;  /* 0x0000000403037c12 */ /* 0x002fcc000f8ec0ff */
[----:B------:R-:W1:Y:S01]  /*2b110*/  POPC R3, R3 ;  /* 0x0000000300037309 */ /* 0x000e620000000000 */
[----:B--2---:R-:W1:Y:S02]  /*2b120*/  SHFL.IDX PT, R0, R5, R0, 0x1f ;  /* 0x00001f0005007589 */ /* 0x004e6400000e0000 */
[----:B-1----:R-:W-:-:S05]  /*2b130*/  IADD3 R0, R0, UR38, R3 ;  /* 0x0000002600007c10 */ /* 0x002fca000fffe003 */
[----:B------:R2:W-:Y:S02]  /*2b140*/  STL [R1], R0 ;  /* 0x0000000001007387 */ /* 0x0005e40000100800 */
.L_x_640:
[----:B------:R-:W-:Y:S05]  /*2b150*/  BSYNC B0 ;  /* 0x0000000000007941 */ /* 0x000fea0003800000 */
.L_x_639:
[----:B------:R-:W-:-:S06]  /*2b160*/  UISETP.NE.AND UP0, UPT, UR37, 0x3, UPT ;  /* 0x000000032500788c */ /* 0x000fcc000bf05270 */
[----:B------:R-:W-:-:S13]  /*2b170*/  PLOP3.LUT P1, PT, PT, PT, UP0, 0x80, 0x0 ;  /* 0x000000000000781c */ /* 0x000fda0003f2f008 */
[----:B------:R-:W-:Y:S05]  /*2b180*/  @!P1 BRA `(.L_x_641) ;  /* 0x0000000000049947 */ /* 0x000fea0003800000 */
[----:B------:R-:W-:Y:S01]  /*2b190*/  BPT.TRAP 0x1 ;  /* 0x000000040000795c */ /* 0x000fe20000300000 */
.L_x_641:
[----:B------:R-:W3:Y:S01]  /*2b1a0*/  LDL R2, [R1+0x18] ;  /* 0x0000180001027983 */ /* 0x000ee20000100800 */
[----:B--2-4-:R-:W-:Y:S01]  /*2b1b0*/  IMAD.U32 R0, RZ, RZ, UR39 ;  /* 0x00000027ff007e24 */ /* 0x014fe2000f8e00ff */
[----:B------:R-:W-:Y:S01]  /*2b1c0*/  BSSY B0, `(.L_x_642) ;  /* 0x0000007000007945 */ /* 0x000fe20003800000 */
[----:B------:R-:W-:-:S03]  /*2b1d0*/  IMAD R3, R19, 0x8, R18 ;  /* 0x0000000813037824 */ /* 0x000fc600078e0212 */
[----:B------:R-:W-:Y:S02]  /*2b1e0*/  ISETP.NE.AND P2, PT, R0, 0x3, PT ;  /* 0x000000030000780c */ /* 0x000fe40003f45270 */
[----:B---3--:R-:W-:-:S04]  /*2b1f0*/  LOP3.LUT R0, R2, 0x1, RZ, 0x3c, !PT ;  /* 0x0000000102007812 */ /* 0x008fc800078e3cff */
[----:B------:R-:W-:-:S04]  /*2b200*/  SHF.L.U32 R0, R0, 0x1f, RZ ;  /* 0x0000001f00007819 */ /* 0x000fc800000006ff */
[----:B------:R-:W2:Y:S02]  /*2b210*/  SYNCS.PHASECHK.TRANS64.TRYWAIT P1, [R3+URZ+0x33470], R0 ;  /* 0x03347000030075a7 */ /* 0x000ea4000802017f */
[----:B--2---:R-:W-:Y:S05]  /*2b220*/  @!P1 BRA `(.L_x_643) ;  /* 0x0000006400049947 */ /* 0x004fea0003800000 */
.L_x_860:
[----:B------:R-:W-:Y:S05]  /*2b230*/  BSYNC B0 ;  /* 0x0000000000007941 */ /* 0x000fea0003800000 */
.L_x_642:
[----:B------:R-:W-:Y:S05]  /*2b240*/  @!P2 BRA `(.L_x_644) ;  /* 0x000000000004a947 */ /* 0x000fea0003800000 */
[----:B------:R-:W-:Y:S01]  /*2b250*/  BPT.TRAP 0x1 ;  /* 0x000000040000795c */ /* 0x000fe20000300000 */
.L_x_644:
[----:B--2---:R-:W2:Y:S02]  /*2b260*/  LDL R0, [R1+0x18] ;  /* 0x0000180001007983 */ /* 0x004ea40000100800 */
[----:B--2---:R-:W-:-:S04]  /*2b270*/  SHF.L.U32 R0, R0, 0x1f, RZ ;  /* 0x0000001f00007819 */ /* 0x004fc800000006ff */
[----:B------:R-:W2:Y:S02]  /*2b280*/  SYNCS.PHASECHK.TRANS64.TRYWAIT P1, [R3+URZ+0x33460], R0 ;  /* 0x03346000030075a7 */ /* 0x000ea4000802017f */
[----:B--2---:R-:W-:Y:S05]  /*2b290*/  @!P1 BRA `(.L_x_645) ;  /* 0x0000006000fc9947 */ /* 0x004fea0003800000 */
.L_x_861:
[----:B------:R-:W2:Y:S04]  /*2b2a0*/  LDL R4, [R1+0x30] ;  /* 0x0000300001047983 */ /* 0x000ea80000100800 */
[----:B------:R-:W3:Y:S01]  /*2b2b0*/  LDL R10, [R1+0x2c] ;  /* 0x00002c00010a7983 */ /* 0x000ee20000100800 */
[----:B------:R-:W-:Y:S01]  /*2b2c0*/  IMAD R2, R19, 0x7800, RZ ;  /* 0x0000780013027824 */ /* 0x000fe200078e02ff */
[----:B------:R-:W-:Y:S05]  /*2b2d0*/  WARPSYNC.ALL ;  /* 0x0000000000007948 */ /* 0x000fea0003800000 */
[----:B--2---:R-:W-:-:S02]  /*2b2e0*/  LOP3.LUT R0, R2, R4, RZ, 0xfc, !PT ;  /* 0x0000000402007212 */ /* 0x004fc400078efcff */
[----:B---3--:R-:W-:-:S03]  /*2b2f0*/  LOP3.LUT R2, R2, R10, RZ, 0xfc, !PT ;  /* 0x0000000a02027212 */ /* 0x008fc600078efcff */
[C---:B------:R-:W-:Y:S01]  /*2b300*/  IMAD.IADD R0, R18.reuse, 0x1, R0 ;  /* 0x0000000112007824 */ /* 0x040fe200078e0200 */
[----:B------:R-:W-:-:S04]  /*2b310*/  IADD3 R2, R18, R2, RZ ;  /* 0x0000000212027210 */ /* 0x000fc80007ffe0ff */
[----:B-1----:R-:W1:Y:S02]  /*2b320*/  LDSM.16.MT88.4 R4, [R0+0xf200] ;  /* 0x00f200000004783b */ /* 0x002e640000004200 */
[C-C-:B-1---5:R-:W-:Y:S02]  /*2b330*/  PRMT R8, R4.reuse, 0x6420, R5.reuse ;  /* 0x0000642004087816 */ /* 0x162fe40000000005 */
[----:B------:R-:W-:Y:S02]  /*2b340*/  PRMT R9, R4, 0x7531, R5 ;  /* 0x0000753104097816 */ /* 0x000fe40000000005 */
        /* <DEDUP_REMOVED lines=95> */
.L_x_646:
[----:B-1----:R-:W3:Y:S01]  /*2b940*/  LDL.LU R2, [R1+0x18] ;  /* 0x0000180001027983 */ /* 0x002ee20000300800 */
[----:B--2---:R1:W-:Y:S01]  /*2b950*/  SYNCS.ARRIVE.TRANS64.A1T0 RZ, [R3+URZ+0x33450], RZ ;  /* 0x033450ff03ff79a7 */ /* 0x0043e2000810003f */
[----:B------:R-:W-:Y:S02]  /*2b960*/  VIADD R19, R19, 0x1 ;  /* 0x0000000113137836 */ /* 0x000fe40000000000 */
[----:B-1----:R-:W-:-:S05]  /*2b970*/  @!P0 VIADD R3, R3, 0x33480 ;  /* 0x0003348003038836 */ /* 0x002fca0000000000 */
[----:B------:R-:W-:Y:S01]  /*2b980*/  @!P0 PRMT R3, RZ, 0x654, R3 ;  /* 0x00000654ff038816 */ /* 0x000fe20000000003 */
[----:B------:R-:W-:Y:S06]  /*2b990*/  BAR.SYNC.DEFER_BLOCKING 0x2, 0x80 ;  /* 0x0082000000007b1d */ /* 0x000fec0000010000 */
[----:B------:R1:W-:Y:S01]  /*2b9a0*/  @!P0 SYNCS.ARRIVE.TRANS64.RED.A1T0 RZ, [R3+URZ], RZ ;  /* 0x000000ff03ff89a7 */ /* 0x0003e2000810043f */
[----:B------:R-:W-:-:S04]  /*2b9b0*/  ISETP.NE.AND P0, PT, R19, 0x2, PT ;  /* 0x000000021300780c */ /* 0x000fc80003f05270 */
[----:B------:R-:W-:Y:S02]  /*2b9c0*/  SEL R0, RZ, 0x1, P0 ;  /* 0x00000001ff007807 */ /* 0x000fe40000000000 */
[----:B------:R-:W-:Y:S02]  /*2b9d0*/  SEL R19, R19, RZ, P0 ;  /* 0x000000ff13137207 */ /* 0x000fe40000000000 */
[----:B---3--:R-:W-:-:S05]  /*2b9e0*/  LOP3.LUT R2, R2, R0, RZ, 0x3c, !PT ;  /* 0x0000000002027212 */ /* 0x008fca00078e3cff */
[----:B------:R1:W-:Y:S02]  /*2b9f0*/  STL [R1+0x18], R2 ;  /* 0x0000180201007387 */ /* 0x0003e40000100800 */
.L_x_589:
[----:B--2---:R-:W2:Y:S02]  /*2ba00*/  LDL R0, [R1+0x10] ;  /* 0x0000100001007983 */ /* 0x004ea40000100800 */
[----:B--2---:R-:W-:-:S13]  /*2ba10*/  LOP3.LUT P0, RZ, R0, 0x2, RZ, 0xc0, !PT ;  /* 0x0000000200ff7812 */ /* 0x004fda000780c0ff */
[----:B------:R-:W-:Y:S05]  /*2ba20*/  @!P0 BRA `(.L_x_647) ;  /* 0x00000000002c8947 */ /* 0x000fea0003800000 */
[----:B------:R-:W-:Y:S05]  /*2ba30*/  WARPSYNC.ALL ;  /* 0x0000000000007948 */ /* 0x000fea0003800000 */
[----:B------:R-:W2:Y:S08]  /*2ba40*/  S2UR UR5, SR_CgaCtaId ;  /* 0x00000000000579c3 */ /* 0x000eb00000008800 */
[----:B------:R-:W-:Y:S06]  /*2ba50*/  BAR.SYNC.DEFER_BLOCKING 0x5, 0x180 ;  /* 0x0146000000007b1d */ /* 0x000fec0000010000 */
[----:B------:R-:W-:-:S02]  /*2ba60*/  UMOV UR4, 0x400 ;  /* 0x0000040000047882 */ /* 0x000fc40000000000 */
[----:B--2---:R-:W-:-:S06]  /*2ba70*/  ULEA UR4, UR5, UR4, 0x18 ;  /* 0x0000000405047291 */ /* 0x004fcc000f8ec03f */
[----:B------:R-:W-:-:S05]  /*2ba80*/  IMAD.U32 R18, RZ, RZ, UR4 ;  /* 0x00000004ff127e24 */ /* 0x000fca000f8e00ff */
[----:B01----:R-:W0:Y:S04]  /*2ba90*/  LDS.128 R4, [R18+0x334d0] ;  /* 0x0334d00012047984 */ /* 0x003e280000000c00 */
[----:B0-----:R0:W-:Y:S04]  /*2baa0*/  STL.64 [R1], R4 ;  /* 0x0000000401007387 */ /* 0x0011e80000100a00 */
[----:B------:R0:W-:Y:S01]  /*2bab0*/  STL.64 [R1+0x8], R6 ;  /* 0x0000080601007387 */ /* 0x0001e20000100a00 */
[----:B------:R-:W-:Y:S06]  /*2bac0*/  BAR.ARV 0x4, 0x180 ;  /* 0x0106000000007b1d */ /* 0x000fec0000002000 */
[----:B------:R-:W-:Y:S05]  /*2bad0*/  BRA `(.L_x_648) ;  /* 0x0000000c00207947 */ /* 0x000fea0003800000 */
.L_x_647:
[----:B------:R-:W2:Y:S01]  /*2bae0*/  S2R R0, SR_TID.X ;  /* 0x0000000000007919 */ /* 0x000ea20000002100 */
[----:B------:R-:W-:Y:S01]  /*2baf0*/  UMOV UR4, 0xffffffff ;  /* 0xffffffff00047882 */ /* 0x000fe20000000000 */
[----:B--2---:R-:W-:-:S04]  /*2bb00*/  LOP3.LUT R16, R0, 0x1f, RZ, 0xc0, !PT ;  /* 0x0000001f00107812 */ /* 0x004fc800078ec0ff */
[----:B------:R-:W-:Y:S01]  /*2bb10*/  ISETP.NE.AND P0, PT, R16, 0x1f, PT ;  /* 0x0000001f1000780c */ /* 0x000fe20003f05270 */
[----:B------:R-:W-:-:S12]  /*2bb20*/  BRA.DIV UR4, `(.L_x_649) ;  /* 0x0000005a04ec7947 */ /* 0x000fd8000b800000 */
[----:B-1----:R-:W2:Y:S01]  /*2bb30*/  LDL.LU R2, [R1] ;  /* 0x0000000001027983 */ /* 0x002ea20000300800 */
[----:B------:R-:W-:-:S03]  /*2bb40*/  ULDC UR4, c[0x0][0xc3c] ;  /* 0x00030f0000047ab9 */ /* 0x000fc60000000800 */
[----:B------:R-:W3:Y:S01]  /*2bb50*/  LDL R3, [R1+0xc] ;  /* 0x00000c0001037983 */ /* 0x000ee20000100800 */
[----:B--2---:R-:W-:Y:S02]  /*2bb60*/  IMAD.MOV.U32 R10, RZ, RZ, R2 ;  /* 0x000000ffff0a7224 */ /* 0x004fe400078e0002 */
[----:B---3--:R-:W-:-:S05]  /*2bb70*/  IMAD.IADD R0, R3, 0x1, R16 ;  /* 0x0000000103007824 */ /* 0x008fca00078e0210 */
[----:B------:R-:W-:-:S13]  /*2bb80*/  ISETP.GE.OR P1, PT, R0, UR4, !P0 ;  /* 0x0000000400007c0c */ /* 0x000fda000c726670 */
[----:B------:R-:W1:Y:S08]  /*2bb90*/  @!P1 LDC.64 R2, c[0x0][0xc80] ;  /* 0x00032000ff029b82 */ /* 0x000e700000000a00 */
[----:B0-----:R-:W0:Y:S01]  /*2bba0*/  @!P1 LDC.64 R6, c[0x0][0xc78] ;  /* 0x00031e00ff069b82 */ /* 0x001e220000000a00 */
[----:B-1----:R-:W-:-:S05]  /*2bbb0*/  @!P1 IMAD.WIDE R2, R0, 0x4, R2 ;  /* 0x0000000400029825 */ /* 0x002fca00078e0202 */
[----:B------:R0:W2:Y:S02]  /*2bbc0*/  @!P1 LDG.E R8, desc[UR54][R2.64] ;  /* 0x0000003602089981 */ /* 0x0000a4000c1e1900 */
[----:B0-----:R-:W-:-:S06]  /*2bbd0*/  @!P1 IMAD.WIDE R2, R0, 0x4, R6 ;  /* 0x0000000400029825 */ /* 0x001fcc00078e0206 */
[----:B------:R-:W3:Y:S01]  /*2bbe0*/  @!P1 LDG.E R2, desc[UR54][R2.64] ;  /* 0x0000003602029981 */ /* 0x000ee2000c1e1900 */
[----:B------:R-:W-:Y:S01]  /*2bbf0*/  IMAD.MOV.U32 R4, RZ, RZ, RZ ;  /* 0x000000ffff047224 */ /* 0x000fe200078e00ff */
[----:B------:R-:W-:Y:S02]  /*2bc00*/  MOV R6, RZ ;  /* 0x000000ff00067202 */ /* 0x000fe40000000f00 */
[C---:B------:R-:W-:Y:S01]  /*2bc10*/  ISETP.GE.U32.AND P2, PT, R16.reuse, 0x2, PT ;  /* 0x000000021000780c */ /* 0x040fe20003f46070 */
[----:B------:R-:W-:Y:S01]  /*2bc20*/  SHFL.IDX PT, R5, R10, RZ, 0x1f ;  /* 0x00001fff0a057589 */ /* 0x000fe200000e0000 */
[C---:B------:R-:W-:Y:S02]  /*2bc30*/  ISETP.GE.U32.AND P3, PT, R16.reuse, 0x4, PT ;  /* 0x000000041000780c */ /* 0x040fe40003f66070 */
[C---:B------:R-:W-:Y:S01]  /*2bc40*/  ISETP.GE.U32.AND P4, PT, R16.reuse, 0x8, PT ;  /* 0x000000081000780c */ /* 0x040fe20003f86070 */
[----:B------:R-:W-:Y:S01]  /*2bc50*/  SHFL.IDX PT, R0, R10, 0x1, 0x1f ;  /* 0x00201f000a007f89 */ /* 0x000fe200000e0000 */
[----:B------:R-:W-:Y:S01]  /*2bc60*/  ISETP.GE.U32.AND P5, PT, R16, 0x10, PT ;  /* 0x000000101000780c */ /* 0x000fe20003fa6070 */
[----:B--2---:R-:W-:-:S02]  /*2bc70*/  @!P1 IMAD.MOV.U32 R4, RZ, RZ, R8 ;  /* 0x000000ffff049224 */ /* 0x004fc400078e0008 */
[----:B------:R-:W-:Y:S02]  /*2bc80*/  IMAD.MOV.U32 R8, RZ, RZ, RZ ;  /* 0x000000ffff087224 */ /* 0x000fe400078e00ff */
[----:B---3--:R-:W-:Y:S01]  /*2bc90*/  @!P1 IMAD.MOV.U32 R6, RZ, RZ, R2 ;  /* 0x000000ffff069224 */ /* 0x008fe200078e0002 */
[----:B------:R-:W-:-:S03]  /*2bca0*/  ISETP.NE.AND P1, PT, R16, RZ, PT ;  /* 0x000000ff1000720c */ /* 0x000fc60003f25270 */
[----:B------:R-:W-:-:S05]  /*2bcb0*/  IMAD R2, R6, R4, RZ ;  /* 0x0000000406027224 */ /* 0x000fca00078e02ff */
        /* <DEDUP_REMOVED lines=15> */
[----:B------:R0:W1:Y:S02]  /*2bdb0*/  SHFL.IDX PT, R9, R7, 0x1f, 0x1f ;  /* 0x03e01f0007097f89 */ /* 0x00006400000e0000 */
.L_x_871:
[----:B------:R-:W-:Y:S02]  /*2bdc0*/  ULDC UR4, c[0x0][0xc38] ;  /* 0x00030e0000047ab9 */ /* 0x000fe40000000800 */
[----:B------:R-:W-:-:S05]  /*2bdd0*/  MOV R2, UR4 ;  /* 0x0000000400027c02 */ /* 0x000fca0008000f00 */
[----:B-1----:R-:W-:-:S04]  /*2bde0*/  IMAD R9, R9, R2, RZ ;  /* 0x0000000209097224 */ /* 0x002fc800078e02ff */
[----:B------:R-:W-:-:S05]  /*2bdf0*/  IMAD.IADD R0, R0, 0x1, R9 ;  /* 0x0000000100007824 */ /* 0x000fca00078e0209 */
[----:B------:R-:W-:-:S13]  /*2be00*/  ISETP.GT.AND P6, PT, R0, R5, PT ;  /* 0x000000050000720c */ /* 0x000fda0003fc4270 */
[----:B------:R-:W-:Y:S05]  /*2be10*/  @P6 BRA `(.L_x_650) ;  /* 0x0000000000ac6947 */ /* 0x000fea0003800000 */
.L_x_653:
[----:B------:R-:W2:Y:S01]  /*2be20*/  LDL.LU R3, [R1+0xc] ;  /* 0x00000c0001037983 */ /* 0x000ea20000300800 */
[----:B------:R-:W1:Y:S01]  /*2be30*/  LDC R2, c[0x0][0xc3c] ;  /* 0x00030f00ff027b82 */ /* 0x000e620000000800 */
[----:B--2---:R-:W-:-:S05]  /*2be40*/  VIADD R3, R3, 0x1f ;  /* 0x0000001f03037836 */ /* 0x004fca0000000000 */
[----:B-1----:R-:W-:-:S13]  /*2be50*/  ISETP.GE.AND P6, PT, R3, R2, PT ;  /* 0x000000020300720c */ /* 0x002fda0003fc6270 */
[----:B------:R-:W-:Y:S05]  /*2be60*/  @P6 BRA `(.L_x_651) ;  /* 0x0000000400d46947 */ /* 0x000fea0003800000 */
[----:B------:R-:W1:Y:S01]  /*2be70*/  S2R R4, SR_TID.X ;  /* 0x0000000000047919 */ /* 0x000e620000002100 */
[----:B------:R2:W-:Y:S01]  /*2be80*/  STL [R1+0xc], R3 ;  /* 0x00000c0301007387 */ /* 0x0005e20000100800 */
[----:B-1----:R-:W-:-:S05]  /*2be90*/  LOP3.LUT R4, R4, 0x1f, RZ, 0xc0, !PT ;  /* 0x0000001f04047812 */ /* 0x002fca00078ec0ff */
[----:B------:R-:W-:Y:S02]  /*2bea0*/  IMAD.IADD R6, R3, 0x1, R4 ;  /* 0x0000000103067824 */ /* 0x000fe400078e0204 */
[----:B------:R-:W-:-:S03]  /*2beb0*/  IMAD.MOV.U32 R4, RZ, RZ, RZ ;  /* 0x000000ffff047224 */ /* 0x000fc600078e00ff */
[----:B------:R-:W-:-:S13]  /*2bec0*/  ISETP.GE.OR P6, PT, R6, R2, !P0 ;  /* 0x000000020600720c */ /* 0x000fda00047c6670 */
[----:B--2---:R-:W1:Y:S02]  /*2bed0*/  @!P6 LDC.64 R2, c[0x0][0xc80] ;  /* 0x00032000ff02eb82 */ /* 0x004e640000000a00 */
[----:B-1----:R-:W-:-:S05]  /*2bee0*/  @!P6 IMAD.WIDE R2, R6, 0x4, R2 ;  /* 0x000000040602e825 */ /* 0x002fca00078e0202 */
[----:B------:R1:W2:Y:S02]  /*2bef0*/  @!P6 LDG.E R4, desc[UR54][R2.64] ;  /* 0x000000360204e981 */ /* 0x0002a4000c1e1900 */
[----:B-1----:R-:W1:Y:S02]  /*2bf00*/  @!P6 LDC.64 R2, c[0x0][0xc78] ;  /* 0x00031e00ff02eb82 */ /* 0x002e640000000a00 */
[----:B-1----:R-:W-:-:S04]  /*2bf10*/  @!P6 IMAD.WIDE R2, R6, 0x4, R2 ;  /* 0x000000040602e825 */ /* 0x002fc800078e0202 */
[----:B------:R-:W-:-:S06]  /*2bf20*/  IMAD.MOV.U32 R6, RZ, RZ, RZ ;  /* 0x000000ffff067224 */ /* 0x000fcc00078e00ff */
[----:B------:R-:W2:Y:S01]  /*2bf30*/  @!P6 LDG.E R6, desc[UR54][R2.64] ;  /* 0x000000360206e981 */ /* 0x000ea2000c1e1900 */
[----:B------:R-:W-:Y:S01]  /*2bf40*/  UMOV UR4, 0xffffffff ;  /* 0xffffffff00047882 */ /* 0x000fe20000000000 */
[----:B--2---:R-:W-:Y:S02]  /*2bf50*/  IMAD R2, R6, R4, RZ ;  /* 0x0000000406027224 */ /* 0x004fe400078e02ff */
[----:B------:R-:W-:Y:S05]  /*2bf60*/  BRA.DIV UR4, `(.L_x_652) ;  /* 0x0000005e043c7947 */ /* 0x000fea000b800000 */
[----:B------:R-:W1:Y:S02]  /*2bf70*/  SHFL.UP PT, R3, R2, 0x1, RZ ;  /* 0x0420000002037989 */ /* 0x000e6400000e00ff */
[----:B-1----:R-:W-:-:S05]  /*2bf80*/  SEL R3, R3, RZ, P1 ;  /* 0x000000ff03037207 */ /* 0x002fca0000800000 */
[----:B------:R-:W-:-:S05]  /*2bf90*/  IMAD.IADD R2, R2, 0x1, R3 ;  /* 0x0000000102027824 */ /* 0x000fca00078e0203 */
[----:B------:R-:W1:Y:S02]  /*2bfa0*/  SHFL.UP PT, R3, R2, 0x2, RZ ;  /* 0x0440000002037989 */ /* 0x000e6400000e00ff */
[----:B-1----:R-:W-:-:S05]  /*2bfb0*/  SEL R3, R3, RZ, P2 ;  /* 0x000000ff03037207 */ /* 0x002fca0001000000 */
[----:B------:R-:W-:-:S05]  /*2bfc0*/  IMAD.IADD R2, R2, 0x1, R3 ;  /* 0x0000000102027824 */ /* 0x000fca00078e0203 */
[----:B------:R-:W1:Y:S02]  /*2bfd0*/  SHFL.UP PT, R3, R2, 0x4, RZ ;  /* 0x0480000002037989 */ /* 0x000e6400000e00ff */
[----:B-1----:R-:W-:-:S04]  /*2bfe0*/  SEL R3, R3, RZ, P3 ;  /* 0x000000ff03037207 */ /* 0x002fc80001800000 */
[----:B------:R-:W-:-:S05]  /*2bff0*/  IADD3 R2, R2, R3, RZ ;  /* 0x0000000302027210 */ /* 0x000fca0007ffe0ff */
[----:B------:R-:W1:Y:S02]  /*2c000*/  SHFL.UP PT, R3, R2, 0x8, RZ ;  /* 0x0500000002037989 */ /* 0x000e6400000e00ff */
[----:B-1----:R-:W-:-:S05]  /*2c010*/  SEL R3, R3, RZ, P4 ;  /* 0x000000ff03037207 */ /* 0x002fca0002000000 */
[----:B------:R-:W-:-:S05]  /*2c020*/  IMAD.IADD R2, R2, 0x1, R3 ;  /* 0x0000000102027824 */ /* 0x000fca00078e0203 */
[----:B------:R-:W1:Y:S02]  /*2c030*/  SHFL.UP PT, R3, R2, 0x10, RZ ;  /* 0x0600000002037989 */ /* 0x000e6400000e00ff */
[----:B-1----:R-:W-:-:S05]  /*2c040*/  SEL R3, R3, RZ, P5 ;  /* 0x000000ff03037207 */ /* 0x002fca0002800000 */
[----:B0-----:R-:W-:-:S05]  /*2c050*/  IMAD.IADD R7, R2, 0x1, R3 ;  /* 0x0000000102077824 */ /* 0x001fca00078e0203 */
[----:B------:R0:W1:Y:S02]  /*2c060*/  SHFL.IDX PT, R9, R7, 0x1f, 0x1f ;  /* 0x03e01f0007097f89 */ /* 0x00006400000e0000 */
.L_x_879:
[----:B------:R-:W-:Y:S02]  /*2c070*/  ULDC UR4, c[0x0][0xc38] ;  /* 0x00030e0000047ab9 */ /* 0x000fe40000000800 */
[----:B------:R-:W-:-:S04]  /*2c080*/  IMAD.U32 R2, RZ, RZ, UR4 ;  /* 0x00000004ff027e24 */ /* 0x000fc8000f8e00ff */
[----:B-1----:R-:W-:-:S04]  /*2c090*/  IMAD R9, R9, R2, RZ ;  /* 0x0000000209097224 */ /* 0x002fc800078e02ff */
[----:B------:R-:W-:-:S05]  /*2c0a0*/  IMAD.IADD R0, R9, 0x1, R0 ;  /* 0x0000000109007824 */ /* 0x000fca00078e0200 */
[----:B------:R-:W-:-:S13]  /*2c0b0*/  ISETP.GT.AND P6, PT, R0, R5, PT ;  /* 0x000000050000720c */ /* 0x000fda0003fc4270 */
[----:B------:R-:W-:Y:S05]  /*2c0c0*/  @!P6 BRA `(.L_x_653) ;  /* 0xfffffffc0054e947 */ /* 0x000fea000383ffff */
.L_x_650:
[----:B------:R-:W-:Y:S01]  /*2c0d0*/  IMAD.IADD R9, R0, 0x1, -R9 ;  /* 0x0000000100097824 */ /* 0x000fe200078e0a09 */
[----:B------:R-:W-:-:S03]  /*2c0e0*/  UMOV UR4, 0xffffffff ;  /* 0xffffffff00047882 */ /* 0x000fc60000000000 */
[----:B------:R-:W-:-:S05]  /*2c0f0*/  IMAD R0, R7, R2, R9 ;  /* 0x0000000207007224 */ /* 0x000fca00078e0209 */
[----:B------:R-:W-:Y:S01]  /*2c100*/  ISETP.GT.AND P6, PT, R0, R5, PT ;  /* 0x000000050000720c */ /* 0x000fe20003fc4270 */
[----:B------:R-:W-:-:S12]  /*2c110*/  BRA.DIV UR4, `(.L_x_654) ;  /* 0x0000005e04a87947 */ /* 0x000fd8000b800000 */
[----:B------:R-:W-:-:S04]  /*2c120*/  VOTE.ANY R3, PT, !P6 ;  /* 0x0000000000037806 */ /* 0x000fc800070e0100 */
[----:B------:R-:W1:Y:S02]  /*2c130*/  POPC R0, R3 ;  /* 0x0000000300007309 */ /* 0x000e640000000000 */
[----:B-1----:R1:W2:Y:S04]  /*2c140*/  SHFL.IDX PT, R4, R4, R0, 0x1f ;  /* 0x00001f0004047589 */ /* 0x0022a800000e0000 */
[----:B------:R1:W3:Y:S02]  /*2c150*/  SHFL.IDX PT, R6, R6, R0, 0x1f ;  /* 0x00001f0006067589 */ /* 0x0002e400000e0000 */
.L_x_884:
[----:B------:R-:W-:-:S13]  /*2c160*/  ISETP.NE.AND P0, PT, R3, RZ, PT ;  /* 0x000000ff0300720c */ /* 0x000fda0003f05270 */
[----:B------:R-:W-:Y:S05]  /*2c170*/  @!P0 BRA `(.L_x_655) ;  /* 0x0000000000148947 */ /* 0x000fea0003800000 */
[----:B------:R-:W-:Y:S01]  /*2c180*/  UMOV UR4, 0xffffffff ;  /* 0xffffffff00047882 */ /* 0x000fe20000000000 */
[----:B------:R-:W-:Y:S02]  /*2c190*/  VIADD R12, R0, 0xffffffff ;  /* 0xffffffff000c7836 */ /* 0x000fe40000000000 */
[----:B------:R-:W-:Y:S05]  /*2c1a0*/  BRA.DIV UR4, `(.L_x_656) ;  /* 0x0000005e04e07947 */ /* 0x000fea000b800000 */
[----:B0-----:R0:W4:Y:S02]  /*2c1b0*/  SHFL.IDX PT, R7, R7, R12, 0x1f ;  /* 0x00001f0c07077589 */ /* 0x00112400000e0000 */
.L_x_887:
[----:B----4-:R-:W-:-:S07]  /*2c1c0*/  IMAD.MOV.U32 R8, RZ, RZ, R7 ;  /* 0x000000ffff087224 */ /* 0x010fce00078e0007 */
.L_x_655:
[----:B------:R-:W4:Y:S01]  /*2c1d0*/  LDL.LU R10, [R1+0xc] ;  /* 0x00000c00010a7983 */ /* 0x000f220000300800 */
[----:B0-2---:R-:W-:Y:S01]  /*2c1e0*/  IABS R7, R4 ;  /* 0x0000000400077213 */ /* 0x005fe20000000000 */
[----:B------:R-:W-:-:S03]  /*2c1f0*/  IMAD R9, R8, R2, R9 ;  /* 0x0000000208097224 */ /* 0x000fc600078e0209 */
[----:B------:R-:W0:Y:S01]  /*2c200*/  I2F.RP R2, R7 ;  /* 0x0000000700027306 */ /* 0x000e220000209400 */
[----:B------:R-:W-:Y:S01]  /*2c210*/  IMAD.IADD R5, R5, 0x1, -R9 ;  /* 0x0000000105057824 */ /* 0x000fe200078e0a09 */
[----:B------:R2:W-:Y:S02]  /*2c220*/  STL [R1], R9 ;  /* 0x0000000901007387 */ /* 0x0005e40000100800 */
[----:B--2---:R-:W-:-:S04]  /*2c230*/  IABS R9, R4 ;  /* 0x0000000400097213 */ /* 0x004fc80000000000 */
[----:B0-----:R-:W0:Y:S01]  /*2c240*/  MUFU.RCP R2, R2 ;  /* 0x0000000200027308 */ /* 0x001e220000001000 */
[----:B------:R-:W-:Y:S01]  /*2c250*/  IMAD.MOV R9, RZ, RZ, -R9 ;  /* 0x000000ffff097224 */ /* 0x000fe200078e0a09 */
[----:B0-----:R-:W-:-:S06]  /*2c260*/  IADD3 R2, R2, 0xffffffe, RZ ;  /* 0x0ffffffe02027810 */ /* 0x001fcc0007ffe0ff */
        /* <DEDUP_REMOVED lines=13> */
[----:B---3--:R-:W-:-:S04]  /*2c340*/  IABS R7, R6 ;  /* 0x0000000600077213 */ /* 0x008fc80000000000 */
[----:B------:R-:W0:Y:S07]  /*2c350*/  I2F.RP R2, R7 ;  /* 0x0000000700027306 */ /* 0x000e2e0000209400 */
[----:B------:R-:W-:Y:S01]  /*2c360*/  @P0 VIADD R8, R8, 0x1 ;  /* 0x0000000108080836 */ /* 0x000fe20000000000 */
[----:B0-----:R-:W0:Y:S02]  /*2c370*/  MUFU.RCP R2, R2 ;  /* 0x0000000200027308 */ /* 0x001e240000001000 */
[----:B0-----:R-:W-:-:S06]  /*2c380*/  VIADD R2, R2, 0xffffffe ;  /* 0x0ffffffe02027836 */ /* 0x001fcc0000000000 */
[----:B------:R-:W0:Y:S02]  /*2c390*/  F2I.FTZ.U32.TRUNC.NTZ R3, R2 ;  /* 0x0000000200037305 */ /* 0x000e24000021f000 */
[----:B0-----:R-:W-:-:S04]  /*2c3a0*/  IMAD.MOV R2, RZ, RZ, -R3 ;  /* 0x000000ffff027224 */ /* 0x001fc800078e0a03 */
[----:B------:R-:W-:Y:S01]  /*2c3b0*/  IMAD R9, R2, R7, RZ ;  /* 0x0000000702097224 */ /* 0x000fe200078e02ff */
[----:B------:R-:W-:-:S05]  /*2c3c0*/  MOV R2, RZ ;  /* 0x000000ff00027202 */ /* 0x000fca0000000f00 */
        /* <DEDUP_REMOVED lines=20> */
[----:B------:R-:W-:Y:S02]  /*2c510*/  @!P2 IADD3 R2, -R2, RZ, RZ ;  /* 0x000000ff0202a210 */ /* 0x000fe40007ffe1ff */
[----:B------:R-:W-:-:S05]  /*2c520*/  @!P1 LOP3.LUT R2, RZ, R6, RZ, 0x33, !PT ;  /* 0x00000006ff029212 */ /* 0x000fca00078e33ff */
[--C-:B------:R-:W-:Y:S02]  /*2c530*/  IMAD.MOV R3, RZ, RZ, -R2.reuse ;  /* 0x000000ffff037224 */ /* 0x100fe400078e0a02 */
[C---:B------:R-:W-:Y:S02]  /*2c540*/  IMAD R2, R6.reuse, 0x1000000, R2 ;  /* 0x0100000006027824 */ /* 0x040fe400078e0202 */
[----:B------:R-:W-:Y:S02]  /*2c550*/  IMAD R3, R6, R3, R8 ;  /* 0x0000000306037224 */ /* 0x000fe400078e0208 */
[----:B----4-:R-:W-:Y:S02]  /*2c560*/  IMAD.IADD R10, R0, 0x1, R10 ;  /* 0x00000001000a7824 */ /* 0x010fe400078e020a */
[----:B-1----:R-:W-:-:S05]  /*2c570*/  IMAD R0, R3, 0x10000, R2 ;  /* 0x0001000003007824 */ /* 0x002fca00078e0202 */
[----:B------:R0:W-:Y:S04]  /*2c580*/  STL [R1+0x8], R0 ;  /* 0x0000080001007387 */ /* 0x0001e80000100800 */
[----:B------:R0:W-:Y:S04]  /*2c590*/  STL [R1+0xc], R10 ;  /* 0x00000c0a01007387 */ /* 0x0001e80000100800 */
[----:B------:R0:W-:Y:S01]  /*2c5a0*/  STL [R1+0x4], R4 ;  /* 0x0000040401007387 */ /* 0x0001e20000100800 */
[----:B------:R-:W-:Y:S05]  /*2c5b0*/  BRA `(.L_x_657) ;  /* 0x0000000000287947 */ /* 0x000fea0003800000 */
.L_x_651:
[----:B------:R-:W-:Y:S01]  /*2c5c0*/  UMOV UR4, URZ ;  /* 0x0000003f00047c82 */ /* 0x000fe20008000000 */
[----:B------:R-:W-:Y:S01]  /*2c5d0*/  ULDC UR6, c[0x0][0xc3c] ;  /* 0x00030f0000067ab9 */ /* 0x000fe20000000800 */
[----:B------:R-:W-:Y:S01]  /*2c5e0*/  UMOV UR5, URZ ;  /* 0x0000003f00057c82 */ /* 0x000fe20008000000 */
[----:B------:R-:W-:Y:S01]  /*2c5f0*/  IMAD.U32 R3, RZ, RZ, UR4 ;  /* 0x00000004ff037e24 */ /* 0x000fe2000f8e00ff */
[----:B------:R-:W-:Y:S01]  /*2c600*/  MOV R0, UR6 ;  /* 0x0000000600007c02 */ /* 0x000fe20008000f00 */
[----:B------:R-:W-:Y:S01]  /*2c610*/  IMAD.U32 R2, RZ, RZ, UR5 ;  /* 0x00000005ff027e24 */ /* 0x000fe2000f8e00ff */
[----:B------:R1:W-:Y:S04]  /*2c620*/  STL [R1], R5 ;  /* 0x0000000501007387 */ /* 0x0003e80000100800 */
[----:B------:R1:W-:Y:S04]  /*2c630*/  STL [R1+0x4], R3 ;  /* 0x0000040301007387 */ /* 0x0003e80000100800 */
[----:B------:R1:W-:Y:S04]  /*2c640*/  STL [R1+0xc], R0 ;  /* 0x00000c0001007387 */ /* 0x0003e80000100800 */
[----:B------:R1:W-:Y:S02]  /*2c650*/  STL [R1+0x8], R2 ;  /* 0x0000080201007387 */ /* 0x0003e40000100800 */
.L_x_657:
[----:B-1----:R-:W2:Y:S04]  /*2c660*/  LDL R2, [R1+0xc] ;  /* 0x00000c0001027983 */ /* 0x002ea80000100800 */
[----:B------:R-:W3:Y:S04]  /*2c670*/  LDL R3, [R1+0x8] ;  /* 0x0000080001037983 */ /* 0x000ee80000100800 */
[----:B0-----:R-:W4:Y:S04]  /*2c680*/  LDL R4, [R1] ;  /* 0x0000000001047983 */ /* 0x001f280000100800 */
[----:B------:R-:W4:Y:S01]  /*2c690*/  LDL R5, [R1+0x4] ;  /* 0x0000040001057983 */ /* 0x000f220000100800 */
[----:B------:R-:W0:Y:S01]  /*2c6a0*/  S2R R0, SR_TID.X ;  /* 0x0000000000007919 */ /* 0x000e220000002100 */
[----:B------:R-:W-:Y:S05]  /*2c6b0*/  WARPSYNC.ALL ;  /* 0x0000000000007948 */ /* 0x000fea0003800000 */
[----:B0-----:R-:W-:Y:S01]  /*2c6c0*/  LOP3.LUT R0, R0, 0x1f, RZ, 0xc0, !PT ;  /* 0x0000001f00007812 */ /* 0x001fe200078ec0ff */
[----:B------:R-:W-:Y:S03]  /*2c6d0*/  BAR.SYNC.DEFER_BLOCKING 0x4, 0x180 ;  /* 0x0106000000007b1d */ /* 0x000fe60000010000 */
[----:B------:R-:W-:-:S13]  /*2c6e0*/  ISETP.NE.AND P0, PT, R0, RZ, PT ;  /* 0x000000ff0000720c */ /* 0x000fda0003f05270 */
[----:B------:R-:W0:Y:S01]  /*2c6f0*/  @!P0 S2R R0, SR_CgaCtaId ;  /* 0x0000000000008919 */ /* 0x000e220000008800 */
[----:B--2---:R-:W-:Y:S01]  /*2c700*/  IMAD.MOV.U32 R7, RZ, RZ, R2 ;  /* 0x000000ffff077224 */ /* 0x004fe200078e0002 */
[----:B------:R-:W-:Y:S01]  /*2c710*/  @!P0 MOV R2, 0x400 ;  /* 0x0000040000028802 */ /* 0x000fe20000000f00 */
[----:B---3--:R-:W-:-:S03]  /*2c720*/  IMAD.MOV.U32 R6, RZ, RZ, R3 ;  /* 0x000000ffff067224 */ /* 0x008fc600078e0003 */
[----:B0-----:R-:W-:-:S05]  /*2c730*/  @!P0 LEA R18, R0, R2, 0x18 ;  /* 0x0000000200128211 */ /* 0x001fca00078ec0ff */
[----:B----4-:R1:W-:Y:S01]  /*2c740*/  @!P0 STS.128 [R18+0x334d0], R4 ;  /* 0x0334d00412008388 */ /* 0x0103e20000000c00 */
[----:B------:R-:W-:Y:S06]  /*2c750*/  BAR.ARV 0x5, 0x180 ;  /* 0x0146000000007b1d */ /* 0x000fec0000002000 */
.L_x_648:
[----:B------:R-:W2:Y:S01]  /*2c760*/  LDL R0, [R1+0xc] ;  /* 0x00000c0001007983 */ /* 0x000ea20000100800 */
[----:B------:R-:W-:Y:S02]  /*2c770*/  ULDC UR4, c[0x0][0xc3c] ;  /* 0x00030f0000047ab9 */ /* 0x000fe40000000800 */
[----:B--2---:R-:W-:-:S13]  /*2c780*/  ISETP.GE.AND P0, PT, R0, UR4, PT ;  /* 0x0000000400007c0c */ /* 0x004fda000bf06270 */
[----:B------:R-:W-:Y:S05]  /*2c790*/  @!P0 BRA `(.L_x_658) ;  /* 0xffffff9800708947 */ /* 0x000fea000383ffff */
[----:B------:R-:W-:Y:S05]  /*2c7a0*/  BSYNC B7 ;  /* 0x0000000000077941 */ /* 0x000fea0003800000 */
.L_x_540:
[----:B-1----:R-:W3:Y:S01]  /*2c7b0*/  LDL.LU R0, [R1+0x5c] ;  /* 0x00005c0001007983 */ /* 0x002ee20000300800 */
[----:B------:R-:W-:Y:S01]  /*2c7c0*/  BSSY B0, `(.L_x_659) ;  /* 0x000000b000007945 */ /* 0x000fe20003800000 */
[----:B0-2---:R-:W0:Y:S01]  /*2c7d0*/  S2R R5, SR_CgaCtaId ;  /* 0x0000000000057919 */ /* 0x005e220000008800 */
[----:B---3--:R-:W-:-:S05]  /*2c7e0*/  VIADD R0, R0, 0x1 ;  /* 0x0000000100007836 */ /* 0x008fca0000000000 */
        /* <DEDUP_REMOVED lines=8> */
.L_x_888:
[----:B------:R-:W-:Y:S05]  /*2c870*/  BSYNC B0 ;  /* 0x0000000000007941 */ /* 0x000fea0003800000 */
.L_x_659:
[----:B------:R-:W-:-:S03]  /*2c880*/  UMOV UR4, 0xffffffff ;  /* 0xffffffff00047882 */ /* 0x000fc60000000000 */
[----:B------:R-:W-:Y:S05]  /*2c890*/  BRA.DIV UR4, `(.L_x_661) ;  /* 0x0000005a04607947 */ /* 0x000fea000b800000 */
[----:B------:R-:W1:Y:S02]  /*2c8a0*/  S2R R2, SR_TID.X ;  /* 0x0000000000027919 */ /* 0x000e640000002100 */
[----:B-1----:R-:W-:-:S04]  /*2c8b0*/  SHF.R.U32.HI R2, RZ, 0x5, R2 ;  /* 0x00000005ff027819 */ /* 0x002fc80000011602 */
[----:B------:R-:W-:-:S05]  /*2c8c0*/  LOP3.LUT R2, R2, 0x3, RZ, 0xc0, !PT ;  /* 0x0000000302027812 */ /* 0x000fca00078ec0ff */
[----:B------:R1:W2:Y:S02]  /*2c8d0*/  SHFL.IDX PT, R14, R2, RZ, 0x1f ;  /* 0x00001fff020e7589 */ /* 0x0002a400000e0000 */
.L_x_891:
[----:B--2---:R-:W-:-:S13]  /*2c8e0*/  ISETP.NE.AND P0, PT, R14, RZ, PT ;  /* 0x000000ff0e00720c */ /* 0x004fda0003f05270 */
[----:B------:R-:W-:Y:S05]  /*2c8f0*/  @P0 BRA `(.L_x_328) ;  /* 0x0000000000a80947 */ /* 0x000fea0003800000 */
[----:B------:R-:W-:-:S03]  /*2c900*/  UMOV UR4, 0xffffffff ;  /* 0xffffffff00047882 */ /* 0x000fc60000000000 */
[----:B------:R-:W-:Y:S05]  /*2c910*/  BRA.DIV UR4, `(.L_x_662) ;  /* 0x0000005a04747947 */ /* 0x000fea000b800000 */
[----:B------:R-:W-:-:S13]  /*2c920*/  ELECT P6, URZ, PT ;  /* 0x00000000003f782f */ /* 0x000fda00038c0000 */
.L_x_894:
[----:B------:R-:W-:Y:S05]  /*2c930*/  @!P6 BRA `(.L_x_328) ;  /* 0x000000000098e947 */ /* 0x000fea0003800000 */
[----:B------:R-:W-:-:S06]  /*2c940*/  ULOP3.LUT UR4, UR36, 0x2, URZ, 0xfc, !UPT ;  /* 0x0000000224047892 */ /* 0x000fcc000f8efc3f */
[----:B-1----:R-:W-:-:S05]  /*2c950*/  IMAD.U32 R2, RZ, RZ, UR4 ;  /* 0x00000004ff027e24 */ /* 0x002fca000f8e00ff */
[----:B------:R-:W-:-:S13]  /*2c960*/  ISETP.NE.AND P0, PT, R2, 0x3, PT ;  /* 0x000000030200780c */ /* 0x000fda0003f05270 */
[----:B------:R-:W-:Y:S05]  /*2c970*/  @!P0 BRA `(.L_x_663) ;  /* 0x0000000000048947 */ /* 0x000fea0003800000 */
[----:B------:R-:W-:Y:S01]  /*2c980*/  BPT.TRAP 0x1 ;  /* 0x000000040000795c */ /* 0x000fe20000300000 */
.L_x_663:
[----:B------:R-:W2:Y:S01]  /*2c990*/  LDL.LU R7, [R1+0x18] ;  /* 0x0000180001077983 */ /* 0x000ea20000300800 */
[----:B------:R-:W-:Y:S01]  /*2c9a0*/  VIADD R2, R0, 0x33440 ;  /* 0x0003344000027836 */ /* 0x000fe20000000000 */
[----:B0-----:R-:W-:-:S03]  /*2c9b0*/  IADD3 R3, R19, 0x1, RZ ;  /* 0x0000000113037810 */ /* 0x001fc60007ffe0ff */
[----:B------:R-:W-:Y:S01]  /*2c9c0*/  IMAD R6, R19, 0x8, R2 ;  /* 0x0000000813067824 */ /* 0x000fe200078e0202 */
[----:B------:R-:W-:-:S04]  /*2c9d0*/  ISETP.NE.AND P2, PT, R3, 0x2, PT ;  /* 0x000000020300780c */ /* 0x000fc80003f45270 */
[----:B------:R-:W-:Y:S02]  /*2c9e0*/  SEL R4, RZ, 0x1, P2 ;  /* 0x00000001ff047807 */ /* 0x000fe40001000000 */
[----:B------:R-:W-:Y:S02]  /*2c9f0*/  SEL R3, R3, RZ, P2 ;  /* 0x000000ff03037207 */ /* 0x000fe40001000000 */
[C---:B--2---:R-:W-:Y:S02]  /*2ca00*/  SHF.L.U32 R5, R7.reuse, 0x1f, RZ ;  /* 0x0000001f07057819 */ /* 0x044fe400000006ff */
[----:B------:R-:W-:Y:S01]  /*2ca10*/  LOP3.LUT R4, R7, R4, RZ, 0x3c, !PT ;  /* 0x0000000407047212 */ /* 0x000fe200078e3cff */
[----:B------:R-:W-:Y:S01]  /*2ca20*/  IMAD R7, R3, 0x8, R2 ;  /* 0x0000000803077824 */ /* 0x000fe200078e0202 */
[----:B------:R-:W0:Y:S02]  /*2ca30*/  SYNCS.PHASECHK.TRANS64.TRYWAIT P1, [R6+URZ], R5 ;  /* 0x00000005060075a7 */ /* 0x000e24000802017f */
[----:B------:R-:W-:Y:S01]  /*2ca40*/  SHF.L.U32 R2, R4, 0x1f, RZ ;  /* 0x0000001f04027819 */ /* 0x000fe200000006ff */
[----:B0-----:R-:W-:Y:S06]  /*2ca50*/  @!P1 BRA `(.L_x_664) ;  /* 0x0000005800449947 */ /* 0x001fec0003800000 */
.L_x_895:
[----:B------:R-:W1:Y:S02]  /*2ca60*/  SYNCS.PHASECHK.TRANS64.TRYWAIT P1, [R7+URZ], R2 ;  /* 0x00000002070075a7 */ /* 0x000e64000802017f */
[----:B-1----:R-:W-:Y:S05]  /*2ca70*/  @!P1 BRA `(.L_x_665) ;  /* 0x0000005800509947 */ /* 0x002fea0003800000 */
.L_x_896:
[----:B------:R-:W-:Y:S05]  /*2ca80*/  @!P0 BRA `(.L_x_666) ;  /* 0x0000000000048947 */ /* 0x000fea0003800000 */
[----:B------:R-:W-:Y:S01]  /*2ca90*/  BPT.TRAP 0x1 ;  /* 0x000000040000795c */ /* 0x000fe20000300000 */
.L_x_666:
[----:B------:R-:W-:-:S04]  /*2caa0*/  IMAD R4, R19, 0x8, R0 ;  /* 0x0000000813047824 */ /* 0x000fc800078e0200 */
[----:B------:R-:W2:Y:S02]  /*2cab0*/  SYNCS.PHASECHK.TRANS64.TRYWAIT P1, [R4+URZ+0x33460], R5 ;  /* 0x03346005040075a7 */ /* 0x000ea4000802017f */
[----:B--2---:R-:W-:Y:S05]  /*2cac0*/  @!P1 BRA `(.L_x_667) ;  /* 0x0000005800509947 */ /* 0x004fea0003800000 */
.L_x_897:
[----:B------:R-:W-:Y:S05]  /*2cad0*/  @!P0 BRA `(.L_x_668) ;  /* 0x0000000000048947 */ /* 0x000fea0003800000 */
[----:B------:R-:W-:Y:S01]  /*2cae0*/  BPT.TRAP 0x1 ;  /* 0x000000040000795c */ /* 0x000fe20000300000 */
.L_x_668:
[----:B------:R-:W-:-:S04]  /*2caf0*/  IMAD R3, R3, 0x8, R0 ;  /* 0x0000000803037824 */ /* 0x000fc800078e0200 */
[----:B------:R-:W3:Y:S02]  /*2cb00*/  SYNCS.PHASECHK.TRANS64.TRYWAIT P1, [R3+URZ+0x33460], R2 ;  /* 0x03346002030075a7 */ /* 0x000ee4000802017f */
[----:B---3--:R-:W-:Y:S05]  /*2cb10*/  @!P1 BRA `(.L_x_669) ;  /* 0x0000005800509947 */ /* 0x008fea0003800000 */
.L_x_898:
[----:B------:R-:W-:Y:S05]  /*2cb20*/  @!P0 BRA `(.L_x_670) ;  /* 0x0000000000048947 */ /* 0x000fea0003800000 */
[----:B------:R-:W-:Y:S01]  /*2cb30*/  BPT.TRAP 0x1 ;  /* 0x000000040000795c */ /* 0x000fe20000300000 */
.L_x_670:
[----:B------:R-:W4:Y:S02]  /*2cb40*/  SYNCS.PHASECHK.TRANS64.TRYWAIT P0, [R4+URZ+0x33480], R5 ;  /* 0x03348005040075a7 */ /* 0x000f24000800017f */
[----:B----4-:R-:W-:Y:S05]  /*2cb50*/  @!P0 BRA `(.L_x_671) ;  /* 0x0000005800548947 */ /* 0x010fea0003800000 */
.L_x_672:
[----:B------:R0:W0:Y:S02]  /*2cb60*/  SYNCS.PHASECHK.TRANS64.TRYWAIT P0, [R3+URZ+0x33480], R2 ;  /* 0x03348002030075a7 */ /* 0x000024000800017f */
[----:B0-----:R-:W-:Y:S05]  /*2cb70*/  @!P0 NANOSLEEP.SYNCS 0x989680 ;  /* 0x009896800000895d */ /* 0x001fea0003900000 */
[----:B------:R-:W0:Y:S02]  /*2cb80*/  @!P0 SYNCS.PHASECHK.TRANS64 P0, [R3+URZ+0x33480], R2 ;  /* 0x03348002030085a7 */ /* 0x000e24000800007f */
[----:B0-----:R-:W-:Y:S05]  /*2cb90*/  @!P0 BRA `(.L_x_672) ;  /* 0xfffffffc00f08947 */ /* 0x001fea000383ffff */
.L_x_328:
[----:B------:R-:W-:Y:S05]  /*2cba0*/  BSYNC B8 ;  /* 0x0000000000087941 */ /* 0x000fea0003800000 */
.L_x_325:
[----:B------:R-:W-:Y:S05]  /*2cbb0*/  EXIT ;  /* 0x000000000000794d */ /* 0x000fea0003800000 */
.L_x_348:
[----:B-1----:R1:W2:Y:S02]  /*2cbc0*/  SYNCS.PHASECHK.TRANS64.TRYWAIT P5, [R43+URZ+0x33490], R100 ;  /* 0x033490642b0075a7 */ /* 0x0022a400080a017f */
[----:B--2---:R-:W-:Y:S05]  /*2cbd0*/  @!P5 NANOSLEEP.SYNCS 0x989680 ;  /* 0x009896800000d95d */ /* 0x004fea0003900000 */
[----:B------:R-:W2:Y:S02]  /*2cbe0*/  @!P5 SYNCS.PHASECHK.TRANS64 P5, [R43+URZ+0x33490], R100 ;  /* 0x033490642b00d5a7 */ /* 0x000ea400080a007f */
[----:B--2---:R-:W-:Y:S05]  /*2cbf0*/  @!P5 BRA `(.L_x_348) ;  /* 0xfffffffc00f0d947 */ /* 0x004fea000383ffff */
[----:B------:R-:W-:Y:S05]  /*2cc00*/  BRA `(.L_x_673) ;  /* 0xfffffd6c00e87947 */ /* 0x000fea000383ffff */
.L_x_402:
[----:B--2---:R2:W3:Y:S02]  /*2cc10*/  SYNCS.PHASECHK.TRANS64.TRYWAIT P5, [R43+URZ+0x33490], R100 ;  /* 0x033490642b0075a7 */ /* 0x0044e400080a017f */
[----:B---3--:R-:W-:Y:S05]  /*2cc20*/  @!P5 NANOSLEEP.SYNCS 0x989680 ;  /* 0x009896800000d95d */ /* 0x008fea0003900000 */
[----:B------:R-:W3:Y:S02]  /*2cc30*/  @!P5 SYNCS.PHASECHK.TRANS64 P5, [R43+URZ+0x33490], R100 ;  /* 0x033490642b00d5a7 */ /* 0x000ee400080a007f */
[----:B---3--:R-:W-:Y:S05]  /*2cc40*/  @!P5 BRA `(.L_x_402) ;  /* 0xfffffffc00f0d947 */ /* 0x008fea000383ffff */
[----:B------:R-:W-:Y:S05]  /*2cc50*/  BRA `(.L_x_674) ;  /* 0xfffffdcc003c7947 */ /* 0x000fea000383ffff */
.L_x_427:
[----:B0-----:R0:W1:Y:S02]  /*2cc60*/  SYNCS.PHASECHK.TRANS64.TRYWAIT P3, [R43+URZ+0x33490], R100 ;  /* 0x033490642b0075a7 */ /* 0x001064000806017f */
[----:B-1----:R-:W-:Y:S05]  /*2cc70*/  @!P3 NANOSLEEP.SYNCS 0x989680 ;  /* 0x009896800000b95d */ /* 0x002fea0003900000 */
[----:B------:R-:W1:Y:S02]  /*2cc80*/  @!P3 SYNCS.PHASECHK.TRANS64 P3, [R43+URZ+0x33490], R100 ;  /* 0x033490642b00b5a7 */ /* 0x000e64000806007f */
[----:B-1----:R-:W-:Y:S05]  /*2cc90*/  @!P3 BRA `(.L_x_427) ;  /* 0xfffffffc00f0b947 */ /* 0x002fea000383ffff */
[----:B------:R-:W-:Y:S05]  /*2cca0*/  BRA `(.L_x_675) ;  /* 0xfffffe2c00007947 */ /* 0x000fea000383ffff */
.L_x_433:
[----:B-1----:R1:W2:Y:S02]  /*2ccb0*/  SYNCS.PHASECHK.TRANS64.TRYWAIT P2, [R43+URZ+0x334b0], R100 ;  /* 0x0334b0642b0075a7 */ /* 0x0022a4000804017f */
[----:B--2---:R-:W-:Y:S05]  /*2ccc0*/  @!P2 NANOSLEEP.SYNCS 0x989680 ;  /* 0x009896800000a95d */ /* 0x004fea0003900000 */
[----:B------:R-:W2:Y:S02]  /*2ccd0*/  @!P2 SYNCS.PHASECHK.TRANS64 P2, [R43+URZ+0x334b0], R100 ;  /* 0x0334b0642b00a5a7 */ /* 0x000ea4000804007f */
[----:B--2---:R-:W-:Y:S05]  /*2cce0*/  @!P2 BRA `(.L_x_433) ;  /* 0xfffffffc00f0a947 */ /* 0x004fea000383ffff */
[----:B------:R-:W-:Y:S05]  /*2ccf0*/  BRA `(.L_x_676) ;  /* 0xfffffe3000047947 */ /* 0x000fea000383ffff */
.L_x_443:
[----:B------:R-:W-:Y:S01]  /*2cd00*/  BSSY B0, `(.L_x_677) ;  /* 0x0000007000007945 */ /* 0x000fe20003800000 */
[----:B------:R-:W-:Y:S02]  /*2cd10*/  IMAD.MOV.U32 R12, RZ, RZ, RZ ;  /* 0x000000ffff0c7224 */ /* 0x000fe400078e00ff */
[----:B------:R-:W-:Y:S02]  /*2cd20*/  IMAD.MOV.U32 R11, RZ, RZ, 0x1f ;  /* 0x0000001fff0b7424 */ /* 0x000fe400078e00ff */
[----:B------:R-:W-:-:S07]  /*2cd30*/  IMAD.MOV.U32 R15, RZ, RZ, -0x1 ;  /* 0xffffffffff0f7424 */ /* 0x000fce00078e00ff */
[----:B-----5:R-:W-:Y:S05]  /*2cd40*/  WARPSYNC.COLLECTIVE R15, `(.L_x_678) ;  /* 0x000000000f087348 */ /* 0x020fea0003c00000 */
[----:B------:R0:W1:Y:S02]  /*2cd50*/  SHFL.IDX P6, R14, R13, R12, R11 ;  /* 0x0000000c0d0e7389 */ /* 0x00006400000c000b */
[----:B01---5:R-:W-:Y:S01]  /*2cd60*/  ENDCOLLECTIVE ;  /* 0x000000000000791b */ /* 0x023fe20003800000 */
.L_x_678:
[----:B------:R-:W-:Y:S05]  /*2cd70*/  BSYNC B0 ;  /* 0x0000000000007941 */ /* 0x000fea0003800000 */
.L_x_677:
[----:B------:R-:W-:Y:S01]  /*2cd80*/  IMAD.MOV.U32 R234, RZ, RZ, R14 ;  /* 0x000000ffffea7224 */ /* 0x000fe200078e000e */
[----:B------:R-:W-:Y:S06]  /*2cd90*/  BRA `(.L_x_679) ;  /* 0xfffffe3c00647947 */ /* 0x000fec000383ffff */
.L_x_453:
[----:B------:R-:W-:Y:S01]  /*2cda0*/  BSSY B1, `(.L_x_680) ;  /* 0x0000008000017945 */ /* 0x000fe20003800000 */
[----:B0-----:R-:W-:Y:S01]  /*2cdb0*/  MOV R13, R26 ;  /* 0x0000001a000d7202 */ /* 0x001fe20000000f00 */
[----:B------:R-:W-:Y:S02]  /*2cdc0*/  IMAD.MOV.U32 R12, RZ, RZ, RZ ;  /* 0x000000ffff0c7224 */ /* 0x000fe400078e00ff */
[----:B------:R-:W-:Y:S02]  /*2cdd0*/  IMAD.MOV.U32 R11, RZ, RZ, 0x1e1f ;  /* 0x00001e1fff0b7424 */ /* 0x000fe400078e00ff */
[----:B------:R-:W-:-:S07]  /*2cde0*/  IMAD.MOV.U32 R15, RZ, RZ, -0x1 ;  /* 0xffffffffff0f7424 */ /* 0x000fce00078e00ff */
[----:B------:R-:W-:Y:S05]  /*2cdf0*/  WARPSYNC.COLLECTIVE R15, `(.L_x_681) ;  /* 0x000000000f087348 */ /* 0x000fea0003c00000 */
[----:B------:R0:W1:Y:S02]  /*2ce00*/  SHFL.IDX P6, R14, R13, R12, R11 ;  /* 0x0000000c0d0e7389 */ /* 0x00006400000c000b */
[----:B01----:R-:W-:Y:S01]  /*2ce10*/  ENDCOLLECTIVE ;  /* 0x000000000000791b */ /* 0x003fe20003800000 */
.L_x_681:
[----:B------:R-:W-:Y:S05]  /*2ce20*/  BSYNC B1 ;  /* 0x0000000000017941 */ /* 0x000fea0003800000 */
.L_x_680:
[----:B------:R-:W-:Y:S01]  /*2ce30*/  IMAD.MOV.U32 R13, RZ, RZ, R24 ;  /* 0x000000ffff0d7224 */ /* 0x000fe200078e0018 */
[----:B------:R-:W-:Y:S01]  /*2ce40*/  MOV R15, 0xffffffff ;  /* 0xffffffff000f7802 */ /* 0x000fe20000000f00 */
[----:B------:R-:W-:Y:S02]  /*2ce50*/  IMAD.MOV.U32 R12, RZ, RZ, RZ ;  /* 0x000000ffff0c7224 */ /* 0x000fe400078e00ff */
[----:B------:R-:W-:Y:S02]  /*2ce60*/  IMAD.MOV.U32 R11, RZ, RZ, 0x1e1f ;  /* 0x00001e1fff0b7424 */ /* 0x000fe400078e00ff */
[----:B------:R-:W-:-:S07]  /*2ce70*/  IMAD.MOV.U32 R0, RZ, RZ, R14 ;  /* 0x000000ffff007224 */ /* 0x000fce00078e000e */
[----:B------:R-:W-:Y:S05]  /*2ce80*/  WARPSYNC.COLLECTIVE R15, `(.L_x_682) ;  /* 0x000000000f087348 */ /* 0x000fea0003c00000 */
[----:B------:R0:W1:Y:S02]  /*2ce90*/  SHFL.IDX P6, R14, R13, R12, R11 ;  /* 0x0000000c0d0e7389 */ /* 0x00006400000c000b */
[----:B01----:R-:W-:Y:S01]  /*2cea0*/  ENDCOLLECTIVE ;  /* 0x000000000000791b */ /* 0x003fe20003800000 */
.L_x_682:
[----:B------:R-:W-:Y:S02]  /*2ceb0*/  IMAD.MOV.U32 R13, RZ, RZ, R27 ;  /* 0x000000ffff0d7224 */ /* 0x000fe400078e001b */
[----:B------:R-:W-:-:S07]  /*2cec0*/  IMAD.MOV.U32 R25, RZ, RZ, R14 ;  /* 0x000000ffff197224 */ /* 0x000fce00078e000e */
[----:B------:R-:W-:Y:S05]  /*2ced0*/  WARPSYNC.COLLECTIVE R15, `(.L_x_683) ;  /* 0x000000000f087348 */ /* 0x000fea0003c00000 */
[----:B------:R0:W1:Y:S02]  /*2cee0*/  SHFL.IDX P6, R14, R13, R12, R11 ;  /* 0x0000000c0d0e7389 */ /* 0x00006400000c000b */
[----:B01----:R-:W-:Y:S01]  /*2cef0*/  ENDCOLLECTIVE ;  /* 0x000000000000791b */ /* 0x003fe20003800000 */
.L_x_683:
[----:B------:R-:W-:Y:S02]  /*2cf00*/  IMAD.MOV.U32 R13, RZ, RZ, R146 ;  /* 0x000000ffff0d7224 */ /* 0x000fe400078e0092 */
[----:B------:R-:W-:-:S07]  /*2cf10*/  IMAD.MOV.U32 R3, RZ, RZ, R14 ;  /* 0x000000ffff037224 */ /* 0x000fce00078e000e */
[----:B------:R-:W-:Y:S05]  /*2cf20*/  WARPSYNC.COLLECTIVE R15, `(.L_x_684) ;  /* 0x000000000f087348 */ /* 0x000fea0003c00000 */
[----:B------:R0:W1:Y:S02]  /*2cf30*/  SHFL.IDX P6, R14, R13, R12, R11 ;  /* 0x0000000c0d0e7389 */ /* 0x00006400000c000b */
[----:B01----:R-:W-:Y:S01]  /*2cf40*/  ENDCOLLECTIVE ;  /* 0x000000000000791b */ /* 0x003fe20003800000 */
.L_x_684:
[----:B------:R-:W-:Y:S05]  /*2cf50*/  BRA `(.L_x_685) ;  /* 0xfffffe4000507947 */ /* 0x000fea000383ffff */
.L_x_457:
[----:B0-----:R0:W1:Y:S02]  /*2cf60*/  SYNCS.PHASECHK.TRANS64.TRYWAIT P0, [R16+URZ+0x33400], R5 ;  /* 0x03340005100075a7 */ /* 0x001064000800017f */
[----:B-1----:R-:W-:Y:S05]  /*2cf70*/  @!P0 NANOSLEEP.SYNCS 0x989680 ;  /* 0x009896800000895d */ /* 0x002fea0003900000 */
[----:B------:R-:W1:Y:S02]  /*2cf80*/  @!P0 SYNCS.PHASECHK.TRANS64 P0, [R16+URZ+0x33400], R5 ;  /* 0x03340005100085a7 */ /* 0x000e64000800007f */
[----:B-1----:R-:W-:Y:S05]  /*2cf90*/  @!P0 BRA `(.L_x_457) ;  /* 0xfffffffc00f08947 */ /* 0x002fea000383ffff */
[----:B------:R-:W-:Y:S05]  /*2cfa0*/  BRA `(.L_x_686) ;  /* 0xfffffe4400a47947 */ /* 0x000fea000383ffff */
.L_x_469:
[----:B------:R-:W-:Y:S01]  /*2cfb0*/  BSSY B1, `(.L_x_687) ;  /* 0x0000008000017945 */ /* 0x000fe20003800000 */
[----:B0-----:R-:W-:Y:S01]  /*2cfc0*/  IMAD.MOV.U32 R13, RZ, RZ, R26 ;  /* 0x000000ffff0d7224 */ /* 0x001fe200078e001a */
[----:B------:R-:W-:Y:S01]  /*2cfd0*/  MOV R15, 0xffffffff ;  /* 0xffffffff000f7802 */ /* 0x000fe20000000f00 */
[----:B------:R-:W-:Y:S02]  /*2cfe0*/  IMAD.MOV.U32 R12, RZ, RZ, RZ ;  /* 0x000000ffff0c7224 */ /* 0x000fe400078e00ff */
[----:B------:R-:W-:-:S07]  /*2cff0*/  IMAD.MOV.U32 R11, RZ, RZ, 0x1e1f ;  /* 0x00001e1fff0b7424 */ /* 0x000fce00078e00ff */
[----:B------:R-:W-:Y:S05]  /*2d000*/  WARPSYNC.COLLECTIVE R15, `(.L_x_688) ;  /* 0x000000000f087348 */ /* 0x000fea0003c00000 */
[----:B------:R0:W1:Y:S02]  /*2d010*/  SHFL.IDX P6, R14, R13, R12, R11 ;  /* 0x0000000c0d0e7389 */ /* 0x00006400000c000b */
[----:B01----:R-:W-:Y:S01]  /*2d020*/  ENDCOLLECTIVE ;  /* 0x000000000000791b */ /* 0x003fe20003800000 */
.L_x_688:
[----:B------:R-:W-:Y:S05]  /*2d030*/  BSYNC B1 ;  /* 0x0000000000017941 */ /* 0x000fea0003800000 */
.L_x_687:
[----:B------:R-:W-:Y:S02]  /*2d040*/  IMAD.MOV.U32 R13, RZ, RZ, R24 ;  /* 0x000000ffff0d7224 */ /* 0x000fe400078e0018 */
[----:B------:R-:W-:Y:S02]  /*2d050*/  IMAD.MOV.U32 R12, RZ, RZ, RZ ;  /* 0x000000ffff0c7224 */ /* 0x000fe400078e00ff */
[----:B------:R-:W-:Y:S02]  /*2d060*/  IMAD.MOV.U32 R11, RZ, RZ, 0x1e1f ;  /* 0x00001e1fff0b7424 */ /* 0x000fe400078e00ff */
[----:B------:R-:W-:Y:S02]  /*2d070*/  IMAD.MOV.U32 R15, RZ, RZ, -0x1 ;  /* 0xffffffffff0f7424 */ /* 0x000fe400078e00ff */
[----:B------:R-:W-:-:S07]  /*2d080*/  IMAD.MOV.U32 R0, RZ, RZ, R14 ;  /* 0x000000ffff007224 */ /* 0x000fce00078e000e */
[----:B------:R-:W-:Y:S05]  /*2d090*/  WARPSYNC.COLLECTIVE R15, `(.L_x_689) ;  /* 0x000000000f087348 */ /* 0x000fea0003c00000 */
[----:B------:R0:W1:Y:S02]  /*2d0a0*/  SHFL.IDX P6, R14, R13, R12, R11 ;  /* 0x0000000c0d0e7389 */ /* 0x00006400000c000b */
[----:B01----:R-:W-:Y:S01]  /*2d0b0*/  ENDCOLLECTIVE ;  /* 0x000000000000791b */ /* 0x003fe20003800000 */
.L_x_689:
[----:B------:R-:W-:Y:S02]  /*2d0c0*/  IMAD.MOV.U32 R13, RZ, RZ, R27 ;  /* 0x000000ffff0d7224 */ /* 0x000fe400078e001b */
[----:B------:R-:W-:-:S07]  /*2d0d0*/  IMAD.MOV.U32 R3, RZ, RZ, R14 ;  /* 0x000000ffff037224 */ /* 0x000fce00078e000e */
[----:B------:R-:W-:Y:S05]  /*2d0e0*/  WARPSYNC.COLLECTIVE R15, `(.L_x_690) ;  /* 0x000000000f087348 */ /* 0x000fea0003c00000 */
[----:B------:R0:W1:Y:S02]  /*2d0f0*/  SHFL.IDX P6, R14, R13, R12, R11 ;  /* 0x0000000c0d0e7389 */ /* 0x00006400000c000b */
[----:B01----:R-:W-:Y:S01]  /*2d100*/  ENDCOLLECTIVE ;  /* 0x000000000000791b */ /* 0x003fe20003800000 */
.L_x_690:
[----:B------:R-:W-:Y:S01]  /*2d110*/  IMAD.MOV.U32 R13, RZ, RZ, R146 ;  /* 0x000000ffff0d7224 */ /* 0x000fe200078e0092 */
[----:B------:R-:W-:-:S07]  /*2d120*/  MOV R20, R14 ;  /* 0x0000000e00147202 */ /* 0x000fce0000000f00 */
[----:B------:R-:W-:Y:S05]  /*2d130*/  WARPSYNC.COLLECTIVE R15, `(.L_x_691) ;  /* 0x000000000f087348 */ /* 0x000fea0003c00000 */
[----:B------:R0:W1:Y:S02]  /*2d140*/  SHFL.IDX P6, R14, R13, R12, R11 ;  /* 0x0000000c0d0e7389 */ /* 0x00006400000c000b */
[----:B01----:R-:W-:Y:S01]  /*2d150*/  ENDCOLLECTIVE ;  /* 0x000000000000791b */ /* 0x003fe20003800000 */
.L_x_691:
[----:B------:R-:W-:Y:S01]  /*2d160*/  IMAD.MOV.U32 R147, RZ, RZ, R14 ;  /* 0x000000ffff937224 */ /* 0x000fe200078e000e */
[----:B------:R-:W-:Y:S06]  /*2d170*/  BRA `(.L_x_692) ;  /* 0xfffffe7400187947 */ /* 0x000fec000383ffff */
.L_x_473:
[----:B-1----:R1:W2:Y:S02]  /*2d180*/  SYNCS.PHASECHK.TRANS64.TRYWAIT P0, [R16+URZ+0x33400], R21 ;  /* 0x03340015100075a7 */ /* 0x0022a4000800017f */
[----:B--2---:R-:W-:Y:S05]  /*2d190*/  @!P0 NANOSLEEP.SYNCS 0x989680 ;  /* 0x009896800000895d */ /* 0x004fea0003900000 */
[----:B------:R-:W2:Y:S02]  /*2d1a0*/  @!P0 SYNCS.PHASECHK.TRANS64 P0, [R16+URZ+0x33400], R21 ;  /* 0x03340015100085a7 */ /* 0x000ea4000800007f */
[----:B--2---:R-:W-:Y:S05]  /*2d1b0*/  @!P0 BRA `(.L_x_473) ;  /* 0xfffffffc00f08947 */ /* 0x004fea000383ffff */
[----:B------:R-:W-:Y:S05]  /*2d1c0*/  BRA `(.L_x_693) ;  /* 0xfffffe78003c7947 */ /* 0x000fea000383ffff */
.L_x_481:
[----:B-1----:R1:W2:Y:S02]  /*2d1d0*/  SYNCS.PHASECHK.TRANS64.TRYWAIT P2, [R0+URZ+0x33430], R3 ;  /* 0x03343003000075a7 */ /* 0x0022a4000804017f */
[----:B--2---:R-:W-:Y:S05]  /*2d1e0*/  @!P2 NANOSLEEP.SYNCS 0x989680 ;  /* 0x009896800000a95d */ /* 0x004fea0003900000 */
[----:B------:R-:W2:Y:S02]  /*2d1f0*/  @!P2 SYNCS.PHASECHK.TRANS64 P2, [R0+URZ+0x33430], R3 ;  /* 0x033430030000a5a7 */ /* 0x000ea4000804007f */
[----:B--2---:R-:W-:Y:S05]  /*2d200*/  @!P2 BRA `(.L_x_481) ;  /* 0xfffffffc00f0a947 */ /* 0x004fea000383ffff */
[----:B------:R-:W-:Y:S05]  /*2d210*/  BRA `(.L_x_480) ;  /* 0xfffffea800a87947 */ /* 0x000fea000383ffff */
.L_x_487:
[----:B-1----:R1:W2:Y:S02]  /*2d220*/  SYNCS.PHASECHK.TRANS64.TRYWAIT P2, [R11+URZ+0x33430], R8 ;  /* 0x033430080b0075a7 */ /* 0x0022a4000804017f */
[----:B--2---:R-:W-:Y:S05]  /*2d230*/  @!P2 NANOSLEEP.SYNCS 0x989680 ;  /* 0x009896800000a95d */ /* 0x004fea0003900000 */
[----:B------:R-:W2:Y:S02]  /*2d240*/  @!P2 SYNCS.PHASECHK.TRANS64 P2, [R11+URZ+0x33430], R8 ;  /* 0x033430080b00a5a7 */ /* 0x000ea4000804007f */
[----:B--2---:R-:W-:Y:S05]  /*2d250*/  @!P2 BRA `(.L_x_487) ;  /* 0xfffffffc00f0a947 */ /* 0x004fea000383ffff */
[----:B------:R-:W-:Y:S05]  /*2d260*/  BRA `(.L_x_486) ;  /* 0xfffffee400387947 */ /* 0x000fea000383ffff */
.L_x_491:
[----:B-1----:R1:W2:Y:S02]  /*2d270*/  SYNCS.PHASECHK.TRANS64.TRYWAIT P1, [R10+URZ+0x33450], R6 ;  /* 0x033450060a0075a7 */ /* 0x0022a4000802017f */
[----:B--2---:R-:W-:Y:S05]  /*2d280*/  @!P1 NANOSLEEP.SYNCS 0x989680 ;  /* 0x009896800000995d */ /* 0x004fea0003900000 */
[----:B------:R-:W2:Y:S02]  /*2d290*/  @!P1 SYNCS.PHASECHK.TRANS64 P1, [R10+URZ+0x33450], R6 ;  /* 0x033450060a0095a7 */ /* 0x000ea4000802007f */
[----:B--2---:R-:W-:Y:S05]  /*2d2a0*/  @!P1 BRA `(.L_x_491) ;  /* 0xfffffffc00f09947 */ /* 0x004fea000383ffff */
[----:B------:R-:W-:Y:S05]  /*2d2b0*/  BRA `(.L_x_488) ;  /* 0xfffffef400747947 */ /* 0x000fea000383ffff */
.L_x_497:
[----:B-1----:R1:W2:Y:S02]  /*2d2c0*/  SYNCS.PHASECHK.TRANS64.TRYWAIT P1, [R3+URZ+0x33450], R4 ;  /* 0x03345004030075a7 */ /* 0x0022a4000802017f */
[----:B--2---:R-:W-:Y:S05]  /*2d2d0*/  @!P1 NANOSLEEP.SYNCS 0x989680 ;  /* 0x009896800000995d */ /* 0x004fea0003900000 */
[----:B------:R-:W2:Y:S02]  /*2d2e0*/  @!P1 SYNCS.PHASECHK.TRANS64 P1, [R3+URZ+0x33450], R4 ;  /* 0x03345004030095a7 */ /* 0x000ea4000802007f */
[----:B--2---:R-:W-:Y:S05]  /*2d2f0*/  @!P1 BRA `(.L_x_497) ;  /* 0xfffffffc00f09947 */ /* 0x004fea000383ffff */
[----:B------:R-:W-:Y:S05]  /*2d300*/  BRA `(.L_x_496) ;  /* 0xffffff1800407947 */ /* 0x000fea000383ffff */
.L_x_501:
[----:B------:R-:W-:Y:S02]  /*2d310*/  SEL R110, R15, R112, P0 ;  /* 0x000000700f6e7207 */ /* 0x000fe40000000000 */
[----:B------:R-:W-:Y:S01]  /*2d320*/  SEL R62, R112, R15, P0 ;  /* 0x0000000f703e7207 */ /* 0x000fe20000000000 */
[----:B------:R-:W-:Y:S01]  /*2d330*/  IMAD.MOV.U32 R15, RZ, RZ, -0x1 ;  /* 0xffffffffff0f7424 */ /* 0x000fe200078e00ff */
[----:B------:R-:W-:Y:S02]  /*2d340*/  SEL R112, R12, R101, P0 ;  /* 0x000000650c707207 */ /* 0x000fe40000000000 */
[----:B------:R-:W-:Y:S01]  /*2d350*/  SEL R67, R101, R12, P0 ;  /* 0x0000000c65437207 */ /* 0x000fe20000000000 */
[----:B-----5:R-:W-:Y:S01]  /*2d360*/  IMAD.MOV.U32 R12, RZ, RZ, R36 ;  /* 0x000000ffff0c7224 */ /* 0x020fe200078e0024 */
[----:B------:R-:W-:Y:S02]  /*2d370*/  SEL R114, R116, R11, P0 ;  /* 0x0000000b74727207 */ /* 0x000fe40000000000 */
[----:B------:R-:W-:Y:S01]  /*2d380*/  SEL R78, R11, R116, P0 ;  /* 0x000000740b4e7207 */ /* 0x000fe20000000000 */
[----:B------:R-:W-:Y:S01]  /*2d390*/  IMAD.MOV.U32 R11, RZ, RZ, 0x1c1f ;  /* 0x00001c1fff0b7424 */ /* 0x000fe200078e00ff */
[----:B------:R-:W-:-:S02]  /*2d3a0*/  SEL R113, R33, R14, P0 ;  /* 0x0000000e21717207 */ /* 0x000fc40000000000 */
[----:B------:R-:W-:-:S07]  /*2d3b0*/  SEL R65, R14, R33, P0 ;  /* 0x000000210e417207 */ /* 0x000fce0000000000 */
[----:B0-----:R-:W-:Y:S05]  /*2d3c0*/  WARPSYNC.COLLECTIVE R15, `(.L_x_694) ;  /* 0x000000000f087348 */ /* 0x001fea0003c00000 */
[----:B------:R1:W2:Y:S02]  /*2d3d0*/  SHFL.IDX P6, R14, R13, R12, R11 ;  /* 0x0000000c0d0e7389 */ /* 0x0002a400000c000b */
[----:B012---:R-:W-:Y:S01]  /*2d3e0*/  ENDCOLLECTIVE ;  /* 0x000000000000791b */ /* 0x007fe20003800000 */
.L_x_694:
[----:B------:R-:W-:Y:S02]  /*2d3f0*/  SEL R111, R104, R32, P0 ;  /* 0x00000020686f7207 */ /* 0x000fe40000000000 */
[----:B------:R-:W-:Y:S02]  /*2d400*/  SEL R54, R32, R104, P0 ;  /* 0x0000006820367207 */ /* 0x000fe40000000000 */
[----:B------:R-:W-:Y:S02]  /*2d410*/  SEL R70, R97, R144, P0 ;  /* 0x0000009061467207 */ /* 0x000fe40000000000 */
[----:B------:R-:W-:Y:S02]  /*2d420*/  SEL R32, R144, R97, P0 ;  /* 0x0000006190207207 */ /* 0x000fe40000000000 */
[----:B------:R-:W-:Y:S02]  /*2d430*/  SEL R115, R85, R5, P0 ;  /* 0x0000000555737207 */ /* 0x000fe40000000000 */
[----:B------:R-:W-:-:S02]  /*2d440*/  SEL R5, R5, R85, P0 ;  /* 0x0000005505057207 */ /* 0x000fc40000000000 */
[----:B------:R-:W-:Y:S01]  /*2d450*/  SEL R85, R6, R134, P0 ;  /* 0x0000008606557207 */ /* 0x000fe20000000000 */
[----:B------:R-:W-:Y:S01]  /*2d460*/  IMAD.MOV.U32 R13, RZ, RZ, R3 ;  /* 0x000000ffff0d7224 */ /* 0x000fe200078e0003 */
[----:B------:R-:W-:Y:S02]  /*2d470*/  SEL R6, R134, R6, P0 ;  /* 0x0000000686067207 */ /* 0x000fe40000000000 */
[----:B------:R-:W-:Y:S02]  /*2d480*/  SEL R134, R126, R7, P0 ;  /* 0x000000077e867207 */ /* 0x000fe40000000000 */
[----:B------:R-:W-:Y:S02]  /*2d490*/  SEL R7, R7, R126, P0 ;  /* 0x0000007e07077207 */ /* 0x000fe40000000000 */
[----:B------:R-:W-:Y:S02]  /*2d4a0*/  SEL R126, R8, R133, P0 ;  /* 0x00000085087e7207 */ /* 0x000fe40000000000 */
[----:B------:R-:W-:Y:S01]  /*2d4b0*/  LOP3.LUT R75, R36, 0x2, RZ, 0x3c, !PT ;  /* 0x00000002244b7812 */ /* 0x000fe200078e3cff */
[----:B------:R-:W-:Y:S01]  /*2d4c0*/  IMAD.MOV.U32 R97, RZ, RZ, R14 ;  /* 0x000000ffff617224 */ /* 0x000fe200078e000e */
[----:B------:R-:W-:-:S07]  /*2d4d0*/  SEL R8, R133, R8, P0 ;  /* 0x0000000885087207 */ /* 0x000fce0000000000 */
[----:B------:R-:W-:Y:S05]  /*2d4e0*/  WARPSYNC.COLLECTIVE R15, `(.L_x_695) ;  /* 0x000000000f087348 */ /* 0x000fea0003c00000 */
[----:B------:R0:W1:Y:S02]  /*2d4f0*/  SHFL.IDX P6, R14, R13, R12, R11 ;  /* 0x0000000c0d0e7389 */ /* 0x00006400000c000b */
[----:B01----:R-:W-:Y:S01]  /*2d500*/  ENDCOLLECTIVE ;  /* 0x000000000000791b */ /* 0x003fe20003800000 */
.L_x_695:
        /* <DEDUP_REMOVED lines=8> */
[----:B------:R-:W-:Y:S01]  /*2d590*/  SEL R42, R42, R43, P0 ;  /* 0x0000002b2a2a7207 */ /* 0x000fe20000000000 */
[----:B------:R-:W-:Y:S01]  /*2d5a0*/  IMAD.MOV.U32 R12, RZ, RZ, R75 ;  /* 0x000000ffff0c7224 */ /* 0x000fe200078e004b */
[----:B------:R-:W-:Y:S02]  /*2d5b0*/  SEL R56, R60, R59, P0 ;  /* 0x0000003b3c387207 */ /* 0x000fe40000000000 */
[----:B------:R-:W-:Y:S02]  /*2d5c0*/  SEL R43, R59, R60, P0 ;  /* 0x0000003c3b2b7207 */ /* 0x000fe40000000000 */
[----:B------:R-:W-:Y:S02]  /*2d5d0*/  SEL R59, R57, R99, P0 ;  /* 0x00000063393b7207 */ /* 0x000fe40000000000 */
[----:B------:R-:W-:-:S02]  /*2d5e0*/  SEL R57, R99, R57, P0 ;  /* 0x0000003963397207 */ /* 0x000fc40000000000 */
[----:B------:R-:W-:-:S07]  /*2d5f0*/  MOV R99, R14 ;  /* 0x0000000e00637202 */ /* 0x000fce0000000f00 */
[----:B------:R-:W-:Y:S05]  /*2d600*/  WARPSYNC.COLLECTIVE R15, `(.L_x_696) ;  /* 0x000000000f087348 */ /* 0x000fea0003c00000 */
[----:B------:R0:W1:Y:S02]  /*2d610*/  SHFL.IDX P6, R14, R13, R12, R11 ;  /* 0x0000000c0d0e7389 */ /* 0x00006400000c000b */
[----:B01----:R-:W-:Y:S01]  /*2d620*/  ENDCOLLECTIVE ;  /* 0x000000000000791b */ /* 0x003fe20003800000 */
.L_x_696:
        /* <DEDUP_REMOVED lines=12> */
[----:B------:R-:W-:Y:S01]  /*2d6f0*/  SEL R4, R135, R4, P0 ;  /* 0x0000000487047207 */ /* 0x000fe20000000000 */
[----:B------:R-:W-:Y:S01]  /*2d700*/  IMAD.MOV.U32 R2, RZ, RZ, R14 ;  /* 0x000000ffff027224 */ /* 0x000fe200078e000e */
[----:B------:R-:W-:-:S07]  /*2d710*/  SEL R106, R45, R109, P0 ;  /* 0x0000006d2d6a7207 */ /* 0x000fce0000000000 */
[----:B------:R-:W-:Y:S05]  /*2d720*/  WARPSYNC.COLLECTIVE R15, `(.L_x_697) ;  /* 0x000000000f087348 */ /* 0x000fea0003c00000 */
[----:B------:R0:W1:Y:S02]  /*2d730*/  SHFL.IDX P6, R14, R13, R12, R11 ;  /* 0x0000000c0d0e7389 */ /* 0x00006400000c000b */
[----:B01----:R-:W-:Y:S01]  /*2d740*/  ENDCOLLECTIVE ;  /* 0x000000000000791b */ /* 0x003fe20003800000 */
.L_x_697:
        /* <DEDUP_REMOVED lines=19> */
.L_x_698:
        /* <DEDUP_REMOVED lines=17> */
.L_x_699:
        /* <DEDUP_REMOVED lines=19> */
.L_x_700:
        /* <DEDUP_REMOVED lines=18> */
.L_x_701:
[----:B------:R-:W-:Y:S02]  /*2dbe0*/  SEL R5, R89, R101, P0 ;  /* 0x0000006559057207 */ /* 0x000fe40000000000 */
[----:B------:R-:W-:Y:S01]  /*2dbf0*/  MOV R13, R134 ;  /* 0x00000086000d7202 */ /* 0x000fe20000000f00 */
[----:B------:R-:W-:Y:S02]  /*2dc00*/  IMAD.MOV.U32 R12, RZ, RZ, R36 ;  /* 0x000000ffff0c7224 */ /* 0x000fe400078e0024 */
[----:B------:R-:W-:-:S07]  /*2dc10*/  IMAD.MOV.U32 R103, RZ, RZ, R14 ;  /* 0x000000ffff677224 */ /* 0x000fce00078e000e */
[----:B------:R-:W-:Y:S05]  /*2dc20*/  WARPSYNC.COLLECTIVE R15, `(.L_x_702) ;  /* 0x000000000f087348 */ /* 0x000fea0003c00000 */
[----:B------:R0:W1:Y:S02]  /*2dc30*/  SHFL.IDX P6, R14, R13, R12, R11 ;  /* 0x0000000c0d0e7389 */ /* 0x00006400000c000b */
[----:B01----:R-:W-:Y:S01]  /*2dc40*/  ENDCOLLECTIVE ;  /* 0x000000000000791b */ /* 0x003fe20003800000 */
.L_x_702:
[----:B------:R-:W-:Y:S02]  /*2dc50*/  IMAD.MOV.U32 R13, RZ, RZ, R85 ;  /* 0x000000ffff0d7224 */ /* 0x000fe400078e0055 */
[----:B------:R-:W-:-:S07]  /*2dc60*/  IMAD.MOV.U32 R84, RZ, RZ, R14 ;  /* 0x000000ffff547224 */ /* 0x000fce00078e000e */
[----:B------:R-:W-:Y:S05]  /*2dc70*/  WARPSYNC.COLLECTIVE R15, `(.L_x_703) ;  /* 0x000000000f087348 */ /* 0x000fea0003c00000 */
[----:B------:R0:W1:Y:S02]  /*2dc80*/  SHFL.IDX P6, R14, R13, R12, R11 ;  /* 0x0000000c0d0e7389 */ /* 0x00006400000c000b */
[----:B01----:R-:W-:Y:S01]  /*2dc90*/  ENDCOLLECTIVE ;  /* 0x000000000000791b */ /* 0x003fe20003800000 */
.L_x_703:
[----:B------:R-:W-:Y:S01]  /*2dca0*/  IMAD.MOV.U32 R13, RZ, RZ, R7 ;  /* 0x000000ffff0d7224 */ /* 0x000fe200078e0007 */
[----:B------:R-:W-:Y:S01]  /*2dcb0*/  SEL R7, R87, R103, P0 ;  /* 0x0000006757077207 */ /* 0x000fe20000000000 */
[----:B------:R-:W-:Y:S02]  /*2dcc0*/  IMAD.MOV.U32 R12, RZ, RZ, R75 ;  /* 0x000000ffff0c7224 */ /* 0x000fe400078e004b */
[----:B------:R-:W-:-:S07]  /*2dcd0*/  IMAD.MOV.U32 R86, RZ, RZ, R14 ;  /* 0x000000ffff567224 */ /* 0x000fce00078e000e */
[----:B------:R-:W-:Y:S05]  /*2dce0*/  WARPSYNC.COLLECTIVE R15, `(.L_x_704) ;  /* 0x000000000f087348 */ /* 0x000fea0003c00000 */
[----:B------:R0:W1:Y:S02]  /*2dcf0*/  SHFL.IDX P6, R14, R13, R12, R11 ;  /* 0x0000000c0d0e7389 */ /* 0x00006400000c000b */
[----:B01----:R-:W-:Y:S01]  /*2dd00*/  ENDCOLLECTIVE ;  /* 0x000000000000791b */ /* 0x003fe20003800000 */
.L_x_704:
[----:B------:R-:W-:Y:S02]  /*2dd10*/  MOV R13, R6 ;  /* 0x00000006000d7202 */ /* 0x000fe40000000f00 */
[----:B------:R-:W-:Y:S01]  /*2dd20*/  SEL R6, R101, R89, P0 ;  /* 0x0000005965067207 */ /* 0x000fe20000000000 */
[----:B------:R-:W-:-:S07]  /*2dd30*/  IMAD.MOV.U32 R134, RZ, RZ, R14 ;  /* 0x000000ffff867224 */ /* 0x000fce00078e000e */
[----:B------:R-:W-:Y:S05]  /*2dd40*/  WARPSYNC.COLLECTIVE R15, `(.L_x_705) ;  /* 0x000000000f087348 */ /* 0x000fea0003c00000 */
[----:B------:R0:W1:Y:S02]  /*2dd50*/  SHFL.IDX P6, R14, R13, R12, R11 ;  /* 0x0000000c0d0e7389 */ /* 0x00006400000c000b */
[----:B01----:R-:W-:Y:S01]  /*2dd60*/  ENDCOLLECTIVE ;  /* 0x000000000000791b */ /* 0x003fe20003800000 */
.L_x_705:
[----:B------:R-:W-:Y:S02]  /*2dd70*/  IMAD.MOV.U32 R13, RZ, RZ, R133 ;  /* 0x000000ffff0d7224 */ /* 0x000fe400078e0085 */
[----:B------:R-:W-:Y:S02]  /*2dd80*/  IMAD.MOV.U32 R12, RZ, RZ, R36 ;  /* 0x000000ffff0c7224 */ /* 0x000fe400078e0024 */
[----:B------:R-:W-:-:S07]  /*2dd90*/  IMAD.MOV.U32 R136, RZ, RZ, R14 ;  /* 0x000000ffff887224 */ /* 0x000fce00078e000e */
[----:B------:R-:W-:Y:S05]  /*2dda0*/  WARPSYNC.COLLECTIVE R15, `(.L_x_706) ;  /* 0x000000000f087348 */ /* 0x000fea0003c00000 */
[----:B------:R0:W1:Y:S02]  /*2ddb0*/  SHFL.IDX P6, R14, R13, R12, R11 ;  /* 0x0000000c0d0e7389 */ /* 0x00006400000c000b */
[----:B01----:R-:W-:Y:S01]  /*2ddc0*/  ENDCOLLECTIVE ;  /* 0x000000000000791b */ /* 0x003fe20003800000 */
.L_x_706:
[----:B------:R-:W-:Y:S02]  /*2ddd0*/  SEL R85, R86, R136, P0 ;  /* 0x0000008856557207 */ /* 0x000fe40000000000 */
[----:B------:R-:W-:Y:S01]  /*2dde0*/  SEL R86, R136, R86, P0 ;  /* 0x0000005688567207 */ /* 0x000fe20000000000 */
[----:B------:R-:W-:Y:S02]  /*2ddf0*/  IMAD.MOV.U32 R13, RZ, RZ, R126 ;  /* 0x000000ffff0d7224 */ /* 0x000fe400078e007e */
[----:B------:R-:W-:-:S07]  /*2de00*/  IMAD.MOV.U32 R88, RZ, RZ, R14 ;  /* 0x000000ffff587224 */ /* 0x000fce00078e000e */
[----:B------:R-:W-:Y:S05]  /*2de10*/  WARPSYNC.COLLECTIVE R15, `(.L_x_707) ;  /* 0x000000000f087348 */ /* 0x000fea0003c00000 */
[----:B------:R0:W1:Y:S02]  /*2de20*/  SHFL.IDX P6, R14, R13, R12, R11 ;  /* 0x0000000c0d0e7389 */ /* 0x00006400000c000b */
[----:B01----:R-:W-:Y:S01]  /*2de30*/  ENDCOLLECTIVE ;  /* 0x000000000000791b */ /* 0x003fe20003800000 */
.L_x_707:
[----:B------:R-:W-:Y:S01]  /*2de40*/  IMAD.MOV.U32 R13, RZ, RZ, R9 ;  /* 0x000000ffff0d7224 */ /* 0x000fe200078e0009 */
[----:B------:R-:W-:Y:S02]  /*2de50*/  MOV R12, R75 ;  /* 0x0000004b000c7202 */ /* 0x000fe40000000f00 */
[----:B------:R-:W-:Y:S02]  /*2de60*/  SEL R9, R84, R134, P0 ;  /* 0x0000008654097207 */ /* 0x000fe40000000000 */
[----:B------:R-:W-:Y:S01]  /*2de70*/  SEL R84, R134, R84, P0 ;  /* 0x0000005486547207 */ /* 0x000fe20000000000 */
[----:B------:R-:W-:-:S07]  /*2de80*/  IMAD.MOV.U32 R96, RZ, RZ, R14 ;  /* 0x000000ffff607224 */ /* 0x000fce00078e000e */
[----:B------:R-:W-:Y:S05]  /*2de90*/  WARPSYNC.COLLECTIVE R15, `(.L_x_708) ;  /* 0x000000000f087348 */ /* 0x000fea0003c00000 */
[----:B------:R0:W1:Y:S02]  /*2dea0*/  SHFL.IDX P6, R14, R13, R12, R11 ;  /* 0x0000000c0d0e7389 */ /* 0x00006400000c000b */
[----:B01----:R-:W-:Y:S01]  /*2deb0*/  ENDCOLLECTIVE ;  /* 0x000000000000791b */ /* 0x003fe20003800000 */
.L_x_708:
[----:B------:R-:W-:Y:S01]  /*2dec0*/  IMAD.MOV.U32 R13, RZ, RZ, R8 ;  /* 0x000000ffff0d7224 */ /* 0x000fe200078e0008 */
[----:B------:R-:W-:Y:S01]  /*2ded0*/  SEL R8, R103, R87, P0 ;  /* 0x0000005767087207 */ /* 0x000fe20000000000 */
[----:B------:R-:W-:-:S07]  /*2dee0*/  IMAD.MOV.U32 R137, RZ, RZ, R14 ;  /* 0x000000ffff897224 */ /* 0x000fce00078e000e */
[----:B------:R-:W-:Y:S05]  /*2def0*/  WARPSYNC.COLLECTIVE R15, `(.L_x_709) ;  /* 0x000000000f087348 */ /* 0x000fea0003c00000 */
[----:B------:R0:W1:Y:S02]  /*2df00*/  SHFL.IDX P6, R14, R13, R12, R11 ;  /* 0x0000000c0d0e7389 */ /* 0x00006400000c000b */
[----:B01----:R-:W-:Y:S01]  /*2df10*/  ENDCOLLECTIVE ;  /* 0x000000000000791b */ /* 0x003fe20003800000 */
.L_x_709:
[----:B------:R-:W-:Y:S02]  /*2df20*/  SEL R87, R88, R137, P0 ;  /* 0x0000008958577207 */ /* 0x000fe40000000000 */
[----:B------:R-:W-:Y:S01]  /*2df30*/  SEL R88, R137, R88, P0 ;  /* 0x0000005889587207 */ /* 0x000fe20000000000 */
[----:B------:R-:W-:Y:S02]  /*2df40*/  IMAD.MOV.U32 R13, RZ, RZ, R131 ;  /* 0x000000ffff0d7224 */ /* 0x000fe400078e0083 */
[----:B------:R-:W-:Y:S02]  /*2df50*/  IMAD.MOV.U32 R12, RZ, RZ, R36 ;  /* 0x000000ffff0c7224 */ /* 0x000fe400078e0024 */
[----:B------:R-:W-:-:S07]  /*2df60*/  IMAD.MOV.U32 R138, RZ, RZ, R14 ;  /* 0x000000ffff8a7224 */ /* 0x000fce00078e000e */
[----:B------:R-:W-:Y:S05]  /*2df70*/  WARPSYNC.COLLECTIVE R15, `(.L_x_710) ;  /* 0x000000000f087348 */ /* 0x000fea0003c00000 */
[----:B------:R0:W1:Y:S02]  /*2df80*/  SHFL.IDX P6, R14, R13, R12, R11 ;  /* 0x0000000c0d0e7389 */ /* 0x00006400000c000b */
[----:B01----:R-:W-:Y:S01]  /*2df90*/  ENDCOLLECTIVE ;  /* 0x000000000000791b */ /* 0x003fe20003800000 */
.L_x_710:
[----:B------:R-:W-:Y:S02]  /*2dfa0*/  SEL R89, R96, R138, P0 ;  /* 0x0000008a60597207 */ /* 0x000fe40000000000 */
[----:B------:R-:W-:Y:S01]  /*2dfb0*/  SEL R96, R138, R96, P0 ;  /* 0x000000608a607207 */ /* 0x000fe20000000000 */
[----:B------:R-:W-:Y:S02]  /*2dfc0*/  IMAD.MOV.U32 R13, RZ, RZ, R125 ;  /* 0x000000ffff0d7224 */ /* 0x000fe400078e007d */
[----:B------:R-:W-:-:S07]  /*2dfd0*/  IMAD.MOV.U32 R98, RZ, RZ, R14 ;  /* 0x000000ffff627224 */ /* 0x000fce00078e000e */
[----:B------:R-:W-:Y:S05]  /*2dfe0*/  WARPSYNC.COLLECTIVE R15, `(.L_x_711) ;  /* 0x000000000f087348 */ /* 0x000fea0003c00000 */
[----:B------:R0:W1:Y:S02]  /*2dff0*/  SHFL.IDX P6, R14, R13, R12, R11 ;  /* 0x0000000c0d0e7389 */ /* 0x00006400000c000b */
[----:B01----:R-:W-:Y:S01]  /*2e000*/  ENDCOLLECTIVE ;  /* 0x000000000000791b */ /* 0x003fe20003800000 */
.L_x_711:
[----:B------:R-:W-:Y:S02]  /*2e010*/  IMAD.MOV.U32 R13, RZ, RZ, R66 ;  /* 0x000000ffff0d7224 */ /* 0x000fe400078e0042 */
[----:B------:R-:W-:Y:S01]  /*2e020*/  IMAD.MOV.U32 R12, RZ, RZ, R75 ;  /* 0x000000ffff0c7224 */ /* 0x000fe200078e004b */
[----:B------:R-:W-:-:S07]  /*2e030*/  MOV R100, R14 ;  /* 0x0000000e00647202 */ /* 0x000fce0000000f00 */
[----:B------:R-:W-:Y:S05]  /*2e040*/  WARPSYNC.COLLECTIVE R15, `(.L_x_712) ;  /* 0x000000000f087348 */ /* 0x000fea0003c00000 */
[----:B------:R0:W1:Y:S02]  /*2e050*/  SHFL.IDX P6, R14, R13, R12, R11 ;  /* 0x0000000c0d0e7389 */ /* 0x00006400000c000b */
[----:B01----:R-:W-:Y:S01]  /*2e060*/  ENDCOLLECTIVE ;  /* 0x000000000000791b */ /* 0x003fe20003800000 */
.L_x_712:
[----:B------:R-:W-:Y:S02]  /*2e070*/  IMAD.MOV.U32 R13, RZ, RZ, R63 ;  /* 0x000000ffff0d7224 */ /* 0x000fe400078e003f */
[----:B------:R-:W-:-:S07]  /*2e080*/  IMAD.MOV.U32 R66, RZ, RZ, R14 ;  /* 0x000000ffff427224 */ /* 0x000fce00078e000e */
[----:B------:R-:W-:Y:S05]  /*2e090*/  WARPSYNC.COLLECTIVE R15, `(.L_x_713) ;  /* 0x000000000f087348 */ /* 0x000fea0003c00000 */
[----:B------:R0:W1:Y:S02]  /*2e0a0*/  SHFL.IDX P6, R14, R13, R12, R11 ;  /* 0x0000000c0d0e7389 */ /* 0x00006400000c000b */
[----:B01----:R-:W-:Y:S01]  /*2e0b0*/  ENDCOLLECTIVE ;  /* 0x000000000000791b */ /* 0x003fe20003800000 */
.L_x_713:
        /* <DEDUP_REMOVED lines=8> */
.L_x_714:
[----:B------:R-:W-:Y:S02]  /*2e140*/  SEL R99, R100, R63, P0 ;  /* 0x0000003f64637207 */ /* 0x000fe40000000000 */
[----:B------:R-:W-:Y:S01]  /*2e150*/  SEL R100, R63, R100, P0 ;  /* 0x000000643f647207 */ /* 0x000fe20000000000 */
[----:B------:R-:W-:Y:S01]  /*2e160*/  IMAD.MOV.U32 R13, RZ, RZ, R127 ;  /* 0x000000ffff0d7224 */ /* 0x000fe200078e007f */
[----:B------:R-:W-:-:S07]  /*2e170*/  MOV R102, R14 ;  /* 0x0000000e00667202 */ /* 0x000fce0000000f00 */
[----:B------:R-:W-:Y:S05]  /*2e180*/  WARPSYNC.COLLECTIVE R15, `(.L_x_715) ;  /* 0x000000000f087348 */ /* 0x000fea0003c00000 */
[----:B------:R0:W1:Y:S02]  /*2e190*/  SHFL.IDX P6, R14, R13, R12, R11 ;  /* 0x0000000c0d0e7389 */ /* 0x00006400000c000b */
[----:B01----:R-:W-:Y:S01]  /*2e1a0*/  ENDCOLLECTIVE ;  /* 0x000000000000791b */ /* 0x003fe20003800000 */
.L_x_715:
[----:B------:R-:W-:Y:S02]  /*2e1b0*/  IMAD.MOV.U32 R13, RZ, RZ, R79 ;  /* 0x000000ffff0d7224 */ /* 0x000fe400078e004f */
[----:B------:R-:W-:Y:S02]  /*2e1c0*/  IMAD.MOV.U32 R12, RZ, RZ, R75 ;  /* 0x000000ffff0c7224 */ /* 0x000fe400078e004b */
[----:B------:R-:W-:-:S07]  /*2e1d0*/  IMAD.MOV.U32 R104, RZ, RZ, R14 ;  /* 0x000000ffff687224 */ /* 0x000fce00078e000e */
[----:B------:R-:W-:Y:S05]  /*2e1e0*/  WARPSYNC.COLLECTIVE R15, `(.L_x_716) ;  /* 0x000000000f087348 */ /* 0x000fea0003c00000 */
[----:B------:R0:W1:Y:S02]  /*2e1f0*/  SHFL.IDX P6, R14, R13, R12, R11 ;  /* 0x0000000c0d0e7389 */ /* 0x00006400000c000b */
[----:B01----:R-:W-:Y:S01]  /*2e200*/  ENDCOLLECTIVE ;  /* 0x000000000000791b */ /* 0x003fe20003800000 */
.L_x_716:
[----:B------:R-:W-:Y:S02]  /*2e210*/  IMAD.MOV.U32 R13, RZ, RZ, R68 ;  /* 0x000000ffff0d7224 */ /* 0x000fe400078e0044 */
[----:B------:R-:W-:-:S07]  /*2e220*/  IMAD.MOV.U32 R79, RZ, RZ, R14 ;  /* 0x000000ffff4f7224 */ /* 0x000fce00078e000e */
[----:B------:R-:W-:Y:S05]  /*2e230*/  WARPSYNC.COLLECTIVE R15, `(.L_x_717) ;  /* 0x000000000f087348 */ /* 0x000fea0003c00000 */
[----:B------:R0:W1:Y:S02]  /*2e240*/  SHFL.IDX P6, R14, R13, R12, R11 ;  /* 0x0000000c0d0e7389 */ /* 0x00006400000c000b */
[----:B01----:R-:W-:Y:S01]  /*2e250*/  ENDCOLLECTIVE ;  /* 0x000000000000791b */ /* 0x003fe20003800000 */
.L_x_717:
[----:B------:R-:W-:Y:S02]  /*2e260*/  SEL R101, R102, R79, P0 ;  /* 0x0000004f66657207 */ /* 0x000fe40000000000 */
[----:B------:R-:W-:Y:S02]  /*2e270*/  SEL R102, R79, R102, P0 ;  /* 0x000000664f667207 */ /* 0x000fe40000000000 */
[----:B------:R-:W-:Y:S01]  /*2e280*/  MOV R13, R27 ;  /* 0x0000001b000d7202 */ /* 0x000fe20000000f00 */
[----:B------:R-:W-:Y:S02]  /*2e290*/  IMAD.MOV.U32 R12, RZ, RZ, R36 ;  /* 0x000000ffff0c7224 */ /* 0x000fe400078e0024 */
[----:B------:R-:W-:-:S05]  /*2e2a0*/  IMAD.MOV.U32 R11, RZ, RZ, R14 ;  /* 0x000000ffff0b7224 */ /* 0x000fca00078e000e */
[----:B------:R-:W-:Y:S02]  /*2e2b0*/  SEL R103, R104, R11, P0 ;  /* 0x0000000b68677207 */ /* 0x000fe40000000000 */
[----:B------:R-:W-:Y:S01]  /*2e2c0*/  SEL R104, R11, R104, P0 ;  /* 0x000000680b687207 */ /* 0x000fe20000000000 */
[----:B------:R-:W-:-:S07]  /*2e2d0*/  IMAD.MOV.U32 R11, RZ, RZ, 0x1c1f ;  /* 0x00001c1fff0b7424 */ /* 0x000fce00078e00ff */
[----:B------:R-:W-:Y:S05]  /*2e2e0*/  WARPSYNC.COLLECTIVE R15, `(.L_x_718) ;  /* 0x000000000f087348 */ /* 0x000fea0003c00000 */
[----:B------:R0:W1:Y:S02]  /*2e2f0*/  SHFL.IDX P6, R14, R13, R12, R11 ;  /* 0x0000000c0d0e7389 */ /* 0x00006400000c000b */
[----:B01----:R-:W-:Y:S01]  /*2e300*/  ENDCOLLECTIVE ;  /* 0x000000000000791b */ /* 0x003fe20003800000 */
.L_x_718:
[----:B------:R-:W-:Y:S02]  /*2e310*/  IMAD.MOV.U32 R13, RZ, RZ, R24 ;  /* 0x000000ffff0d7224 */ /* 0x000fe400078e0018 */
[----:B------:R-:W-:-:S07]  /*2e320*/  IMAD.MOV.U32 R27, RZ, RZ, R14 ;  /* 0x000000ffff1b7224 */ /* 0x000fce00078e000e */
[----:B------:R-:W-:Y:S05]  /*2e330*/  WARPSYNC.COLLECTIVE R15, `(.L_x_719) ;  /* 0x000000000f087348 */ /* 0x000fea0003c00000 */
[----:B------:R0:W1:Y:S02]  /*2e340*/  SHFL.IDX P6, R14, R13, R12, R11 ;  /* 0x0000000c0d0e7389 */ /* 0x00006400000c000b */
[----:B01----:R-:W-:Y:S01]  /*2e350*/  ENDCOLLECTIVE ;  /* 0x000000000000791b */ /* 0x003fe20003800000 */
.L_x_719:
[----:B------:R-:W-:Y:S02]  /*2e360*/  IMAD.MOV.U32 R13, RZ, RZ, R20 ;  /* 0x000000ffff0d7224 */ /* 0x000fe400078e0014 */
[----:B------:R-:W-:Y:S02]  /*2e370*/  IMAD.MOV.U32 R12, RZ, RZ, R75 ;  /* 0x000000ffff0c7224 */ /* 0x000fe400078e004b */
[----:B------:R-:W-:-:S07]  /*2e380*/  IMAD.MOV.U32 R24, RZ, RZ, R14 ;  /* 0x000000ffff187224 */ /* 0x000fce00078e000e */
[----:B------:R-:W-:Y:S05]  /*2e390*/  WARPSYNC.COLLECTIVE R15, `(.L_x_720) ;  /* 0x000000000f087348 */ /* 0x000fea0003c00000 */
[----:B------:R0:W1:Y:S02]  /*2e3a0*/  SHFL.IDX P6, R14, R13, R12, R11 ;  /* 0x0000000c0d0e7389 */ /* 0x00006400000c000b */
[----:B01----:R-:W-:Y:S01]  /*2e3b0*/  ENDCOLLECTIVE ;  /* 0x000000000000791b */ /* 0x003fe20003800000 */
.L_x_720:
[----:B------:R-:W-:Y:S01]  /*2e3c0*/  IMAD.MOV.U32 R13, RZ, RZ, R10 ;  /* 0x000000ffff0d7224 */ /* 0x000fe200078e000a */
[----:B------:R-:W-:-:S07]  /*2e3d0*/  MOV R20, R14 ;  /* 0x0000000e00147202 */ /* 0x000fce0000000f00 */
[----:B------:R-:W-:Y:S05]  /*2e3e0*/  WARPSYNC.COLLECTIVE R15, `(.L_x_721) ;  /* 0x000000000f087348 */ /* 0x000fea0003c00000 */
[----:B------:R0:W1:Y:S02]  /*2e3f0*/  SHFL.IDX P6, R14, R13, R12, R11 ;  /* 0x0000000c0d0e7389 */ /* 0x00006400000c000b */
[----:B01----:R-:W-:Y:S01]  /*2e400*/  ENDCOLLECTIVE ;  /* 0x000000000000791b */ /* 0x003fe20003800000 */
.L_x_721:
        /* <DEDUP_REMOVED lines=8> */
.L_x_722:
[----:B------:R-:W-:Y:S02]  /*2e490*/  IMAD.MOV.U32 R13, RZ, RZ, R105 ;  /* 0x000000ffff0d7224 */ /* 0x000fe400078e0069 */
[----:B------:R-:W-:-:S07]  /*2e4a0*/  IMAD.MOV.U32 R132, RZ, RZ, R14 ;  /* 0x000000ffff847224 */ /* 0x000fce00078e000e */
[----:B------:R-:W-:Y:S05]  /*2e4b0*/  WARPSYNC.COLLECTIVE R15, `(.L_x_723) ;  /* 0x000000000f087348 */ /* 0x000fea0003c00000 */
[----:B------:R0:W1:Y:S02]  /*2e4c0*/  SHFL.IDX P6, R14, R13, R12, R11 ;  /* 0x0000000c0d0e7389 */ /* 0x00006400000c000b */
[----:B01----:R-:W-:Y:S01]  /*2e4d0*/  ENDCOLLECTIVE ;  /* 0x000000000000791b */ /* 0x003fe20003800000 */
.L_x_723:
[----:B------:R-:W-:Y:S01]  /*2e4e0*/  MOV R13, R25 ;  /* 0x00000019000d7202 */ /* 0x000fe20000000f00 */
[----:B------:R-:W-:Y:S02]  /*2e4f0*/  IMAD.MOV.U32 R12, RZ, RZ, R75 ;  /* 0x000000ffff0c7224 */ /* 0x000fe400078e004b */
[----:B------:R-:W-:-:S07]  /*2e500*/  IMAD.MOV.U32 R118, RZ, RZ, R14 ;  /* 0x000000ffff767224 */ /* 0x000fce00078e000e */
[----:B------:R-:W-:Y:S05]  /*2e510*/  WARPSYNC.COLLECTIVE R15, `(.L_x_724) ;  /* 0x000000000f087348 */ /* 0x000fea0003c00000 */
[----:B------:R0:W1:Y:S02]  /*2e520*/  SHFL.IDX P6, R14, R13, R12, R11 ;  /* 0x0000000c0d0e7389 */ /* 0x00006400000c000b */
[----:B01----:R-:W-:Y:S01]  /*2e530*/  ENDCOLLECTIVE ;  /* 0x000000000000791b */ /* 0x003fe20003800000 */
.L_x_724:
[----:B------:R-:W-:Y:S01]  /*2e540*/  IMAD.MOV.U32 R13, RZ, RZ, R21 ;  /* 0x000000ffff0d7224 */ /* 0x000fe200078e0015 */
[----:B------:R-:W-:Y:S02]  /*2e550*/  SEL R21, R24, R68, P0 ;  /* 0x0000004418157207 */ /* 0x000fe40000000000 */
[----:B------:R-:W-:Y:S01]  /*2e560*/  SEL R24, R68, R24, P0 ;  /* 0x0000001844187207 */ /* 0x000fe20000000000 */
[----:B------:R-:W-:-:S07]  /*2e570*/  IMAD.MOV.U32 R139, RZ, RZ, R14 ;  /* 0x000000ffff8b7224 */ /* 0x000fce00078e000e */
[----:B------:R-:W-:Y:S05]  /*2e580*/  WARPSYNC.COLLECTIVE R15, `(.L_x_725) ;  /* 0x000000000f087348 */ /* 0x000fea0003c00000 */
[----:B------:R0:W1:Y:S02]  /*2e590*/  SHFL.IDX P6, R14, R13, R12, R11 ;  /* 0x0000000c0d0e7389 */ /* 0x00006400000c000b */
[----:B01----:R-:W-:Y:S01]  /*2e5a0*/  ENDCOLLECTIVE ;  /* 0x000000000000791b */ /* 0x003fe20003800000 */
.L_x_725:
[----:B------:R-:W-:Y:S01]  /*2e5b0*/  SEL R25, R132, R139, P0 ;  /* 0x0000008b84197207 */ /* 0x000fe20000000000 */
[----:B------:R-:W-:Y:S02]  /*2e5c0*/  IMAD.MOV.U32 R13, RZ, RZ, R109 ;  /* 0x000000ffff0d7224 */ /* 0x000fe400078e006d */
[----:B------:R-:W-:Y:S02]  /*2e5d0*/  IMAD.MOV.U32 R12, RZ, RZ, R36 ;  /* 0x000000ffff0c7224 */ /* 0x000fe400078e0024 */
[----:B------:R-:W-:-:S07]  /*2e5e0*/  IMAD.MOV.U32 R140, RZ, RZ, R14 ;  /* 0x000000ffff8c7224 */ /* 0x000fce00078e000e */
[----:B------:R-:W-:Y:S05]  /*2e5f0*/  WARPSYNC.COLLECTIVE R15, `(.L_x_726) ;  /* 0x000000000f087348 */ /* 0x000fea0003c00000 */
[----:B------:R0:W1:Y:S02]  /*2e600*/  SHFL.IDX P6, R14, R13, R12, R11 ;  /* 0x0000000c0d0e7389 */ /* 0x00006400000c000b */
[----:B01----:R-:W-:Y:S01]  /*2e610*/  ENDCOLLECTIVE ;  /* 0x000000000000791b */ /* 0x003fe20003800000 */
.L_x_726:
[----:B------:R-:W-:Y:S02]  /*2e620*/  SEL R27, R118, R140, P0 ;  /* 0x0000008c761b7207 */ /* 0x000fe40000000000 */
[----:B------:R-:W-:Y:S01]  /*2e630*/  MOV R13, R106 ;  /* 0x0000006a000d7202 */ /* 0x000fe20000000f00 */
[----:B------:R-:W-:-:S07]  /*2e640*/  IMAD.MOV.U32 R105, RZ, RZ, R14 ;  /* 0x000000ffff697224 */ /* 0x000fce00078e000e */
[----:B------:R-:W-:Y:S05]  /*2e650*/  WARPSYNC.COLLECTIVE R15, `(.L_x_727) ;  /* 0x000000000f087348 */ /* 0x000fea0003c00000 */
[----:B------:R0:W1:Y:S02]  /*2e660*/  SHFL.IDX P6, R14, R13, R12, R11 ;  /* 0x0000000c0d0e7389 */ /* 0x00006400000c000b */
[----:B01----:R-:W-:Y:S01]  /*2e670*/  ENDCOLLECTIVE ;  /* 0x000000000000791b */ /* 0x003fe20003800000 */
.L_x_727:
[----:B------:R-:W-:Y:S01]  /*2e680*/  IMAD.MOV.U32 R13, RZ, RZ, R28 ;  /* 0x000000ffff0d7224 */ /* 0x000fe200078e001c */
[----:B------:R-:W-:Y:S01]  /*2e690*/  SEL R28, R140, R118, P0 ;  /* 0x000000768c1c7207 */ /* 0x000fe20000000000 */
[----:B------:R-:W-:Y:S02]  /*2e6a0*/  IMAD.MOV.U32 R12, RZ, RZ, R75 ;  /* 0x000000ffff0c7224 */ /* 0x000fe400078e004b */
[----:B------:R-:W-:-:S07]  /*2e6b0*/  IMAD.MOV.U32 R107, RZ, RZ, R14 ;  /* 0x000000ffff6b7224 */ /* 0x000fce00078e000e */
[----:B------:R-:W-:Y:S05]  /*2e6c0*/  WARPSYNC.COLLECTIVE R15, `(.L_x_728) ;  /* 0x000000000f087348 */ /* 0x000fea0003c00000 */
[----:B------:R0:W1:Y:S02]  /*2e6d0*/  SHFL.IDX P6, R14, R13, R12, R11 ;  /* 0x0000000c0d0e7389 */ /* 0x00006400000c000b */
[----:B01----:R-:W-:Y:S01]  /*2e6e0*/  ENDCOLLECTIVE ;  /* 0x000000000000791b */ /* 0x003fe20003800000 */
.L_x_728:
[----:B------:R-:W-:Y:S01]  /*2e6f0*/  IMAD.MOV.U32 R13, RZ, RZ, R26 ;  /* 0x000000ffff0d7224 */ /* 0x000fe200078e001a */
[----:B------:R-:W-:Y:S01]  /*2e700*/  SEL R26, R139, R132, P0 ;  /* 0x000000848b1a7207 */ /* 0x000fe20000000000 */
[----:B------:R-:W-:-:S07]  /*2e710*/  IMAD.MOV.U32 R141, RZ, RZ, R14 ;  /* 0x000000ffff8d7224 */ /* 0x000fce00078e000e */
[----:B------:R-:W-:Y:S05]  /*2e720*/  WARPSYNC.COLLECTIVE R15, `(.L_x_729) ;  /* 0x000000000f087348 */ /* 0x000fea0003c00000 */
[----:B------:R0:W1:Y:S02]  /*2e730*/  SHFL.IDX P6, R14, R13, R12, R11 ;  /* 0x0000000c0d0e7389 */ /* 0x00006400000c000b */
[----:B01----:R-:W-:Y:S01]  /*2e740*/  ENDCOLLECTIVE ;  /* 0x000000000000791b */ /* 0x003fe20003800000 */
.L_x_729:
[----:B------:R-:W-:Y:S01]  /*2e750*/  IMAD.MOV.U32 R13, RZ, RZ, R111 ;  /* 0x000000ffff0d7224 */ /* 0x000fe200078e006f */
[----:B------:R-:W-:Y:S01]  /*2e760*/  MOV R12, R36 ;  /* 0x00000024000c7202 */ /* 0x000fe20000000f00 */
[----:B------:R-:W-:-:S07]  /*2e770*/  IMAD.MOV.U32 R142, RZ, RZ, R14 ;  /* 0x000000ffff8e7224 */ /* 0x000fce00078e000e */
[----:B------:R-:W-:Y:S05]  /*2e780*/  WARPSYNC.COLLECTIVE R15, `(.L_x_730) ;  /* 0x000000000f087348 */ /* 0x000fea0003c00000 */
[----:B------:R0:W1:Y:S02]  /*2e790*/  SHFL.IDX P6, R14, R13, R12, R11 ;  /* 0x0000000c0d0e7389 */ /* 0x00006400000c000b */
[----:B01----:R-:W-:Y:S01]  /*2e7a0*/  ENDCOLLECTIVE ;  /* 0x000000000000791b */ /* 0x003fe20003800000 */
.L_x_730:
[----:B------:R-:W-:Y:S02]  /*2e7b0*/  SEL R106, R107, R142, P0 ;  /* 0x0000008e6b6a7207 */ /* 0x000fe40000000000 */
[----:B------:R-:W-:Y:S01]  /*2e7c0*/  SEL R107, R142, R107, P0 ;  /* 0x0000006b8e6b7207 */ /* 0x000fe20000000000 */
[----:B------:R-:W-:Y:S02]  /*2e7d0*/  IMAD.MOV.U32 R13, RZ, RZ, R108 ;  /* 0x000000ffff0d7224 */ /* 0x000fe400078e006c */
[----:B------:R-:W-:-:S07]  /*2e7e0*/  IMAD.MOV.U32 R109, RZ, RZ, R14 ;  /* 0x000000ffff6d7224 */ /* 0x000fce00078e000e */
[----:B------:R-:W-:Y:S05]  /*2e7f0*/  WARPSYNC.COLLECTIVE R15, `(.L_x_731) ;  /* 0x000000000f087348 */ /* 0x000fea0003c00000 */
[----:B------:R0:W1:Y:S02]  /*2e800*/  SHFL.IDX P6, R14, R13, R12, R11 ;  /* 0x0000000c0d0e7389 */ /* 0x00006400000c000b */
[----:B01----:R-:W-:Y:S01]  /*2e810*/  ENDCOLLECTIVE ;  /* 0x000000000000791b */ /* 0x003fe20003800000 */
.L_x_731:
[----:B------:R-:W-:Y:S02]  /*2e820*/  IMAD.MOV.U32 R13, RZ, RZ, R54 ;  /* 0x000000ffff0d7224 */ /* 0x000fe400078e0036 */
[----:B------:R-:W-:Y:S02]  /*2e830*/  IMAD.MOV.U32 R12, RZ, RZ, R75 ;  /* 0x000000ffff0c7224 */ /* 0x000fe400078e004b */
[----:B------:R-:W-:-:S07]  /*2e840*/  IMAD.MOV.U32 R116, RZ, RZ, R14 ;  /* 0x000000ffff747224 */ /* 0x000fce00078e000e */
[----:B------:R-:W-:Y:S05]  /*2e850*/  WARPSYNC.COLLECTIVE R15, `(.L_x_732) ;  /* 0x000000000f087348 */ /* 0x000fea0003c00000 */
[----:B------:R0:W1:Y:S02]  /*2e860*/  SHFL.IDX P6, R14, R13, R12, R11 ;  /* 0x0000000c0d0e7389 */ /* 0x00006400000c000b */
[----:B01----:R-:W-:Y:S01]  /*2e870*/  ENDCOLLECTIVE ;  /* 0x000000000000791b */ /* 0x003fe20003800000 */
.L_x_732:
[----:B------:R-:W-:Y:S01]  /*2e880*/  IMAD.MOV.U32 R13, RZ, RZ, R29 ;  /* 0x000000ffff0d7224 */ /* 0x000fe200078e001d */
[----:B------:R-:W-:Y:S02]  /*2e890*/  SEL R29, R105, R141, P0 ;  /* 0x0000008d691d7207 */ /* 0x000fe40000000000 */
[----:B------:R-:W-:Y:S01]  /*2e8a0*/  SEL R105, R141, R105, P0 ;  /* 0x000000698d697207 */ /* 0x000fe20000000000 */
[----:B------:R-:W-:-:S07]  /*2e8b0*/  IMAD.MOV.U32 R54, RZ, RZ, R14 ;  /* 0x000000ffff367224 */ /* 0x000fce00078e000e */
[----:B------:R-:W-:Y:S05]  /*2e8c0*/  WARPSYNC.COLLECTIVE R15, `(.L_x_733) ;  /* 0x000000000f087348 */ /* 0x000fea0003c00000 */
[----:B------:R0:W1:Y:S02]  /*2e8d0*/  SHFL.IDX P6, R14, R13, R12, R11 ;  /* 0x0000000c0d0e7389 */ /* 0x00006400000c000b */
[----:B01----:R-:W-:Y:S01]  /*2e8e0*/  ENDCOLLECTIVE ;  /* 0x000000000000791b */ /* 0x003fe20003800000 */
.L_x_733:
[----:B------:R-:W-:Y:S02]  /*2e8f0*/  SEL R108, R109, R54, P0 ;  /* 0x000000366d6c7207 */ /* 0x000fe40000000000 */
[----:B------:R-:W-:Y:S01]  /*2e900*/  SEL R109, R54, R109, P0 ;  /* 0x0000006d366d7207 */ /* 0x000fe20000000000 */
[----:B------:R-:W-:Y:S02]  /*2e910*/  IMAD.MOV.U32 R13, RZ, RZ, R113 ;  /* 0x000000ffff0d7224 */ /* 0x000fe400078e0071 */
[----:B------:R-:W-:Y:S01]  /*2e920*/  IMAD.MOV.U32 R12, RZ, RZ, R36 ;  /* 0x000000ffff0c7224 */ /* 0x000fe200078e0024 */
[----:B------:R-:W-:-:S07]  /*2e930*/  MOV R111, R14 ;  /* 0x0000000e006f7202 */ /* 0x000fce0000000f00 */
[----:B------:R-:W-:Y:S05]  /*2e940*/  WARPSYNC.COLLECTIVE R15, `(.L_x_734) ;  /* 0x000000000f087348 */ /* 0x000fea0003c00000 */
[----:B------:R0:W1:Y:S02]  /*2e950*/  SHFL.IDX P6, R14, R13, R12, R11 ;  /* 0x0000000c0d0e7389 */ /* 0x00006400000c000b */
[----:B01----:R-:W-:Y:S01]  /*2e960*/  ENDCOLLECTIVE ;  /* 0x000000000000791b */ /* 0x003fe20003800000 */
.L_x_734:
[----:B------:R-:W-:Y:S01]  /*2e970*/  IMAD.MOV.U32 R13, RZ, RZ, R110 ;  /* 0x000000ffff0d7224 */ /* 0x000fe200078e006e */
[----:B------:R-:W-:Y:S02]  /*2e980*/  SEL R110, R116, R111, P0 ;  /* 0x0000006f746e7207 */ /* 0x000fe40000000000 */
[----:B------:R-:W-:Y:S01]  /*2e990*/  SEL R111, R111, R116, P0 ;  /* 0x000000746f6f7207 */ /* 0x000fe20000000000 */
[----:B------:R-:W-:-:S07]  /*2e9a0*/  IMAD.MOV.U32 R113, RZ, RZ, R14 ;  /* 0x000000ffff717224 */ /* 0x000fce00078e000e */
[----:B------:R-:W-:Y:S05]  /*2e9b0*/  WARPSYNC.COLLECTIVE R15, `(.L_x_735) ;  /* 0x000000000f087348 */ /* 0x000fea0003c00000 */
[----:B------:R0:W1:Y:S02]  /*2e9c0*/  SHFL.IDX P6, R14, R13, R12, R11 ;  /* 0x0000000c0d0e7389 */ /* 0x00006400000c000b */
[----:B01----:R-:W-:Y:S01]  /*2e9d0*/  ENDCOLLECTIVE ;  /* 0x000000000000791b */ /* 0x003fe20003800000 */
.L_x_735:
[----:B------:R-:W-:Y:S02]  /*2e9e0*/  IMAD.MOV.U32 R13, RZ, RZ, R65 ;  /* 0x000000ffff0d7224 */ /* 0x000fe400078e0041 */
[----:B------:R-:W-:Y:S02]  /*2e9f0*/  IMAD.MOV.U32 R12, RZ, RZ, R75 ;  /* 0x000000ffff0c7224 */ /* 0x000fe400078e004b */
[----:B------:R-:W-:-:S07]  /*2ea00*/  IMAD.MOV.U32 R115, RZ, RZ, R14 ;  /* 0x000000ffff737224 */ /* 0x000fce00078e000e */
[----:B------:R-:W-:Y:S05]  /*2ea10*/  WARPSYNC.COLLECTIVE R15, `(.L_x_736) ;  /* 0x000000000f087348 */ /* 0x000fea0003c00000 */
[----:B------:R0:W1:Y:S02]  /*2ea20*/  SHFL.IDX P6, R14, R13, R12, R11 ;  /* 0x0000000c0d0e7389 */ /* 0x00006400000c000b */
[----:B01----:R-:W-:Y:S01]  /*2ea30*/  ENDCOLLECTIVE ;  /* 0x000000000000791b */ /* 0x003fe20003800000 */
.L_x_736:
[----:B------:R-:W-:Y:S01]  /*2ea40*/  IMAD.MOV.U32 R13, RZ, RZ, R62 ;  /* 0x000000ffff0d7224 */ /* 0x000fe200078e003e */
[----:B------:R-:W-:-:S07]  /*2ea50*/  MOV R65, R14 ;  /* 0x0000000e00417202 */ /* 0x000fce0000000f00 */
[----:B------:R-:W-:Y:S05]  /*2ea60*/  WARPSYNC.COLLECTIVE R15, `(.L_x_737) ;  /* 0x000000000f087348 */ /* 0x000fea0003c00000 */
[----:B------:R0:W1:Y:S02]  /*2ea70*/  SHFL.IDX P6, R14, R13, R12, R11 ;  /* 0x0000000c0d0e7389 */ /* 0x00006400000c000b */
[----:B01----:R-:W-:Y:S01]  /*2ea80*/  ENDCOLLECTIVE ;  /* 0x000000000000791b */ /* 0x003fe20003800000 */
.L_x_737:
[----:B------:R-:W-:Y:S02]  /*2ea90*/  IMAD.MOV.U32 R13, RZ, RZ, R114 ;  /* 0x000000ffff0d7224 */ /* 0x000fe400078e0072 */
[----:B------:R-:W-:Y:S02]  /*2eaa0*/  IMAD.MOV.U32 R12, RZ, RZ, R36 ;  /* 0x000000ffff0c7224 */ /* 0x000fe400078e0024 */
[----:B------:R-:W-:-:S07]  /*2eab0*/  IMAD.MOV.U32 R62, RZ, RZ, R14 ;  /* 0x000000ffff3e7224 */ /* 0x000fce00078e000e */
[----:B------:R-:W-:Y:S05]  /*2eac0*/  WARPSYNC.COLLECTIVE R15, `(.L_x_738) ;  /* 0x000000000f087348 */ /* 0x000fea0003c00000 */
[----:B------:R0:W1:Y:S02]  /*2ead0*/  SHFL.IDX P6, R14, R13, R12, R11 ;  /* 0x0000000c0d0e7389 */ /* 0x00006400000c000b */
[----:B01----:R-:W-:Y:S01]  /*2eae0*/  ENDCOLLECTIVE ;  /* 0x000000000000791b */ /* 0x003fe20003800000 */
.L_x_738:
[----:B------:R-:W-:Y:S02]  /*2eaf0*/  SEL R114, R115, R62, P0 ;  /* 0x0000003e73727207 */ /* 0x000fe40000000000 */
[----:B------:R-:W-:Y:S01]  /*2eb00*/  SEL R115, R62, R115, P0 ;  /* 0x000000733e737207 */ /* 0x000fe20000000000 */
[----:B------:R-:W-:Y:S01]  /*2eb10*/  IMAD.MOV.U32 R13, RZ, RZ, R112 ;  /* 0x000000ffff0d7224 */ /* 0x000fe200078e0070 */
[----:B------:R-:W-:Y:S02]  /*2eb20*/  SEL R112, R113, R65, P0 ;  /* 0x0000004171707207 */ /* 0x000fe40000000000 */
[----:B------:R-:W-:Y:S01]  /*2eb30*/  SEL R113, R65, R113, P0 ;  /* 0x0000007141717207 */ /* 0x000fe20000000000 */
[----:B------:R-:W-:-:S07]  /*2eb40*/  IMAD.MOV.U32 R117, RZ, RZ, R14 ;  /* 0x000000ffff757224 */ /* 0x000fce00078e000e */
[----:B------:R-:W-:Y:S05]  /*2eb50*/  WARPSYNC.COLLECTIVE R15, `(.L_x_739) ;  /* 0x000000000f087348 */ /* 0x000fea0003c00000 */
[----:B------:R0:W1:Y:S02]  /*2eb60*/  SHFL.IDX P6, R14, R13, R12, R11 ;  /* 0x0000000c0d0e7389 */ /* 0x00006400000c000b */
[----:B01----:R-:W-:Y:S01]  /*2eb70*/  ENDCOLLECTIVE ;  /* 0x000000000000791b */ /* 0x003fe20003800000 */
.L_x_739:
[----:B------:R-:W-:Y:S01]  /*2eb80*/  MOV R13, R78 ;  /* 0x0000004e000d7202 */ /* 0x000fe20000000f00 */
[----:B------:R-:W-:Y:S02]  /*2eb90*/  IMAD.MOV.U32 R12, RZ, RZ, R75 ;  /* 0x000000ffff0c7224 */ /* 0x000fe400078e004b */
[----:B------:R-:W-:-:S07]  /*2eba0*/  IMAD.MOV.U32 R119, RZ, RZ, R14 ;  /* 0x000000ffff777224 */ /* 0x000fce00078e000e */
[----:B------:R-:W-:Y:S05]  /*2ebb0*/  WARPSYNC.COLLECTIVE R15, `(.L_x_740) ;  /* 0x000000000f087348 */ /* 0x000fea0003c00000 */
[----:B------:R0:W1:Y:S02]  /*2ebc0*/  SHFL.IDX P6, R14, R13, R12, R11 ;  /* 0x0000000c0d0e7389 */ /* 0x00006400000c000b */
[----:B01----:R-:W-:Y:S01]  /*2ebd0*/  ENDCOLLECTIVE ;  /* 0x000000000000791b */ /* 0x003fe20003800000 */
.L_x_740:
[----:B------:R-:W-:Y:S02]  /*2ebe0*/  IMAD.MOV.U32 R13, RZ, RZ, R67 ;  /* 0x000000ffff0d7224 */ /* 0x000fe400078e0043 */
[----:B------:R-:W-:-:S07]  /*2ebf0*/  IMAD.MOV.U32 R78, RZ, RZ, R14 ;  /* 0x000000ffff4e7224 */ /* 0x000fce00078e000e */
[----:B------:R-:W-:Y:S05]  /*2ec00*/  WARPSYNC.COLLECTIVE R15, `(.L_x_741) ;  /* 0x000000000f087348 */ /* 0x000fea0003c00000 */
[----:B------:R0:W1:Y:S02]  /*2ec10*/  SHFL.IDX P6, R14, R13, R12, R11 ;  /* 0x0000000c0d0e7389 */ /* 0x00006400000c000b */
[----:B01----:R-:W-:Y:S01]  /*2ec20*/  ENDCOLLECTIVE ;  /* 0x000000000000791b */ /* 0x003fe20003800000 */
.L_x_741:
[----:B------:R-:W-:Y:S02]  /*2ec30*/  SEL R116, R117, R78, P0 ;  /* 0x0000004e75747207 */ /* 0x000fe40000000000 */
[----:B------:R-:W-:Y:S01]  /*2ec40*/  SEL R117, R78, R117, P0 ;  /* 0x000000754e757207 */ /* 0x000fe20000000000 */
[----:B------:R-:W-:Y:S02]  /*2ec50*/  IMAD.MOV.U32 R13, RZ, RZ, R44 ;  /* 0x000000ffff0d7224 */ /* 0x000fe400078e002c */
[----:B------:R-:W-:-:S05]  /*2ec60*/  IMAD.MOV.U32 R12, RZ, RZ, R14 ;  /* 0x000000ffff0c7224 */ /* 0x000fca00078e000e */
[----:B------:R-:W-:Y:S02]  /*2ec70*/  SEL R118, R119, R12, P0 ;  /* 0x0000000c77767207 */ /* 0x000fe40000000000 */
[----:B------:R-:W-:Y:S01]  /*2ec80*/  SEL R119, R12, R119, P0 ;  /* 0x000000770c777207 */ /* 0x000fe20000000000 */
[----:B------:R-:W-:-:S07]  /*2ec90*/  IMAD.MOV.U32 R12, RZ, RZ, R36 ;  /* 0x000000ffff0c7224 */ /* 0x000fce00078e0024 */
[----:B------:R-:W-:Y:S05]  /*2eca0*/  WARPSYNC.COLLECTIVE R15, `(.L_x_742) ;  /* 0x000000000f087348 */ /* 0x000fea0003c00000 */
[----:B------:R0:W1:Y:S02]  /*2ecb0*/  SHFL.IDX P6, R14, R13, R12, R11 ;  /* 0x0000000c0d0e7389 */ /* 0x00006400000c000b */
[----:B01----:R-:W-:Y:S01]  /*2ecc0*/  ENDCOLLECTIVE ;  /* 0x000000000000791b */ /* 0x003fe20003800000 */
.L_x_742:
[----:B------:R-:W-:Y:S01]  /*2ecd0*/  MOV R13, R33 ;  /* 0x00000021000d7202 */ /* 0x000fe20000000f00 */
[----:B------:R-:W-:-:S07]  /*2ece0*/  IMAD.MOV.U32 R130, RZ, RZ, R14 ;  /* 0x000000ffff827224 */ /* 0x000fce00078e000e */
[----:B------:R-:W-:Y:S05]  /*2ecf0*/  WARPSYNC.COLLECTIVE R15, `(.L_x_743) ;  /* 0x000000000f087348 */ /* 0x000fea0003c00000 */
[----:B------:R0:W1:Y:S02]  /*2ed00*/  SHFL.IDX P6, R14, R13, R12, R11 ;  /* 0x0000000c0d0e7389 */ /* 0x00006400000c000b */
[----:B01----:R-:W-:Y:S01]  /*2ed10*/  ENDCOLLECTIVE ;  /* 0x000000000000791b */ /* 0x003fe20003800000 */
.L_x_743:
[----:B------:R-:W-:Y:S02]  /*2ed20*/  IMAD.MOV.U32 R13, RZ, RZ, R31 ;  /* 0x000000ffff0d7224 */ /* 0x000fe400078e001f */
[----:B------:R-:W-:Y:S02]  /*2ed30*/  IMAD.MOV.U32 R12, RZ, RZ, R75 ;  /* 0x000000ffff0c7224 */ /* 0x000fe400078e004b */
[----:B------:R-:W-:-:S07]  /*2ed40*/  IMAD.MOV.U32 R33, RZ, RZ, R14 ;  /* 0x000000ffff217224 */ /* 0x000fce00078e000e */
[----:B------:R-:W-:Y:S05]  /*2ed50*/  WARPSYNC.COLLECTIVE R15, `(.L_x_744) ;  /* 0x000000000f087348 */ /* 0x000fea0003c00000 */
[----:B------:R0:W1:Y:S02]  /*2ed60*/  SHFL.IDX P6, R14, R13, R12, R11 ;  /* 0x0000000c0d0e7389 */ /* 0x00006400000c000b */
[----:B01----:R-:W-:Y:S01]  /*2ed70*/  ENDCOLLECTIVE ;  /* 0x000000000000791b */ /* 0x003fe20003800000 */
.L_x_744:
[----:B------:R-:W-:Y:S02]  /*2ed80*/  IMAD.MOV.U32 R13, RZ, RZ, R30 ;  /* 0x000000ffff0d7224 */ /* 0x000fe400078e001e */
[----:B------:R-:W-:-:S07]  /*2ed90*/  IMAD.MOV.U32 R31, RZ, RZ, R14 ;  /* 0x000000ffff1f7224 */ /* 0x000fce00078e000e */
[----:B------:R-:W-:Y:S05]  /*2eda0*/  WARPSYNC.COLLECTIVE R15, `(.L_x_745) ;  /* 0x000000000f087348 */ /* 0x000fea0003c00000 */
[----:B------:R0:W1:Y:S02]  /*2edb0*/  SHFL.IDX P6, R14, R13, R12, R11 ;  /* 0x0000000c0d0e7389 */ /* 0x00006400000c000b */
[----:B01----:R-:W-:Y:S01]  /*2edc0*/  ENDCOLLECTIVE ;  /* 0x000000000000791b */ /* 0x003fe20003800000 */
.L_x_745:
[----:B------:R-:W-:Y:S02]  /*2edd0*/  SEL R30, R130, R31, P0 ;  /* 0x0000001f821e7207 */ /* 0x000fe40000000000 */
[----:B------:R-:W-:Y:S01]  /*2ede0*/  SEL R31, R31, R130, P0 ;  /* 0x000000821f1f7207 */ /* 0x000fe20000000000 */
[----:B------:R-:W-:Y:S01]  /*2edf0*/  IMAD.MOV.U32 R13, RZ, RZ, R81 ;  /* 0x000000ffff0d7224 */ /* 0x000fe200078e0051 */
[----:B------:R-:W-:Y:S01]  /*2ee00*/  MOV R12, R36 ;  /* 0x00000024000c7202 */ /* 0x000fe20000000f00 */
[----:B------:R-:W-:-:S07]  /*2ee10*/  IMAD.MOV.U32 R67, RZ, RZ, R14 ;  /* 0x000000ffff437224 */ /* 0x000fce00078e000e */
[----:B------:R-:W-:Y:S05]  /*2ee20*/  WARPSYNC.COLLECTIVE R15, `(.L_x_746) ;  /* 0x000000000f087348 */ /* 0x000fea0003c00000 */
[----:B------:R0:W1:Y:S02]  /*2ee30*/  SHFL.IDX P6, R14, R13, R12, R11 ;  /* 0x0000000c0d0e7389 */ /* 0x00006400000c000b */
[----:B01----:R-:W-:Y:S01]  /*2ee40*/  ENDCOLLECTIVE ;  /* 0x000000000000791b */ /* 0x003fe20003800000 */
.L_x_746:
[----:B------:R-:W-:Y:S02]  /*2ee50*/  IMAD.MOV.U32 R13, RZ, RZ, R70 ;  /* 0x000000ffff0d7224 */ /* 0x000fe400078e0046 */
[----:B------:R-:W-:-:S07]  /*2ee60*/  IMAD.MOV.U32 R125, RZ, RZ, R14 ;  /* 0x000000ffff7d7224 */ /* 0x000fce00078e000e */
[----:B------:R-:W-:Y:S05]  /*2ee70*/  WARPSYNC.COLLECTIVE R15, `(.L_x_747) ;  /* 0x000000000f087348 */ /* 0x000fea0003c00000 */
[----:B------:R0:W1:Y:S02]  /*2ee80*/  SHFL.IDX P6, R14, R13, R12, R11 ;  /* 0x0000000c0d0e7389 */ /* 0x00006400000c000b */
[----:B01----:R-:W-:Y:S01]  /*2ee90*/  ENDCOLLECTIVE ;  /* 0x000000000000791b */ /* 0x003fe20003800000 */
.L_x_747:
[----:B------:R-:W-:Y:S02]  /*2eea0*/  IMAD.MOV.U32 R13, RZ, RZ, R34 ;  /* 0x000000ffff0d7224 */ /* 0x000fe400078e0022 */
[----:B------:R-:W-:Y:S02]  /*2eeb0*/  IMAD.MOV.U32 R12, RZ, RZ, R75 ;  /* 0x000000ffff0c7224 */ /* 0x000fe400078e004b */
[----:B------:R-:W-:-:S07]  /*2eec0*/  IMAD.MOV.U32 R127, RZ, RZ, R14 ;  /* 0x000000ffff7f7224 */ /* 0x000fce00078e000e */
[----:B------:R-:W-:Y:S05]  /*2eed0*/  WARPSYNC.COLLECTIVE R15, `(.L_x_748) ;  /* 0x000000000f087348 */ /* 0x000fea0003c00000 */
[----:B------:R0:W1:Y:S02]  /*2eee0*/  SHFL.IDX P6, R14, R13, R12, R11 ;  /* 0x0000000c0d0e7389 */ /* 0x00006400000c000b */
[----:B01----:R-:W-:Y:S01]  /*2eef0*/  ENDCOLLECTIVE ;  /* 0x000000000000791b */ /* 0x003fe20003800000 */
.L_x_748:
[----:B------:R-:W-:Y:S01]  /*2ef00*/  IMAD.MOV.U32 R13, RZ, RZ, R32 ;  /* 0x000000ffff0d7224 */ /* 0x000fe200078e0020 */
[----:B------:R-:W-:Y:S02]  /*2ef10*/  SEL R32, R33, R67, P0 ;  /* 0x0000004321207207 */ /* 0x000fe40000000000 */
[----:B------:R-:W-:Y:S01]  /*2ef20*/  SEL R33, R67, R33, P0 ;  /* 0x0000002143217207 */ /* 0x000fe20000000000 */
[----:B------:R-:W-:-:S07]  /*2ef30*/  IMAD.MOV.U32 R143, RZ, RZ, R14 ;  /* 0x000000ffff8f7224 */ /* 0x000fce00078e000e */
[----:B------:R-:W-:Y:S05]  /*2ef40*/  WARPSYNC.COLLECTIVE R15, `(.L_x_749) ;  /* 0x000000000f087348 */ /* 0x000fea0003c00000 */
[----:B------:R0:W1:Y:S02]  /*2ef50*/  SHFL.IDX P6, R14, R13, R12, R11 ;  /* 0x0000000c0d0e7389 */ /* 0x00006400000c000b */
[----:B01----:R-:W-:Y:S01]  /*2ef60*/  ENDCOLLECTIVE ;  /* 0x000000000000791b */ /* 0x003fe20003800000 */
.L_x_749:
[----:B------:R-:W-:Y:S01]  /*2ef70*/  SEL R34, R125, R143, P0 ;  /* 0x0000008f7d227207 */ /* 0x000fe20000000000 */
[----:B------:R-:W-:Y:S02]  /*2ef80*/  IMAD.MOV.U32 R13, RZ, RZ, R83 ;  /* 0x000000ffff0d7224 */ /* 0x000fe400078e0053 */
[----:B------:R-:W-:Y:S01]  /*2ef90*/  IMAD.MOV.U32 R12, RZ, RZ, R36 ;  /* 0x000000ffff0c7224 */ /* 0x000fe200078e0024 */
[----:B------:R-:W-:-:S07]  /*2efa0*/  MOV R144, R14 ;  /* 0x0000000e00907202 */ /* 0x000fce0000000f00 */
[----:B------:R-:W-:Y:S05]  /*2efb0*/  WARPSYNC.COLLECTIVE R15, `(.L_x_750) ;  /* 0x000000000f087348 */ /* 0x000fea0003c00000 */
[----:B------:R0:W1:Y:S02]  /*2efc0*/  SHFL.IDX P6, R14, R13, R12, R11 ;  /* 0x0000000c0d0e7389 */ /* 0x00006400000c000b */
[----:B01----:R-:W-:Y:S01]  /*2efd0*/  ENDCOLLECTIVE ;  /* 0x000000000000791b */ /* 0x003fe20003800000 */
.L_x_750:
[----:B------:R-:W-:Y:S02]  /*2efe0*/  IMAD.MOV.U32 R13, RZ, RZ, R80 ;  /* 0x000000ffff0d7224 */ /* 0x000fe400078e0050 */
[----:B------:R-:W-:-:S07]  /*2eff0*/  IMAD.MOV.U32 R83, RZ, RZ, R14 ;  /* 0x000000ffff537224 */ /* 0x000fce00078e000e */
[----:B------:R-:W-:Y:S05]  /*2f000*/  WARPSYNC.COLLECTIVE R15, `(.L_x_751) ;  /* 0x000000000f087348 */ /* 0x000fea0003c00000 */
[----:B------:R0:W1:Y:S02]  /*2f010*/  SHFL.IDX P6, R14, R13, R12, R11 ;  /* 0x0000000c0d0e7389 */ /* 0x00006400000c000b */
[----:B01----:R-:W-:Y:S01]  /*2f020*/  ENDCOLLECTIVE ;  /* 0x000000000000791b */ /* 0x003fe20003800000 */
.L_x_751:
[----:B------:R-:W-:Y:S02]  /*2f030*/  IMAD.MOV.U32 R13, RZ, RZ, R48 ;  /* 0x000000ffff0d7224 */ /* 0x000fe400078e0030 */
[----:B------:R-:W-:Y:S02]  /*2f040*/  IMAD.MOV.U32 R12, RZ, RZ, R75 ;  /* 0x000000ffff0c7224 */ /* 0x000fe400078e004b */
[----:B------:R-:W-:-:S07]  /*2f050*/  IMAD.MOV.U32 R123, RZ, RZ, R14 ;  /* 0x000000ffff7b7224 */ /* 0x000fce00078e000e */
[----:B------:R-:W-:Y:S05]  /*2f060*/  WARPSYNC.COLLECTIVE R15, `(.L_x_752) ;  /* 0x000000000f087348 */ /* 0x000fea0003c00000 */
[----:B------:R0:W1:Y:S02]  /*2f070*/  SHFL.IDX P6, R14, R13, R12, R11 ;  /* 0x0000000c0d0e7389 */ /* 0x00006400000c000b */
[----:B01----:R-:W-:Y:S01]  /*2f080*/  ENDCOLLECTIVE ;  /* 0x000000000000791b */ /* 0x003fe20003800000 */
.L_x_752:
[----:B------:R-:W-:Y:S01]  /*2f090*/  IMAD.MOV.U32 R13, RZ, RZ, R35 ;  /* 0x000000ffff0d7224 */ /* 0x000fe200078e0023 */
[----:B------:R-:W-:Y:S02]  /*2f0a0*/  SEL R35, R143, R125, P0 ;  /* 0x0000007d8f237207 */ /* 0x000fe40000000000 */
[----:B------:R-:W-:-:S07]  /*2f0b0*/  MOV R48, R14 ;  /* 0x0000000e00307202 */ /* 0x000fce0000000f00 */
[----:B------:R-:W-:Y:S05]  /*2f0c0*/  WARPSYNC.COLLECTIVE R15, `(.L_x_753) ;  /* 0x000000000f087348 */ /* 0x000fea0003c00000 */
[----:B------:R0:W1:Y:S02]  /*2f0d0*/  SHFL.IDX P6, R14, R13, R12, R11 ;  /* 0x0000000c0d0e7389 */ /* 0x00006400000c000b */
[----:B01----:R-:W-:Y:S01]  /*2f0e0*/  ENDCOLLECTIVE ;  /* 0x000000000000791b */ /* 0x003fe20003800000 */
.L_x_753:
[----:B------:R-:W-:Y:S01]  /*2f0f0*/  SEL R54, R83, R48, P0 ;  /* 0x0000003053367207 */ /* 0x000fe20000000000 */
[----:B------:R-:W-:Y:S02]  /*2f100*/  IMAD.MOV.U32 R13, RZ, RZ, R93 ;  /* 0x000000ffff0d7224 */ /* 0x000fe400078e005d */
[----:B------:R-:W-:Y:S02]  /*2f110*/  IMAD.MOV.U32 R12, RZ, RZ, R36 ;  /* 0x000000ffff0c7224 */ /* 0x000fe400078e0024 */
[----:B------:R-:W-:-:S07]  /*2f120*/  IMAD.MOV.U32 R145, RZ, RZ, R14 ;  /* 0x000000ffff917224 */ /* 0x000fce00078e000e */
[----:B------:R-:W-:Y:S05]  /*2f130*/  WARPSYNC.COLLECTIVE R15, `(.L_x_754) ;  /* 0x000000000f087348 */ /* 0x000fea0003c00000 */
[----:B------:R0:W1:Y:S02]  /*2f140*/  SHFL.IDX P6, R14, R13, R12, R11 ;  /* 0x0000000c0d0e7389 */ /* 0x00006400000c000b */
[----:B01----:R-:W-:Y:S01]  /*2f150*/  ENDCOLLECTIVE ;  /* 0x000000000000791b */ /* 0x003fe20003800000 */
.L_x_754:
[----:B------:R-:W-:Y:S01]  /*2f160*/  SEL R65, R145, R123, P0 ;  /* 0x0000007b91417207 */ /* 0x000fe20000000000 */
[----:B------:R-:W-:Y:S02]  /*2f170*/  IMAD.MOV.U32 R13, RZ, RZ, R82 ;  /* 0x000000ffff0d7224 */ /* 0x000fe400078e0052 */
[----:B------:R-:W-:-:S07]  /*2f180*/  IMAD.MOV.U32 R93, RZ, RZ, R14 ;  /* 0x000000ffff5d7224 */ /* 0x000fce00078e000e */
[----:B------:R-:W-:Y:S05]  /*2f190*/  WARPSYNC.COLLECTIVE R15, `(.L_x_755) ;  /* 0x000000000f087348 */ /* 0x000fea0003c00000 */
[----:B------:R0:W1:Y:S02]  /*2f1a0*/  SHFL.IDX P6, R14, R13, R12, R11 ;  /* 0x0000000c0d0e7389 */ /* 0x00006400000c000b */
[----:B01----:R-:W-:Y:S01]  /*2f1b0*/  ENDCOLLECTIVE ;  /* 0x000000000000791b */ /* 0x003fe20003800000 */
.L_x_755:
[----:B------:R-:W-:Y:S01]  /*2f1c0*/  MOV R13, R53 ;  /* 0x00000035000d7202 */ /* 0x000fe20000000f00 */
[----:B------:R-:W-:Y:S01]  /*2f1d0*/  IMAD.MOV.U32 R12, RZ, RZ, R75 ;  /* 0x000000ffff0c7224 */ /* 0x000fe200078e004b */
[----:B------:R-:W-:Y:S01]  /*2f1e0*/  SEL R53, R144, R127, P0 ;  /* 0x0000007f90357207 */ /* 0x000fe20000000000 */
[----:B------:R-:W-:-:S07]  /*2f1f0*/  IMAD.MOV.U32 R81, RZ, RZ, R14 ;  /* 0x000000ffff517224 */ /* 0x000fce00078e000e */
[----:B------:R-:W-:Y:S05]  /*2f200*/  WARPSYNC.COLLECTIVE R15, `(.L_x_756) ;  /* 0x000000000f087348 */ /* 0x000fea0003c00000 */
[----:B------:R0:W1:Y:S02]  /*2f210*/  SHFL.IDX P6, R14, R13, R12, R11 ;  /* 0x0000000c0d0e7389 */ /* 0x00006400000c000b */
[----:B01----:R-:W-:Y:S01]  /*2f220*/  ENDCOLLECTIVE ;  /* 0x000000000000791b */ /* 0x003fe20003800000 */
.L_x_756:
[----:B------:R-:W-:Y:S02]  /*2f230*/  IMAD.MOV.U32 R13, RZ, RZ, R49 ;  /* 0x000000ffff0d7224 */ /* 0x000fe400078e0031 */
[----:B------:R-:W-:-:S07]  /*2f240*/  IMAD.MOV.U32 R146, RZ, RZ, R14 ;  /* 0x000000ffff927224 */ /* 0x000fce00078e000e */
[----:B------:R-:W-:Y:S05]  /*2f250*/  WARPSYNC.COLLECTIVE R15, `(.L_x_757) ;  /* 0x000000000f087348 */ /* 0x000fea0003c00000 */
[----:B------:R0:W1:Y:S02]  /*2f260*/  SHFL.IDX P6, R14, R13, R12, R11 ;  /* 0x0000000c0d0e7389 */ /* 0x00006400000c000b */
[----:B01----:R-:W-:Y:S01]  /*2f270*/  ENDCOLLECTIVE ;  /* 0x000000000000791b */ /* 0x003fe20003800000 */
.L_x_757:
        /* <DEDUP_REMOVED lines=8> */
.L_x_758:
[----:B------:R-:W-:Y:S02]  /*2f300*/  SEL R68, R81, R49, P0 ;  /* 0x0000003151447207 */ /* 0x000fe40000000000 */
[----:B------:R-:W-:Y:S01]  /*2f310*/  MOV R13, R92 ;  /* 0x0000005c000d7202 */ /* 0x000fe20000000f00 */
[----:B------:R-:W-:-:S07]  /*2f320*/  IMAD.MOV.U32 R124, RZ, RZ, R14 ;  /* 0x000000ffff7c7224 */ /* 0x000fce00078e000e */
[----:B------:R-:W-:Y:S05]  /*2f330*/  WARPSYNC.COLLECTIVE R15, `(.L_x_759) ;  /* 0x000000000f087348 */ /* 0x000fea0003c00000 */
[----:B------:R0:W1:Y:S02]  /*2f340*/  SHFL.IDX P6, R14, R13, R12, R11 ;  /* 0x0000000c0d0e7389 */ /* 0x00006400000c000b */
[----:B01----:R-:W-:Y:S01]  /*2f350*/  ENDCOLLECTIVE ;  /* 0x000000000000791b */ /* 0x003fe20003800000 */
.L_x_759:
[----:B------:R-:W-:Y:S01]  /*2f360*/  IMAD.MOV.U32 R13, RZ, RZ, R64 ;  /* 0x000000ffff0d7224 */ /* 0x000fe200078e0040 */
[----:B------:R-:W-:Y:S01]  /*2f370*/  SEL R64, R123, R145, P0 ;  /* 0x000000917b407207 */ /* 0x000fe20000000000 */
[----:B------:R-:W-:Y:S02]  /*2f380*/  IMAD.MOV.U32 R12, RZ, RZ, R75 ;  /* 0x000000ffff0c7224 */ /* 0x000fe400078e004b */
[----:B------:R-:W-:-:S07]  /*2f390*/  IMAD.MOV.U32 R126, RZ, RZ, R14 ;  /* 0x000000ffff7e7224 */ /* 0x000fce00078e000e */
[----:B------:R-:W-:Y:S05]  /*2f3a0*/  WARPSYNC.COLLECTIVE R15, `(.L_x_760) ;  /* 0x000000000f087348 */ /* 0x000fea0003c00000 */
[----:B------:R0:W1:Y:S02]  /*2f3b0*/  SHFL.IDX P6, R14, R13, R12, R11 ;  /* 0x0000000c0d0e7389 */ /* 0x00006400000c000b */
[----:B01----:R-:W-:Y:S01]  /*2f3c0*/  ENDCOLLECTIVE ;  /* 0x000000000000791b */ /* 0x003fe20003800000 */
.L_x_760:
[----:B------:R-:W-:Y:S01]  /*2f3d0*/  IMAD.MOV.U32 R13, RZ, RZ, R55 ;  /* 0x000000ffff0d7224 */ /* 0x000fe200078e0037 */
[----:B------:R-:W-:Y:S01]  /*2f3e0*/  SEL R55, R48, R83, P0 ;  /* 0x0000005330377207 */ /* 0x000fe20000000000 */
[----:B------:R-:W-:-:S07]  /*2f3f0*/  IMAD.MOV.U32 R92, RZ, RZ, R14 ;  /* 0x000000ffff5c7224 */ /* 0x000fce00078e000e */
[----:B------:R-:W-:Y:S05]  /*2f400*/  WARPSYNC.COLLECTIVE R15, `(.L_x_761) ;  /* 0x000000000f087348 */ /* 0x000fea0003c00000 */
[----:B------:R0:W1:Y:S02]  /*2f410*/  SHFL.IDX P6, R14, R13, R12, R11 ;  /* 0x0000000c0d0e7389 */ /* 0x00006400000c000b */
[----:B01----:R-:W-:Y:S01]  /*2f420*/  ENDCOLLECTIVE ;  /* 0x000000000000791b */ /* 0x003fe20003800000 */
.L_x_761:
[----:B------:R-:W-:Y:S02]  /*2f430*/  SEL R123, R124, R92, P0 ;  /* 0x0000005c7c7b7207 */ /* 0x000fe40000000000 */
[----:B------:R-:W-:Y:S01]  /*2f440*/  SEL R124, R92, R124, P0 ;  /* 0x0000007c5c7c7207 */ /* 0x000fe20000000000 */
[----:B------:R-:W-:Y:S01]  /*2f450*/  IMAD.MOV.U32 R13, RZ, RZ, R122 ;  /* 0x000000ffff0d7224 */ /* 0x000fe200078e007a */
[----:B------:R-:W-:Y:S02]  /*2f460*/  MOV R12, R36 ;  /* 0x00000024000c7202 */ /* 0x000fe40000000f00 */
[----:B------:R-:W-:Y:S01]  /*2f470*/  SEL R122, R49, R81, P0 ;  /* 0x00000051317a7207 */ /* 0x000fe20000000000 */
[----:B------:R-:W-:-:S07]  /*2f480*/  IMAD.MOV.U32 R95, RZ, RZ, R14 ;  /* 0x000000ffff5f7224 */ /* 0x000fce00078e000e */
[----:B------:R-:W-:Y:S05]  /*2f490*/  WARPSYNC.COLLECTIVE R15, `(.L_x_762) ;  /* 0x000000000f087348 */ /* 0x000fea0003c00000 */
[----:B------:R0:W1:Y:S02]  /*2f4a0*/  SHFL.IDX P6, R14, R13, R12, R11 ;  /* 0x0000000c0d0e7389 */ /* 0x00006400000c000b */
[----:B01----:R-:W-:Y:S01]  /*2f4b0*/  ENDCOLLECTIVE ;  /* 0x000000000000791b */ /* 0x003fe20003800000 */
.L_x_762:
[----:B------:R-:W-:Y:S02]  /*2f4c0*/  SEL R125, R126, R95, P0 ;  /* 0x0000005f7e7d7207 */ /* 0x000fe40000000000 */
[----:B------:R-:W-:Y:S01]  /*2f4d0*/  SEL R126, R95, R126, P0 ;  /* 0x0000007e5f7e7207 */ /* 0x000fe20000000000 */
[----:B------:R-:W-:Y:S02]  /*2f4e0*/  IMAD.MOV.U32 R13, RZ, RZ, R94 ;  /* 0x000000ffff0d7224 */ /* 0x000fe400078e005e */
[----:B------:R-:W-:-:S07]  /*2f4f0*/  IMAD.MOV.U32 R128, RZ, RZ, R14 ;  /* 0x000000ffff807224 */ /* 0x000fce00078e000e */
[----:B------:R-:W-:Y:S05]  /*2f500*/  WARPSYNC.COLLECTIVE R15, `(.L_x_763) ;  /* 0x000000000f087348 */ /* 0x000fea0003c00000 */
[----:B------:R0:W1:Y:S02]  /*2f510*/  SHFL.IDX P6, R14, R13, R12, R11 ;  /* 0x0000000c0d0e7389 */ /* 0x00006400000c000b */
[----:B01----:R-:W-:Y:S01]  /*2f520*/  ENDCOLLECTIVE ;  /* 0x000000000000791b */ /* 0x003fe20003800000 */
.L_x_763:
[----:B------:R-:W-:Y:S02]  /*2f530*/  IMAD.MOV.U32 R13, RZ, RZ, R69 ;  /* 0x000000ffff0d7224 */ /* 0x000fe400078e0045 */
[----:B------:R-:W-:Y:S02]  /*2f540*/  IMAD.MOV.U32 R12, RZ, RZ, R75 ;  /* 0x000000ffff0c7224 */ /* 0x000fe400078e004b */
[----:B------:R-:W-:-:S07]  /*2f550*/  IMAD.MOV.U32 R70, RZ, RZ, R14 ;  /* 0x000000ffff467224 */ /* 0x000fce00078e000e */
[----:B------:R-:W-:Y:S05]  /*2f560*/  WARPSYNC.COLLECTIVE R15, `(.L_x_764) ;  /* 0x000000000f087348 */ /* 0x000fea0003c00000 */
[----:B------:R0:W1:Y:S02]  /*2f570*/  SHFL.IDX P6, R14, R13, R12, R11 ;  /* 0x0000000c0d0e7389 */ /* 0x00006400000c000b */
[----:B01----:R-:W-:Y:S01]  /*2f580*/  ENDCOLLECTIVE ;  /* 0x000000000000791b */ /* 0x003fe20003800000 */
.L_x_764:
[----:B------:R-:W-:Y:S01]  /*2f590*/  IMAD.MOV.U32 R13, RZ, RZ, R52 ;  /* 0x000000ffff0d7224 */ /* 0x000fe200078e0034 */
[----:B------:R-:W-:Y:S01]  /*2f5a0*/  SEL R52, R127, R144, P0 ;  /* 0x000000907f347207 */ /* 0x000fe20000000000 */
[----:B------:R-:W-:-:S07]  /*2f5b0*/  IMAD.MOV.U32 R94, RZ, RZ, R14 ;  /* 0x000000ffff5e7224 */ /* 0x000fce00078e000e */
[----:B------:R-:W-:Y:S05]  /*2f5c0*/  WARPSYNC.COLLECTIVE R15, `(.L_x_765) ;  /* 0x000000000f087348 */ /* 0x000fea0003c00000 */
[----:B------:R0:W1:Y:S02]  /*2f5d0*/  SHFL.IDX P6, R14, R13, R12, R11 ;  /* 0x0000000c0d0e7389 */ /* 0x00006400000c000b */
[----:B01----:R-:W-:Y:S01]  /*2f5e0*/  ENDCOLLECTIVE ;  /* 0x000000000000791b */ /* 0x003fe20003800000 */
.L_x_765:
        /* <DEDUP_REMOVED lines=8> */
.L_x_766:
[----:B------:R-:W-:Y:S02]  /*2f670*/  SEL R69, R70, R147, P0 ;  /* 0x0000009346457207 */ /* 0x000fe40000000000 */
[----:B------:R-:W-:Y:S01]  /*2f680*/  SEL R70, R147, R70, P0 ;  /* 0x0000004693467207 */ /* 0x000fe20000000000 */
[----:B------:R-:W-:Y:S02]  /*2f690*/  IMAD.MOV.U32 R13, RZ, RZ, R45 ;  /* 0x000000ffff0d7224 */ /* 0x000fe400078e002d */
[----:B------:R-:W-:-:S07]  /*2f6a0*/  IMAD.MOV.U32 R50, RZ, RZ, R14 ;  /* 0x000000ffff327224 */ /* 0x000fce00078e000e */
[----:B------:R-:W-:Y:S05]  /*2f6b0*/  WARPSYNC.COLLECTIVE R15, `(.L_x_767) ;  /* 0x000000000f087348 */ /* 0x000fea0003c00000 */
[----:B------:R0:W1:Y:S02]  /*2f6c0*/  SHFL.IDX P6, R14, R13, R12, R11 ;  /* 0x0000000c0d0e7389 */ /* 0x00006400000c000b */
[----:B01----:R-:W-:Y:S01]  /*2f6d0*/  ENDCOLLECTIVE ;  /* 0x000000000000791b */ /* 0x003fe20003800000 */
.L_x_767:
[----:B------:R-:W-:Y:S02]  /*2f6e0*/  IMAD.MOV.U32 R13, RZ, RZ, R40 ;  /* 0x000000ffff0d7224 */ /* 0x000fe400078e0028 */
[----:B------:R-:W-:Y:S02]  /*2f6f0*/  IMAD.MOV.U32 R12, RZ, RZ, R75 ;  /* 0x000000ffff0c7224 */ /* 0x000fe400078e004b */
[----:B------:R-:W-:-:S07]  /*2f700*/  IMAD.MOV.U32 R45, RZ, RZ, R14 ;  /* 0x000000ffff2d7224 */ /* 0x000fce00078e000e */
[----:B------:R-:W-:Y:S05]  /*2f710*/  WARPSYNC.COLLECTIVE R15, `(.L_x_768) ;  /* 0x000000000f087348 */ /* 0x000fea0003c00000 */
[----:B------:R0:W1:Y:S02]  /*2f720*/  SHFL.IDX P6, R14, R13, R12, R11 ;  /* 0x0000000c0d0e7389 */ /* 0x00006400000c000b */
[----:B01----:R-:W-:Y:S01]  /*2f730*/  ENDCOLLECTIVE ;  /* 0x000000000000791b */ /* 0x003fe20003800000 */
.L_x_768:
[----:B------:R-:W-:Y:S01]  /*2f740*/  IMAD.MOV.U32 R13, RZ, RZ, R39 ;  /* 0x000000ffff0d7224 */ /* 0x000fe200078e0027 */
[----:B------:R-:W-:-:S07]  /*2f750*/  MOV R40, R14 ;  /* 0x0000000e00287202 */ /* 0x000fce0000000f00 */
[----:B------:R-:W-:Y:S05]  /*2f760*/  WARPSYNC.COLLECTIVE R15, `(.L_x_769) ;  /* 0x000000000f087348 */ /* 0x000fea0003c00000 */
[----:B------:R0:W1:Y:S02]  /*2f770*/  SHFL.IDX P6, R14, R13, R12, R11 ;  /* 0x0000000c0d0e7389 */ /* 0x00006400000c000b */
[----:B01----:R-:W-:Y:S01]  /*2f780*/  ENDCOLLECTIVE ;  /* 0x000000000000791b */ /* 0x003fe20003800000 */
.L_x_769:
[----:B------:R-:W-:Y:S02]  /*2f790*/  IMAD.MOV.U32 R13, RZ, RZ, R51 ;  /* 0x000000ffff0d7224 */ /* 0x000fe400078e0033 */
[----:B------:R-:W-:Y:S02]  /*2f7a0*/  IMAD.MOV.U32 R12, RZ, RZ, R36 ;  /* 0x000000ffff0c7224 */ /* 0x000fe400078e0024 */
[----:B------:R-:W-:-:S07]  /*2f7b0*/  IMAD.MOV.U32 R39, RZ, RZ, R14 ;  /* 0x000000ffff277224 */ /* 0x000fce00078e000e */
[----:B------:R-:W-:Y:S05]  /*2f7c0*/  WARPSYNC.COLLECTIVE R15, `(.L_x_770) ;  /* 0x000000000f087348 */ /* 0x000fea0003c00000 */
[----:B------:R0:W1:Y:S02]  /*2f7d0*/  SHFL.IDX P6, R14, R13, R12, R11 ;  /* 0x0000000c0d0e7389 */ /* 0x00006400000c000b */
[----:B01----:R-:W-:Y:S01]  /*2f7e0*/  ENDCOLLECTIVE ;  /* 0x000000000000791b */ /* 0x003fe20003800000 */
.L_x_770:
[----:B------:R-:W-:Y:S02]  /*2f7f0*/  IMAD.MOV.U32 R13, RZ, RZ, R47 ;  /* 0x000000ffff0d7224 */ /* 0x000fe400078e002f */
[----:B------:R-:W-:-:S07]  /*2f800*/  IMAD.MOV.U32 R51, RZ, RZ, R14 ;  /* 0x000000ffff337224 */ /* 0x000fce00078e000e */
[----:B------:R-:W-:Y:S05]  /*2f810*/  WARPSYNC.COLLECTIVE R15, `(.L_x_771) ;  /* 0x000000000f087348 */ /* 0x000fea0003c00000 */
[----:B------:R0:W1:Y:S02]  /*2f820*/  SHFL.IDX P6, R14, R13, R12, R11 ;  /* 0x0000000c0d0e7389 */ /* 0x00006400000c000b */
[----:B01----:R-:W-:Y:S01]  /*2f830*/  ENDCOLLECTIVE ;  /* 0x000000000000791b */ /* 0x003fe20003800000 */
.L_x_771:
[----:B------:R-:W-:Y:S01]  /*2f840*/  MOV R13, R42 ;  /* 0x0000002a000d7202 */ /* 0x000fe20000000f00 */
[----:B------:R-:W-:Y:S02]  /*2f850*/  IMAD.MOV.U32 R12, RZ, RZ, R75 ;  /* 0x000000ffff0c7224 */ /* 0x000fe400078e004b */
[----:B------:R-:W-:-:S07]  /*2f860*/  IMAD.MOV.U32 R47, RZ, RZ, R14 ;  /* 0x000000ffff2f7224 */ /* 0x000fce00078e000e */
[----:B------:R-:W-:Y:S05]  /*2f870*/  WARPSYNC.COLLECTIVE R15, `(.L_x_772) ;  /* 0x000000000f087348 */ /* 0x000fea0003c00000 */
[----:B------:R0:W1:Y:S02]  /*2f880*/  SHFL.IDX P6, R14, R13, R12, R11 ;  /* 0x0000000c0d0e7389 */ /* 0x00006400000c000b */
[----:B01----:R-:W-:Y:S01]  /*2f890*/  ENDCOLLECTIVE ;  /* 0x000000000000791b */ /* 0x003fe20003800000 */
.L_x_772:
[----:B------:R-:W-:Y:S02]  /*2f8a0*/  IMAD.MOV.U32 R13, RZ, RZ, R41 ;  /* 0x000000ffff0d7224 */ /* 0x000fe400078e0029 */
[----:B------:R-:W-:-:S07]  /*2f8b0*/  IMAD.MOV.U32 R42, RZ, RZ, R14 ;  /* 0x000000ffff2a7224 */ /* 0x000fce00078e000e */
[----:B------:R-:W-:Y:S05]  /*2f8c0*/  WARPSYNC.COLLECTIVE R15, `(.L_x_773) ;  /* 0x000000000f087348 */ /* 0x000fea0003c00000 */
[----:B------:R0:W1:Y:S02]  /*2f8d0*/  SHFL.IDX P6, R14, R13, R12, R11 ;  /* 0x0000000c0d0e7389 */ /* 0x00006400000c000b */
[----:B01----:R-:W-:Y:S01]  /*2f8e0*/  ENDCOLLECTIVE ;  /* 0x000000000000791b */ /* 0x003fe20003800000 */
.L_x_773:
[----:B------:R-:W-:Y:S02]  /*2f8f0*/  IMAD.MOV.U32 R13, RZ, RZ, R60 ;  /* 0x000000ffff0d7224 */ /* 0x000fe400078e003c */
[----:B------:R-:W-:Y:S02]  /*2f900*/  IMAD.MOV.U32 R12, RZ, RZ, R36 ;  /* 0x000000ffff0c7224 */ /* 0x000fe400078e0024 */
[----:B------:R-:W-:-:S07]  /*2f910*/  IMAD.MOV.U32 R41, RZ, RZ, R14 ;  /* 0x000000ffff297224 */ /* 0x000fce00078e000e */
[----:B------:R-:W-:Y:S05]  /*2f920*/  WARPSYNC.COLLECTIVE R15, `(.L_x_774) ;  /* 0x000000000f087348 */ /* 0x000fea0003c00000 */
[----:B------:R0:W1:Y:S02]  /*2f930*/  SHFL.IDX P6, R14, R13, R12, R11 ;  /* 0x0000000c0d0e7389 */ /* 0x00006400000c000b */
[----:B01----:R-:W-:Y:S01]  /*2f940*/  ENDCOLLECTIVE ;  /* 0x000000000000791b */ /* 0x003fe20003800000 */
.L_x_774:
[----:B------:R-:W-:Y:S02]  /*2f950*/  SEL R78, R41, R47, P0 ;  /* 0x0000002f294e7207 */ /* 0x000fe40000000000 */
[----:B------:R-:W-:Y:S01]  /*2f960*/  MOV R13, R56 ;  /* 0x00000038000d7202 */ /* 0x000fe20000000f00 */
[----:B------:R-:W-:-:S07]  /*2f970*/  IMAD.MOV.U32 R80, RZ, RZ, R14 ;  /* 0x000000ffff507224 */ /* 0x000fce00078e000e */
[----:B------:R-:W-:Y:S05]  /*2f980*/  WARPSYNC.COLLECTIVE R15, `(.L_x_775) ;  /* 0x000000000f087348 */ /* 0x000fea0003c00000 */
[----:B------:R0:W1:Y:S02]  /*2f990*/  SHFL.IDX P6, R14, R13, R12, R11 ;  /* 0x0000000c0d0e7389 */ /* 0x00006400000c000b */
[----:B01----:R-:W-:Y:S01]  /*2f9a0*/  ENDCOLLECTIVE ;  /* 0x000000000000791b */ /* 0x003fe20003800000 */
.L_x_775:
[----:B------:R-:W-:Y:S02]  /*2f9b0*/  IMAD.MOV.U32 R13, RZ, RZ, R46 ;  /* 0x000000ffff0d7224 */ /* 0x000fe400078e002e */
[----:B------:R-:W-:Y:S02]  /*2f9c0*/  IMAD.MOV.U32 R12, RZ, RZ, R75 ;  /* 0x000000ffff0c7224 */ /* 0x000fe400078e004b */
[----:B------:R-:W-:-:S07]  /*2f9d0*/  IMAD.MOV.U32 R82, RZ, RZ, R14 ;  /* 0x000000ffff527224 */ /* 0x000fce00078e000e */
[----:B------:R-:W-:Y:S05]  /*2f9e0*/  WARPSYNC.COLLECTIVE R15, `(.L_x_776) ;  /* 0x000000000f087348 */ /* 0x000fea0003c00000 */
[----:B------:R0:W1:Y:S02]  /*2f9f0*/  SHFL.IDX P6, R14, R13, R12, R11 ;  /* 0x0000000c0d0e7389 */ /* 0x00006400000c000b */
[----:B01----:R-:W-:Y:S01]  /*2fa00*/  ENDCOLLECTIVE ;  /* 0x000000000000791b */ /* 0x003fe20003800000 */
.L_x_776:
[----:B------:R-:W-:Y:S02]  /*2fa10*/  IMAD.MOV.U32 R13, RZ, RZ, R43 ;  /* 0x000000ffff0d7224 */ /* 0x000fe400078e002b */
[----:B------:R-:W-:-:S07]  /*2fa20*/  IMAD.MOV.U32 R46, RZ, RZ, R14 ;  /* 0x000000ffff2e7224 */ /* 0x000fce00078e000e */
[----:B------:R-:W-:Y:S05]  /*2fa30*/  WARPSYNC.COLLECTIVE R15, `(.L_x_777) ;  /* 0x000000000f087348 */ /* 0x000fea0003c00000 */
[----:B------:R0:W1:Y:S02]  /*2fa40*/  SHFL.IDX P6, R14, R13, R12, R11 ;  /* 0x0000000c0d0e7389 */ /* 0x00006400000c000b */
[----:B01----:R-:W-:Y:S01]  /*2fa50*/  ENDCOLLECTIVE ;  /* 0x000000000000791b */ /* 0x003fe20003800000 */
.L_x_777:
        /* <DEDUP_REMOVED lines=9> */
.L_x_778:
[----:B------:R-:W-:Y:S02]  /*2faf0*/  SEL R81, R82, R43, P0 ;  /* 0x0000002b52517207 */ /* 0x000fe40000000000 */
[----:B------:R-:W-:Y:S01]  /*2fb00*/  SEL R82, R43, R82, P0 ;  /* 0x000000522b527207 */ /* 0x000fe20000000000 */
[----:B------:R-:W-:Y:S02]  /*2fb10*/  IMAD.MOV.U32 R13, RZ, RZ, R59 ;  /* 0x000000ffff0d7224 */ /* 0x000fe400078e003b */
[----:B------:R-:W-:-:S07]  /*2fb20*/  IMAD.MOV.U32 R129, RZ, RZ, R14 ;  /* 0x000000ffff817224 */ /* 0x000fce00078e000e */
[----:B------:R-:W-:Y:S05]  /*2fb30*/  WARPSYNC.COLLECTIVE R15, `(.L_x_779) ;  /* 0x000000000f087348 */ /* 0x000fea0003c00000 */
[----:B------:R0:W1:Y:S02]  /*2fb40*/  SHFL.IDX P6, R14, R13, R12, R11 ;  /* 0x0000000c0d0e7389 */ /* 0x00006400000c000b */
[----:B01----:R-:W-:Y:S01]  /*2fb50*/  ENDCOLLECTIVE ;  /* 0x000000000000791b */ /* 0x003fe20003800000 */
.L_x_779:
[----:B------:R-:W-:Y:S02]  /*2fb60*/  IMAD.MOV.U32 R13, RZ, RZ, R58 ;  /* 0x000000ffff0d7224 */ /* 0x000fe400078e003a */
[----:B------:R-:W-:Y:S02]  /*2fb70*/  IMAD.MOV.U32 R12, RZ, RZ, R75 ;  /* 0x000000ffff0c7224 */ /* 0x000fe400078e004b */
[----:B------:R-:W-:-:S07]  /*2fb80*/  IMAD.MOV.U32 R131, RZ, RZ, R14 ;  /* 0x000000ffff837224 */ /* 0x000fce00078e000e */
[----:B------:R-:W-:Y:S05]  /*2fb90*/  WARPSYNC.COLLECTIVE R15, `(.L_x_780) ;  /* 0x000000000f087348 */ /* 0x000fea0003c00000 */
[----:B------:R0:W1:Y:S02]  /*2fba0*/  SHFL.IDX P6, R14, R13, R12, R11 ;  /* 0x0000000c0d0e7389 */ /* 0x00006400000c000b */
[----:B01----:R-:W-:Y:S01]  /*2fbb0*/  ENDCOLLECTIVE ;  /* 0x000000000000791b */ /* 0x003fe20003800000 */
.L_x_780:
[----:B------:R-:W-:Y:S02]  /*2fbc0*/  IMAD.MOV.U32 R13, RZ, RZ, R57 ;  /* 0x000000ffff0d7224 */ /* 0x000fe400078e0039 */
[----:B------:R-:W-:-:S07]  /*2fbd0*/  IMAD.MOV.U32 R58, RZ, RZ, R14 ;  /* 0x000000ffff3a7224 */ /* 0x000fce00078e000e */
[----:B------:R-:W-:Y:S05]  /*2fbe0*/  WARPSYNC.COLLECTIVE R15, `(.L_x_781) ;  /* 0x000000000f087348 */ /* 0x000fea0003c00000 */
[----:B------:R0:W1:Y:S02]  /*2fbf0*/  SHFL.IDX P6, R14, R13, R12, R11 ;  /* 0x0000000c0d0e7389 */ /* 0x00006400000c000b */
[----:B01----:R-:W-:Y:S01]  /*2fc00*/  ENDCOLLECTIVE ;  /* 0x000000000000791b */ /* 0x003fe20003800000 */
.L_x_781:
[----:B------:R-:W-:Y:S02]  /*2fc10*/  SEL R83, R129, R58, P0 ;  /* 0x0000003a81537207 */ /* 0x000fe40000000000 */
[----:B------:R-:W-:Y:S01]  /*2fc20*/  SEL R129, R58, R129, P0 ;  /* 0x000000813a817207 */ /* 0x000fe20000000000 */
[----:B------:R-:W-:Y:S01]  /*2fc30*/  IMAD.MOV.U32 R13, RZ, RZ, R74 ;  /* 0x000000ffff0d7224 */ /* 0x000fe200078e004a */
[----:B------:R-:W-:Y:S01]  /*2fc40*/  SEL R74, R39, R45, P0 ;  /* 0x0000002d274a7207 */ /* 0x000fe20000000000 */
[----:B------:R-:W-:Y:S01]  /*2fc50*/  IMAD.MOV.U32 R12, RZ, RZ, R36 ;  /* 0x000000ffff0c7224 */ /* 0x000fe200078e0024 */
[----:B------:R-:W-:-:S07]  /*2fc60*/  MOV R57, R14 ;  /* 0x0000000e00397202 */ /* 0x000fce0000000f00 */
[----:B------:R-:W-:Y:S05]  /*2fc70*/  WARPSYNC.COLLECTIVE R15, `(.L_x_782) ;  /* 0x000000000f087348 */ /* 0x000fea0003c00000 */
[----:B------:R0:W1:Y:S02]  /*2fc80*/  SHFL.IDX P6, R14, R13, R12, R11 ;  /* 0x0000000c0d0e7389 */ /* 0x00006400000c000b */
[----:B01----:R-:W-:Y:S01]  /*2fc90*/  ENDCOLLECTIVE ;  /* 0x000000000000791b */ /* 0x003fe20003800000 */
.L_x_782:
[----:B------:R-:W-:Y:S02]  /*2fca0*/  SEL R130, R131, R57, P0 ;  /* 0x0000003983827207 */ /* 0x000fe40000000000 */
[----:B------:R-:W-:Y:S01]  /*2fcb0*/  SEL R131, R57, R131, P0 ;  /* 0x0000008339837207 */ /* 0x000fe20000000000 */
[----:B------:R-:W-:Y:S01]  /*2fcc0*/  IMAD.MOV.U32 R13, RZ, RZ, R71 ;  /* 0x000000ffff0d7224 */ /* 0x000fe200078e0047 */
[----:B------:R-:W-:Y:S01]  /*2fcd0*/  SEL R71, R50, R40, P0 ;  /* 0x0000002832477207 */ /* 0x000fe20000000000 */
[----:B------:R-:W-:-:S07]  /*2fce0*/  IMAD.MOV.U32 R133, RZ, RZ, R14 ;  /* 0x000000ffff857224 */ /* 0x000fce00078e000e */
[----:B------:R-:W-:Y:S05]  /*2fcf0*/  WARPSYNC.COLLECTIVE R15, `(.L_x_783) ;  /* 0x000000000f087348 */ /* 0x000fea0003c00000 */
[----:B------:R0:W1:Y:S02]  /*2fd00*/  SHFL.IDX P6, R14, R13, R12, R11 ;  /* 0x0000000c0d0e7389 */ /* 0x00006400000c000b */
[----:B01----:R-:W-:Y:S01]  /*2fd10*/  ENDCOLLECTIVE ;  /* 0x000000000000791b */ /* 0x003fe20003800000 */
.L_x_783:
[----:B------:R-:W-:Y:S01]  /*2fd20*/  IMAD.MOV.U32 R13, RZ, RZ, R73 ;  /* 0x000000ffff0d7224 */ /* 0x000fe200078e0049 */
[----:B------:R-:W-:Y:S01]  /*2fd30*/  SEL R73, R45, R39, P0 ;  /* 0x000000272d497207 */ /* 0x000fe20000000000 */
[----:B------:R-:W-:Y:S02]  /*2fd40*/  IMAD.MOV.U32 R12, RZ, RZ, R75 ;  /* 0x000000ffff0c7224 */ /* 0x000fe400078e004b */
[----:B------:R-:W-:-:S07]  /*2fd50*/  IMAD.MOV.U32 R135, RZ, RZ, R14 ;  /* 0x000000ffff877224 */ /* 0x000fce00078e000e */
[----:B------:R-:W-:Y:S05]  /*2fd60*/  WARPSYNC.COLLECTIVE R15, `(.L_x_784) ;  /* 0x000000000f087348 */ /* 0x000fea0003c00000 */
[----:B------:R0:W1:Y:S02]  /*2fd70*/  SHFL.IDX P6, R14, R13, R12, R11 ;  /* 0x0000000c0d0e7389 */ /* 0x00006400000c000b */
[----:B01----:R-:W-:Y:S01]  /*2fd80*/  ENDCOLLECTIVE ;  /* 0x000000000000791b */ /* 0x003fe20003800000 */
.L_x_784:
[----:B------:R-:W-:Y:S01]  /*2fd90*/  IMAD.MOV.U32 R13, RZ, RZ, R61 ;  /* 0x000000ffff0d7224 */ /* 0x000fe200078e003d */
[----:B------:R-:W-:-:S07]  /*2fda0*/  MOV R56, R14 ;  /* 0x0000000e00387202 */ /* 0x000fce0000000f00 */
[----:B------:R-:W-:Y:S05]  /*2fdb0*/  WARPSYNC.COLLECTIVE R15, `(.L_x_785) ;  /* 0x000000000f087348 */ /* 0x000fea0003c00000 */
[----:B------:R0:W1:Y:S02]  /*2fdc0*/  SHFL.IDX P6, R14, R13, R12, R11 ;  /* 0x0000000c0d0e7389 */ /* 0x00006400000c000b */
[----:B01----:R-:W-:Y:S01]  /*2fdd0*/  ENDCOLLECTIVE ;  /* 0x000000000000791b */ /* 0x003fe20003800000 */
.L_x_785:
[----:B------:R-:W-:Y:S02]  /*2fde0*/  SEL R132, R133, R56, P0 ;  /* 0x0000003885847207 */ /* 0x000fe40000000000 */
[----:B------:R-:W-:Y:S01]  /*2fdf0*/  SEL R133, R56, R133, P0 ;  /* 0x0000008538857207 */ /* 0x000fe20000000000 */
[----:B------:R-:W-:Y:S01]  /*2fe00*/  IMAD.MOV.U32 R13, RZ, RZ, R77 ;  /* 0x000000ffff0d7224 */ /* 0x000fe200078e004d */
[----:B------:R-:W-:Y:S01]  /*2fe10*/  SEL R77, R47, R41, P0 ;  /* 0x000000292f4d7207 */ /* 0x000fe20000000000 */
[----:B------:R-:W-:Y:S02]  /*2fe20*/  IMAD.MOV.U32 R12, RZ, RZ, R36 ;  /* 0x000000ffff0c7224 */ /* 0x000fe400078e0024 */
[----:B------:R-:W-:-:S07]  /*2fe30*/  IMAD.MOV.U32 R61, RZ, RZ, R14 ;  /* 0x000000ffff3d7224 */ /* 0x000fce00078e000e */
[----:B------:R-:W-:Y:S05]  /*2fe40*/  WARPSYNC.COLLECTIVE R15, `(.L_x_786) ;  /* 0x000000000f087348 */ /* 0x000fea0003c00000 */
[----:B------:R0:W1:Y:S02]  /*2fe50*/  SHFL.IDX P6, R14, R13, R12, R11 ;  /* 0x0000000c0d0e7389 */ /* 0x00006400000c000b */
[----:B01----:R-:W-:Y:S01]  /*2fe60*/  ENDCOLLECTIVE ;  /* 0x000000000000791b */ /* 0x003fe20003800000 */
.L_x_786:
[----:B------:R-:W-:Y:S02]  /*2fe70*/  SEL R134, R135, R61, P0 ;  /* 0x0000003d87867207 */ /* 0x000fe40000000000 */
[----:B------:R-:W-:Y:S01]  /*2fe80*/  SEL R135, R61, R135, P0 ;  /* 0x000000873d877207 */ /* 0x000fe20000000000 */
[----:B------:R-:W-:Y:S02]  /*2fe90*/  IMAD.MOV.U32 R13, RZ, RZ, R37 ;  /* 0x000000ffff0d7224 */ /* 0x000fe400078e0025 */
[----:B------:R-:W-:-:S07]  /*2fea0*/  IMAD.MOV.U32 R44, RZ, RZ, R14 ;  /* 0x000000ffff2c7224 */ /* 0x000fce00078e000e */
[----:B------:R-:W-:Y:S05]  /*2feb0*/  WARPSYNC.COLLECTIVE R15, `(.L_x_787) ;  /* 0x000000000f087348 */ /* 0x000fea0003c00000 */
[----:B------:R0:W1:Y:S02]  /*2fec0*/  SHFL.IDX P6, R14, R13, R12, R11 ;  /* 0x0000000c0d0e7389 */ /* 0x00006400000c000b */
[----:B01----:R-:W-:Y:S01]  /*2fed0*/  ENDCOLLECTIVE ;  /* 0x000000000000791b */ /* 0x003fe20003800000 */
.L_x_787:
[----:B------:R-:W-:Y:S01]  /*2fee0*/  MOV R13, R76 ;  /* 0x0000004c000d7202 */ /* 0x000fe20000000f00 */
[----:B------:R-:W-:Y:S01]  /*2fef0*/  IMAD.MOV.U32 R12, RZ, RZ, R75 ;  /* 0x000000ffff0c7224 */ /* 0x000fe200078e004b */
[----:B------:R-:W-:Y:S02]  /*2ff00*/  SEL R75, R51, R42, P0 ;  /* 0x0000002a334b7207 */ /* 0x000fe40000000000 */
[----:B------:R-:W-:Y:S01]  /*2ff10*/  SEL R76, R42, R51, P0 ;  /* 0x000000332a4c7207 */ /* 0x000fe20000000000 */
[----:B------:R-:W-:-:S07]  /*2ff20*/  IMAD.MOV.U32 R37, RZ, RZ, R14 ;  /* 0x000000ffff257224 */ /* 0x000fce00078e000e */
[----:B------:R-:W-:Y:S05]  /*2ff30*/  WARPSYNC.COLLECTIVE R15, `(.L_x_788) ;  /* 0x000000000f087348 */ /* 0x000fea0003c00000 */
[----:B------:R0:W1:Y:S02]  /*2ff40*/  SHFL.IDX P6, R14, R13, R12, R11 ;  /* 0x0000000c0d0e7389 */ /* 0x00006400000c000b */
[----:B01----:R-:W-:Y:S01]  /*2ff50*/  ENDCOLLECTIVE ;  /* 0x000000000000791b */ /* 0x003fe20003800000 */
.L_x_788:
[----:B------:R-:W-:Y:S02]  /*2ff60*/  IMAD.MOV.U32 R13, RZ, RZ, R38 ;  /* 0x000000ffff0d7224 */ /* 0x000fe400078e0026 */
[----:B------:R-:W-:-:S07]  /*2ff70*/  IMAD.MOV.U32 R36, RZ, RZ, R14 ;  /* 0x000000ffff247224 */ /* 0x000fce00078e000e */
[----:B------:R-:W-:Y:S05]  /*2ff80*/  WARPSYNC.COLLECTIVE R15, `(.L_x_789) ;  /* 0x000000000f087348 */ /* 0x000fea0003c00000 */
[----:B------:R0:W1:Y:S02]  /*2ff90*/  SHFL.IDX P6, R14, R13, R12, R11 ;  /* 0x0000000c0d0e7389 */ /* 0x00006400000c000b */
[----:B01----:R-:W-:Y:S01]  /*2ffa0*/  ENDCOLLECTIVE ;  /* 0x000000000000791b */ /* 0x003fe20003800000 */
.L_x_789:
[----:B------:R-:W-:Y:S01]  /*2ffb0*/  IMAD.MOV.U32 R11, RZ, RZ, RZ ;  /* 0x000000ffff0b7224 */ /* 0x000fe200078e00ff */
[----:B------:R-:W-:Y:S06]  /*2ffc0*/  BRA `(.L_x_790) ;  /* 0xffffff1000147947 */ /* 0x000fec000383ffff */
.L_x_504:
[----:B------:R-:W-:Y:S01]  /*2ffd0*/  IMAD.MOV.U32 R13, RZ, RZ, R3 ;  /* 0x000000ffff0d7224 */ /* 0x000fe200078e0003 */
[----:B------:R-:W-:Y:S01]  /*2ffe0*/  MOV R15, 0xffffffff ;  /* 0xffffffff000f7802 */ /* 0x000fe20000000f00 */
[----:B------:R-:W-:Y:S02]  /*2fff0*/  IMAD.MOV.U32 R12, RZ, RZ, RZ ;  /* 0x000000ffff0c7224 */ /* 0x000fe400078e00ff */
[----:B------:R-:W-:-:S07]  /*30000*/  IMAD.MOV.U32 R11, RZ, RZ, 0x181f ;  /* 0x0000181fff0b7424 */ /* 0x000fce00078e00ff */
[----:B-----5:R-:W-:Y:S05]  /*30010*/  WARPSYNC.COLLECTIVE R15, `(.L_x_791) ;  /* 0x000000000f087348 */ /* 0x020fea0003c00000 */
[----:B------:R0:W1:Y:S02]  /*30020*/  SHFL.IDX P6, R14, R13, R12, R11 ;  /* 0x0000000c0d0e7389 */ /* 0x00006400000c000b */
[----:B01---5:R-:W-:Y:S01]  /*30030*/  ENDCOLLECTIVE ;  /* 0x000000000000791b */ /* 0x023fe20003800000 */
.L_x_791:
[----:B------:R-:W-:Y:S02]  /*30040*/  IMAD.MOV.U32 R13, RZ, RZ, R2 ;  /* 0x000000ffff0d7224 */ /* 0x000fe400078e0002 */
[----:B------:R-:W-:-:S07]  /*30050*/  IMAD.MOV.U32 R0, RZ, RZ, R14 ;  /* 0x000000ffff007224 */ /* 0x000fce00078e000e */
[----:B------:R-:W-:Y:S05]  /*30060*/  WARPSYNC.COLLECTIVE R15, `(.L_x_792) ;  /* 0x000000000f087348 */ /* 0x000fea0003c00000 */
[----:B------:R0:W1:Y:S02]  /*30070*/  SHFL.IDX P6, R14, R13, R12, R11 ;  /* 0x0000000c0d0e7389 */ /* 0x00006400000c000b */
[----:B01----:R-:W-:Y:S01]  /*30080*/  ENDCOLLECTIVE ;  /* 0x000000000000791b */ /* 0x003fe20003800000 */
.L_x_792:
[----:B------:R-:W-:Y:S05]  /*30090*/  BRA `(.L_x_793) ;  /* 0xffffff2000687947 */ /* 0x000fea000383ffff */
.L_x_507:
[----:B------:R-:W-:Y:S01]  /*300a0*/  BSSY B1, `(.L_x_794) ;  /* 0x0000008000017945 */ /* 0x000fe20003800000 */
[----:B---3--:R-:W-:Y:S02]  /*300b0*/  IMAD.MOV.U32 R13, RZ, RZ, R3 ;  /* 0x000000ffff0d7224 */ /* 0x008fe400078e0003 */
[----:B------:R-:W-:Y:S02]  /*300c0*/  IMAD.MOV.U32 R12, RZ, RZ, 0x1 ;  /* 0x00000001ff0c7424 */ /* 0x000fe400078e00ff */
[----:B------:R-:W-:Y:S02]  /*300d0*/  IMAD.MOV.U32 R11, RZ, RZ, 0x181f ;  /* 0x0000181fff0b7424 */ /* 0x000fe400078e00ff */
[----:B------:R-:W-:-:S07]  /*300e0*/  IMAD.MOV.U32 R15, RZ, RZ, -0x1 ;  /* 0xffffffffff0f7424 */ /* 0x000fce00078e00ff */
[----:B012--5:R-:W-:Y:S05]  /*300f0*/  WARPSYNC.COLLECTIVE R15, `(.L_x_795) ;  /* 0x000000000f087348 */ /* 0x027fea0003c00000 */
[----:B--2---:R2:W3:Y:S02]  /*30100*/  SHFL.IDX P6, R14, R13, R12, R11 ;  /* 0x0000000c0d0e7389 */ /* 0x0044e400000c000b */
[----:B0123-5:R-:W-:Y:S01]  /*30110*/  ENDCOLLECTIVE ;  /* 0x000000000000791b */ /* 0x02ffe20003800000 */
.L_x_795:
[----:B------:R-:W-:Y:S05]  /*30120*/  BSYNC B1 ;  /* 0x0000000000017941 */ /* 0x000fea0003800000 */
.L_x_794:
[----:B------:R-:W-:Y:S01]  /*30130*/  MOV R13, R2 ;  /* 0x00000002000d7202 */ /* 0x000fe20000000f00 */
[----:B------:R-:W-:Y:S02]  /*30140*/  IMAD.MOV.U32 R12, RZ, RZ, 0x1 ;  /* 0x00000001ff0c7424 */ /* 0x000fe400078e00ff */
[----:B------:R-:W-:Y:S02]  /*30150*/  IMAD.MOV.U32 R11, RZ, RZ, 0x181f ;  /* 0x0000181fff0b7424 */ /* 0x000fe400078e00ff */
[----:B------:R-:W-:Y:S02]  /*30160*/  IMAD.MOV.U32 R15, RZ, RZ, -0x1 ;  /* 0xffffffffff0f7424 */ /* 0x000fe400078e00ff */
[----:B------:R-:W-:-:S07]  /*30170*/  IMAD.MOV.U32 R0, RZ, RZ, R14 ;  /* 0x000000ffff007224 */ /* 0x000fce00078e000e */
[----:B------:R-:W-:Y:S05]  /*30180*/  WARPSYNC.COLLECTIVE R15, `(.L_x_796) ;  /* 0x000000000f087348 */ /* 0x000fea0003c00000 */
[----:B------:R0:W1:Y:S02]  /*30190*/  SHFL.IDX P6, R14, R13, R12, R11 ;  /* 0x0000000c0d0e7389 */ /* 0x00006400000c000b */
[----:B01----:R-:W-:Y:S01]  /*301a0*/  ENDCOLLECTIVE ;  /* 0x000000000000791b */ /* 0x003fe20003800000 */
.L_x_796:
[----:B------:R-:W-:Y:S05]  /*301b0*/  BRA `(.L_x_797) ;  /* 0xffffff2000787947 */ /* 0x000fea000383ffff */
.L_x_510:
[----:B------:R-:W-:Y:S01]  /*301c0*/  BSSY B1, `(.L_x_798) ;  /* 0x0000008000017945 */ /* 0x000fe20003800000 */
[----:B------:R-:W-:Y:S02]  /*301d0*/  IMAD.MOV.U32 R13, RZ, RZ, R3 ;  /* 0x000000ffff0d7224 */ /* 0x000fe400078e0003 */
[----:B------:R-:W-:Y:S02]  /*301e0*/  IMAD.MOV.U32 R12, RZ, RZ, 0x2 ;  /* 0x00000002ff0c7424 */ /* 0x000fe400078e00ff */
[----:B------:R-:W-:Y:S02]  /*301f0*/  IMAD.MOV.U32 R11, RZ, RZ, 0x181f ;  /* 0x0000181fff0b7424 */ /* 0x000fe400078e00ff */
[----:B---3--:R-:W-:-:S07]  /*30200*/  IMAD.MOV.U32 R15, RZ, RZ, -0x1 ;  /* 0xffffffffff0f7424 */ /* 0x008fce00078e00ff */
[----:B012-4-:R-:W-:Y:S05]  /*30210*/  WARPSYNC.COLLECTIVE R15, `(.L_x_799) ;  /* 0x000000000f087348 */ /* 0x017fea0003c00000 */
[----:B--2---:R2:W3:Y:S02]  /*30220*/  SHFL.IDX P6, R14, R13, R12, R11 ;  /* 0x0000000c0d0e7389 */ /* 0x0044e400000c000b */
[----:B01234-:R-:W-:Y:S01]  /*30230*/  ENDCOLLECTIVE ;  /* 0x000000000000791b */ /* 0x01ffe20003800000 */
.L_x_799:
[----:B------:R-:W-:Y:S05]  /*30240*/  BSYNC B1 ;  /* 0x0000000000017941 */ /* 0x000fea0003800000 */
.L_x_798:
[----:B------:R-:W-:Y:S01]  /*30250*/  IMAD.MOV.U32 R13, RZ, RZ, R2 ;  /* 0x000000ffff0d7224 */ /* 0x000fe200078e0002 */
[----:B------:R-:W-:Y:S01]  /*30260*/  MOV R0, R14 ;  /* 0x0000000e00007202 */ /* 0x000fe20000000f00 */
[----:B------:R-:W-:Y:S02]  /*30270*/  IMAD.MOV.U32 R12, RZ, RZ, 0x2 ;  /* 0x00000002ff0c7424 */ /* 0x000fe400078e00ff */
[----:B------:R-:W-:Y:S02]  /*30280*/  IMAD.MOV.U32 R11, RZ, RZ, 0x181f ;  /* 0x0000181fff0b7424 */ /* 0x000fe400078e00ff */
[----:B------:R-:W-:-:S07]  /*30290*/  IMAD.MOV.U32 R15, RZ, RZ, -0x1 ;  /* 0xffffffffff0f7424 */ /* 0x000fce00078e00ff */
[----:B------:R-:W-:Y:S05]  /*302a0*/  WARPSYNC.COLLECTIVE R15, `(.L_x_800) ;  /* 0x000000000f087348 */ /* 0x000fea0003c00000 */
[----:B------:R0:W1:Y:S02]  /*302b0*/  SHFL.IDX P6, R14, R13, R12, R11 ;  /* 0x0000000c0d0e7389 */ /* 0x00006400000c000b */
[----:B01----:R-:W-:Y:S01]  /*302c0*/  ENDCOLLECTIVE ;  /* 0x000000000000791b */ /* 0x003fe20003800000 */
.L_x_800:
[----:B------:R-:W-:Y:S05]  /*302d0*/  BRA `(.L_x_801) ;  /* 0xffffff2000887947 */ /* 0x000fea000383ffff */
.L_x_513:
[----:B------:R-:W-:Y:S01]  /*302e0*/  BSSY B1, `(.L_x_802) ;  /* 0x0000008000017945 */ /* 0x000fe20003800000 */
[----:B------:R-:W-:Y:S01]  /*302f0*/  IMAD.MOV.U32 R13, RZ, RZ, R3 ;  /* 0x000000ffff0d7224 */ /* 0x000fe200078e0003 */
[----:B---3--:R-:W-:Y:S01]  /*30300*/  MOV R15, 0xffffffff ;  /* 0xffffffff000f7802 */ /* 0x008fe20000000f00 */
[----:B------:R-:W-:Y:S02]  /*30310*/  IMAD.MOV.U32 R12, RZ, RZ, 0x3 ;  /* 0x00000003ff0c7424 */ /* 0x000fe400078e00ff */
[----:B------:R-:W-:-:S07]  /*30320*/  IMAD.MOV.U32 R11, RZ, RZ, 0x181f ;  /* 0x0000181fff0b7424 */ /* 0x000fce00078e00ff */
[----:B012-4-:R-:W-:Y:S05]  /*30330*/  WARPSYNC.COLLECTIVE R15, `(.L_x_803) ;  /* 0x000000000f087348 */ /* 0x017fea0003c00000 */
[----:B--2---:R2:W3:Y:S02]  /*30340*/  SHFL.IDX P6, R14, R13, R12, R11 ;  /* 0x0000000c0d0e7389 */ /* 0x0044e400000c000b */
[----:B01234-:R-:W-:Y:S01]  /*30350*/  ENDCOLLECTIVE ;  /* 0x000000000000791b */ /* 0x01ffe20003800000 */
.L_x_803:
[----:B------:R-:W-:Y:S05]  /*30360*/  BSYNC B1 ;  /* 0x0000000000017941 */ /* 0x000fea0003800000 */
.L_x_802:
[----:B------:R-:W-:Y:S02]  /*30370*/  IMAD.MOV.U32 R13, RZ, RZ, R2 ;  /* 0x000000ffff0d7224 */ /* 0x000fe400078e0002 */
[----:B------:R-:W-:Y:S02]  /*30380*/  IMAD.MOV.U32 R12, RZ, RZ, 0x3 ;  /* 0x00000003ff0c7424 */ /* 0x000fe400078e00ff */
[----:B------:R-:W-:Y:S02]  /*30390*/  IMAD.MOV.U32 R11, RZ, RZ, 0x181f ;  /* 0x0000181fff0b7424 */ /* 0x000fe400078e00ff */
[----:B------:R-:W-:Y:S02]  /*303a0*/  IMAD.MOV.U32 R15, RZ, RZ, -0x1 ;  /* 0xffffffffff0f7424 */ /* 0x000fe400078e00ff */
[----:B------:R-:W-:-:S07]  /*303b0*/  IMAD.MOV.U32 R0, RZ, RZ, R14 ;  /* 0x000000ffff007224 */ /* 0x000fce00078e000e */
[----:B------:R-:W-:Y:S05]  /*303c0*/  WARPSYNC.COLLECTIVE R15, `(.L_x_804) ;  /* 0x000000000f087348 */ /* 0x000fea0003c00000 */
[----:B------:R0:W1:Y:S02]  /*303d0*/  SHFL.IDX P6, R14, R13, R12, R11 ;  /* 0x0000000c0d0e7389 */ /* 0x00006400000c000b */
[----:B01----:R-:W-:Y:S01]  /*303e0*/  ENDCOLLECTIVE ;  /* 0x000000000000791b */ /* 0x003fe20003800000 */
.L_x_804:
[----:B------:R-:W-:Y:S05]  /*303f0*/  BRA `(.L_x_805) ;  /* 0xffffff2000987947 */ /* 0x000fea000383ffff */
.L_x_515:
[----:B------:R-:W-:Y:S01]  /*30400*/  IMAD.MOV.U32 R13, RZ, RZ, R42 ;  /* 0x000000ffff0d7224 */ /* 0x000fe200078e002a */
[----:B------:R-:W-:Y:S01]  /*30410*/  MOV R11, 0x1c1f ;  /* 0x00001c1f000b7802 */ /* 0x000fe20000000f00 */
[----:B------:R-:W-:Y:S02]  /*30420*/  IMAD.MOV.U32 R12, RZ, RZ, RZ ;  /* 0x000000ffff0c7224 */ /* 0x000fe400078e00ff */
[----:B------:R-:W-:-:S07]  /*30430*/  IMAD.MOV.U32 R15, RZ, RZ, -0x1 ;  /* 0xffffffffff0f7424 */ /* 0x000fce00078e00ff */
[----:B------:R-:W-:Y:S05]  /*30440*/  WARPSYNC.COLLECTIVE R15, `(.L_x_806) ;  /* 0x000000000f087348 */ /* 0x000fea0003c00000 */
[----:B------:R0:W1:Y:S02]  /*30450*/  SHFL.IDX P6, R14, R13, R12, R11 ;  /* 0x0000000c0d0e7389 */ /* 0x00006400000c000b */
[----:B01----:R-:W-:Y:S01]  /*30460*/  ENDCOLLECTIVE ;  /* 0x000000000000791b */ /* 0x003fe20003800000 */
.L_x_806:
[----:B------:R-:W-:Y:S02]  /*30470*/  IMAD.MOV.U32 R13, RZ, RZ, R40 ;  /* 0x000000ffff0d7224 */ /* 0x000fe400078e0028 */
[----:B------:R-:W-:-:S07]  /*30480*/  IMAD.MOV.U32 R41, RZ, RZ, R14 ;  /* 0x000000ffff297224 */ /* 0x000fce00078e000e */
[----:B------:R-:W-:Y:S05]  /*30490*/  WARPSYNC.COLLECTIVE R15, `(.L_x_807) ;  /* 0x000000000f087348 */ /* 0x000fea0003c00000 */
[----:B------:R0:W1:Y:S02]  /*304a0*/  SHFL.IDX P6, R14, R13, R12, R11 ;  /* 0x0000000c0d0e7389 */ /* 0x00006400000c000b */
[----:B01----:R-:W-:Y:S01]  /*304b0*/  ENDCOLLECTIVE ;  /* 0x000000000000791b */ /* 0x003fe20003800000 */
.L_x_807:
[----:B------:R-:W-:Y:S01]  /*304c0*/  IMAD.MOV.U32 R43, RZ, RZ, R14 ;  /* 0x000000ffff2b7224 */ /* 0x000fe200078e000e */
[----:B------:R-:W-:Y:S06]  /*304d0*/  BRA `(.L_x_808) ;  /* 0xffffff2400607947 */ /* 0x000fec000383ffff */
.L_x_518:
[----:B------:R-:W-:Y:S01]  /*304e0*/  BSSY B1, `(.L_x_809) ;  /* 0x0000008000017945 */ /* 0x000fe20003800000 */
[----:B------:R-:W-:Y:S01]  /*304f0*/  IMAD.MOV.U32 R13, RZ, RZ, R42 ;  /* 0x000000ffff0d7224 */ /* 0x000fe200078e002a */
[----:B------:R-:W-:Y:S01]  /*30500*/  MOV R15, 0xffffffff ;  /* 0xffffffff000f7802 */ /* 0x000fe20000000f00 */
[----:B------:R-:W-:Y:S02]  /*30510*/  IMAD.MOV.U32 R12, RZ, RZ, 0x1 ;  /* 0x00000001ff0c7424 */ /* 0x000fe400078e00ff */
[----:B---3--:R-:W-:-:S07]  /*30520*/  IMAD.MOV.U32 R11, RZ, RZ, 0x1c1f ;  /* 0x00001c1fff0b7424 */ /* 0x008fce00078e00ff */
[----:B012---:R-:W-:Y:S05]  /*30530*/  WARPSYNC.COLLECTIVE R15, `(.L_x_810) ;  /* 0x000000000f087348 */ /* 0x007fea0003c00000 */
[----:B------:R3:W4:Y:S02]  /*30540*/  SHFL.IDX P6, R14, R13, R12, R11 ;  /* 0x0000000c0d0e7389 */ /* 0x00072400000c000b */
[----:B01234-:R-:W-:Y:S01]  /*30550*/  ENDCOLLECTIVE ;  /* 0x000000000000791b */ /* 0x01ffe20003800000 */
.L_x_810:
[----:B------:R-:W-:Y:S05]  /*30560*/  BSYNC B1 ;  /* 0x0000000000017941 */ /* 0x000fea0003800000 */
.L_x_809:
        /* <DEDUP_REMOVED lines=8> */
.L_x_811:
[----:B------:R-:W-:Y:S05]  /*305f0*/  BRA `(.L_x_812) ;  /* 0xffffff30003c7947 */ /* 0x000fea000383ffff */
.L_x_522:
[----:B------:R-:W-:Y:S01]  /*30600*/  IMAD.MOV.U32 R13, RZ, RZ, R3 ;  /* 0x000000ffff0d7224 */ /* 0x000fe200078e0003 */
[----:B------:R-:W-:Y:S01]  /*30610*/  MOV R11, 0x181f ;  /* 0x0000181f000b7802 */ /* 0x000fe20000000f00 */
[----:B------:R-:W-:Y:S02]  /*30620*/  IMAD.MOV.U32 R12, RZ, RZ, RZ ;  /* 0x000000ffff0c7224 */ /* 0x000fe400078e00ff */
[----:B------:R-:W-:-:S07]  /*30630*/  IMAD.MOV.U32 R15, RZ, RZ, -0x1 ;  /* 0xffffffffff0f7424 */ /* 0x000fce00078e00ff */
[----:B0-----:R-:W-:Y:S05]  /*30640*/  WARPSYNC.COLLECTIVE R15, `(.L_x_813) ;  /* 0x000000000f087348 */ /* 0x001fea0003c00000 */
[----:B------:R1:W2:Y:S02]  /*30650*/  SHFL.IDX P6, R14, R13, R12, R11 ;  /* 0x0000000c0d0e7389 */ /* 0x0002a400000c000b */
[----:B012---:R-:W-:Y:S01]  /*30660*/  ENDCOLLECTIVE ;  /* 0x000000000000791b */ /* 0x007fe20003800000 */
.L_x_813:
[----:B------:R-:W-:Y:S02]  /*30670*/  IMAD.MOV.U32 R13, RZ, RZ, R2 ;  /* 0x000000ffff0d7224 */ /* 0x000fe400078e0002 */
[----:B------:R-:W-:-:S07]  /*30680*/  IMAD.MOV.U32 R0, RZ, RZ, R14 ;  /* 0x000000ffff007224 */ /* 0x000fce00078e000e */
[----:B------:R-:W-:Y:S05]  /*30690*/  WARPSYNC.COLLECTIVE R15, `(.L_x_814) ;  /* 0x000000000f087348 */ /* 0x000fea0003c00000 */
[----:B------:R0:W1:Y:S02]  /*306a0*/  SHFL.IDX P6, R14, R13, R12, R11 ;  /* 0x0000000c0d0e7389 */ /* 0x00006400000c000b */
[----:B01----:R-:W-:Y:S01]  /*306b0*/  ENDCOLLECTIVE ;  /* 0x000000000000791b */ /* 0x003fe20003800000 */
.L_x_814:
[----:B------:R-:W-:Y:S05]  /*306c0*/  BRA `(.L_x_815) ;  /* 0xffffff4400647947 */ /* 0x000fea000383ffff */
.L_x_525:
[----:B------:R-:W-:Y:S01]  /*306d0*/  BSSY B1, `(.L_x_816) ;  /* 0x0000008000017945 */ /* 0x000fe20003800000 */
[----:B----4-:R-:W-:Y:S02]  /*306e0*/  IMAD.MOV.U32 R13, RZ, RZ, R3 ;  /* 0x000000ffff0d7224 */ /* 0x010fe400078e0003 */
[----:B------:R-:W-:Y:S02]  /*306f0*/  IMAD.MOV.U32 R12, RZ, RZ, 0x1 ;  /* 0x00000001ff0c7424 */ /* 0x000fe400078e00ff */
[----:B------:R-:W-:Y:S02]  /*30700*/  IMAD.MOV.U32 R11, RZ, RZ, 0x181f ;  /* 0x0000181fff0b7424 */ /* 0x000fe400078e00ff */
[----:B------:R-:W-:-:S07]  /*30710*/  IMAD.MOV.U32 R15, RZ, RZ, -0x1 ;  /* 0xffffffffff0f7424 */ /* 0x000fce00078e00ff */
[----:B0123--:R-:W-:Y:S05]  /*30720*/  WARPSYNC.COLLECTIVE R15, `(.L_x_817) ;  /* 0x000000000f087348 */ /* 0x00ffea0003c00000 */
[----:B---3--:R3:W4:Y:S02]  /*30730*/  SHFL.IDX P6, R14, R13, R12, R11 ;  /* 0x0000000c0d0e7389 */ /* 0x00872400000c000b */
[----:B01234-:R-:W-:Y:S01]  /*30740*/  ENDCOLLECTIVE ;  /* 0x000000000000791b */ /* 0x01ffe20003800000 */
.L_x_817:
[----:B------:R-:W-:Y:S05]  /*30750*/  BSYNC B1 ;  /* 0x0000000000017941 */ /* 0x000fea0003800000 */
.L_x_816:
        /* <DEDUP_REMOVED lines=8> */
.L_x_818:
[----:B------:R-:W-:Y:S05]  /*307e0*/  BRA `(.L_x_819) ;  /* 0xffffff4400787947 */ /* 0x000fea000383ffff */
.L_x_528:
[----:B------:R-:W-:Y:S01]  /*307f0*/  BSSY B1, `(.L_x_820) ;  /* 0x0000008000017945 */ /* 0x000fe20003800000 */
[----:B----4-:R-:W-:Y:S01]  /*30800*/  IMAD.MOV.U32 R13, RZ, RZ, R3 ;  /* 0x000000ffff0d7224 */ /* 0x010fe200078e0003 */
[----:B------:R-:W-:Y:S01]  /*30810*/  MOV R15, 0xffffffff ;  /* 0xffffffff000f7802 */ /* 0x000fe20000000f00 */
[----:B------:R-:W-:Y:S02]  /*30820*/  IMAD.MOV.U32 R12, RZ, RZ, 0x2 ;  /* 0x00000002ff0c7424 */ /* 0x000fe400078e00ff */
[----:B------:R-:W-:-:S07]  /*30830*/  IMAD.MOV.U32 R11, RZ, RZ, 0x181f ;  /* 0x0000181fff0b7424 */ /* 0x000fce00078e00ff */
[----:B0123--:R-:W-:Y:S05]  /*30840*/  WARPSYNC.COLLECTIVE R15, `(.L_x_821) ;  /* 0x000000000f087348 */ /* 0x00ffea0003c00000 */
[----:B---3--:R3:W4:Y:S02]  /*30850*/  SHFL.IDX P6, R14, R13, R12, R11 ;  /* 0x0000000c0d0e7389 */ /* 0x00872400000c000b */
[----:B01234-:R-:W-:Y:S01]  /*30860*/  ENDCOLLECTIVE ;  /* 0x000000000000791b */ /* 0x01ffe20003800000 */
.L_x_821:
[----:B------:R-:W-:Y:S05]  /*30870*/  BSYNC B1 ;  /* 0x0000000000017941 */ /* 0x000fea0003800000 */
.L_x_820:
        /* <DEDUP_REMOVED lines=8> */
.L_x_822:
[----:B------:R-:W-:Y:S05]  /*30900*/  BRA `(.L_x_823) ;  /* 0xffffff4400887947 */ /* 0x000fea000383ffff */
.L_x_531:
[----:B------:R-:W-:Y:S01]  /*30910*/  BSSY B1, `(.L_x_824) ;  /* 0x0000008000017945 */ /* 0x000fe20003800000 */
[----:B0-----:R-:W-:Y:S01]  /*30920*/  IMAD.MOV.U32 R13, RZ, RZ, R3 ;  /* 0x000000ffff0d7224 */ /* 0x001fe200078e0003 */
[----:B------:R-:W-:Y:S01]  /*30930*/  MOV R11, 0x181f ;  /* 0x0000181f000b7802 */ /* 0x000fe20000000f00 */
[----:B------:R-:W-:Y:S02]  /*30940*/  IMAD.MOV.U32 R12, RZ, RZ, 0x3 ;  /* 0x00000003ff0c7424 */ /* 0x000fe400078e00ff */
[----:B------:R-:W-:-:S07]  /*30950*/  IMAD.MOV.U32 R15, RZ, RZ, -0x1 ;  /* 0xffffffffff0f7424 */ /* 0x000fce00078e00ff */
[----:B-1234-:R-:W-:Y:S05]  /*30960*/  WARPSYNC.COLLECTIVE R15, `(.L_x_825) ;  /* 0x000000000f087348 */ /* 0x01efea0003c00000 */
[----:B----4-:R0:W4:Y:S02]  /*30970*/  SHFL.IDX P6, R14, R13, R12, R11 ;  /* 0x0000000c0d0e7389 */ /* 0x01012400000c000b */
[----:B01234-:R-:W-:Y:S01]  /*30980*/  ENDCOLLECTIVE ;  /* 0x000000000000791b */ /* 0x01ffe20003800000 */
.L_x_825:
[----:B------:R-:W-:Y:S05]  /*30990*/  BSYNC B1 ;  /* 0x0000000000017941 */ /* 0x000fea0003800000 */
.L_x_824:
        /* <DEDUP_REMOVED lines=8> */
.L_x_826:
[----:B------:R-:W-:Y:S05]  /*30a20*/  BRA `(.L_x_827) ;  /* 0xffffff4400987947 */ /* 0x000fea000383ffff */
.L_x_548:
[----:B------:R-:W0:Y:S01]  /*30a30*/  S2R R5, SR_TID.X ;  /* 0x0000000000057919 */ /* 0x000e220000002100 */
[----:B------:R-:W-:Y:S01]  /*30a40*/  BSSY B1, `(.L_x_828) ;  /* 0x000000a000017945 */ /* 0x000fe20003800000 */
[----:B------:R-:W-:Y:S01]  /*30a50*/  MOV R12, RZ ;  /* 0x000000ff000c7202 */ /* 0x000fe20000000f00 */
[----:B------:R-:W-:Y:S02]  /*30a60*/  IMAD.MOV.U32 R11, RZ, RZ, 0x1f ;  /* 0x0000001fff0b7424 */ /* 0x000fe400078e00ff */
[----:B------:R-:W-:Y:S01]  /*30a70*/  IMAD.MOV.U32 R15, RZ, RZ, -0x1 ;  /* 0xffffffffff0f7424 */ /* 0x000fe200078e00ff */
[----:B0-----:R-:W-:-:S04]  /*30a80*/  SHF.R.U32.HI R5, RZ, 0x5, R5 ;  /* 0x00000005ff057819 */ /* 0x001fc80000011605 */
[----:B------:R-:W-:-:S05]  /*30a90*/  LOP3.LUT R5, R5, 0x3, RZ, 0xc0, !PT ;  /* 0x0000000305057812 */ /* 0x000fca00078ec0ff */
[----:B------:R-:W-:-:S07]  /*30aa0*/  IMAD.MOV.U32 R13, RZ, RZ, R5 ;  /* 0x000000ffff0d7224 */ /* 0x000fce00078e0005 */
[----:B------:R-:W-:Y:S05]  /*30ab0*/  WARPSYNC.COLLECTIVE R15, `(.L_x_829) ;  /* 0x000000000f087348 */ /* 0x000fea0003c00000 */
[----:B------:R0:W1:Y:S02]  /*30ac0*/  SHFL.IDX P6, R14, R13, R12, R11 ;  /* 0x0000000c0d0e7389 */ /* 0x00006400000c000b */
[----:B01----:R-:W-:Y:S01]  /*30ad0*/  ENDCOLLECTIVE ;  /* 0x000000000000791b */ /* 0x003fe20003800000 */
.L_x_829:
[----:B------:R-:W-:Y:S05]  /*30ae0*/  BSYNC B1 ;  /* 0x0000000000017941 */ /* 0x000fea0003800000 */
.L_x_828:
[----:B------:R-:W-:Y:S05]  /*30af0*/  BRA `(.L_x_830) ;  /* 0xffffff60000c7947 */ /* 0x000fea000383ffff */
.L_x_550:
[----:B------:R-:W-:Y:S01]  /*30b00*/  BSSY B1, `(.L_x_831) ;  /* 0x0000006000017945 */ /* 0x000fe20003800000 */
[----:B------:R-:W-:-:S07]  /*30b10*/  IMAD.MOV.U32 R15, RZ, RZ, -0x1 ;  /* 0xffffffffff0f7424 */ /* 0x000fce00078e00ff */
[----:B0-----:R-:W-:Y:S05]  /*30b20*/  WARPSYNC.COLLECTIVE R15, `(.L_x_832) ;  /* 0x000000000f0c7348 */ /* 0x001fea0003c00000 */
[----:B------:R-:W-:Y:S02]  /*30b30*/  ELECT P6, UR62, PT ;  /* 0x00000000003e782f */ /* 0x000fe400038c0000 */
[----:B------:R-:W-:Y:S01]  /*30b40*/  MOV R14, UR62 ;  /* 0x0000003e000e7c02 */ /* 0x000fe20008000f00 */
[----:B0-----:R-:W-:Y:S10]  /*30b50*/  ENDCOLLECTIVE ;  /* 0x000000000000791b */ /* 0x001ff40003800000 */
.L_x_832:
[----:B------:R-:W-:Y:S05]  /*30b60*/  BSYNC B1 ;  /* 0x0000000000017941 */ /* 0x000fea0003800000 */
.L_x_831:
[----:B------:R-:W-:Y:S05]  /*30b70*/  BRA `(.L_x_549) ;  /* 0xffffff6000047947 */ /* 0x000fea000383ffff */
.L_x_552:
[----:B0-----:R0:W1:Y:S02]  /*30b80*/  SYNCS.PHASECHK.TRANS64.TRYWAIT P0, [R18+URZ+0x33420], R4 ;  /* 0x03342004120075a7 */ /* 0x001064000800017f */
[----:B-1----:R-:W-:Y:S05]  /*30b90*/  @!P0 NANOSLEEP.SYNCS 0x989680 ;  /* 0x009896800000895d */ /* 0x002fea0003900000 */
[----:B------:R-:W1:Y:S02]  /*30ba0*/  @!P0 SYNCS.PHASECHK.TRANS64 P0, [R18+URZ+0x33420], R4 ;  /* 0x03342004120085a7 */ /* 0x000e64000800007f */
[----:B-1----:R-:W-:Y:S05]  /*30bb0*/  @!P0 BRA `(.L_x_552) ;  /* 0xfffffffc00f08947 */ /* 0x002fea000383ffff */
[----:B------:R-:W-:Y:S05]  /*30bc0*/  BRA `(.L_x_833) ;  /* 0xffffff6000147947 */ /* 0x000fea000383ffff */
.L_x_556:
[----:B-1----:R1:W2:Y:S02]  /*30bd0*/  SYNCS.PHASECHK.TRANS64.TRYWAIT P0, [R7+URZ+0x334a0], R10 ;  /* 0x0334a00a070075a7 */ /* 0x0022a4000800017f */
[----:B--2---:R-:W-:Y:S05]  /*30be0*/  @!P0 NANOSLEEP.SYNCS 0x989680 ;  /* 0x009896800000895d */ /* 0x004fea0003900000 */
[----:B------:R-:W2:Y:S02]  /*30bf0*/  @!P0 SYNCS.PHASECHK.TRANS64 P0, [R7+URZ+0x334a0], R10 ;  /* 0x0334a00a070085a7 */ /* 0x000ea4000800007f */
[----:B--2---:R-:W-:Y:S05]  /*30c00*/  @!P0 BRA `(.L_x_556) ;  /* 0xfffffffc00f08947 */ /* 0x004fea000383ffff */
[----:B------:R-:W-:Y:S05]  /*30c10*/  BRA `(.L_x_834) ;  /* 0xffffff6000347947 */ /* 0x000fea000383ffff */
.L_x_563:
[----:B0-----:R0:W2:Y:S02]  /*30c20*/  SYNCS.PHASECHK.TRANS64.TRYWAIT P0, [R7+URZ+0x334c0], R10 ;  /* 0x0334c00a070075a7 */ /* 0x0010a4000800017f */
[----:B--2---:R-:W-:Y:S05]  /*30c30*/  @!P0 NANOSLEEP.SYNCS 0x989680 ;  /* 0x009896800000895d */ /* 0x004fea0003900000 */
[----:B------:R-:W2:Y:S02]  /*30c40*/  @!P0 SYNCS.PHASECHK.TRANS64 P0, [R7+URZ+0x334c0], R10 ;  /* 0x0334c00a070085a7 */ /* 0x000ea4000800007f */
[----:B--2---:R-:W-:Y:S05]  /*30c50*/  @!P0 BRA `(.L_x_563) ;  /* 0xfffffffc00f08947 */ /* 0x004fea000383ffff */
[----:B------:R-:W-:Y:S05]  /*30c60*/  BRA `(.L_x_835) ;  /* 0xffffff6400347947 */ /* 0x000fea000383ffff */
.L_x_572:
[----:B0-----:R0:W1:Y:S02]  /*30c70*/  SYNCS.PHASECHK.TRANS64.TRYWAIT P2, [R8+URZ+0x334a0], R7 ;  /* 0x0334a007080075a7 */ /* 0x001064000804017f */
[----:B-1----:R-:W-:Y:S05]  /*30c80*/  @!P2 NANOSLEEP.SYNCS 0x989680 ;  /* 0x009896800000a95d */ /* 0x002fea0003900000 */
[----:B------:R-:W1:Y:S02]  /*30c90*/  @!P2 SYNCS.PHASECHK.TRANS64 P2, [R8+URZ+0x334a0], R7 ;  /* 0x0334a0070800a5a7 */ /* 0x000e64000804007f */
[----:B-1----:R-:W-:Y:S05]  /*30ca0*/  @!P2 BRA `(.L_x_572) ;  /* 0xfffffffc00f0a947 */ /* 0x002fea000383ffff */
[----:B------:R-:W-:Y:S05]  /*30cb0*/  BRA `(.L_x_836) ;  /* 0xffffff6800807947 */ /* 0x000fea000383ffff */
.L_x_579:
[----:B-1----:R1:W2:Y:S02]  /*30cc0*/  SYNCS.PHASECHK.TRANS64.TRYWAIT P2, [R8+URZ+0x334c0], R7 ;  /* 0x0334c007080075a7 */ /* 0x0022a4000804017f */
[----:B--2---:R-:W-:Y:S05]  /*30cd0*/  @!P2 NANOSLEEP.SYNCS 0x989680 ;  /* 0x009896800000a95d */ /* 0x004fea0003900000 */
[----:B------:R-:W2:Y:S02]  /*30ce0*/  @!P2 SYNCS.PHASECHK.TRANS64 P2, [R8+URZ+0x334c0], R7 ;  /* 0x0334c0070800a5a7 */ /* 0x000ea4000804007f */
[----:B--2---:R-:W-:Y:S05]  /*30cf0*/  @!P2 BRA `(.L_x_579) ;  /* 0xfffffffc00f0a947 */ /* 0x004fea000383ffff */
[----:B------:R-:W-:Y:S05]  /*30d00*/  BRA `(.L_x_837) ;  /* 0xffffff6c007c7947 */ /* 0x000fea000383ffff */
.L_x_598:
[----:B------:R-:W2:Y:S01]  /*30d10*/  S2R R0, SR_TID.X ;  /* 0x0000000000007919 */ /* 0x000ea20000002100 */
[----:B------:R-:W-:Y:S01]  /*30d20*/  BSSY B0, `(.L_x_838) ;  /* 0x000000a000007945 */ /* 0x000fe20003800000 */
[----:B------:R-:W-:Y:S02]  /*30d30*/  IMAD.MOV.U32 R12, RZ, RZ, RZ ;  /* 0x000000ffff0c7224 */ /* 0x000fe400078e00ff */
[----:B------:R-:W-:Y:S02]  /*30d40*/  IMAD.MOV.U32 R11, RZ, RZ, 0x1f ;  /* 0x0000001fff0b7424 */ /* 0x000fe400078e00ff */
[----:B------:R-:W-:Y:S01]  /*30d50*/  IMAD.MOV.U32 R15, RZ, RZ, -0x1 ;  /* 0xffffffffff0f7424 */ /* 0x000fe200078e00ff */
[----:B--2---:R-:W-:-:S04]  /*30d60*/  SHF.R.U32.HI R0, RZ, 0x5, R0 ;  /* 0x00000005ff007819 */ /* 0x004fc80000011600 */
[----:B------:R-:W-:-:S05]  /*30d70*/  LOP3.LUT R0, R0, 0x3, RZ, 0xc0, !PT ;  /* 0x0000000300007812 */ /* 0x000fca00078ec0ff */
[----:B------:R-:W-:-:S07]  /*30d80*/  IMAD.MOV.U32 R13, RZ, RZ, R0 ;  /* 0x000000ffff0d7224 */ /* 0x000fce00078e0000 */
[----:B01-3--:R-:W-:Y:S05]  /*30d90*/  WARPSYNC.COLLECTIVE R15, `(.L_x_839) ;  /* 0x000000000f087348 */ /* 0x00bfea0003c00000 */
[----:B------:R2:W4:Y:S02]  /*30da0*/  SHFL.IDX P6, R14, R13, R12, R11 ;  /* 0x0000000c0d0e7389 */ /* 0x00052400000c000b */
[----:B01234-:R-:W-:Y:S01]  /*30db0*/  ENDCOLLECTIVE ;  /* 0x000000000000791b */ /* 0x01ffe20003800000 */
.L_x_839:
[----:B------:R-:W-:Y:S05]  /*30dc0*/  BSYNC B0 ;  /* 0x0000000000007941 */ /* 0x000fea0003800000 */
.L_x_838:
[----:B------:R-:W-:Y:S05]  /*30dd0*/  BRA `(.L_x_840) ;  /* 0xffffff7c00187947 */ /* 0x000fea000383ffff */
.L_x_600:
[----:B------:R-:W-:Y:S01]  /*30de0*/  BSSY B0, `(.L_x_841) ;  /* 0x0000006000007945 */ /* 0x000fe20003800000 */
[----:B------:R-:W-:-:S07]  /*30df0*/  MOV R15, 0xffffffff ;  /* 0xffffffff000f7802 */ /* 0x000fce0000000f00 */
[----:B0123--:R-:W-:Y:S05]  /*30e00*/  WARPSYNC.COLLECTIVE R15, `(.L_x_842) ;  /* 0x000000000f0c7348 */ /* 0x00ffea0003c00000 */
[----:B------:R-:W-:Y:S02]  /*30e10*/  ELECT P6, UR62, PT ;  /* 0x00000000003e782f */ /* 0x000fe400038c0000 */
[----:B------:R-:W-:Y:S01]  /*30e20*/  MOV R14, UR62 ;  /* 0x0000003e000e7c02 */ /* 0x000fe20008000f00 */
[----:B0123--:R-:W-:Y:S10]  /*30e30*/  ENDCOLLECTIVE ;  /* 0x000000000000791b */ /* 0x00fff40003800000 */
.L_x_842:
[----:B------:R-:W-:Y:S05]  /*30e40*/  BSYNC B0 ;  /* 0x0000000000007941 */ /* 0x000fea0003800000 */
.L_x_841:
[----:B------:R-:W-:Y:S05]  /*30e50*/  BRA `(.L_x_843) ;  /* 0xffffff7c00207947 */ /* 0x000fea000383ffff */
.L_x_602:
[----:B0-----:R0:W1:Y:S02]  /*30e60*/  SYNCS.PHASECHK.TRANS64.TRYWAIT P0, [R2+URZ+0x33480], R4 ;  /* 0x03348004020075a7 */ /* 0x001064000800017f */
[----:B-1----:R-:W-:Y:S05]  /*30e70*/  @!P0 NANOSLEEP.SYNCS 0x989680 ;  /* 0x009896800000895d */ /* 0x002fea0003900000 */
[----:B------:R-:W1:Y:S02]  /*30e80*/  @!P0 SYNCS.PHASECHK.TRANS64 P0, [R2+URZ+0x33480], R4 ;  /* 0x03348004020085a7 */ /* 0x000e64000800007f */
[----:B-1----:R-:W-:Y:S05]  /*30e90*/  @!P0 BRA `(.L_x_602) ;  /* 0xfffffffc00f08947 */ /* 0x002fea000383ffff */
[----:B------:R-:W-:Y:S05]  /*30ea0*/  BRA `(.L_x_844) ;  /* 0xffffff7c00887947 */ /* 0x000fea000383ffff */
.L_x_604:
[----:B-1----:R1:W2:Y:S02]  /*30eb0*/  SYNCS.PHASECHK.TRANS64.TRYWAIT P0, [R2+URZ+0x33440], R4 ;  /* 0x03344004020075a7 */ /* 0x0022a4000800017f */
[----:B--2---:R-:W-:Y:S05]  /*30ec0*/  @!P0 NANOSLEEP.SYNCS 0x989680 ;  /* 0x009896800000895d */ /* 0x004fea0003900000 */
[----:B------:R-:W2:Y:S02]  /*30ed0*/  @!P0 SYNCS.PHASECHK.TRANS64 P0, [R2+URZ+0x33440], R4 ;  /* 0x03344004020085a7 */ /* 0x000ea4000800007f */
[----:B--2---:R-:W-:Y:S05]  /*30ee0*/  @!P0 BRA `(.L_x_604) ;  /* 0xfffffffc00f08947 */ /* 0x004fea000383ffff */
[----:B------:R-:W-:Y:S05]  /*30ef0*/  BRA `(.L_x_845) ;  /* 0xffffff8000047947 */ /* 0x000fea000383ffff */
.L_x_608:
[----:B------:R-:W2:Y:S01]  /*30f00*/  LDL.LU R11, [R1+0x54] ;  /* 0x00005400010b7983 */ /* 0x000ea20000300800 */
[----:B------:R-:W-:Y:S01]  /*30f10*/  IMAD.MOV.U32 R13, RZ, RZ, R3 ;  /* 0x000000ffff0d7224 */ /* 0x000fe200078e0003 */
[----:B------:R-:W-:Y:S01]  /*30f20*/  LOP3.LUT R7, R7, 0x7f, RZ, 0xc0, !PT ;  /* 0x0000007f07077812 */ /* 0x000fe200078ec0ff */
[----:B------:R-:W-:Y:S02]  /*30f30*/  IMAD.MOV.U32 R12, RZ, RZ, RZ ;  /* 0x000000ffff0c7224 */ /* 0x000fe400078e00ff */
[----:B------:R-:W-:Y:S01]  /*30f40*/  IMAD.MOV.U32 R15, RZ, RZ, -0x1 ;  /* 0xffffffffff0f7424 */ /* 0x000fe200078e00ff */
[----:B------:R-:W-:-:S04]  /*30f50*/  SHF.R.U32.HI R0, RZ, 0x2, R7 ;  /* 0x00000002ff007819 */ /* 0x000fc80000011607 */
[----:B------:R-:W-:-:S05]  /*30f60*/  IADD3 R0, R0, R5, RZ ;  /* 0x0000000500007210 */ /* 0x000fca0007ffe0ff */
[----:B------:R-:W-:Y:S02]  /*30f70*/  VIADD R5, R0, 0x20 ;  /* 0x0000002000057836 */ /* 0x000fe40000000000 */
[----:B--2---:R-:W-:Y:S02]  /*30f80*/  IMAD R2, R11, R8, RZ ;  /* 0x000000080b027224 */ /* 0x004fe400078e02ff */
[----:B------:R-:W-:-:S03]  /*30f90*/  IMAD.MOV.U32 R11, RZ, RZ, 0x1c1f ;  /* 0x00001c1fff0b7424 */ /* 0x000fc600078e00ff */
[----:B------:R-:W-:-:S13]  /*30fa0*/  ISETP.GE.AND P4, PT, R0, R2, PT ;  /* 0x000000020000720c */ /* 0x000fda0003f86270 */
[----:B-----5:R-:W-:Y:S05]  /*30fb0*/  WARPSYNC.COLLECTIVE R15, `(.L_x_846) ;  /* 0x000000000f087348 */ /* 0x020fea0003c00000 */
[----:B------:R0:W1:Y:S02]  /*30fc0*/  SHFL.IDX P6, R14, R13, R12, R11 ;  /* 0x0000000c0d0e7389 */ /* 0x00006400000c000b */
[----:B01---5:R-:W-:Y:S01]  /*30fd0*/  ENDCOLLECTIVE ;  /* 0x000000000000791b */ /* 0x023fe20003800000 */
.L_x_846:
[----:B------:R-:W-:Y:S02]  /*30fe0*/  IMAD.MOV.U32 R13, RZ, RZ, R4 ;  /* 0x000000ffff0d7224 */ /* 0x000fe400078e0004 */
[----:B------:R-:W-:-:S07]  /*30ff0*/  IMAD.MOV.U32 R6, RZ, RZ, R14 ;  /* 0x000000ffff067224 */ /* 0x000fce00078e000e */
[----:B------:R-:W-:Y:S05]  /*31000*/  WARPSYNC.COLLECTIVE R15, `(.L_x_847) ;  /* 0x000000000f087348 */ /* 0x000fea0003c00000 */
[----:B------:R0:W1:Y:S02]  /*31010*/  SHFL.IDX P6, R14, R13, R12, R11 ;  /* 0x0000000c0d0e7389 */ /* 0x00006400000c000b */
[----:B01----:R-:W-:Y:S01]  /*31020*/  ENDCOLLECTIVE ;  /* 0x000000000000791b */ /* 0x003fe20003800000 */
.L_x_847:
[----:B------:R-:W-:Y:S02]  /*31030*/  IMAD.MOV.U32 R13, RZ, RZ, R3 ;  /* 0x000000ffff0d7224 */ /* 0x000fe400078e0003 */
[----:B------:R-:W-:Y:S02]  /*31040*/  IMAD.MOV.U32 R12, RZ, RZ, 0x1 ;  /* 0x00000001ff0c7424 */ /* 0x000fe400078e00ff */
[----:B------:R-:W-:-:S07]  /*31050*/  IMAD.MOV.U32 R7, RZ, RZ, R14 ;  /* 0x000000ffff077224 */ /* 0x000fce00078e000e */
[----:B------:R-:W-:Y:S05]  /*31060*/  WARPSYNC.COLLECTIVE R15, `(.L_x_848) ;  /* 0x000000000f087348 */ /* 0x000fea0003c00000 */
[----:B------:R0:W1:Y:S02]  /*31070*/  SHFL.IDX P6, R14, R13, R12, R11 ;  /* 0x0000000c0d0e7389 */ /* 0x00006400000c000b */
[----:B01----:R-:W-:Y:S01]  /*31080*/  ENDCOLLECTIVE ;  /* 0x000000000000791b */ /* 0x003fe20003800000 */
.L_x_848:
[----:B------:R-:W-:-:S05]  /*31090*/  @!P4 IADD3 R7, P3, R10, R7, RZ ;  /* 0x000000070a07c210 */ /* 0x000fca0007f7e0ff */
[----:B------:R-:W-:Y:S01]  /*310a0*/  @!P4 IMAD.X R6, RZ, RZ, R6, P3 ;  /* 0x000000ffff06c224 */ /* 0x000fe200018e0606 */
[----:B------:R-:W-:-:S04]  /*310b0*/  ISETP.GE.AND P3, PT, R5, R2, PT ;  /* 0x000000020500720c */ /* 0x000fc80003f66270 */
[----:B------:R-:W-:Y:S01]  /*310c0*/  @!P4 LOP3.LUT R7, R7, R6, RZ, 0x3c, !PT ;  /* 0x000000060707c212 */ /* 0x000fe200078e3cff */
[----:B------:R-:W-:-:S03]  /*310d0*/  IMAD.MOV.U32 R13, RZ, RZ, R4 ;  /* 0x000000ffff0d7224 */ /* 0x000fc600078e0004 */
[----:B------:R-:W-:-:S04]  /*310e0*/  @!P4 LOP3.LUT R6, R7, R6, RZ, 0x3c, !PT ;  /* 0x000000060706c212 */ /* 0x000fc800078e3cff */
[----:B------:R-:W-:-:S05]  /*310f0*/  @!P4 LOP3.LUT R7, R7, R6, RZ, 0x3c, !PT ;  /* 0x000000060707c212 */ /* 0x000fca00078e3cff */
[----:B------:R-:W-:Y:S01]  /*31100*/  @!PT LDS RZ, [RZ] ;  /* 0x00000000fffff984 */ /* 0x000fe20000000800 */
[----:B------:R-:W-:Y:S01]  /*31110*/  @!PT LDS RZ, [RZ] ;  /* 0x00000000fffff984 */ /* 0x000fe20000000800 */
[----:B------:R-:W-:Y:S01]  /*31120*/  @!PT LDS RZ, [RZ] ;  /* 0x00000000fffff984 */ /* 0x000fe20000000800 */
[----:B------:R-:W-:Y:S04]  /*31130*/  @!P4 LDGSTS.E.BYPASS.LTC128B.128 [R9+0x1e200], desc[UR54][R6.64], !P0 ;  /* 0x1e2000000609cfae */ /* 0x000fe8000c101d76 */
[----:B------:R-:W-:Y:S04]  /*31140*/  @!P4 LDGSTS.E.BYPASS.LTC128B.128 [R9+0x20200], desc[UR54][R6.64+0x40], !P1 ;  /* 0x202000400609cfae */ /* 0x000fe8000c901d76 */
[----:B------:R0:W-:Y:S02]  /*31150*/  @!P4 LDGSTS.E.BYPASS.LTC128B.128 [R9+0x22200], desc[UR54][R6.64+0x80], !P2 ;  /* 0x222000800609cfae */ /* 0x0001e4000d101d76 */
[----:B0-----:R-:W-:-:S07]  /*31160*/  IMAD.MOV.U32 R6, RZ, RZ, R14 ;  /* 0x000000ffff067224 */ /* 0x001fce00078e000e */
[----:B------:R-:W-:Y:S05]  /*31170*/  WARPSYNC.COLLECTIVE R15, `(.L_x_849) ;  /* 0x000000000f087348 */ /* 0x000fea0003c00000 */
[----:B------:R0:W1:Y:S02]  /*31180*/  SHFL.IDX P6, R14, R13, R12, R11 ;  /* 0x0000000c0d0e7389 */ /* 0x00006400000c000b */
[----:B01----:R-:W-:Y:S01]  /*31190*/  ENDCOLLECTIVE ;  /* 0x000000000000791b */ /* 0x003fe20003800000 */
.L_x_849:
[----:B------:R-:W-:Y:S02]  /*311a0*/  IMAD.MOV.U32 R13, RZ, RZ, R3 ;  /* 0x000000ffff0d7224 */ /* 0x000fe400078e0003 */
[----:B------:R-:W-:Y:S02]  /*311b0*/  IMAD.MOV.U32 R12, RZ, RZ, 0x2 ;  /* 0x00000002ff0c7424 */ /* 0x000fe400078e00ff */
[----:B------:R-:W-:-:S07]  /*311c0*/  IMAD.MOV.U32 R5, RZ, RZ, R14 ;  /* 0x000000ffff057224 */ /* 0x000fce00078e000e */
[----:B------:R-:W-:Y:S05]  /*311d0*/  WARPSYNC.COLLECTIVE R15, `(.L_x_850) ;  /* 0x000000000f087348 */ /* 0x000fea0003c00000 */
[----:B------:R0:W1:Y:S02]  /*311e0*/  SHFL.IDX P6, R14, R13, R12, R11 ;  /* 0x0000000c0d0e7389 */ /* 0x00006400000c000b */
[----:B01----:R-:W-:Y:S01]  /*311f0*/  ENDCOLLECTIVE ;  /* 0x000000000000791b */ /* 0x003fe20003800000 */
.L_x_850:
[----:B------:R-:W-:-:S04]  /*31200*/  @!P3 IADD3 R5, P4, R10, R5, RZ ;  /* 0x000000050a05b210 */ /* 0x000fc80007f9e0ff */
[----:B------:R-:W-:-:S05]  /*31210*/  @!P3 IADD3.X R6, RZ, R6, RZ, P4, !PT ;  /* 0x00000006ff06b210 */ /* 0x000fca00027fe4ff */
[----:B------:R-:W-:Y:S02]  /*31220*/  @!P3 IMAD.MOV.U32 R7, RZ, RZ, R6 ;  /* 0x000000ffff07b224 */ /* 0x000fe400078e0006 */
[----:B------:R-:W-:Y:S02]  /*31230*/  @!P3 IMAD.MOV.U32 R6, RZ, RZ, R5 ;  /* 0x000000ffff06b224 */ /* 0x000fe400078e0005 */
[----:B------:R-:W-:Y:S02]  /*31240*/  IMAD.MOV.U32 R13, RZ, RZ, R4 ;  /* 0x000000ffff0d7224 */ /* 0x000fe400078e0004 */
[----:B------:R-:W-:Y:S01]  /*31250*/  VIADD R5, R0, 0x40 ;  /* 0x0000004000057836 */ /* 0x000fe20000000000 */
[----:B------:R-:W-:Y:S01]  /*31260*/  @!PT LDS RZ, [RZ] ;  /* 0x00000000fffff984 */ /* 0x000fe20000000800 */
[----:B------:R-:W-:Y:S01]  /*31270*/  @!PT LDS RZ, [RZ] ;  /* 0x00000000fffff984 */ /* 0x000fe20000000800 */
[----:B------:R-:W-:Y:S01]  /*31280*/  @!PT LDS RZ, [RZ] ;  /* 0x00000000fffff984 */ /* 0x000fe20000000800 */
[----:B------:R-:W-:Y:S04]  /*31290*/  @!P3 LDGSTS.E.BYPASS.LTC128B.128 [R9+0x1ea00], desc[UR54][R6.64], !P0 ;  /* 0x1ea000000609bfae */ /* 0x000fe8000c101d76 */
[----:B------:R-:W-:Y:S04]  /*312a0*/  @!P3 LDGSTS.E.BYPASS.LTC128B.128 [R9+0x20a00], desc[UR54][R6.64+0x40], !P1 ;  /* 0x20a000400609bfae */ /* 0x000fe8000c901d76 */
[----:B------:R0:W-:Y:S01]  /*312b0*/  @!P3 LDGSTS.E.BYPASS.LTC128B.128 [R9+0x22a00], desc[UR54][R6.64+0x80], !P2 ;  /* 0x22a000800609bfae */ /* 0x0001e2000d101d76 */
[----:B------:R-:W-:Y:S01]  /*312c0*/  ISETP.GE.AND P3, PT, R5, R2, PT ;  /* 0x000000020500720c */ /* 0x000fe20003f66270 */
[----:B0-----:R-:W-:-:S12]  /*312d0*/  IMAD.MOV.U32 R6, RZ, RZ, R14 ;  /* 0x000000ffff067224 */ /* 0x001fd800078e000e */
[----:B------:R-:W-:Y:S05]  /*312e0*/  WARPSYNC.COLLECTIVE R15, `(.L_x_851) ;  /* 0x000000000f087348 */ /* 0x000fea0003c00000 */
[----:B------:R0:W1:Y:S02]  /*312f0*/  SHFL.IDX P6, R14, R13, R12, R11 ;  /* 0x0000000c0d0e7389 */ /* 0x00006400000c000b */
[----:B01----:R-:W-:Y:S01]  /*31300*/  ENDCOLLECTIVE ;  /* 0x000000000000791b */ /* 0x003fe20003800000 */
.L_x_851:
[----:B------:R-:W-:Y:S02]  /*31310*/  IMAD.MOV.U32 R13, RZ, RZ, R3 ;  /* 0x000000ffff0d7224 */ /* 0x000fe400078e0003 */
[----:B------:R-:W-:Y:S01]  /*31320*/  IMAD.MOV.U32 R12, RZ, RZ, 0x3 ;  /* 0x00000003ff0c7424 */ /* 0x000fe200078e00ff */
[----:B------:R-:W-:-:S07]  /*31330*/  MOV R5, R14 ;  /* 0x0000000e00057202 */ /* 0x000fce0000000f00 */
[----:B------:R-:W-:Y:S05]  /*31340*/  WARPSYNC.COLLECTIVE R15, `(.L_x_852) ;  /* 0x000000000f087348 */ /* 0x000fea0003c00000 */
[----:B------:R0:W1:Y:S02]  /*31350*/  SHFL.IDX P6, R14, R13, R12, R11 ;  /* 0x0000000c0d0e7389 */ /* 0x00006400000c000b */
[----:B01----:R-:W-:Y:S01]  /*31360*/  ENDCOLLECTIVE ;  /* 0x000000000000791b */ /* 0x003fe20003800000 */
.L_x_852:
[----:B------:R-:W-:-:S05]  /*31370*/  @!P3 IADD3 R5, P4, R10, R5, RZ ;  /* 0x000000050a05b210 */ /* 0x000fca0007f9e0ff */
[----:B------:R-:W-:-:S04]  /*31380*/  @!P3 IMAD.X R6, RZ, RZ, R6, P4 ;  /* 0x000000ffff06b224 */ /* 0x000fc800020e0606 */
[----:B------:R-:W-:Y:S02]  /*31390*/  @!P3 IMAD.MOV.U32 R7, RZ, RZ, R6 ;  /* 0x000000ffff07b224 */ /* 0x000fe400078e0006 */
[----:B------:R-:W-:Y:S02]  /*313a0*/  @!P3 IMAD.MOV.U32 R6, RZ, RZ, R5 ;  /* 0x000000ffff06b224 */ /* 0x000fe400078e0005 */
[----:B------:R-:W-:-:S03]  /*313b0*/  IMAD.MOV.U32 R13, RZ, RZ, R4 ;  /* 0x000000ffff0d7224 */ /* 0x000fc600078e0004 */
[----:B------:R-:W-:Y:S01]  /*313c0*/  @!PT LDS RZ, [RZ] ;  /* 0x00000000fffff984 */ /* 0x000fe20000000800 */
[----:B------:R-:W-:Y:S01]  /*313d0*/  @!PT LDS RZ, [RZ] ;  /* 0x00000000fffff984 */ /* 0x000fe20000000800 */
[----:B------:R-:W-:Y:S01]  /*313e0*/  @!PT LDS RZ, [RZ] ;  /* 0x00000000fffff984 */ /* 0x000fe20000000800 */
[----:B------:R0:W-:Y:S04]  /*313f0*/  @!P3 LDGSTS.E.BYPASS.LTC128B.128 [R9+0x1f200], desc[UR54][R6.64], !P0 ;  /* 0x1f2000000609bfae */ /* 0x0001e8000c101d76 */
[----:B------:R0:W-:Y:S01]  /*31400*/  @!P3 LDGSTS.E.BYPASS.LTC128B.128 [R9+0x21200], desc[UR54][R6.64+0x40], !P1 ;  /* 0x212000400609bfae */ /* 0x0001e2000c901d76 */
[----:B------:R-:W-:-:S07]  /*31410*/  IMAD.MOV.U32 R5, RZ, RZ, R14 ;  /* 0x000000ffff057224 */ /* 0x000fce00078e000e */
[----:B0-----:R-:W-:Y:S05]  /*31420*/  WARPSYNC.COLLECTIVE R15, `(.L_x_853) ;  /* 0x000000000f087348 */ /* 0x001fea0003c00000 */
[----:B------:R1:W2:Y:S02]  /*31430*/  SHFL.IDX P6, R14, R13, R12, R11 ;  /* 0x0000000c0d0e7389 */ /* 0x0002a400000c000b */
[----:B012---:R-:W-:Y:S01]  /*31440*/  ENDCOLLECTIVE ;  /* 0x000000000000791b */ /* 0x007fe20003800000 */
.L_x_853:
[----:B------:R-:W-:Y:S01]  /*31450*/  @!PT LDS RZ, [RZ] ;  /* 0x00000000fffff984 */ /* 0x000fe20000000800 */
[----:B------:R-:W-:Y:S01]  /*31460*/  @!PT LDS RZ, [RZ] ;  /* 0x00000000fffff984 */ /* 0x000fe20000000800 */
[----:B------:R-:W-:Y:S01]  /*31470*/  @!PT LDS RZ, [RZ] ;  /* 0x00000000fffff984 */ /* 0x000fe20000000800 */
[----:B------:R3:W-:Y:S01]  /*31480*/  @!P3 LDGSTS.E.BYPASS.LTC128B.128 [R9+0x23200], desc[UR54][R6.64+0x80], !P2 ;  /* 0x232000800609bfae */ /* 0x0007e2000d101d76 */
[----:B------:R-:W-:Y:S01]  /*31490*/  MOV R3, R14 ;  /* 0x0000000e00037202 */ /* 0x000fe20000000f00 */
[----:B------:R-:W-:Y:S06]  /*314a0*/  BRA `(.L_x_854) ;  /* 0xffffff8400607947 */ /* 0x000fec000383ffff */
.L_x_613:
[----:B----4-:R4:W0:Y:S02]  /*314b0*/  SYNCS.PHASECHK.TRANS64.TRYWAIT P0, [R18+URZ+0x33420], R0 ;  /* 0x03342000120075a7 */ /* 0x010824000800017f */
[----:B0-----:R-:W-:Y:S05]  /*314c0*/  @!P0 NANOSLEEP.SYNCS 0x989680 ;  /* 0x009896800000895d */ /* 0x001fea0003900000 */
[----:B------:R-:W0:Y:S02]  /*314d0*/  @!P0 SYNCS.PHASECHK.TRANS64 P0, [R18+URZ+0x33420], R0 ;  /* 0x03342000120085a7 */ /* 0x000e24000800007f */
[----:B0-----:R-:W-:Y:S05]  /*314e0*/  @!P0 BRA `(.L_x_613) ;  /* 0xfffffffc00f08947 */ /* 0x001fea000383ffff */
[----:B------:R-:W-:Y:S05]  /*314f0*/  BRA `(.L_x_855) ;  /* 0xffffff8400d07947 */ /* 0x000fea000383ffff */
.L_x_619:
[----:B-1----:R1:W3:Y:S02]  /*31500*/  SYNCS.PHASECHK.TRANS64.TRYWAIT P0, [R6+URZ+0x33480], R5 ;  /* 0x03348005060075a7 */ /* 0x0022e4000800017f */
[----:B---3--:R-:W-:Y:S05]  /*31510*/  @!P0 NANOSLEEP.SYNCS 0x989680 ;  /* 0x009896800000895d */ /* 0x008fea0003900000 */
[----:B------:R-:W3:Y:S02]  /*31520*/  @!P0 SYNCS.PHASECHK.TRANS64 P0, [R6+URZ+0x33480], R5 ;  /* 0x03348005060085a7 */ /* 0x000ee4000800007f */
[----:B---3--:R-:W-:Y:S05]  /*31530*/  @!P0 BRA `(.L_x_619) ;  /* 0xfffffffc00f08947 */ /* 0x008fea000383ffff */
[----:B------:R-:W-:Y:S05]  /*31540*/  BRA `(.L_x_856) ;  /* 0xffffff8800887947 */ /* 0x000fea000383ffff */
.L_x_626:
[----:B--2---:R2:W3:Y:S02]  /*31550*/  SYNCS.PHASECHK.TRANS64.TRYWAIT P0, [R6+URZ+0x33440], R5 ;  /* 0x03344005060075a7 */ /* 0x0044e4000800017f */
[----:B---3--:R-:W-:Y:S05]  /*31560*/  @!P0 NANOSLEEP.SYNCS 0x989680 ;  /* 0x009896800000895d */ /* 0x008fea0003900000 */
[----:B------:R-:W3:Y:S02]  /*31570*/  @!P0 SYNCS.PHASECHK.TRANS64 P0, [R6+URZ+0x33440], R5 ;  /* 0x03344005060085a7 */ /* 0x000ee4000800007f */
[----:B---3--:R-:W-:Y:S05]  /*31580*/  @!P0 BRA `(.L_x_626) ;  /* 0xfffffffc00f08947 */ /* 0x008fea000383ffff */
[----:B------:R-:W-:Y:S05]  /*31590*/  BRA `(.L_x_857) ;  /* 0xffffff8c00847947 */ /* 0x000fea000383ffff */
.L_x_634:
[----:B---3--:R3:W4:Y:S02]  /*315a0*/  SYNCS.PHASECHK.TRANS64.TRYWAIT P0, [R3+URZ+0x33470], R4 ;  /* 0x03347004030075a7 */ /* 0x008724000800017f */
[----:B----4-:R-:W-:Y:S05]  /*315b0*/  @!P0 NANOSLEEP.SYNCS 0x989680 ;  /* 0x009896800000895d */ /* 0x010fea0003900000 */
[----:B------:R-:W4:Y:S02]  /*315c0*/  @!P0 SYNCS.PHASECHK.TRANS64 P0, [R3+URZ+0x33470], R4 ;  /* 0x03347004030085a7 */ /* 0x000f24000800007f */
[----:B----4-:R-:W-:Y:S05]  /*315d0*/  @!P0 BRA `(.L_x_634) ;  /* 0xfffffffc00f08947 */ /* 0x010fea000383ffff */
[----:B------:R-:W-:Y:S05]  /*315e0*/  BRA `(.L_x_858) ;  /* 0xffffff9000987947 */ /* 0x000fea000383ffff */
.L_x_636:
[----:B---3--:R3:W4:Y:S02]  /*315f0*/  SYNCS.PHASECHK.TRANS64.TRYWAIT P0, [R3+URZ+0x33460], R4 ;  /* 0x03346004030075a7 */ /* 0x008724000800017f */
[----:B----4-:R-:W-:Y:S05]  /*31600*/  @!P0 NANOSLEEP.SYNCS 0x989680 ;  /* 0x009896800000895d */ /* 0x010fea0003900000 */
[----:B------:R-:W4:Y:S02]  /*31610*/  @!P0 SYNCS.PHASECHK.TRANS64 P0, [R3+URZ+0x33460], R4 ;  /* 0x03346004030085a7 */ /* 0x000f24000800007f */
[----:B----4-:R-:W-:Y:S05]  /*31620*/  @!P0 BRA `(.L_x_636) ;  /* 0xfffffffc00f08947 */ /* 0x010fea000383ffff */
[----:B------:R-:W-:Y:S05]  /*31630*/  BRA `(.L_x_859) ;  /* 0xffffff9000a07947 */ /* 0x000fea000383ffff */
.L_x_643:
[----:B--2---:R2:W3:Y:S02]  /*31640*/  SYNCS.PHASECHK.TRANS64.TRYWAIT P1, [R3+URZ+0x33470], R0 ;  /* 0x03347000030075a7 */ /* 0x0044e4000802017f */
[----:B---3--:R-:W-:Y:S05]  /*31650*/  @!P1 NANOSLEEP.SYNCS 0x989680 ;  /* 0x009896800000995d */ /* 0x008fea0003900000 */
[----:B------:R-:W3:Y:S02]  /*31660*/  @!P1 SYNCS.PHASECHK.TRANS64 P1, [R3+URZ+0x33470], R0 ;  /* 0x03347000030095a7 */ /* 0x000ee4000802007f */
[----:B---3--:R-:W-:Y:S05]  /*31670*/  @!P1 BRA `(.L_x_643) ;  /* 0xfffffffc00f09947 */ /* 0x008fea000383ffff */
[----:B------:R-:W-:Y:S05]  /*31680*/  BRA `(.L_x_860) ;  /* 0xffffff9800e87947 */ /* 0x000fea000383ffff */
.L_x_645:
[----:B--2---:R2:W3:Y:S02]  /*31690*/  SYNCS.PHASECHK.TRANS64.TRYWAIT P1, [R3+URZ+0x33460], R0 ;  /* 0x03346000030075a7 */ /* 0x0044e4000802017f */
[----:B---3--:R-:W-:Y:S05]  /*316a0*/  @!P1 NANOSLEEP.SYNCS 0x989680 ;  /* 0x009896800000995d */ /* 0x008fea0003900000 */
[----:B------:R-:W3:Y:S02]  /*316b0*/  @!P1 SYNCS.PHASECHK.TRANS64 P1, [R3+URZ+0x33460], R0 ;  /* 0x03346000030095a7 */ /* 0x000ee4000802007f */
[----:B---3--:R-:W-:Y:S05]  /*316c0*/  @!P1 BRA `(.L_x_645) ;  /* 0xfffffffc00f09947 */ /* 0x008fea000383ffff */
[----:B------:R-:W-:Y:S05]  /*316d0*/  BRA `(.L_x_861) ;  /* 0xffffff9800f07947 */ /* 0x000fea000383ffff */
.L_x_649:
[----:B------:R-:W2:Y:S01]  /*316e0*/  LDL R0, [R1] ;  /* 0x0000000001007983 */ /* 0x000ea20000100800 */
[----:B------:R-:W-:Y:S01]  /*316f0*/  BSSY B0, `(.L_x_862) ;  /* 0x0000008000007945 */ /* 0x000fe20003800000 */
[----:B------:R-:W-:Y:S02]  /*31700*/  IMAD.MOV.U32 R12, RZ, RZ, RZ ;  /* 0x000000ffff0c7224 */ /* 0x000fe400078e00ff */
[----:B------:R-:W-:Y:S02]  /*31710*/  IMAD.MOV.U32 R11, RZ, RZ, 0x1f ;  /* 0x0000001fff0b7424 */ /* 0x000fe400078e00ff */
[----:B------:R-:W-:Y:S02]  /*31720*/  IMAD.MOV.U32 R15, RZ, RZ, -0x1 ;  /* 0xffffffffff0f7424 */ /* 0x000fe400078e00ff */
[----:B--2---:R-:W-:-:S07]  /*31730*/  IMAD.MOV.U32 R13, RZ, RZ, R0 ;  /* 0x000000ffff0d7224 */ /* 0x004fce00078e0000 */
[----:B01----:R-:W-:Y:S05]  /*31740*/  WARPSYNC.COLLECTIVE R15, `(.L_x_863) ;  /* 0x000000000f087348 */ /* 0x003fea0003c00000 */
[----:B------:R2:W3:Y:S02]  /*31750*/  SHFL.IDX P6, R14, R13, R12, R11 ;  /* 0x0000000c0d0e7389 */ /* 0x0004e400000c000b */
[----:B0123--:R-:W-:Y:S01]  /*31760*/  ENDCOLLECTIVE ;  /* 0x000000000000791b */ /* 0x00ffe20003800000 */
.L_x_863:
[----:B------:R-:W-:Y:S05]  /*31770*/  BSYNC B0 ;  /* 0x0000000000007941 */ /* 0x000fea0003800000 */
.L_x_862:
[----:B------:R0:W5:Y:S01]  /*31780*/  LDL R2, [R1+0xc] ;  /* 0x00000c0001027983 */ /* 0x0001620000100800 */
[----:B------:R-:W-:Y:S01]  /*31790*/  IMAD.MOV.U32 R13, RZ, RZ, R0 ;  /* 0x000000ffff0d7224 */ /* 0x000fe200078e0000 */
[----:B------:R-:W-:Y:S01]  /*317a0*/  MOV R11, 0x1f ;  /* 0x0000001f000b7802 */ /* 0x000fe20000000f00 */
[----:B------:R-:W-:Y:S02]  /*317b0*/  IMAD.MOV.U32 R12, RZ, RZ, 0x1 ;  /* 0x00000001ff0c7424 */ /* 0x000fe400078e00ff */
[----:B------:R-:W-:Y:S02]  /*317c0*/  IMAD.MOV.U32 R15, RZ, RZ, -0x1 ;  /* 0xffffffffff0f7424 */ /* 0x000fe400078e00ff */
[----:B------:R-:W-:-:S07]  /*317d0*/  IMAD.MOV.U32 R5, RZ, RZ, R14 ;  /* 0x000000ffff057224 */ /* 0x000fce00078e000e */
[----:B0----5:R-:W-:Y:S05]  /*317e0*/  WARPSYNC.COLLECTIVE R15, `(.L_x_864) ;  /* 0x000000000f087348 */ /* 0x021fea0003c00000 */
[----:B------:R1:W2:Y:S02]  /*317f0*/  SHFL.IDX P6, R14, R13, R12, R11 ;  /* 0x0000000c0d0e7389 */ /* 0x0002a400000c000b */
[----:B012--5:R-:W-:Y:S01]  /*31800*/  ENDCOLLECTIVE ;  /* 0x000000000000791b */ /* 0x027fe20003800000 */
.L_x_864:
[----:B------:R-:W-:Y:S01]  /*31810*/  ULDC UR4, c[0x0][0xc3c] ;  /* 0x00030f0000047ab9 */ /* 0x000fe20000000800 */
[----:B------:R-:W-:Y:S02]  /*31820*/  IMAD.IADD R4, R2, 0x1, R16 ;  /* 0x0000000102047824 */ /* 0x000fe400078e0210 */
[----:B------:R-:W-:Y:S02]  /*31830*/  IMAD.MOV.U32 R11, RZ, RZ, RZ ;  /* 0x000000ffff0b7224 */ /* 0x000fe400078e00ff */
[----:B------:R-:W-:Y:S01]  /*31840*/  IMAD.MOV.U32 R0, RZ, RZ, R14 ;  /* 0x000000ffff007224 */ /* 0x000fe200078e000e */
[----:B------:R-:W-:-:S13]  /*31850*/  ISETP.GE.OR P1, PT, R4, UR4, !P0 ;  /* 0x0000000404007c0c */ /* 0x000fda000c726670 */
[----:B------:R-:W0:Y:S08]  /*31860*/  @!P1 LDC.64 R2, c[0x0][0xc80] ;  /* 0x00032000ff029b82 */ /* 0x000e300000000a00 */
[----:B------:R-:W1:Y:S01]  /*31870*/  @!P1 LDC.64 R6, c[0x0][0xc78] ;  /* 0x00031e00ff069b82 */ /* 0x000e620000000a00 */
[----:B0-----:R-:W-:-:S05]  /*31880*/  @!P1 IMAD.WIDE R2, R4, 0x4, R2 ;  /* 0x0000000404029825 */ /* 0x001fca00078e0202 */
[----:B------:R1:W2:Y:S02]  /*31890*/  @!P1 LDG.E R8, desc[UR54][R2.64] ;  /* 0x0000003602089981 */ /* 0x0002a4000c1e1900 */
[----:B-1----:R-:W-:-:S06]  /*318a0*/  @!P1 IMAD.WIDE R2, R4, 0x4, R6 ;  /* 0x0000000404029825 */ /* 0x002fcc00078e0206 */
[----:B------:R-:W3:Y:S01]  /*318b0*/  @!P1 LDG.E R2, desc[UR54][R2.64] ;  /* 0x0000003602029981 */ /* 0x000ee2000c1e1900 */
[----:B------:R-:W-:Y:S01]  /*318c0*/  IMAD.MOV.U32 R4, RZ, RZ, RZ ;  /* 0x000000ffff047224 */ /* 0x000fe200078e00ff */
[C---:B------:R-:W-:Y:S01]  /*318d0*/  ISETP.GE.U32.AND P2, PT, R16.reuse, 0x2, PT ;  /* 0x000000021000780c */ /* 0x040fe20003f46070 */
[----:B------:R-:W-:Y:S01]  /*318e0*/  IMAD.MOV.U32 R6, RZ, RZ, RZ ;  /* 0x000000ffff067224 */ /* 0x000fe200078e00ff */
[C---:B------:R-:W-:Y:S02]  /*318f0*/  ISETP.GE.U32.AND P3, PT, R16.reuse, 0x4, PT ;  /* 0x000000041000780c */ /* 0x040fe40003f66070 */
[C---:B------:R-:W-:Y:S02]  /*31900*/  ISETP.GE.U32.AND P4, PT, R16.reuse, 0x8, PT ;  /* 0x000000081000780c */ /* 0x040fe40003f86070 */
[----:B------:R-:W-:Y:S01]  /*31910*/  ISETP.GE.U32.AND P5, PT, R16, 0x10, PT ;  /* 0x000000101000780c */ /* 0x000fe20003fa6070 */
[----:B--2---:R-:W-:Y:S02]  /*31920*/  @!P1 IMAD.MOV.U32 R4, RZ, RZ, R8 ;  /* 0x000000ffff049224 */ /* 0x004fe400078e0008 */
[----:B------:R-:W-:-:S02]  /*31930*/  IMAD.MOV.U32 R8, RZ, RZ, RZ ;  /* 0x000000ffff087224 */ /* 0x000fc400078e00ff */
[----:B---3--:R-:W-:Y:S01]  /*31940*/  @!P1 IMAD.MOV.U32 R6, RZ, RZ, R2 ;  /* 0x000000ffff069224 */ /* 0x008fe200078e0002 */
[----:B------:R-:W-:-:S03]  /*31950*/  ISETP.NE.AND P1, PT, R16, RZ, PT ;  /* 0x000000ff1000720c */ /* 0x000fc60003f25270 */
[----:B------:R-:W-:-:S05]  /*31960*/  IMAD R2, R6, R4, RZ ;  /* 0x0000000406027224 */ /* 0x000fca00078e02ff */
[----:B------:R-:W-:-:S07]  /*31970*/  MOV R13, R2 ;  /* 0x00000002000d7202 */ /* 0x000fce0000000f00 */
[----:B------:R-:W-:Y:S05]  /*31980*/  WARPSYNC.COLLECTIVE R15, `(.L_x_865) ;  /* 0x000000000f087348 */ /* 0x000fea0003c00000 */
[----:B------:R0:W1:Y:S02]  /*31990*/  SHFL.UP P6, R14, R13, R12, R11 ;  /* 0x0400000c0d0e7389 */ /* 0x00006400000c000b */
[----:B01----:R-:W-:Y:S01]  /*319a0*/  ENDCOLLECTIVE ;  /* 0x000000000000791b */ /* 0x003fe20003800000 */
.L_x_865:
[----:B------:R-:W-:Y:S02]  /*319b0*/  IMAD.MOV.U32 R12, RZ, RZ, 0x2 ;  /* 0x00000002ff0c7424 */ /* 0x000fe400078e00ff */
[----:B------:R-:W-:-:S05]  /*319c0*/  IMAD.MOV.U32 R3, RZ, RZ, R14 ;  /* 0x000000ffff037224 */ /* 0x000fca00078e000e */
[----:B------:R-:W-:-:S05]  /*319d0*/  SEL R3, R3, RZ, P1 ;  /* 0x000000ff03037207 */ /* 0x000fca0000800000 */
[----:B------:R-:W-:-:S04]  /*319e0*/  IMAD.IADD R2, R2, 0x1, R3 ;  /* 0x0000000102027824 */ /* 0x000fc800078e0203 */
[----:B------:R-:W-:-:S07]  /*319f0*/  IMAD.MOV.U32 R13, RZ, RZ, R2 ;  /* 0x000000ffff0d7224 */ /* 0x000fce00078e0002 */
[----:B------:R-:W-:Y:S05]  /*31a00*/  WARPSYNC.COLLECTIVE R15, `(.L_x_866) ;  /* 0x000000000f087348 */ /* 0x000fea0003c00000 */
[----:B------:R0:W1:Y:S02]  /*31a10*/  SHFL.UP P6, R14, R13, R12, R11 ;  /* 0x0400000c0d0e7389 */ /* 0x00006400000c000b */
[----:B01----:R-:W-:Y:S01]  /*31a20*/  ENDCOLLECTIVE ;  /* 0x000000000000791b */ /* 0x003fe20003800000 */
.L_x_866:
[----:B------:R-:W-:Y:S02]  /*31a30*/  IMAD.MOV.U32 R12, RZ, RZ, 0x4 ;  /* 0x00000004ff0c7424 */ /* 0x000fe400078e00ff */
[----:B------:R-:W-:-:S05]  /*31a40*/  IMAD.MOV.U32 R3, RZ, RZ, R14 ;  /* 0x000000ffff037224 */ /* 0x000fca00078e000e */
[----:B------:R-:W-:-:S05]  /*31a50*/  SEL R3, R3, RZ, P2 ;  /* 0x000000ff03037207 */ /* 0x000fca0001000000 */
[----:B------:R-:W-:-:S05]  /*31a60*/  IMAD.IADD R2, R2, 0x1, R3 ;  /* 0x0000000102027824 */ /* 0x000fca00078e0203 */
[----:B------:R-:W-:-:S07]  /*31a70*/  MOV R13, R2 ;  /* 0x00000002000d7202 */ /* 0x000fce0000000f00 */
[----:B------:R-:W-:Y:S05]  /*31a80*/  WARPSYNC.COLLECTIVE R15, `(.L_x_867) ;  /* 0x000000000f087348 */ /* 0x000fea0003c00000 */
[----:B------:R0:W1:Y:S02]  /*31a90*/  SHFL.UP P6, R14, R13, R12, R11 ;  /* 0x0400000c0d0e7389 */ /* 0x00006400000c000b */
[----:B01----:R-:W-:Y:S01]  /*31aa0*/  ENDCOLLECTIVE ;  /* 0x000000000000791b */ /* 0x003fe20003800000 */
.L_x_867:
        /* <DEDUP_REMOVED lines=8> */
.L_x_868:
        /* <DEDUP_REMOVED lines=8> */
.L_x_869:
[----:B------:R-:W-:Y:S02]  /*31bb0*/  IMAD.MOV.U32 R12, RZ, RZ, 0x1f ;  /* 0x0000001fff0c7424 */ /* 0x000fe400078e00ff */
[----:B------:R-:W-:Y:S02]  /*31bc0*/  IMAD.MOV.U32 R11, RZ, RZ, 0x1f ;  /* 0x0000001fff0b7424 */ /* 0x000fe400078e00ff */
[----:B------:R-:W-:-:S05]  /*31bd0*/  IMAD.MOV.U32 R3, RZ, RZ, R14 ;  /* 0x000000ffff037224 */ /* 0x000fca00078e000e */
[----:B------:R-:W-:-:S05]  /*31be0*/  SEL R3, R3, RZ, P5 ;  /* 0x000000ff03037207 */ /* 0x000fca0002800000 */
[----:B------:R-:W-:-:S04]  /*31bf0*/  IMAD.IADD R7, R2, 0x1, R3 ;  /* 0x0000000102077824 */ /* 0x000fc800078e0203 */
[----:B------:R-:W-:-:S07]  /*31c00*/  IMAD.MOV.U32 R13, RZ, RZ, R7 ;  /* 0x000000ffff0d7224 */ /* 0x000fce00078e0007 */
[----:B------:R-:W-:Y:S05]  /*31c10*/  WARPSYNC.COLLECTIVE R15, `(.L_x_870) ;  /* 0x000000000f087348 */ /* 0x000fea0003c00000 */
[----:B------:R0:W1:Y:S02]  /*31c20*/  SHFL.IDX P6, R14, R13, R12, R11 ;  /* 0x0000000c0d0e7389 */ /* 0x00006400000c000b */
[----:B01----:R-:W-:Y:S01]  /*31c30*/  ENDCOLLECTIVE ;  /* 0x000000000000791b */ /* 0x003fe20003800000 */
.L_x_870:
[----:B------:R-:W-:Y:S01]  /*31c40*/  MOV R9, R14 ;  /* 0x0000000e00097202 */ /* 0x000fe20000000f00 */
[----:B------:R-:W-:Y:S06]  /*31c50*/  BRA `(.L_x_871) ;  /* 0xffffffa000587947 */ /* 0x000fec000383ffff */
.L_x_652:
[----:B------:R-:W-:Y:S01]  /*31c60*/  BSSY B0, `(.L_x_872) ;  /* 0x0000008000007945 */ /* 0x000fe20003800000 */
[----:B------:R-:W-:Y:S02]  /*31c70*/  IMAD.MOV.U32 R13, RZ, RZ, R2 ;  /* 0x000000ffff0d7224 */ /* 0x000fe400078e0002 */
[----:B------:R-:W-:Y:S02]  /*31c80*/  IMAD.MOV.U32 R12, RZ, RZ, 0x1 ;  /* 0x00000001ff0c7424 */ /* 0x000fe400078e00ff */
[----:B------:R-:W-:Y:S02]  /*31c90*/  IMAD.MOV.U32 R11, RZ, RZ, RZ ;  /* 0x000000ffff0b7224 */ /* 0x000fe400078e00ff */
[----:B------:R-:W-:-:S07]  /*31ca0*/  IMAD.MOV.U32 R15, RZ, RZ, -0x1 ;  /* 0xffffffffff0f7424 */ /* 0x000fce00078e00ff */
[----:B0-----:R-:W-:Y:S05]  /*31cb0*/  WARPSYNC.COLLECTIVE R15, `(.L_x_873) ;  /* 0x000000000f087348 */ /* 0x001fea0003c00000 */
[----:B------:R1:W2:Y:S02]  /*31cc0*/  SHFL.UP P6, R14, R13, R12, R11 ;  /* 0x0400000c0d0e7389 */ /* 0x0002a400000c000b */
[----:B012---:R-:W-:Y:S01]  /*31cd0*/  ENDCOLLECTIVE ;  /* 0x000000000000791b */ /* 0x007fe20003800000 */
.L_x_873:
[----:B------:R-:W-:Y:S05]  /*31ce0*/  BSYNC B0 ;  /* 0x0000000000007941 */ /* 0x000fea0003800000 */
.L_x_872:
[----:B------:R-:W-:Y:S02]  /*31cf0*/  IMAD.MOV.U32 R3, RZ, RZ, R14 ;  /* 0x000000ffff037224 */ /* 0x000fe400078e000e */
[----:B------:R-:W-:Y:S02]  /*31d00*/  IMAD.MOV.U32 R12, RZ, RZ, 0x2 ;  /* 0x00000002ff0c7424 */ /* 0x000fe400078e00ff */
[----:B------:R-:W-:Y:S01]  /*31d10*/  IMAD.MOV.U32 R11, RZ, RZ, RZ ;  /* 0x000000ffff0b7224 */ /* 0x000fe200078e00ff */
[----:B------:R-:W-:Y:S01]  /*31d20*/  SEL R3, R3, RZ, P1 ;  /* 0x000000ff03037207 */ /* 0x000fe20000800000 */
[----:B------:R-:W-:-:S03]  /*31d30*/  IMAD.MOV.U32 R15, RZ, RZ, -0x1 ;  /* 0xffffffffff0f7424 */ /* 0x000fc600078e00ff */
[----:B------:R-:W-:-:S05]  /*31d40*/  IADD3 R2, R2, R3, RZ ;  /* 0x0000000302027210 */ /* 0x000fca0007ffe0ff */
[----:B------:R-:W-:-:S07]  /*31d50*/  IMAD.MOV.U32 R13, RZ, RZ, R2 ;  /* 0x000000ffff0d7224 */ /* 0x000fce00078e0002 */
[----:B------:R-:W-:Y:S05]  /*31d60*/  WARPSYNC.COLLECTIVE R15, `(.L_x_874) ;  /* 0x000000000f087348 */ /* 0x000fea0003c00000 */
[----:B------:R0:W1:Y:S02]  /*31d70*/  SHFL.UP P6, R14, R13, R12, R11 ;  /* 0x0400000c0d0e7389 */ /* 0x00006400000c000b */
[----:B01----:R-:W-:Y:S01]  /*31d80*/  ENDCOLLECTIVE ;  /* 0x000000000000791b */ /* 0x003fe20003800000 */
.L_x_874:
        /* <DEDUP_REMOVED lines=8> */
.L_x_875:
        /* <DEDUP_REMOVED lines=8> */
.L_x_876:
[----:B------:R-:W-:Y:S02]  /*31e90*/  IMAD.MOV.U32 R12, RZ, RZ, 0x10 ;  /* 0x00000010ff0c7424 */ /* 0x000fe400078e00ff */
[----:B------:R-:W-:-:S05]  /*31ea0*/  IMAD.MOV.U32 R3, RZ, RZ, R14 ;  /* 0x000000ffff037224 */ /* 0x000fca00078e000e */
[----:B------:R-:W-:-:S04]  /*31eb0*/  SEL R3, R3, RZ, P4 ;  /* 0x000000ff03037207 */ /* 0x000fc80002000000 */
[----:B------:R-:W-:-:S05]  /*31ec0*/  IADD3 R2, R2, R3, RZ ;  /* 0x0000000302027210 */ /* 0x000fca0007ffe0ff */
[----:B------:R-:W-:-:S07]  /*31ed0*/  IMAD.MOV.U32 R13, RZ, RZ, R2 ;  /* 0x000000ffff0d7224 */ /* 0x000fce00078e0002 */
[----:B------:R-:W-:Y:S05]  /*31ee0*/  WARPSYNC.COLLECTIVE R15, `(.L_x_877) ;  /* 0x000000000f087348 */ /* 0x000fea0003c00000 */
[----:B------:R0:W1:Y:S02]  /*31ef0*/  SHFL.UP P6, R14, R13, R12, R11 ;  /* 0x0400000c0d0e7389 */ /* 0x00006400000c000b */
[----:B01----:R-:W-:Y:S01]  /*31f00*/  ENDCOLLECTIVE ;  /* 0x000000000000791b */ /* 0x003fe20003800000 */
.L_x_877:
[----:B------:R-:W-:Y:S01]  /*31f10*/  IMAD.MOV.U32 R12, RZ, RZ, 0x1f ;  /* 0x0000001fff0c7424 */ /* 0x000fe200078e00ff */
[----:B------:R-:W-:Y:S01]  /*31f20*/  MOV R11, 0x1f ;  /* 0x0000001f000b7802 */ /* 0x000fe20000000f00 */
[----:B------:R-:W-:-:S05]  /*31f30*/  IMAD.MOV.U32 R3, RZ, RZ, R14 ;  /* 0x000000ffff037224 */ /* 0x000fca00078e000e */
[----:B------:R-:W-:-:S05]  /*31f40*/  SEL R3, R3, RZ, P5 ;  /* 0x000000ff03037207 */ /* 0x000fca0002800000 */
[----:B------:R-:W-:-:S04]  /*31f50*/  IMAD.IADD R7, R2, 0x1, R3 ;  /* 0x0000000102077824 */ /* 0x000fc800078e0203 */
[----:B------:R-:W-:-:S07]  /*31f60*/  IMAD.MOV.U32 R13, RZ, RZ, R7 ;  /* 0x000000ffff0d7224 */ /* 0x000fce00078e0007 */
[----:B------:R-:W-:Y:S05]  /*31f70*/  WARPSYNC.COLLECTIVE R15, `(.L_x_878) ;  /* 0x000000000f087348 */ /* 0x000fea0003c00000 */
[----:B------:R0:W1:Y:S02]  /*31f80*/  SHFL.IDX P6, R14, R13, R12, R11 ;  /* 0x0000000c0d0e7389 */ /* 0x00006400000c000b */
[----:B01----:R-:W-:Y:S01]  /*31f90*/  ENDCOLLECTIVE ;  /* 0x000000000000791b */ /* 0x003fe20003800000 */
.L_x_878:
[----:B------:R-:W-:Y:S01]  /*31fa0*/  IMAD.MOV.U32 R9, RZ, RZ, R14 ;  /* 0x000000ffff097224 */ /* 0x000fe200078e000e */
[----:B------:R-:W-:Y:S06]  /*31fb0*/  BRA `(.L_x_879) ;  /* 0xffffffa0002c7947 */ /* 0x000fec000383ffff */
.L_x_654:
[----:B------:R-:W-:Y:S01]  /*31fc0*/  BSSY B0, `(.L_x_880) ;  /* 0x0000006000007945 */ /* 0x000fe20003800000 */
[----:B------:R-:W-:Y:S01]  /*31fd0*/  PLOP3.LUT P6, PT, P6, PT, PT, 0x8, 0x0 ;  /* 0x000000000000781c */ /* 0x000fe200037ce170 */
[----:B------:R-:W-:-:S12]  /*31fe0*/  IMAD.MOV.U32 R15, RZ, RZ, -0x1 ;  /* 0xffffffffff0f7424 */ /* 0x000fd800078e00ff */
[----:B0-----:R-:W-:Y:S05]  /*31ff0*/  WARPSYNC.COLLECTIVE R15, `(.L_x_881) ;  /* 0x000000000f087348 */ /* 0x001fea0003c00000 */
[----:B------:R-:W-:Y:S01]  /*32000*/  VOTE.ANY R14, PT, P6 ;  /* 0x00000000000e7806 */ /* 0x000fe200030e0100 */
[----:B0-----:R-:W-:Y:S06]  /*32010*/  ENDCOLLECTIVE ;  /* 0x000000000000791b */ /* 0x001fec0003800000 */
.L_x_881:
[----:B------:R-:W-:Y:S05]  /*32020*/  BSYNC B0 ;  /* 0x0000000000007941 */ /* 0x000fea0003800000 */
.L_x_880:
[----:B------:R-:W-:Y:S01]  /*32030*/  IMAD.MOV.U32 R3, RZ, RZ, R14 ;  /* 0x000000ffff037224 */ /* 0x000fe200078e000e */
[----:B------:R-:W-:Y:S01]  /*32040*/  MOV R15, 0xffffffff ;  /* 0xffffffff000f7802 */ /* 0x000fe20000000f00 */
[----:B------:R-:W-:Y:S02]  /*32050*/  IMAD.MOV.U32 R13, RZ, RZ, R4 ;  /* 0x000000ffff0d7224 */ /* 0x000fe400078e0004 */
[----:B------:R-:W0:Y:S01]  /*32060*/  POPC R0, R3 ;  /* 0x0000000300007309 */ /* 0x000e220000000000 */
[----:B------:R-:W-:Y:S02]  /*32070*/  IMAD.MOV.U32 R11, RZ, RZ, 0x1f ;  /* 0x0000001fff0b7424 */ /* 0x000fe400078e00ff */
[----:B0-----:R-:W-:-:S07]  /*32080*/  IMAD.MOV.U32 R12, RZ, RZ, R0 ;  /* 0x000000ffff0c7224 */ /* 0x001fce00078e0000 */
[----:B------:R-:W-:Y:S05]  /*32090*/  WARPSYNC.COLLECTIVE R15, `(.L_x_882) ;  /* 0x000000000f087348 */ /* 0x000fea0003c00000 */
[----:B------:R0:W1:Y:S02]  /*320a0*/  SHFL.IDX P6, R14, R13, R12, R11 ;  /* 0x0000000c0d0e7389 */ /* 0x00006400000c000b */
[----:B01----:R-:W-:Y:S01]  /*320b0*/  ENDCOLLECTIVE ;  /* 0x000000000000791b */ /* 0x003fe20003800000 */
.L_x_882:
[----:B------:R-:W-:Y:S02]  /*320c0*/  IMAD.MOV.U32 R13, RZ, RZ, R6 ;  /* 0x000000ffff0d7224 */ /* 0x000fe400078e0006 */
[----:B------:R-:W-:-:S07]  /*320d0*/  IMAD.MOV.U32 R4, RZ, RZ, R14 ;  /* 0x000000ffff047224 */ /* 0x000fce00078e000e */
[----:B------:R-:W-:Y:S05]  /*320e0*/  WARPSYNC.COLLECTIVE R15, `(.L_x_883) ;  /* 0x000000000f087348 */ /* 0x000fea0003c00000 */
[----:B------:R0:W1:Y:S02]  /*320f0*/  SHFL.IDX P6, R14, R13, R12, R11 ;  /* 0x0000000c0d0e7389 */ /* 0x00006400000c000b */
[----:B01----:R-:W-:Y:S01]  /*32100*/  ENDCOLLECTIVE ;  /* 0x000000000000791b */ /* 0x003fe20003800000 */
.L_x_883:
[----:B------:R-:W-:Y:S01]  /*32110*/  IMAD.MOV.U32 R6, RZ, RZ, R14 ;  /* 0x000000ffff067224 */ /* 0x000fe200078e000e */
[----:B------:R-:W-:Y:S06]  /*32120*/  BRA `(.L_x_884) ;  /* 0xffffffa0000c7947 */ /* 0x000fec000383ffff */
.L_x_656:
[----:B------:R-:W-:Y:S01]  /*32130*/  BSSY B0, `(.L_x_885) ;  /* 0x0000007000007945 */ /* 0x000fe20003800000 */
[----:B------:R-:W-:Y:S02]  /*32140*/  IMAD.MOV.U32 R13, RZ, RZ, R7 ;  /* 0x000000ffff0d7224 */ /* 0x000fe400078e0007 */
[----:B------:R-:W-:Y:S02]  /*32150*/  IMAD.MOV.U32 R11, RZ, RZ, 0x1f ;  /* 0x0000001fff0b7424 */ /* 0x000fe400078e00ff */
[----:B------:R-:W-:-:S07]  /*32160*/  IMAD.MOV.U32 R15, RZ, RZ, -0x1 ;  /* 0xffffffffff0f7424 */ /* 0x000fce00078e00ff */
[----:B0123--:R-:W-:Y:S05]  /*32170*/  WARPSYNC.COLLECTIVE R15, `(.L_x_886) ;  /* 0x000000000f087348 */ /* 0x00ffea0003c00000 */
[----:B------:R4:W0:Y:S02]  /*32180*/  SHFL.IDX P6, R14, R13, R12, R11 ;  /* 0x0000000c0d0e7389 */ /* 0x00082400000c000b */
[----:B01234-:R-:W-:Y:S01]  /*32190*/  ENDCOLLECTIVE ;  /* 0x000000000000791b */ /* 0x01ffe20003800000 */
.L_x_886:
[----:B------:R-:W-:Y:S05]  /*321a0*/  BSYNC B0 ;  /* 0x0000000000007941 */ /* 0x000fea0003800000 */
.L_x_885:
[----:B------:R-:W-:Y:S01]  /*321b0*/  MOV R7, R14 ;  /* 0x0000000e00077202 */ /* 0x000fe20000000f00 */
[----:B------:R-:W-:Y:S06]  /*321c0*/  BRA `(.L_x_887) ;  /* 0xffffff9c00fc7947 */ /* 0x000fec000383ffff */
.L_x_660:
[----:B0-----:R0:W1:Y:S02]  /*321d0*/  SYNCS.PHASECHK.TRANS64.TRYWAIT P0, [R0+URZ+0x33420], R3 ;  /* 0x03342003000075a7 */ /* 0x001064000800017f */
[----:B-1----:R-:W-:Y:S05]  /*321e0*/  @!P0 NANOSLEEP.SYNCS 0x989680 ;  /* 0x009896800000895d */ /* 0x002fea0003900000 */
[----:B------:R-:W1:Y:S02]  /*321f0*/  @!P0 SYNCS.PHASECHK.TRANS64 P0, [R0+URZ+0x33420], R3 ;  /* 0x03342003000085a7 */ /* 0x000e64000800007f */
[----:B-1----:R-:W-:Y:S05]  /*32200*/  @!P0 BRA `(.L_x_660) ;  /* 0xfffffffc00f08947 */ /* 0x002fea000383ffff */
[----:B------:R-:W-:Y:S05]  /*32210*/  BRA `(.L_x_888) ;  /* 0xffffffa400947947 */ /* 0x000fea000383ffff */
.L_x_661:
        /* <DEDUP_REMOVED lines=11> */
.L_x_890:
[----:B------:R-:W-:Y:S05]  /*322d0*/  BSYNC B0 ;  /* 0x0000000000007941 */ /* 0x000fea0003800000 */
.L_x_889:
[----:B------:R-:W-:Y:S05]  /*322e0*/  BRA `(.L_x_891) ;  /* 0xffffffa4007c7947 */ /* 0x000fea000383ffff */
.L_x_662:
[----:B------:R-:W-:Y:S01]  /*322f0*/  BSSY B0, `(.L_x_892) ;  /* 0x0000006000007945 */ /* 0x000fe20003800000 */
[----:B------:R-:W-:-:S07]  /*32300*/  IMAD.MOV.U32 R15, RZ, RZ, -0x1 ;  /* 0xffffffffff0f7424 */ /* 0x000fce00078e00ff */
[----:B01----:R-:W-:Y:S05]  /*32310*/  WARPSYNC.COLLECTIVE R15, `(.L_x_893) ;  /* 0x000000000f0c7348 */ /* 0x003fea0003c00000 */
[----:B------:R-:W-:Y:S02]  /*32320*/  ELECT P6, UR62, PT ;  /* 0x00000000003e782f */ /* 0x000fe400038c0000 */
[----:B------:R-:W-:Y:S01]  /*32330*/  MOV R14, UR62 ;  /* 0x0000003e000e7c02 */ /* 0x000fe20008000f00 */
[----:B01----:R-:W-:Y:S10]  /*32340*/  ENDCOLLECTIVE ;  /* 0x000000000000791b */ /* 0x003ff40003800000 */
.L_x_893:
[----:B------:R-:W-:Y:S05]  /*32350*/  BSYNC B0 ;  /* 0x0000000000007941 */ /* 0x000fea0003800000 */
.L_x_892:
[----:B------:R-:W-:Y:S05]  /*32360*/  BRA `(.L_x_894) ;  /* 0xffffffa400707947 */ /* 0x000fea000383ffff */
.L_x_664:
[----:B0-----:R0:W1:Y:S02]  /*32370*/  SYNCS.PHASECHK.TRANS64.TRYWAIT P1, [R6+URZ], R5 ;  /* 0x00000005060075a7 */ /* 0x001064000802017f */
[----:B-1----:R-:W-:Y:S05]  /*32380*/  @!P1 NANOSLEEP.SYNCS 0x989680 ;  /* 0x009896800000995d */ /* 0x002fea0003900000 */
[----:B------:R-:W1:Y:S02]  /*32390*/  @!P1 SYNCS.PHASECHK.TRANS64 P1, [R6+URZ], R5 ;  /* 0x00000005060095a7 */ /* 0x000e64000802007f */
[----:B-1----:R-:W-:Y:S05]  /*323a0*/  @!P1 BRA `(.L_x_664) ;  /* 0xfffffffc00f09947 */ /* 0x002fea000383ffff */
[----:B------:R-:W-:Y:S05]  /*323b0*/  BRA `(.L_x_895) ;  /* 0xffffffa400a87947 */ /* 0x000fea000383ffff */
.L_x_665:
[----:B-1----:R1:W2:Y:S02]  /*323c0*/  SYNCS.PHASECHK.TRANS64.TRYWAIT P1, [R7+URZ], R2 ;  /* 0x00000002070075a7 */ /* 0x0022a4000802017f */
[----:B--2---:R-:W-:Y:S05]  /*323d0*/  @!P1 NANOSLEEP.SYNCS 0x989680 ;  /* 0x009896800000995d */ /* 0x004fea0003900000 */
[----:B------:R-:W2:Y:S02]  /*323e0*/  @!P1 SYNCS.PHASECHK.TRANS64 P1, [R7+URZ], R2 ;  /* 0x00000002070095a7 */ /* 0x000ea4000802007f */
[----:B--2---:R-:W-:Y:S05]  /*323f0*/  @!P1 BRA `(.L_x_665) ;  /* 0xfffffffc00f09947 */ /* 0x004fea000383ffff */
[----:B------:R-:W-:Y:S05]  /*32400*/  BRA `(.L_x_896) ;  /* 0xffffffa4009c7947 */ /* 0x000fea000383ffff */
.L_x_667:
[----:B--2---:R2:W3:Y:S02]  /*32410*/  SYNCS.PHASECHK.TRANS64.TRYWAIT P1, [R4+URZ+0x33460], R5 ;  /* 0x03346005040075a7 */ /* 0x0044e4000802017f */
[----:B---3--:R-:W-:Y:S05]  /*32420*/  @!P1 NANOSLEEP.SYNCS 0x989680 ;  /* 0x009896800000995d */ /* 0x008fea0003900000 */
[----:B------:R-:W3:Y:S02]  /*32430*/  @!P1 SYNCS.PHASECHK.TRANS64 P1, [R4+URZ+0x33460], R5 ;  /* 0x03346005040095a7 */ /* 0x000ee4000802007f */
[----:B---3--:R-:W-:Y:S05]  /*32440*/  @!P1 BRA `(.L_x_667) ;  /* 0xfffffffc00f09947 */ /* 0x008fea000383ffff */
[----:B------:R-:W-:Y:S05]  /*32450*/  BRA `(.L_x_897) ;  /* 0xffffffa4009c7947 */ /* 0x000fea000383ffff */
.L_x_669:
[----:B---3--:R3:W4:Y:S02]  /*32460*/  SYNCS.PHASECHK.TRANS64.TRYWAIT P1, [R3+URZ+0x33460], R2 ;  /* 0x03346002030075a7 */ /* 0x008724000802017f */
[----:B----4-:R-:W-:Y:S05]  /*32470*/  @!P1 NANOSLEEP.SYNCS 0x989680 ;  /* 0x009896800000995d */ /* 0x010fea0003900000 */
[----:B------:R-:W4:Y:S02]  /*32480*/  @!P1 SYNCS.PHASECHK.TRANS64 P1, [R3+URZ+0x33460], R2 ;  /* 0x03346002030095a7 */ /* 0x000f24000802007f */
[----:B----4-:R-:W-:Y:S05]  /*32490*/  @!P1 BRA `(.L_x_669) ;  /* 0xfffffffc00f09947 */ /* 0x010fea000383ffff */
[----:B------:R-:W-:Y:S05]  /*324a0*/  BRA `(.L_x_898) ;  /* 0xffffffa4009c7947 */ /* 0x000fea000383ffff */
.L_x_671:
[----:B----4-:R4:W0:Y:S02]  /*324b0*/  SYNCS.PHASECHK.TRANS64.TRYWAIT P0, [R4+URZ+0x33480], R5 ;  /* 0x03348005040075a7 */ /* 0x010824000800017f */
[----:B0-----:R-:W-:Y:S05]  /*324c0*/  @!P0 NANOSLEEP.SYNCS 0x989680 ;  /* 0x009896800000895d */ /* 0x001fea0003900000 */
[----:B------:R-:W0:Y:S02]  /*324d0*/  @!P0 SYNCS.PHASECHK.TRANS64 P0, [R4+URZ+0x33480], R5 ;  /* 0x03348005040085a7 */ /* 0x000e24000800007f */
[----:B0-----:R-:W-:Y:S05]  /*324e0*/  @!P0 BRA `(.L_x_671) ;  /* 0xfffffffc00f08947 */ /* 0x001fea000383ffff */
[----:B------:R-:W-:Y:S05]  /*324f0*/  BRA `(.L_x_672) ;  /* 0xffffffa400987947 */ /* 0x000fea000383ffff */
.L_x_899:
        /* <DEDUP_REMOVED lines=16> */
.L_x_2828:


//--------------------- .text._ZN7cutlass13device_kernelIN5flash11enable_sm90INS1_16FlashAttnFwdSm90INS1_25CollectiveMainloopFwdSm90ILi2EN4cute5tupleIJNS5_1CILi1EEES8_S8_EEENS6_IJNS7_ILi128EEENS7_ILi160EEENS7_ILi192EEEEEELi192ENS_12float_e4m3_tEfNS_4arch4Sm90ELb0ELb1ELb0ELb0ELb0ELb0ELb0ELb1ELb1ELb1ELb1ELb0EEENS1_21CollectiveEpilogueFwdINS6_IJSA_SC_SB_EEES9_NS_10bfloat16_tESG_Li256ELb0ELb1ELb1ELb1EEENS1_19SingleTileSchedulerILb0ELb1ELb1ELi128EEEEEEEEEvNT_6ParamsE --------------------------
	.section	.text._ZN7cutlass13device_kernelIN5flash11enable_sm90INS1_16FlashAttnFwdSm90INS1_25CollectiveMainloopFwdSm90ILi2EN4cute5tupleIJNS5_1CILi1EEES8_S8_EEENS6_IJNS7_ILi128EEENS7_ILi160EEENS7_ILi192EEEEEELi192ENS_12float_e4m3_tEfNS_4arch4Sm90ELb0ELb1ELb0ELb0ELb0ELb0ELb0ELb1ELb1ELb1ELb1ELb0EEENS1_21CollectiveEpilogueFwdINS6_IJSA_SC_SB_EEES9_NS_10bfloat16_tESG_Li256ELb0ELb1ELb1ELb1EEENS1_19SingleTileSchedulerILb0ELb1ELb1ELi128EEEEEEEEEvNT_6ParamsE,"ax",@progbits
	.align	128
.text._ZN7cutlass13device_kernelIN5flash11enable_sm90INS1_16FlashAttnFwdSm90INS1_25CollectiveMainloopFwdSm90ILi2EN4cute5tupleIJNS5_1CILi1EEES8_S8_EEENS6_IJNS7_ILi128EEENS7_ILi160EEENS7_ILi192EEEEEELi192ENS_12float_e4m3_tEfNS_4arch4Sm90ELb0ELb1ELb0ELb0ELb0ELb0ELb0ELb1ELb1ELb1ELb1ELb0EEENS1_21CollectiveEpilogueFwdINS6_IJSA_SC_SB_EEES9_NS_10bfloat16_tESG_Li256ELb0ELb1ELb1ELb1EEENS1_19SingleTileSchedulerILb0ELb1ELb1ELi128EEEEEEEEEvNT_6ParamsE:
        .type           _ZN7cutlass13device_kernelIN5flash11enable_sm90INS1_16FlashAttnFwdSm90INS1_25CollectiveMainloopFwdSm90ILi2EN4cute5tupleIJNS5_1CILi1EEES8_S8_EEENS6_IJNS7_ILi128EEENS7_ILi160EEENS7_ILi192EEEEEELi192ENS_12float_e4m3_tEfNS_4arch4Sm90ELb0ELb1ELb0ELb0ELb0ELb0ELb0ELb1ELb1ELb1ELb1ELb0EEENS1_21CollectiveEpilogueFwdINS6_IJSA_SC_SB_EEES9_NS_10bfloat16_tESG_Li256ELb0ELb1ELb1ELb1EEENS1_19SingleTileSchedulerILb0ELb1ELb1ELi128EEEEEEEEEvNT_6ParamsE,@function
        .size           _ZN7cutlass13device_kernelIN5flash11enable_sm90INS1_16FlashAttnFwdSm90INS1_25CollectiveMainloopFwdSm90ILi2EN4cute5tupleIJNS5_1CILi1EEES8_S8_EEENS6_IJNS7_ILi128EEENS7_ILi160EEENS7_ILi192EEEEEELi192ENS_12float_e4m3_tEfNS_4arch4Sm90ELb0ELb1ELb0ELb0ELb0ELb0ELb0ELb1ELb1ELb1ELb1ELb0EEENS1_21CollectiveEpilogueFwdINS6_IJSA_SC_SB_EEES9_NS_10bfloat16_tESG_Li256ELb0ELb1ELb1ELb1EEENS1_19SingleTileSchedulerILb0ELb1ELb1ELi128EEEEEEEEEvNT_6ParamsE,(.L_x_2829 - _ZN7cutlass13device_kernelIN5flash11enable_sm90INS1_16FlashAttnFwdSm90INS1_25CollectiveMainloopFwdSm90ILi2EN4cute5tupleIJNS5_1CILi1EEES8_S8_EEENS6_IJNS7_ILi128EEENS7_ILi160EEENS7_ILi192EEEEEELi192ENS_12float_e4m3_tEfNS_4arch4Sm90ELb0ELb1ELb0ELb0ELb0ELb0ELb0ELb1ELb1ELb1ELb1ELb0EEENS1_21CollectiveEpilogueFwdINS6_IJSA_SC_SB_EEES9_NS_10bfloat16_tESG_Li256ELb0ELb1ELb1ELb1EEENS1_19SingleTileSchedulerILb0ELb1ELb1ELi128EEEEEEEEEvNT_6ParamsE)
        .other          _ZN7cutlass13device_kernelIN5flash11enable_sm90INS1_16FlashAttnFwdSm90INS1_25CollectiveMainloopFwdSm90ILi2EN4cute5tupleIJNS5_1CILi1EEES8_S8_EEENS6_IJNS7_ILi128EEENS7_ILi160EEENS7_ILi192EEEEEELi192ENS_12float_e4m3_tEfNS_4arch4Sm90ELb0ELb1ELb0ELb0ELb0ELb0ELb0ELb1ELb1ELb1ELb1ELb0EEENS1_21CollectiveEpilogueFwdINS6_IJSA_SC_SB_EEES9_NS_10bfloat16_tESG_Li256ELb0ELb1ELb1ELb1EEENS1_19SingleTileSchedulerILb0ELb1ELb1ELi128EEEEEEEEEvNT_6ParamsE,@"STO_CUDA_ENTRY STV_DEFAULT"
_ZN7cutlass13device_kernelIN5flash11enable_sm90INS1_16FlashAttnFwdSm90INS1_25CollectiveMainloopFwdSm90ILi2EN4cute5tupleIJNS5_1CILi1EEES8_S8_EEENS6_IJNS7_ILi128EEENS7_ILi160EEENS7_ILi192EEEEEELi192ENS_12float_e4m3_tEfNS_4arch4Sm90ELb0ELb1ELb0ELb0ELb0ELb0ELb0ELb1ELb1ELb1ELb1ELb0EEENS1_21CollectiveEpilogueFwdINS6_IJSA_SC_SB_EEES9_NS_10bfloat16_tESG_Li256ELb0ELb1ELb1ELb1EEENS1_19SingleTileSchedulerILb0ELb1ELb1ELi128EEEEEEEEEvNT_6ParamsE:
        /* <DEDUP_REMOVED lines=18> */
.L_x_901:
[----:B------:R-:W-:Y:S05]  /*0120*/  BSYNC B0 ;  /* 0x0000000000007941 */ /* 0x000fea0003800000 */
.L_x_900:
        /* <DEDUP_REMOVED lines=41> */
.L_x_902:
        /* <DEDUP_REMOVED lines=22> */
.L_x_903:
        /* <DEDUP_REMOVED lines=18> */
.L_x_904:
        /* <DEDUP_REMOVED lines=22> */
.L_x_905:
        /* <DEDUP_REMOVED lines=22> */
.L_x_906:
[----:B0-----:R-:W-:Y:S01]  /*0900*/  UMOV UR4, 0x1 ;  /* 0x0000000100047882 */ /* 0x001fe20000000000 */
[----:B------:R-:W-:Y:S01]  /*0910*/  PLOP3.LUT P0, PT, PT, PT, UP0, 0x80, 0x0 ;  /* 0x000000000000781c */ /* 0x000fe20003f0f008 */
[----:B------:R-:W-:Y:S01]  /*0920*/  USEL UR4, UR4, 0x2, !UP0 ;  /* 0x0000000204047887 */ /* 0x000fe2000c000000 */
[----:B------:R-:W-:Y:S01]  /*0930*/  NOP ;  /* 0x0000000000007918 */ /* 0x000fe20000000000 */
[----:B------:R-:W-:Y:S01]  /*0940*/  ULDC.64 UR58, c[0x0][0x208] ;  /* 0x00008200003a7ab9 */ /* 0x000fe20000000a00 */
[----:B------:R-:W-:Y:S03]  /*0950*/  BSSY B6, `(.L_x_907) ;  /* 0x0001a86000067945 */ /* 0x000fe60003800000 */
[----:B------:R-:W-:-:S05]  /*0960*/  IMAD.U32 R2, RZ, RZ, UR4 ;  /* 0x00000004ff027e24 */ /* 0x000fca000f8e00ff */
[----:B------:R0:W-:Y:S01]  /*0970*/  STL [R1+0xc], R2 ;  /* 0x00000c0201007387 */ /* 0x0001e20000100800 */
[----:B-12-4-:R-:W-:Y:S06]  /*0980*/  BAR.SYNC.DEFER_BLOCKING 0x0 ;  /* 0x0000000000007b1d */ /* 0x016fec0000010000 */
[----:B------:R-:W-:Y:S05]  /*0990*/  @!P0 BRA `(.L_x_908) ;  /* 0x0000016400bc8947 */ /* 0x000fea0003800000 */
.L_x_909:
[----:B------:R-:W-:-:S08]  /*09a0*/  NOP ;  /* 0x0000000000007918 */ /* 0x000fd00000000000 */
[----:B------:R-:W1:Y:S02]  /*09b0*/  USETMAXREG.TRY_ALLOC.CTAPOOL UP0, 0xf0 ;  /* 0x000000f0000079c8 */ /* 0x000e640008000600 */
[----:B-1----:R-:W-:-:S13]  /*09c0*/  PLOP3.LUT P0, PT, PT, PT, UP0, 0x80, 0x0 ;  /* 0x000000000000781c */ /* 0x002fda0003f0f008 */
[----:B------:R-:W-:Y:S05]  /*09d0*/  @!P0 BRA `(.L_x_909) ;  /* 0xfffffffc00f08947 */ /* 0x000fea000383ffff */
[----:B------:R-:W1:Y:S01]  /*09e0*/  S2R R10, SR_TID.X ;  /* 0x00000000000a7919 */ /* 0x000e620000002100 */
[----:B------:R-:W2:Y:S01]  /*09f0*/  S2UR UR6, SR_CTAID.Y ;  /* 0x00000000000679c3 */ /* 0x000ea20000002600 */
[----:B------:R-:W-:Y:S02]  /*0a00*/  ULDC UR7, c[0x0][0xc50] ;  /* 0x0003140000077ab9 */ /* 0x000fe40000000800 */
[----:B------:R-:W-:-:S05]  /*0a10*/  UISETP.NE.AND UP0, UPT, UR7, 0x1, UPT ;  /* 0x000000010700788c */ /* 0x000fca000bf05270 */
[----:B------:R-:W3:Y:S06]  /*0a20*/  S2UR UR9, SR_CTAID.Z ;  /* 0x00000000000979c3 */ /* 0x000eec0000002700 */
[----:B------:R-:W-:Y:S01]  /*0a30*/  @UP0 ULDC UR4, c[0x0][0xc54] ;  /* 0x0003150000040ab9 */ /* 0x000fe20000000800 */
[----:B------:R-:W-:Y:S01]  /*0a40*/  @UP0 ULDC UR8, c[0x0][0xc58] ;  /* 0x0003160000080ab9 */ /* 0x000fe20000000800 */
[----:B--2---:R-:W-:Y:S02]  /*0a50*/  UIMAD.WIDE.U32 UR4, UR6, UR4, URZ ;  /* 0x00000004060472a5 */ /* 0x004fe4000f8e003f */
[----:B------:R-:W-:-:S02]  /*0a60*/  UMOV UR55, UR6 ;  /* 0x0000000600377c82 */ /* 0x000fc40008000000 */
[----:B------:R-:W-:Y:S01]  /*0a70*/  @UP0 USHF.R.U32.HI UR55, URZ, UR8, UR5 ;  /* 0x000000083f370299 */ /* 0x000fe20008011605 */
[----:B-1----:R-:W-:-:S03]  /*0a80*/  LOP3.LUT R0, R10, 0xffffff80, RZ, 0xc0, !PT ;  /* 0xffffff800a007812 */ /* 0x002fc600078ec0ff */
[----:B------:R-:W-:Y:S01]  /*0a90*/  UIADD3 UR4, -UR55, URZ, URZ ;  /* 0x0000003f37047290 */ /* 0x000fe2000fffe13f */
[----:B------:R-:W-:Y:S06]  /*0aa0*/  BAR.ARV 0x8, 0x180 ;  /* 0x0206000000007b1d */ /* 0x000fec0000002000 */
[----:B------:R-:W-:Y:S01]  /*0ab0*/  ISETP.NE.AND P0, PT, R0, 0x80, PT ;  /* 0x000000800000780c */ /* 0x000fe20003f05270 */
[----:B------:R-:W-:-:S12]  /*0ac0*/  UIMAD UR4, UR7, UR4, UR6 ;  /* 0x00000004070472a4 */ /* 0x000fd8000f8e0206 */
[----:B------:R-:W-:Y:S06]  /*0ad0*/  @!P0 BAR.ARV 0x9, 0x100 ;  /* 0x0244000000008b1d */ /* 0x000fec0000002000 */
[----:B---3--:R-:W-:-:S13]  /*0ae0*/  ISETP.LE.AND P0, PT, RZ, UR9, PT ;  /* 0x00000009ff007c0c */ /* 0x008fda000bf03270 */
[----:B------:R-:W-:Y:S05]  /*0af0*/  @!P0 BRA `(.L_x_910) ;  /* 0x000001a400ac8947 */ /* 0x000fea0003800000 */
[----:B------:R-:W1:Y:S01]  /*0b00*/  S2UR UR18, SR_CTAID.Z ;  /* 0x00000000001279c3 */ /* 0x000e620000002700 */
[----:B------:R-:W-:Y:S01]  /*0b10*/  ULDC.64 UR6, c[0x0][0x990] ;  /* 0x0002640000067ab9 */ /* 0x000fe20000000a00 */
[----:B------:R-:W-:Y:S01]  /*0b20*/  ULDC.64 UR8, c[0x0][0x998] ;  /* 0x0002660000087ab9 */ /* 0x000fe20000000a00 */
[----:B------:R-:W-:Y:S01]  /*0b30*/  UISETP.NE.U32.AND UP0, UPT, UR6, URZ, UPT ;  /* 0x0000003f0600728c */ /* 0x000fe2000bf05070 */
[----:B------:R-:W-:Y:S01]  /*0b40*/  IMAD.MOV.U32 R7, RZ, RZ, 0x3f800000 ;  /* 0x3f800000ff077424 */ /* 0x000fe200078e00ff */
[----:B------:R-:W-:Y:S02]  /*0b50*/  UISETP.NE.U32.AND UP1, UPT, UR8, URZ, UPT ;  /* 0x0000003f0800728c */ /* 0x000fe4000bf25070 */
[----:B------:R-:W-:Y:S01]  /*0b60*/  UISETP.NE.AND.EX UP0, UPT, UR7, URZ, UPT, UP0 ;  /* 0x0000003f0700728c */ /* 0x000fe2000bf05300 */
[----:B------:R-:W2:Y:S01]  /*0b70*/  LDC.64 R8, c[0x0][0x418] ;  /* 0x00010600ff087b82 */ /* 0x000ea20000000a00 */
[----:B------:R-:W-:-:S04]  /*0b80*/  UISETP.NE.AND.EX UP1, UPT, UR9, URZ, UPT, UP1 ;  /* 0x0000003f0900728c */ /* 0x000fc8000bf25310 */
[----:B------:R-:W-:Y:S02]  /*0b90*/  PLOP3.LUT P0, PT, PT, PT, UP0, 0x80, 0x0 ;  /* 0x000000000000781c */ /* 0x000fe40003f0f008 */
[----:B------:R-:W-:Y:S01]  /*0ba0*/  PLOP3.LUT P1, PT, PT, PT, UP1, 0x80, 0x0 ;  /* 0x000000000000781c */ /* 0x000fe20003f2f018 */
[----:B------:R-:W3:Y:S02]  /*0bb0*/  LDC R22, c[0x0][0x288] ;  /* 0x0000a200ff167b82 */ /* 0x000ee40000000800 */
[----:B------:R-:W-:Y:S02]  /*0bc0*/  @UP0 ULDC.64 UR12, c[0x0][0x9a8] ;  /* 0x00026a00000c0ab9 */ /* 0x000fe40000000a00 */
[----:B------:R-:W-:Y:S01]  /*0bd0*/  @UP1 ULDC.64 UR16, c[0x0][0x9b8] ;  /* 0x00026e0000101ab9 */ /* 0x000fe20000000a00 */
[----:B------:R-:W-:Y:S02]  /*0be0*/  @UP1 USHF.R.S32.HI UR20, URZ, 0x1f, UR55 ;  /* 0x0000001f3f141899 */ /* 0x000fe40008011437 */
[----:B-1----:R-:W-:Y:S01]  /*0bf0*/  USHF.R.S32.HI UR14, URZ, 0x1f, UR18 ;  /* 0x0000001f3f0e7899 */ /* 0x002fe20008011412 */
[----:B------:R-:W1:Y:S01]  /*0c00*/  LDC R17, c[0x0][0x424] ;  /* 0x00010900ff117b82 */ /* 0x000e620000000800 */
[----:B------:R-:W-:-:S02]  /*0c10*/  @UP0 UIMAD.WIDE.U32 UR10, UR18, UR12, URZ ;  /* 0x0000000c120a02a5 */ /* 0x000fc4000f8e003f */
[----:B------:R-:W-:Y:S02]  /*0c20*/  @UP0 UIMAD UR5, UR14, UR12, URZ ;  /* 0x0000000c0e0502a4 */ /* 0x000fe4000f8e023f */
[----:B------:R-:W-:Y:S02]  /*0c30*/  @UP1 UIMAD UR15, UR14, UR16, URZ ;  /* 0x000000100e0f12a4 */ /* 0x000fe4000f8e023f */
[----:B------:R-:W-:Y:S01]  /*0c40*/  IMAD.U32 R0, RZ, RZ, UR14 ;  /* 0x0000000eff007e24 */ /* 0x000fe2000f8e00ff */
[----:B------:R-:W-:Y:S01]  /*0c50*/  @UP0 UIMAD UR14, UR18, UR13, UR5 ;  /* 0x0000000d120e02a4 */ /* 0x000fe2000f8e0205 */
[----:B------:R-:W-:Y:S01]  /*0c60*/  IMAD.MOV.U32 R0, RZ, RZ, 0x3f800000 ;  /* 0x3f800000ff007424 */ /* 0x000fe200078e00ff */
[----:B------:R-:W-:Y:S01]  /*0c70*/  @UP0 USHF.R.S32.HI UR5, URZ, 0x1f, UR55 ;  /* 0x0000001f3f050899 */ /* 0x000fe20008011437 */
[----:B------:R-:W4:Y:S01]  /*0c80*/  LDC R6, c[0x0][0x2f0] ;  /* 0x0000bc00ff067b82 */ /* 0x000f220000000800 */
[----:B------:R-:W-:Y:S02]  /*0c90*/  @UP1 UIMAD.WIDE.U32 UR12, UR18, UR16, URZ ;  /* 0x00000010120c12a5 */ /* 0x000fe4000f8e003f */
[----:B------:R-:W-:-:S02]  /*0ca0*/  @UP1 UIMAD UR15, UR18, UR17, UR15 ;  /* 0x00000011120f12a4 */ /* 0x000fc4000f8e020f */
[----:B------:R-:W-:Y:S01]  /*0cb0*/  @UP0 UIADD3 UR11, UR11, UR14, URZ ;  /* 0x0000000e0b0b0290 */ /* 0x000fe2000fffe03f */
[----:B------:R-:W-:Y:S01]  /*0cc0*/  @UP0 ULDC.64 UR16, c[0x0][0x9b0] ;  /* 0x00026c0000100ab9 */ /* 0x000fe20000000a00 */
[----:B------:R-:W-:Y:S01]  /*0cd0*/  @UP1 ULDC.64 UR18, c[0x0][0x9c0] ;  /* 0x0002700000121ab9 */ /* 0x000fe20000000a00 */
[----:B------:R-:W-:Y:S02]  /*0ce0*/  @UP0 UIMAD UR5, UR5, UR16, URZ ;  /* 0x00000010050502a4 */ /* 0x000fe4000f8e023f */
[----:B------:R-:W-:Y:S02]  /*0cf0*/  @UP1 UIMAD UR14, UR20, UR18, URZ ;  /* 0x00000012140e12a4 */ /* 0x000fe4000f8e023f */
[----:B------:R-:W-:Y:S02]  /*0d00*/  @UP1 UIADD3 UR13, UR13, UR15, URZ ;  /* 0x0000000f0d0d1290 */ /* 0x000fe4000fffe03f */
[----:B------:R-:W-:Y:S02]  /*0d10*/  @UP0 UIMAD UR5, UR55, UR17, UR5 ;  /* 0x00000011370502a4 */ /* 0x000fe4000f8e0205 */
[----:B------:R-:W-:-:S02]  /*0d20*/  @UP0 UIMAD.WIDE.U32 UR10, UR55, UR16, UR10 ;  /* 0x00000010370a02a5 */ /* 0x000fc4000f8e000a */
[----:B------:R-:W-:Y:S02]  /*0d30*/  @UP1 UIMAD UR14, UR55, UR19, UR14 ;  /* 0x00000013370e12a4 */ /* 0x000fe4000f8e020e */
[----:B------:R-:W-:Y:S02]  /*0d40*/  @UP1 UIMAD.WIDE.U32 UR12, UR55, UR18, UR12 ;  /* 0x00000012370c12a5 */ /* 0x000fe4000f8e000c */
[----:B------:R-:W-:Y:S02]  /*0d50*/  @UP0 UIADD3 UR11, UR11, UR5, URZ ;  /* 0x000000050b0b0290 */ /* 0x000fe4000fffe03f */
[----:B------:R-:W-:Y:S02]  /*0d60*/  @UP0 ULEA UR6, UP2, UR10, UR6, 0x2 ;  /* 0x000000060a060291 */ /* 0x000fe4000f84103f */
[----:B------:R-:W-:Y:S02]  /*0d70*/  @UP1 UIADD3 UR5, UR13, UR14, URZ ;  /* 0x0000000e0d051290 */ /* 0x000fe4000fffe03f */
[----:B------:R-:W-:-:S02]  /*0d80*/  @UP1 ULEA UR8, UP3, UR12, UR8, 0x2 ;  /* 0x000000080c081291 */ /* 0x000fc4000f86103f */
[----:B------:R-:W-:Y:S01]  /*0d90*/  @UP0 ULEA.HI.X UR7, UR10, UR7, UR11, 0x2, UP2 ;  /* 0x000000070a070291 */ /* 0x000fe200090f140b */
[----:B0-----:R-:W-:Y:S01]  /*0da0*/  IMAD.U32 R2, RZ, RZ, UR6 ;  /* 0x00000006ff027e24 */ /* 0x001fe2000f8e00ff */
[----:B------:R-:W-:Y:S02]  /*0db0*/  @UP1 ULEA.HI.X UR9, UR12, UR9, UR5, 0x2, UP3 ;  /* 0x000000090c091291 */ /* 0x000fe400098f1405 */
[----:B------:R-:W-:Y:S01]  /*0dc0*/  IMAD.U32 R4, RZ, RZ, UR8 ;  /* 0x00000008ff047e24 */ /* 0x000fe2000f8e00ff */
[----:B------:R-:W0:Y:S01]  /*0dd0*/  S2UR UR40, SR_CTAID.X ;  /* 0x00000000002879c3 */ /* 0x000e220000002500 */
[----:B------:R-:W-:Y:S01]  /*0de0*/  IMAD.U32 R3, RZ, RZ, UR7 ;  /* 0x00000007ff037e24 */ /* 0x000fe2000f8e00ff */
[----:B------:R-:W-:Y:S01]  /*0df0*/  ULDC UR5, c[0x0][0x448] ;  /* 0x0001120000057ab9 */ /* 0x000fe20000000800 */
[----:B------:R-:W-:Y:S01]  /*0e00*/  IMAD.U32 R5, RZ, RZ, UR9 ;  /* 0x00000009ff057e24 */ /* 0x000fe2000f8e00ff */
[----:B------:R-:W-:Y:S01]  /*0e10*/  ULDC.64 UR6, c[0x0][0x9e0] ;  /* 0x0002780000067ab9 */ /* 0x000fe20000000a00 */
[----:B------:R-:W-:Y:S01]  /*0e20*/  ULDC UR11, c[0x0][0x988] ;  /* 0x00026200000b7ab9 */ /* 0x000fe20000000800 */
[----:B------:R3:W5:Y:S04]  /*0e30*/  @P0 LDG.E R7, desc[UR58][R2.64] ;  /* 0x0000003a02070981 */ /* 0x000768000c1e1900 */
[----:B------:R-:W5:Y:S01]  /*0e40*/  @P1 LDG.E R0, desc[UR58][R4.64] ;  /* 0x0000003a04001981 */ /* 0x000f62000c1e1900 */
[----:B--2---:R-:W-:Y:S01]  /*0e50*/  ISETP.NE.U32.AND P0, PT, R8, RZ, PT ;  /* 0x000000ff0800720c */ /* 0x004fe20003f05070 */
[----:B------:R-:W-:Y:S01]  /*0e60*/  UISETP.NE.AND UP1, UPT, UR5, 0x1, UPT ;  /* 0x000000010500788c */ /* 0x000fe2000bf25270 */
[----:B------:R-:W-:Y:S01]  /*0e70*/  VIADD R23, R10, 0xffffff80 ;  /* 0xffffff800a177836 */ /* 0x000fe20000000000 */
[----:B------:R-:W-:Y:S01]  /*0e80*/  UISETP.GE.AND UP0, UPT, UR7, 0x1, UPT ;  /* 0x000000010700788c */ /* 0x000fe2000bf06270 */
[----:B------:R-:W-:-:S02]  /*0e90*/  ISETP.NE.AND.EX P0, PT, R9, RZ, PT, P0 ;  /* 0x000000ff0900720c */ /* 0x000fc40003f05300 */
[----:B---3--:R-:W-:Y:S02]  /*0ea0*/  IADD3 R2, -R22, 0x1, RZ ;  /* 0x0000000116027810 */ /* 0x008fe40007ffe1ff */
[----:B-1----:R-:W-:Y:S02]  /*0eb0*/  SEL R17, R17, 0x1, P0 ;  /* 0x0000000111117807 */ /* 0x002fe40000000000 */
[----:B------:R-:W-:Y:S02]  /*0ec0*/  PLOP3.LUT P1, PT, PT, PT, UP0, 0x80, 0x0 ;  /* 0x000000000000781c */ /* 0x000fe40003f2f008 */
[----:B------:R-:W-:Y:S01]  /*0ed0*/  @UP1 ULDC UR9, c[0x0][0x44c] ;  /* 0x0001130000091ab9 */ /* 0x000fe20000000800 */
[CC--:B----4-:R-:W-:Y:S01]  /*0ee0*/  IMAD R2, R17.reuse, R6.reuse, R2 ;  /* 0x0000000611027224 */ /* 0x0d0fe200078e0202 */
[----:B0-----:R-:W-:Y:S01]  /*0ef0*/  USHF.L.U32 UR40, UR40, 0x7, URZ ;  /* 0x0000000728287899 */ /* 0x001fe2000800063f */
[----:B------:R-:W-:Y:S01]  /*0f00*/  IMAD R19, R17, R6, RZ ;  /* 0x0000000611137224 */ /* 0x000fe200078e02ff */
[----:B------:R-:W-:-:S02]  /*0f10*/  @UP1 ULDC UR12, c[0x0][0x450] ;  /* 0x00011400000c1ab9 */ /* 0x000fc40000000800 */
[----:B------:R-:W-:Y:S01]  /*0f20*/  R2UR UR10, R2 ;  /* 0x00000000020a72ca */ /* 0x000fe200000e0000 */
[----:B------:R-:W-:Y:S02]  /*0f30*/  @UP1 UIADD3 UR8, UR40, 0x7f, URZ ;  /* 0x0000007f28081890 */ /* 0x000fe4000fffe03f */
[----:B------:R-:W-:Y:S02]  /*0f40*/  UIADD3 UR5, UR40, 0x7f, URZ ;  /* 0x0000007f28057890 */ /* 0x000fe4000fffe03f */
[----:B------:R-:W-:-:S04]  /*0f50*/  UIMAD.WIDE.U32 UR8, UR8, UR9, URZ ;  /* 0x00000009080872a5 */ /* 0x000fc8000f8e003f */
[----:B------:R-:W-:-:S04]  /*0f60*/  @UP1 USHF.R.U32.HI UR5, URZ, UR12, UR9 ;  /* 0x0000000c3f051299 */ /* 0x000fc80008011609 */
[----:B------:R-:W-:-:S04]  /*0f70*/  UIADD3 UR8, UR10, UR5, URZ ;  /* 0x000000050a087290 */ /* 0x000fc8000fffe03f */
[----:B------:R-:W-:Y:S01]  /*0f80*/  UIADD3 UR6, UR8, UR6, URZ ;  /* 0x0000000608067290 */ /* 0x000fe2000fffe03f */
[----:B-----5:R-:W-:-:S04]  /*0f90*/  FMUL.FTZ R0, R7, R0 ;  /* 0x0000000007007220 */ /* 0x020fc80000410000 */
[----:B------:R-:W-:-:S05]  /*0fa0*/  FMUL.FTZ R0, R0, UR11 ;  /* 0x0000000b00007c20 */ /* 0x000fca0008410000 */
[----:B------:R-:W-:Y:S01]  /*0fb0*/  R2UR UR36, R0 ;  /* 0x00000000002472ca */ /* 0x000fe200000e0000 */
[----:B------:R-:W-:Y:S01]  /*0fc0*/  IMAD.U32 R0, RZ, RZ, UR6 ;  /* 0x00000006ff007e24 */ /* 0x000fe2000f8e00ff */
[----:B------:R-:W-:-:S13]  /*0fd0*/  @!P1 BRA `(.L_x_911) ;  /* 0x0000000000409947 */ /* 0x000fda0003800000 */
[----:B------:R-:W-:Y:S01]  /*0fe0*/  ISETP.LT.AND P0, PT, RZ, UR8, PT ;  /* 0x00000008ff007c0c */ /* 0x000fe2000bf01270 */
[----:B------:R-:W-:-:S12]  /*0ff0*/  UIADD3 UR5, UR8, -0x1, URZ ;  /* 0xffffffff08057890 */ /* 0x000fd8000fffe03f */
[----:B------:R-:W-:Y:S05]  /*1000*/  @P0 BRA `(.L_x_912) ;  /* 0x00000000001c0947 */ /* 0x000fea0003800000 */
[----:B------:R-:W-:Y:S02]  /*1010*/  UISETP.NE.AND UP0, UPT, UR7, 0x1, UPT ;  /* 0x000000010700788c */ /* 0x000fe4000bf05270 */
[----:B------:R-:W-:-:S09]  /*1020*/  UIADD3 UR5, -UR8, URZ, URZ ;  /* 0x0000003f08057290 */ /* 0x000fd2000fffe13f */
[----:B------:R-:W-:Y:S02]  /*1030*/  @UP0 ULDC.64 UR10, c[0x0][0x9e8] ;  /* 0x00027a00000a0ab9 */ /* 0x000fe40000000a00 */
[----:B------:R-:W-:-:S04]  /*1040*/  UIMAD.WIDE.U32 UR8, UR5, UR10, URZ ;  /* 0x0000000a050872a5 */ /* 0x000fc8000f8e003f */
[----:B------:R-:W-:-:S04]  /*1050*/  @UP0 USHF.R.U32.HI UR5, URZ, UR11, UR9 ;  /* 0x0000000b3f050299 */ /* 0x000fc80008011609 */
[----:B------:R-:W-:Y:S01]  /*1060*/  ULOP3.LUT UR5, URZ, UR5, URZ, 0x33, !UPT ;  /* 0x000000053f057292 */ /* 0x000fe2000f8e333f */
[----:B------:R-:W-:Y:S11]  /*1070*/  BRA `(.L_x_913) ;  /* 0x0000000000107947 */ /* 0x000ff60003800000 */
.L_x_912:
[----:B------:R-:W-:-:S11]  /*1080*/  UISETP.NE.AND UP0, UPT, UR7, 0x1, UPT ;  /* 0x000000010700788c */ /* 0x000fd6000bf05270 */
[----:B------:R-:W-:Y:S02]  /*1090*/  @UP0 ULDC.64 UR10, c[0x0][0x9e8] ;  /* 0x00027a00000a0ab9 */ /* 0x000fe40000000a00 */
[----:B------:R-:W-:-:S04]  /*10a0*/  UIMAD.WIDE.U32 UR8, UR5, UR10, URZ ;  /* 0x0000000a050872a5 */ /* 0x000fc8000f8e003f */
[----:B------:R-:W-:-:S12]  /*10b0*/  @UP0 USHF.R.U32.HI UR5, URZ, UR11, UR9 ;  /* 0x0000000b3f050299 */ /* 0x000fd80008011609 */
.L_x_913:
[----:B------:R-:W-:-:S06]  /*10c0*/  UIMAD UR5, UR5, UR7, UR7 ;  /* 0x00000007050572a4 */ /* 0x000fcc000f8e0207 */
[----:B------:R-:W-:-:S07]  /*10d0*/  VIMNMX R0, R0, UR5, PT ;  /* 0x0000000500007c48 */ /* 0x000fce000bfe0100 */
.L_x_911:
[CC--:B------:R-:W-:Y:S01]  /*10e0*/  IMAD R22, R17.reuse, R6.reuse, -R22 ;  /* 0x0000000611167224 */ /* 0x0c0fe200078e0a16 */
[----:B------:R-:W-:Y:S01]  /*10f0*/  @UP1 ULDC UR8, c[0x0][0x44c] ;  /* 0x0001130000081ab9 */ /* 0x000fe20000000800 */
[----:B------:R-:W-:Y:S01]  /*1100*/  VIADD R2, R0, 0x9f ;  /* 0x0000009f00027836 */ /* 0x000fe20000000000 */
[----:B------:R-:W-:Y:S01]  /*1110*/  UIMAD.WIDE.U32 UR8, UR40, UR8, URZ ;  /* 0x00000008280872a5 */ /* 0x000fe2000f8e003f */
[----:B------:R-:W-:Y:S01]  /*1120*/  IMAD R0, R17, R6, 0x9f ;  /* 0x0000009f11007424 */ /* 0x000fe200078e0206 */
[----:B------:R-:W-:Y:S01]  /*1130*/  R2UR UR6, R22 ;  /* 0x00000000160672ca */ /* 0x000fe200000e0000 */
[----:B------:R-:W-:Y:S01]  /*1140*/  @UP1 ULDC UR10, c[0x0][0x450] ;  /* 0x00011400000a1ab9 */ /* 0x000fe20000000800 */
[----:B------:R-:W-:Y:S01]  /*1150*/  IMAD.HI R2, R2, 0x66666667, RZ ;  /* 0x6666666702027827 */ /* 0x000fe200078e02ff */
[----:B------:R-:W-:Y:S01]  /*1160*/  UMOV UR5, UR40 ;  /* 0x0000002800057c82 */ /* 0x000fe20008000000 */
[----:B------:R-:W-:Y:S02]  /*1170*/  @UP1 USHF.R.U32.HI UR5, URZ, UR10, UR9 ;  /* 0x0000000a3f051299 */ /* 0x000fe40008011609 */
[----:B------:R-:W-:Y:S01]  /*1180*/  IMAD.HI R0, R0, 0x66666667, RZ ;  /* 0x6666666700007827 */ /* 0x000fe200078e02ff */
[----:B------:R-:W-:-:S04]  /*1190*/  SHF.R.U32.HI R5, RZ, 0x1f, R2 ;  /* 0x0000001fff057819 */ /* 0x000fc80000011602 */
[----:B------:R-:W-:Y:S02]  /*11a0*/  SHF.R.U32.HI R3, RZ, 0x1f, R0 ;  /* 0x0000001fff037819 */ /* 0x000fe40000011600 */
[----:B------:R-:W-:Y:S01]  /*11b0*/  UIADD3 UR5, UR6, UR5, URZ ;  /* 0x0000000506057290 */ /* 0x000fe2000fffe03f */
[----:B------:R-:W-:Y:S02]  /*11c0*/  LEA.HI.SX32 R2, R2, R5, 0x1a ;  /* 0x0000000502027211 */ /* 0x000fe400078fd2ff */
[----:B------:R-:W-:Y:S01]  /*11d0*/  ULDC UR6, c[0x0][0x9dc] ;  /* 0x0002770000067ab9 */ /* 0x000fe20000000800 */
[----:B------:R-:W-:Y:S01]  /*11e0*/  LEA.HI.SX32 R3, R0, R3, 0x1a ;  /* 0x0000000300037211 */ /* 0x000fe200078fd2ff */
[----:B------:R-:W-:-:S03]  /*11f0*/  UIADD3 UR6, UR5, -UR6, URZ ;  /* 0x8000000605067290 */ /* 0x000fc6000fffe03f */
[----:B------:R-:W-:Y:S01]  /*1200*/  VIMNMX R16, R3, R2, PT ;  /* 0x0000000203107248 */ /* 0x000fe20003fe0100 */
[----:B------:R-:W-:Y:S08]  /*1210*/  @!P1 BRA `(.L_x_914) ;  /* 0x0000000000449947 */ /* 0x000ff00003800000 */
[----:B------:R-:W-:-:S06]  /*1220*/  UISETP.GT.AND UP0, UPT, UR5, -0x1, UPT ;  /* 0xffffffff0500788c */ /* 0x000fcc000bf04270 */
[----:B------:R-:W-:-:S13]  /*1230*/  PLOP3.LUT P0, PT, PT, PT, UP0, 0x80, 0x0 ;  /* 0x000000000000781c */ /* 0x000fda0003f0f008 */
[----:B------:R-:W-:Y:S05]  /*1240*/  @P0 BRA `(.L_x_915) ;  /* 0x00000000001c0947 */ /* 0x000fea0003800000 */
[----:B------:R-:W-:Y:S02]  /*1250*/  UISETP.NE.AND UP0, UPT, UR7, 0x1, UPT ;  /* 0x000000010700788c */ /* 0x000fe4000bf05270 */
[----:B------:R-:W-:-:S09]  /*1260*/  ULOP3.LUT UR5, URZ, UR5, URZ, 0x33, !UPT ;  /* 0x000000053f057292 */ /* 0x000fd2000f8e333f */
[----:B------:R-:W-:Y:S02]  /*1270*/  @UP0 ULDC.64 UR10, c[0x0][0x9e8] ;  /* 0x00027a00000a0ab9 */ /* 0x000fe40000000a00 */
[----:B------:R-:W-:-:S04]  /*1280*/  UIMAD.WIDE.U32 UR8, UR5, UR10, URZ ;  /* 0x0000000a050872a5 */ /* 0x000fc8000f8e003f */
[----:B------:R-:W-:-:S04]  /*1290*/  @UP0 USHF.R.U32.HI UR5, URZ, UR11, UR9 ;  /* 0x0000000b3f050299 */ /* 0x000fc80008011609 */
[----:B------:R-:W-:Y:S01]  /*12a0*/  ULOP3.LUT UR5, URZ, UR5, URZ, 0x33, !UPT ;  /* 0x000000053f057292 */ /* 0x000fe2000f8e333f */
[----:B------:R-:W-:Y:S11]  /*12b0*/  BRA `(.L_x_916) ;  /* 0x0000000000107947 */ /* 0x000ff60003800000 */
.L_x_915:
[----:B------:R-:W-:-:S11]  /*12c0*/  UISETP.NE.AND UP0, UPT, UR7, 0x1, UPT ;  /* 0x000000010700788c */ /* 0x000fd6000bf05270 */
[----:B------:R-:W-:Y:S02]  /*12d0*/  @UP0 ULDC.64 UR10, c[0x0][0x9e8] ;  /* 0x00027a00000a0ab9 */ /* 0x000fe40000000a00 */
[----:B------:R-:W-:-:S04]  /*12e0*/  UIMAD.WIDE.U32 UR8, UR5, UR10, URZ ;  /* 0x0000000a050872a5 */ /* 0x000fc8000f8e003f */
[----:B------:R-:W-:-:S12]  /*12f0*/  @UP0 USHF.R.U32.HI UR5, URZ, UR11, UR9 ;  /* 0x0000000b3f050299 */ /* 0x000fd80008011609 */
.L_x_916:
[----:B------:R-:W-:-:S04]  /*1300*/  UIMAD UR5, UR5, UR7, URZ ;  /* 0x00000007050572a4 */ /* 0x000fc8000f8e023f */
[----:B------:R-:W-:-:S04]  /*1310*/  UISETP.LT.AND UP0, UPT, UR6, UR5, UPT ;  /* 0x000000050600728c */ /* 0x000fc8000bf01270 */
[----:B------:R-:W-:-:S12]  /*1320*/  USEL UR6, UR6, UR5, !UP0 ;  /* 0x0000000506067287 */ /* 0x000fd8000c000000 */
.L_x_914:
[----:B------:R-:W-:Y:S02]  /*1330*/  UIMAD.WIDE UR6, UR6, 0x66666667, URZ ;  /* 0x66666667060678a5 */ /* 0x000fe4000f8e023f */
[----:B------:R-:W-:Y:S02]  /*1340*/  USHF.R.U32.HI UR10, URZ, 0x10, UR4 ;  /* 0x000000103f0a7899 */ /* 0x000fe40008011604 */
[----:B------:R-:W-:Y:S02]  /*1350*/  USHF.R.U32.HI UR5, URZ, 0x1f, UR7 ;  /* 0x0000001f3f057899 */ /* 0x000fe40008011607 */
[----:B------:R-:W-:Y:S02]  /*1360*/  ULOP3.LUT UR56, UR4, 0xffff, URZ, 0xc0, !UPT ;  /* 0x0000ffff04387892 */ /* 0x000fe4000f8ec03f */
[----:B------:R-:W-:Y:S01]  /*1370*/  ULEA.HI.SX32 UR5, UR7, UR5, 0x1a ;  /* 0x0000000507057291 */ /* 0x000fe2000f8fd23f */
[----:B------:R-:W-:-:S03]  /*1380*/  UMOV UR4, URZ ;  /* 0x0000003f00047c82 */ /* 0x000fc60008000000 */
[----:B------:R-:W-:-:S04]  /*1390*/  UISETP.LT.AND UP0, UPT, URZ, UR5, UPT ;  /* 0x000000053f00728c */ /* 0x000fc8000bf01270 */
[----:B------:R-:W-:Y:S02]  /*13a0*/  USEL UR9, URZ, UR5, !UP0 ;  /* 0x000000053f097287 */ /* 0x000fe4000c000000 */
[----:B------:R-:W-:-:S04]  /*13b0*/  UISETP.NE.AND UP0, UPT, UR10, URZ, UPT ;  /* 0x0000003f0a00728c */ /* 0x000fc8000bf05270 */
[----:B------:R-:W-:-:S07]  /*13c0*/  ISETP.GT.AND P0, PT, R16, UR9, PT ;  /* 0x0000000910007c0c */ /* 0x000fce000bf04270 */
[----:B------:R-:W-:-:S06]  /*13d0*/  @!UP0 ULDC UR10, c[0x0][0x9f0] ;  /* 0x00027c00000a8ab9 */ /* 0x000fcc0000000800 */
[----:B------:R-:W-:Y:S05]  /*13e0*/  @!P0 BRA `(.L_x_917) ;  /* 0x00000000008c8947 */ /* 0x000fea0003800000 */
[----:B------:R-:W-:Y:S01]  /*13f0*/  IMAD.U32 R5, RZ, RZ, UR10 ;  /* 0x0000000aff057e24 */ /* 0x000fe2000f8e00ff */
[----:B------:R-:W-:-:S04]  /*1400*/  UMOV UR4, URZ ;  /* 0x0000003f00047c82 */ /* 0x000fc80008000000 */
[----:B------:R-:W-:-:S04]  /*1410*/  IABS R0, R5 ;  /* 0x0000000500007213 */ /* 0x000fc80000000000 */
[----:B------:R-:W-:Y:S02]  /*1420*/  R2UR UR11, R0 ;  /* 0x00000000000b72ca */ /* 0x000fe400000e0000 */
[----:B------:R-:W-:Y:S02]  /*1430*/  IADD3 R0, R5, -0x1, R16 ;  /* 0xffffffff05007810 */ /* 0x000fe40007ffe010 */
[----:B------:R-:W-:Y:S02]  /*1440*/  IABS R5, R5 ;  /* 0x0000000500057213 */ /* 0x000fe40000000000 */
[----:B------:R-:W-:-:S03]  /*1450*/  R2UR UR6, R0 ;  /* 0x00000000000672ca */ /* 0x000fc600000e0000 */
[----:B------:R-:W-:-:S04]  /*1460*/  IMAD.MOV R5, RZ, RZ, -R5 ;  /* 0x000000ffff057224 */ /* 0x000fc800078e0a05 */
[----:B------:R-:W0:Y:S06]  /*1470*/  I2F.RP R2, UR11 ;  /* 0x0000000b00027d06 */ /* 0x000e2c0008209400 */
[----:B------:R-:W-:-:S06]  /*1480*/  UIADD3 UR6, -UR9, UR6, URZ ;  /* 0x0000000609067290 */ /* 0x000fcc000fffe13f */
[----:B------:R-:W-:Y:S01]  /*1490*/  IMAD.U32 R0, RZ, RZ, UR6 ;  /* 0x00000006ff007e24 */ /* 0x000fe2000f8e00ff */
[----:B------:R-:W-:Y:S01]  /*14a0*/  ULOP3.LUT UR6, UR6, UR10, URZ, 0x3c, !UPT ;  /* 0x0000000a06067292 */ /* 0x000fe2000f8e3c3f */
[----:B0-----:R-:W0:Y:S03]  /*14b0*/  MUFU.RCP R2, R2 ;  /* 0x0000000200027308 */ /* 0x001e260000001000 */
[----:B------:R-:W-:-:S04]  /*14c0*/  IABS R0, R0 ;  /* 0x0000000000007213 */ /* 0x000fc80000000000 */
[----:B------:R-:W-:Y:S01]  /*14d0*/  R2UR UR8, R0 ;  /* 0x00000000000872ca */ /* 0x000fe200000e0000 */
[----:B------:R-:W-:Y:S02]  /*14e0*/  IMAD.MOV.U32 R0, RZ, RZ, R5 ;  /* 0x000000ffff007224 */ /* 0x000fe400078e0005 */
[----:B0-----:R-:W-:-:S06]  /*14f0*/  VIADD R3, R2, 0xffffffe ;  /* 0x0ffffffe02037836 */ /* 0x001fcc0000000000 */
        /* <DEDUP_REMOVED lines=18> */
.L_x_917:
[----:B------:R-:W-:Y:S02]  /*1620*/  UIMAD UR56, UR56, UR4, UR9 ;  /* 0x00000004383872a4 */ /* 0x000fe4000f8e0209 */
[----:B------:R-:W-:Y:S01]  /*1630*/  IMAD.U32 R3, RZ, RZ, UR4 ;  /* 0x00000004ff037e24 */ /* 0x000fe2000f8e00ff */
[----:B------:R-:W-:Y:S02]  /*1640*/  PLOP3.LUT P0, PT, PT, PT, PT, 0x80, 0x0 ;  /* 0x000000000000781c */ /* 0x000fe40003f0f070 */
[----:B------:R-:W-:Y:S01]  /*1650*/  CS2R R10, SRZ ;  /* 0x00000000000a7805 */ /* 0x000fe2000001ff00 */
[----:B------:R-:W-:Y:S01]  /*1660*/  IMAD.MOV.U32 R0, RZ, RZ, RZ ;  /* 0x000000ffff007224 */ /* 0x000fe200078e00ff */
[----:B------:R-:W-:Y:S02]  /*1670*/  CS2R R52, SRZ ;  /* 0x0000000000347805 */ /* 0x000fe4000001ff00 */
[----:B------:R-:W-:Y:S01]  /*1680*/  VIADDMNMX R16, R3, UR56, R16, PT ;  /* 0x0000003803107c46 */ /* 0x000fe2000b800110 */
[----:B------:R-:W-:Y:S01]  /*1690*/  IMAD.MOV.U32 R2, RZ, RZ, RZ ;  /* 0x000000ffff027224 */ /* 0x000fe200078e00ff */
[----:B------:R-:W-:Y:S01]  /*16a0*/  CS2R R6, SRZ ;  /* 0x0000000000067805 */ /* 0x000fe2000001ff00 */
[----:B------:R-:W-:Y:S01]  /*16b0*/  IMAD.MOV.U32 R9, RZ, RZ, RZ ;  /* 0x000000ffff097224 */ /* 0x000fe200078e00ff */
[----:B------:R-:W-:Y:S01]  /*16c0*/  ISETP.GT.AND P1, PT, R16, UR56, PT ;  /* 0x0000003810007c0c */ /* 0x000fe2000bf24270 */
        /* <DEDUP_REMOVED lines=15> */
[----:B------:R-:W-:Y:S01]  /*17c0*/  IMAD.MOV.U32 R58, RZ, RZ, RZ ;  /* 0x000000ffff3a7224 */ /* 0x000fe200078e00ff */
        /* <DEDUP_REMOVED lines=30> */
[----:B------:R-:W-:Y:S01]  /*19b0*/  CS2R R114, SRZ ;  /* 0x0000000000727805 */ /* 0x000fe2000001ff00 */
[----:B------:R-:W-:Y:S06]  /*19c0*/  @!P1 BRA `(.L_x_918) ;  /* 0x0000012400409947 */ /* 0x000fec0003800000 */
[----:B------:R-:W-:Y:S01]  /*19d0*/  SHF.R.S32.HI R104, RZ, 0x1f, R23 ;  /* 0x0000001fff687819 */ /* 0x000fe20000011417 */
[----:B------:R-:W0:Y:S01]  /*19e0*/  S2UR UR5, SR_CgaCtaId ;  /* 0x00000000000579c3 */ /* 0x000e220000008800 */
[----:B------:R-:W-:Y:S02]  /*19f0*/  UMOV UR37, 0x400 ;  /* 0x0000040000257882 */ /* 0x000fe40000000000 */
[----:B------:R-:W-:-:S04]  /*1a00*/  LEA.HI R105, R104, R23, RZ, 0x7 ;  /* 0x0000001768697211 */ /* 0x000fc800078f38ff */
[----:B------:R-:W-:-:S05]  /*1a10*/  SHF.R.S32.HI R106, RZ, 0x7, R105 ;  /* 0x00000007ff6a7819 */ /* 0x000fca0000011469 */
        /* <DEDUP_REMOVED lines=29> */
.L_x_919:
[----:B------:R-:W-:-:S04]  /*1bf0*/  SHF.L.U32 R0, RZ, 0x1f, RZ ;  /* 0x0000001fff007819 */ /* 0x000fc800000006ff */
[----:B------:R-:W0:Y:S02]  /*1c00*/  SYNCS.PHASECHK.TRANS64.TRYWAIT P0, [UR37+0x33400], R0 ;  /* 0x03340000ff0075a7 */ /* 0x000e240008000165 */
[----:B0-----:R-:W-:Y:S05]  /*1c10*/  @!P0 BRA `(.L_x_920) ;  /* 0x00000194006c8947 */ /* 0x001fea0003800000 */
.L_x_1063:
[----:B------:R-:W2:Y:S02]  /*1c20*/  LDL R2, [R1+0xc] ;  /* 0x00000c0001027983 */ /* 0x000ea40000100800 */
[----:B--2---:R-:W-:-:S13]  /*1c30*/  R2UR UR4, R2 ;  /* 0x00000000020472ca */ /* 0x004fda00000e0000 */
[----:B------:R-:W-:-:S06]  /*1c40*/  ULOP3.LUT UR4, UR4, 0x1, URZ, 0xfc, !UPT ;  /* 0x0000000104047892 */ /* 0x000fcc000f8efc3f */
[----:B------:R-:W-:-:S05]  /*1c50*/  IMAD.U32 R2, RZ, RZ, UR4 ;  /* 0x00000004ff027e24 */ /* 0x000fca000f8e00ff */
[----:B------:R-:W-:-:S13]  /*1c60*/  ISETP.NE.AND P0, PT, R2, 0x3, PT ;  /* 0x000000030200780c */ /* 0x000fda0003f05270 */
[----:B------:R-:W-:Y:S05]  /*1c70*/  @!P0 BRA `(.L_x_921) ;  /* 0x0000000000048947 */ /* 0x000fea0003800000 */
[----:B------:R-:W-:Y:S01]  /*1c80*/  BPT.TRAP 0x1 ;  /* 0x000000040000795c */ /* 0x000fe20000300000 */
.L_x_921:
[----:B------:R1:W2:Y:S01]  /*1c90*/  SYNCS.PHASECHK.TRANS64.TRYWAIT P2, [UR37+0x33430], R0 ;  /* 0x03343000ff0075a7 */ /* 0x0002a20008040165 */
[----:B------:R-:W-:Y:S05]  /*1ca0*/  @!P0 BRA `(.L_x_922) ;  /* 0x0000000000048947 */ /* 0x000fea0003800000 */
[----:B------:R-:W-:Y:S01]  /*1cb0*/  BPT.TRAP 0x1 ;  /* 0x000000040000795c */ /* 0x000fe20000300000 */
.L_x_922:
[----:B------:R-:W3:Y:S02]  /*1cc0*/  S2R R2, SR_TID.X ;  /* 0x0000000000027919 */ /* 0x000ee40000002100 */
[----:B---3--:R-:W-:-:S04]  /*1cd0*/  LOP3.LUT R2, R2, 0x7f, RZ, 0xc0, !PT ;  /* 0x0000007f02027812 */ /* 0x008fc800078ec0ff */
[----:B------:R-:W-:Y:S01]  /*1ce0*/  ISETP.NE.AND P1, PT, R2, RZ, PT ;  /* 0x000000ff0200720c */ /* 0x000fe20003f25270 */
[----:B------:R-:W-:-:S05]  /*1cf0*/  IMAD.U32 R2, RZ, RZ, UR38 ;  /* 0x00000026ff027e24 */ /* 0x000fca000f8e00ff */
[----:B------:R-:W-:Y:S01]  /*1d00*/  LOP3.LUT R2, R2, 0x10000, RZ, 0xfc, !PT ;  /* 0x0001000002027812 */ /* 0x000fe200078efcff */
[----:B--2---:R-:W-:Y:S06]  /*1d10*/  @P2 BRA `(.L_x_923) ;  /* 0x0000000000082947 */ /* 0x004fec0003800000 */
[----:B------:R-:W2:Y:S02]  /*1d20*/  SYNCS.PHASECHK.TRANS64.TRYWAIT P2, [UR37+0x33430], R0 ;  /* 0x03343000ff0075a7 */ /* 0x000ea40008040165 */
[----:B--2---:R-:W-:Y:S05]  /*1d30*/  @!P2 BRA `(.L_x_924) ;  /* 0x00000194003ca947 */ /* 0x004fea0003800000 */
.L_x_923:
[----:B------:R-:W-:Y:S05]  /*1d40*/  WARPSYNC.ALL ;  /* 0x0000000000007948 */ /* 0x000fea0003800000 */
[----:B0-----:R-:W-:Y:S01]  /*1d50*/  IMAD.MOV.U32 R3, RZ, RZ, -0x7fffffe0 ;  /* 0x80000020ff037424 */ /* 0x001fe200078e00ff */
[----:B------:R-:W-:Y:S01]  /*1d60*/  UIADD3 UR4, UR37, 0x24200, URZ ;  /* 0x0002420025047890 */ /* 0x000fe2000fffe03f */
[C---:B------:R-:W-:Y:S01]  /*1d70*/  R2UR UR16, R2.reuse ;  /* 0x00000000021072ca */ /* 0x040fe200000e0000 */
[----:B------:R-:W-:Y:S02]  /*1d80*/  WARPGROUP.ARRIVE ;  /* 0x00000000000079c5 */ /* 0x000fe40000000000 */
        /* <DEDUP_REMOVED lines=12> */
[----:B------:R-:W-:Y:S01]  /*1e50*/  R2UR UR4, R2 ;  /* 0x00000000020472ca */ /* 0x000fe200000e0000 */
[----:B------:R-:W-:Y:S01]  /*1e60*/  UIADD3 UR14, UR38, 0x80, URZ ;  /* 0x00000080260e7890 */ /* 0x000fe2000fffe03f */
[----:B-12---:R-:W-:Y:S01]  /*1e70*/  LOP3.LUT R0, R105, 0xffffff80, RZ, 0xc0, !PT ;  /* 0xffffff8069007812 */ /* 0x006fe200078ec0ff */
[----:B------:R-:W-:Y:S01]  /*1e80*/  UIADD3 UR10, UR38, 0x100, URZ ;  /* 0x00000100260a7890 */ /* 0x000fe2000fffe03f */
[----:B------:R-:W-:Y:S01]  /*1e90*/  LEA.HI R104, R104, R23, RZ, 0x2 ;  /* 0x0000001768687211 */ /* 0x000fe200078f10ff */
[----:B------:R-:W-:Y:S01]  /*1ea0*/  UMOV UR18, UR38 ;  /* 0x0000002600127c82 */ /* 0x000fe20008000000 */
[----:B------:R-:W-:Y:S01]  /*1eb0*/  UIADD3 UR6, UR38, 0x180, URZ ;  /* 0x0000018026067890 */ /* 0x000fe2000fffe03f */
[----:B------:R-:W-:Y:S01]  /*1ec0*/  QGMMA.64x32x32.F32.E4M3.E4M3 R88, gdesc[UR16], RZ, !UPT, gsb0 ;  /* 0x00600000105879f3 */ /* 0x000fe2000c0008ff */
[----:B------:R-:W-:Y:S01]  /*1ed0*/  UMOV UR7, 0x80000020 ;  /* 0x8000002000077882 */ /* 0x000fe20000000000 */
[----:B------:R-:W-:Y:S01]  /*1ee0*/  R2UR UR16, R2 ;  /* 0x00000000021072ca */ /* 0x000fe200000e0000 */
[----:B------:R-:W-:Y:S01]  /*1ef0*/  UIADD3 UR18, UR38, 0x200, URZ ;  /* 0x0000020026127890 */ /* 0x000fe2000fffe03f */
[----:B------:R-:W-:Y:S01]  /*1f00*/  R2UR UR17, R3 ;  /* 0x00000000031172ca */ /* 0x000fe200000e0000 */
[----:B------:R-:W-:Y:S01]  /*1f10*/  UMOV UR19, 0x80000020 ;  /* 0x8000002000137882 */ /* 0x000fe20000000000 */
[----:B------:R-:W-:Y:S01]  /*1f20*/  UMOV UR21, 0x80000020 ;  /* 0x8000002000157882 */ /* 0x000fe20000000000 */
[----:B------:R-:W-:Y:S01]  /*1f30*/  UMOV UR25, 0x80000020 ;  /* 0x8000002000197882 */ /* 0x000fe20000000000 */
[----:B------:R-:W-:Y:S01]  /*1f40*/  UIADD3 UR26, UR38, 0x582, URZ ;  /* 0x00000582261a7890 */ /* 0x000fe2000fffe03f */
[----:B------:R-:W-:Y:S01]  /*1f50*/  IMAD.IADD R10, R23, 0x1, -R0 ;  /* 0x00000001170a7824 */ /* 0x000fe200078e0a00 */
[----:B------:R-:W-:Y:S01]  /*1f60*/  UMOV UR27, 0x80000020 ;  /* 0x80000020001b7882 */ /* 0x000fe20000000000 */
[----:B------:R-:W-:Y:S01]  /*1f70*/  UIADD3 UR30, UR38, 0x602, URZ ;  /* 0x00000602261e7890 */ /* 0x000fe2000fffe03f */
[----:B------:R-:W-:Y:S01]  /*1f80*/  LEA.HI R0, R106, R106, RZ, 0x1 ;  /* 0x0000006a6a007211 */ /* 0x000fe200078f08ff */
[----:B------:R-:W-:Y:S01]  /*1f90*/  UMOV UR29, UR25 ;  /* 0x00000019001d7c82 */ /* 0x000fe20008000000 */
[----:B------:R-:W-:Y:S01]  /*1fa0*/  UMOV UR31, 0x80000020 ;  /* 0x80000020001f7882 */ /* 0x000fe20000000000 */
[----:B------:R-:W-:Y:S01]  /*1fb0*/  UIADD3 UR34, UR38, 0x682, URZ ;  /* 0x0000068226227890 */ /* 0x000fe2000fffe03f */
[----:B------:R-:W-:Y:S01]  /*1fc0*/  SHF.R.S32.HI R5, RZ, 0x1f, R10 ;  /* 0x0000001fff057819 */ /* 0x000fe2000001140a */
[----:B------:R-:W-:Y:S01]  /*1fd0*/  UMOV UR33, UR25 ;  /* 0x0000001900217c82 */ /* 0x000fe20008000000 */
[----:B------:R-:W-:Y:S01]  /*1fe0*/  UMOV UR35, 0x80000020 ;  /* 0x8000002000237882 */ /* 0x000fe20000000000 */
[----:B------:R-:W-:Y:S01]  /*1ff0*/  UIADD3 UR46, UR38, 0x702, URZ ;  /* 0x00000702262e7890 */ /* 0x000fe2000fffe03f */
[CC--:B------:R-:W-:Y:S01]  /*2000*/  LEA.HI R4, R5.reuse, R10.reuse, RZ, 0x2 ;  /* 0x0000000a05047211 */ /* 0x0c0fe200078f10ff */
[----:B------:R-:W-:Y:S01]  /*2010*/  UMOV UR45, UR25 ;  /* 0x00000019002d7c82 */ /* 0x000fe20008000000 */
[----:B------:R-:W-:Y:S01]  /*2020*/  UMOV UR47, 0x80000020 ;  /* 0x80000020002f7882 */ /* 0x000fe20000000000 */
[----:B------:R-:W-:Y:S01]  /*2030*/  LOP3.LUT R104, R104, 0xfffffffc, RZ, 0xc0, !PT ;  /* 0xfffffffc68687812 */ /* 0x000fe200078ec0ff */
[----:B------:R-:W-:Y:S01]  /*2040*/  ULDC UR61, c[0x0][0x288] ;  /* 0x0000a200003d7ab9 */ /* 0x000fe20000000800 */
[----:B------:R-:W-:Y:S01]  /*2050*/  LOP3.LUT R9, R0, 0x3fffffe, RZ, 0xc0, !PT ;  /* 0x03fffffe00097812 */ /* 0x000fe200078ec0ff */
[----:B------:R-:W-:Y:S01]  /*2060*/  ULDC UR57, c[0x0][0x9dc] ;  /* 0x0002770000397ab9 */ /* 0x000fe20000000800 */
[----:B------:R-:W-:Y:S01]  /*2070*/  LEA.HI R5, R5, R10, RZ, 0x5 ;  /* 0x0000000a05057211 */ /* 0x000fe200078f28ff */
[----:B------:R-:W-:Y:S01]  /*2080*/  IMAD.IADD R104, R23, 0x1, -R104 ;  /* 0x0000000117687824 */ /* 0x000fe200078e0a68 */
[--C-:B------:R-:W-:Y:S01]  /*2090*/  SHF.R.S32.HI R0, RZ, 0x2, R4.reuse ;  /* 0x00000002ff007819 */ /* 0x100fe20000011404 */
[----:B------:R-:W-:Y:S01]  /*20a0*/  IMAD.IADD R9, R106, 0x1, -R9 ;  /* 0x000000016a097824 */ /* 0x000fe200078e0a09 */
[----:B------:R-:W-:Y:S01]  /*20b0*/  SHF.R.S32.HI R7, RZ, 0x1f, R4 ;  /* 0x0000001fff077819 */ /* 0x000fe20000011404 */
[----:B------:R-:W-:Y:S01]  /*20c0*/  ULOP3.LUT UR57, URZ, UR57, URZ, 0x33, !UPT ;  /* 0x000000393f397292 */ /* 0x000fe2000f8e333f */
[----:B------:R-:W-:-:S02]  /*20d0*/  SHF.R.S32.HI R5, RZ, 0x5, R5 ;  /* 0x00000005ff057819 */ /* 0x000fc40000011405 */
[----:B------:R-:W-:Y:S02]  /*20e0*/  LEA.HI R7, R7, R0, RZ, 0x3 ;  /* 0x0000000007077211 */ /* 0x000fe400078f18ff */
[----:B------:R-:W-:Y:S02]  /*20f0*/  LEA R5, R5, UR40, 0x4 ;  /* 0x0000002805057c11 */ /* 0x000fe4000f8e20ff */
[----:B------:R-:W-:Y:S02]  /*2100*/  LOP3.LUT R7, R7, 0xfffffff8, RZ, 0xc0, !PT ;  /* 0xfffffff807077812 */ /* 0x000fe400078ec0ff */
[----:B------:R-:W-:Y:S02]  /*2110*/  LEA.HI R6, R104, R104, RZ, 0x1 ;  /* 0x0000006868067211 */ /* 0x000fe400078f08ff */
[----:B------:R-:W-:Y:S01]  /*2120*/  IADD3 R0, R5, R0, -R7 ;  /* 0x0000000005007210 */ /* 0x000fe20007ffe807 */
[----:B------:R-:W-:Y:S01]  /*2130*/  IMAD.MOV.U32 R7, RZ, RZ, -0xa0 ;  /* 0xffffff60ff077424 */ /* 0x000fe200078e00ff */
[----:B------:R-:W-:-:S03]  /*2140*/  LOP3.LUT R5, R6, 0x1ffffffe, RZ, 0xc0, !PT ;  /* 0x1ffffffe06057812 */ /* 0x000fc600078ec0ff */
[----:B------:R-:W-:Y:S02]  /*2150*/  IMAD R0, R9, 0x40, R0 ;  /* 0x0000004009007824 */ /* 0x000fe400078e0200 */
[----:B------:R-:W-:Y:S02]  /*2160*/  IMAD.IADD R5, R104, 0x1, -R5 ;  /* 0x0000000168057824 */ /* 0x000fe400078e0a05 */
[----:B------:R-:W-:Y:S02]  /*2170*/  IMAD R7, R16, R7, 0xa1 ;  /* 0x000000a110077424 */ /* 0x000fe400078e0207 */
[----:B------:R-:W-:Y:S02]  /*2180*/  IMAD R9, R5, 0x8, R0 ;  /* 0x0000000805097824 */ /* 0x000fe400078e0200 */
[----:B------:R-:W-:Y:S02]  /*2190*/  IMAD.U32 R0, RZ, RZ, UR37 ;  /* 0x00000025ff007e24 */ /* 0x000fe4000f8e00ff */
[----:B------:R-:W-:Y:S01]  /*21a0*/  IMAD.MOV.U32 R6, RZ, RZ, R9 ;  /* 0x000000ffff067224 */ /* 0x000fe200078e0009 */
[----:B------:R-:W-:-:S02]  /*21b0*/  WARPGROUP.DEPBAR.LE gsb0, 0x0 ;  /* 0x00008000000079c5 */ /* 0x000fc40000010000 */
[----:B------:R-:W-:Y:S01]  /*21c0*/  WARPGROUP.ARRIVE ;  /* 0x00000000000079c5 */ /* 0x000fe20000000000 */
[----:B------:R-:W-:-:S05]  /*21d0*/  @!P1 VIADD R0, R0, 0x33440 ;  /* 0x0003344000009836 */ /* 0x000fca0000000000 */
[----:B------:R-:W-:Y:S01]  /*21e0*/  QGMMA.64x32x32.F32.E4M3.E4M3 R72, gdesc[UR12], RZ, !UPT, gsb0 ;  /* 0x006000000c4879f3 */ /* 0x000fe2000c0008ff */
[----:B------:R-:W-:Y:S01]  /*21f0*/  UIADD3 UR12, UR38, 0x102, URZ ;  /* 0x00000102260c7890 */ /* 0x000fe2000fffe03f */
[----:B------:R-:W-:Y:S01]  /*2200*/  @!P1 PRMT R0, RZ, 0x654, R0 ;  /* 0x00000654ff009816 */ /* 0x000fe20000000000 */
[----:B------:R-:W-:Y:S01]  /*2210*/  UIADD3 UR14, UR38, 0x280, URZ ;  /* 0x00000280260e7890 */ /* 0x000fe2000fffe03f */
[----:B------:R-:W-:Y:S01]  /*2220*/  UMOV UR13, 0x80000020 ;  /* 0x80000020000d7882 */ /* 0x000fe20000000000 */
[----:B------:R-:W-:Y:S01]  /*2230*/  UMOV UR15, 0x80000020 ;  /* 0x80000020000f7882 */ /* 0x000fe20000000000 */
[----:B------:R-:W-:Y:S02]  /*2240*/  WARPGROUP.DEPBAR.LE gsb0, 0x0 ;  /* 0x00008000000079c5 */ /* 0x000fe40000010000 */
[----:B------:R-:W-:-:S06]  /*2250*/  WARPGROUP.ARRIVE ;  /* 0x00000000000079c5 */ /* 0x000fcc0000000000 */
[----:B------:R-:W-:Y:S01]  /*2260*/  QGMMA.64x32x32.F32.E4M3.E4M3 R56, gdesc[UR8], RZ, !UPT, gsb0 ;  /* 0x00600000083879f3 */ /* 0x000fe2000c0008ff */
[----:B------:R-:W-:Y:S01]  /*2270*/  R2UR UR10, R2 ;  /* 0x00000000020a72ca */ /* 0x000fe200000e0000 */
[----:B------:R-:W-:Y:S01]  /*2280*/  UMOV UR9, 0x80000020 ;  /* 0x8000002000097882 */ /* 0x000fe20000000000 */
[----:B------:R-:W-:-:S11]  /*2290*/  UIADD3 UR11, UR38, 0x82, URZ ;  /* 0x00000082260b7890 */ /* 0x000fd6000fffe03f */
[----:B------:R-:W-:Y:S02]  /*22a0*/  UIADD3 UR8, UR10, 0x2, URZ ;  /* 0x000000020a087890 */ /* 0x000fe4000fffe03f */
[----:B------:R-:W-:Y:S02]  /*22b0*/  UIADD3 UR20, UR10, 0x400, URZ ;  /* 0x000004000a147890 */ /* 0x000fe4000fffe03f */
[----:B------:R-:W-:-:S07]  /*22c0*/  UIADD3 UR24, UR10, 0x402, URZ ;  /* 0x000004020a187890 */ /* 0x000fce000fffe03f */
[----:B------:R-:W-:Y:S01]  /*22d0*/  UMOV UR28, UR24 ;  /* 0x00000018001c7c82 */ /* 0x000fe20008000000 */
[----:B------:R-:W-:Y:S01]  /*22e0*/  UMOV UR32, UR24 ;  /* 0x0000001800207c82 */ /* 0x000fe20008000000 */
[----:B------:R-:W-:Y:S01]  /*22f0*/  UMOV UR44, UR24 ;  /* 0x00000018002c7c82 */ /* 0x000fe20008000000 */
        /* <DEDUP_REMOVED lines=11> */
[----:B------:R-:W-:Y:S01]  /*23b0*/  UMOV UR17, 0x80000020 ;  /* 0x8000002000117882 */ /* 0x000fe20000000000 */
[----:B------:R-:W-:Y:S02]  /*23c0*/  WARPGROUP.DEPBAR.LE gsb0, 0x0 ;  /* 0x00008000000079c5 */ /* 0x000fe40000010000 */
[----:B------:R-:W-:-:S06]  /*23d0*/  WARPGROUP.ARRIVE ;  /* 0x00000000000079c5 */ /* 0x000fcc0000000000 */
[----:B------:R-:W-:Y:S01]  /*23e0*/  QGMMA.64x32x32.F32.E4M3.E4M3 R88, gdesc[UR4], R88, gsb0 ;  /* 0x00600000045879f3 */ /* 0x000fe20008000858 */
[----:B------:R-:W-:Y:S01]  /*23f0*/  UMOV UR4, UR8 ;  /* 0x0000000800047c82 */ /* 0x000fe20008000000 */
        /* <DEDUP_REMOVED lines=31> */
[----:B------:R-:W-:Y:S02]  /*25f0*/  UIADD3 UR4, UR38, 0x300, URZ ;  /* 0x0000030026047890 */ /* 0x000fe4000fffe03f */
[----:B------:R-:W-:Y:S02]  /*2600*/  UIADD3 UR5, UR38, 0x380, URZ ;  /* 0x0000038026057890 */ /* 0x000fe4000fffe03f */
        /* <DEDUP_REMOVED lines=29> */
[----:B------:R-:W-:Y:S02]  /*27e0*/  UIADD3 UR14, UR38, 0x382, URZ ;  /* 0x00000382260e7890 */ /* 0x000fe4000fffe03f */
        /* <DEDUP_REMOVED lines=72> */
[----:B------:R-:W-:Y:S01]  /*2c70*/  UIADD3 UR6, UR38, 0x502, URZ ;  /* 0x0000050226067890 */ /* 0x000fe2000fffe03f */
[----:B------:R-:W-:Y:S01]  /*2c80*/  ULDC UR4, c[0x0][0x448] ;  /* 0x0001120000047ab9 */ /* 0x000fe20000000800 */
[----:B------:R-:W-:Y:S01]  /*2c90*/  UMOV UR5, UR25 ;  /* 0x0000001900057c82 */ /* 0x000fe20008000000 */
[----:B------:R-:W-:Y:S01]  /*2ca0*/  UISETP.NE.AND UP0, UPT, UR4, 0x1, UPT ;  /* 0x000000010400788c */ /* 0x000fe2000bf05270 */
[----:B------:R-:W-:Y:S02]  /*2cb0*/  UMOV UR7, 0x80000020 ;  /* 0x8000002000077882 */ /* 0x000fe40000000000 */
[----:B------:R-:W-:-:S03]  /*2cc0*/  UMOV UR4, UR24 ;  /* 0x0000001800047c82 */ /* 0x000fc60008000000 */
[----:B------:R-:W-:Y:S02]  /*2cd0*/  PLOP3.LUT P2, PT, PT, PT, UP0, 0x80, 0x0 ;  /* 0x000000000000781c */ /* 0x000fe40003f4f008 */
[----:B------:R-:W-:Y:S01]  /*2ce0*/  PLOP3.LUT P3, PT, PT, PT, UP0, 0x80, 0x0 ;  /* 0x000000000000781c */ /* 0x000fe20003f6f008 */
[----:B------:R-:W-:Y:S02]  /*2cf0*/  WARPGROUP.DEPBAR.LE gsb0, 0x0 ;  /* 0x00008000000079c5 */ /* 0x000fe40000010000 */
[----:B------:R-:W-:-:S06]  /*2d00*/  WARPGROUP.ARRIVE ;  /* 0x00000000000079c5 */ /* 0x000fcc0000000000 */
[----:B------:R-:W-:Y:S01]  /*2d10*/  QGMMA.64x32x32.F32.E4M3.E4M3 R88, gdesc[UR4], R88, gsb0 ;  /* 0x00600000045879f3 */ /* 0x000fe20008000858 */
[----:B------:R-:W-:Y:S02]  /*2d20*/  @UP0 ULDC UR4, c[0x0][0x44c] ;  /* 0x0001130000040ab9 */ /* 0x000fe40000000800 */
[----:B------:R-:W-:Y:S01]  /*2d30*/  @P2 IMAD.HI.U32 R5, R9, UR4, RZ ;  /* 0x0000000409052c27 */ /* 0x000fe2000f8e00ff */
[----:B------:R-:W-:-:S04]  /*2d40*/  @UP0 ULDC UR4, c[0x0][0x450] ;  /* 0x0001140000040ab9 */ /* 0x000fc80000000800 */
[----:B------:R-:W-:Y:S01]  /*2d50*/  @P3 SHF.R.U32.HI R6, RZ, UR4, R5 ;  /* 0x00000004ff063c19 */ /* 0x000fe20008011605 */
[----:B------:R-:W-:Y:S01]  /*2d60*/  ULDC.64 UR4, c[0x0][0x9e0] ;  /* 0x0002780000047ab9 */ /* 0x000fe20000000a00 */
[----:B------:R-:W-:Y:S01]  /*2d70*/  LOP3.LUT R5, R4, 0x7ffffffc, RZ, 0xc0, !PT ;  /* 0x7ffffffc04057812 */ /* 0x000fe200078ec0ff */
[----:B------:R-:W-:Y:S02]  /*2d80*/  UISETP.GE.AND UP1, UPT, UR5, 0x1, UPT ;  /* 0x000000010500788c */ /* 0x000fe4000bf26270 */
[----:B------:R-:W0:Y:S02]  /*2d90*/  SHFL.IDX PT, R13, R6, RZ, 0x1c1f ;  /* 0x001c1fff060d7589 */ /* 0x000e2400000e0000 */
[----:B------:R-:W-:Y:S02]  /*2da0*/  IMAD.IADD R10, R10, 0x1, -R5 ;  /* 0x000000010a0a7824 */ /* 0x000fe400078e0a05 */
[----:B------:R-:W-:Y:S02]  /*2db0*/  PLOP3.LUT P2, PT, PT, PT, UP1, 0x40, 0x0 ;  /* 0x000000000000781c */ /* 0x000fe40003f4e818 */
[----:B------:R-:W-:-:S02]  /*2dc0*/  IMAD R4, R10, -0x2, R7 ;  /* 0xfffffffe0a047824 */ /* 0x000fc400078e0207 */
[----:B------:R-:W-:Y:S02]  /*2dd0*/  VIADD R7, R7, 0xffffffff ;  /* 0xffffffff07077836 */ /* 0x000fe40000000000 */
[----:B------:R-:W-:Y:S01]  /*2de0*/  VIADD R14, R4, 0xffffffff ;  /* 0xffffffff040e7836 */ /* 0x000fe20000000000 */
        /* <DEDUP_REMOVED lines=13> */
[----:B------:R1:W-:Y:S02]  /*2ec0*/  @!P1 SYNCS.ARRIVE.TRANS64.RED.A1T0 RZ, [R0+URZ], RZ ;  /* 0x000000ff00ff99a7 */ /* 0x0003e4000810043f */
[----:B-1----:R-:W-:-:S04]  /*2ed0*/  IMAD R0, R16, -0xa0, R19 ;  /* 0xffffff6010007824 */ /* 0x002fc800078e0213 */
[----:B------:R-:W-:Y:S01]  /*2ee0*/  VIADD R5, R0, 0xa0 ;  /* 0x000000a000057836 */ /* 0x000fe20000000000 */
[----:B------:R-:W-:-:S03]  /*2ef0*/  IADD3 R0, R4, -UR61, R19 ;  /* 0x8000003d04007c10 */ /* 0x000fc6000fffe013 */
[----:B------:R-:W-:Y:S02]  /*2f00*/  IMAD R8, R10, -0x2, R5 ;  /* 0xfffffffe0a087824 */ /* 0x000fe400078e0205 */
[C---:B------:R-:W-:Y:S02]  /*2f10*/  VIADD R11, R0.reuse, UR4 ;  /* 0x00000004000b7c36 */ /* 0x040fe40008000000 */
[----:B------:R-:W-:-:S03]  /*2f20*/  VIADD R12, R0, UR57 ;  /* 0x00000039000c7c36 */ /* 0x000fc60008000000 */
[----:B0-----:R-:W-:Y:S01]  /*2f30*/  VIADDMNMX R0, R13, R11, R8, PT ;  /* 0x0000000b0d007246 */ /* 0x001fe20003800108 */
[----:B------:R-:W-:Y:S01]  /*2f40*/  IMAD.IADD R4, R12, 0x1, R13 ;  /* 0x000000010c047824 */ /* 0x000fe200078e020d */
[----:B------:R-:W-:Y:S06]  /*2f50*/  @P2 BRA `(.L_x_925) ;  /* 0x0000000000542947 */ /* 0x000fec0003800000 */
[----:B------:R-:W-:Y:S01]  /*2f60*/  IADD3 R5, R19, -UR61, R13 ;  /* 0x8000003d13057c10 */ /* 0x000fe2000fffe00d */
[----:B------:R-:W-:Y:S03]  /*2f70*/  BSSY B0, `(.L_x_926) ;  /* 0x0000010000007945 */ /* 0x000fe60003800000 */
[----:B------:R-:W-:-:S13]  /*2f80*/  ISETP.GT.AND P2, PT, R5, -0x1, PT ;  /* 0xffffffff0500780c */ /* 0x000fda0003f44270 */
[----:B------:R-:W-:Y:S05]  /*2f90*/  @P2 BRA `(.L_x_927) ;  /* 0x0000000000202947 */ /* 0x000fea0003800000 */
[----:B------:R-:W-:Y:S01]  /*2fa0*/  UISETP.NE.AND UP2, UPT, UR5, 0x1, UPT ;  /* 0x000000010500788c */ /* 0x000fe2000bf45270 */
[----:B------:R-:W-:-:S05]  /*2fb0*/  LOP3.LUT R5, RZ, R5, RZ, 0x33, !PT ;  /* 0x00000005ff057212 */ /* 0x000fca00078e33ff */
[----:B------:R-:W-:-:S05]  /*2fc0*/  PLOP3.LUT P2, PT, PT, PT, UP2, 0x80, 0x0 ;  /* 0x000000000000781c */ /* 0x000fca0003f4f028 */
[----:B------:R-:W-:-:S08]  /*2fd0*/  @UP2 ULDC.64 UR6, c[0x0][0x9e8] ;  /* 0x00027a0000062ab9 */ /* 0x000fd00000000a00 */
[----:B------:R-:W-:-:S05]  /*2fe0*/  @P2 IMAD.HI.U32 R13, R5, UR6, RZ ;  /* 0x00000006050d2c27 */ /* 0x000fca000f8e00ff */
[----:B------:R-:W-:-:S04]  /*2ff0*/  @P2 SHF.R.U32.HI R5, RZ, UR7, R13 ;  /* 0x00000007ff052c19 */ /* 0x000fc8000801160d */
[----:B------:R-:W-:Y:S01]  /*3000*/  LOP3.LUT R5, RZ, R5, RZ, 0x33, !PT ;  /* 0x00000005ff057212 */ /* 0x000fe200078e33ff */
[----:B------:R-:W-:Y:S06]  /*3010*/  BRA `(.L_x_928) ;  /* 0x0000000000147947 */ /* 0x000fec0003800000 */
.L_x_927:
[----:B------:R-:W-:-:S06]  /*3020*/  UISETP.NE.AND UP2, UPT, UR5, 0x1, UPT ;  /* 0x000000010500788c */ /* 0x000fcc000bf45270 */
[----:B------:R-:W-:-:S05]  /*3030*/  PLOP3.LUT P2, PT, PT, PT, UP2, 0x80, 0x0 ;  /* 0x000000000000781c */ /* 0x000fca0003f4f028 */
[----:B------:R-:W-:-:S08]  /*3040*/  @UP2 ULDC.64 UR6, c[0x0][0x9e8] ;  /* 0x00027a0000062ab9 */ /* 0x000fd00000000a00 */
[----:B------:R-:W-:-:S05]  /*3050*/  @P2 IMAD.HI.U32 R13, R5, UR6, RZ ;  /* 0x00000006050d2c27 */ /* 0x000fca000f8e00ff */
[----:B------:R-:W-:-:S07]  /*3060*/  @P2 SHF.R.U32.HI R5, RZ, UR7, R13 ;  /* 0x00000007ff052c19 */ /* 0x000fce000801160d */
.L_x_928:
[----:B------:R-:W-:Y:S05]  /*3070*/  BSYNC B0 ;  /* 0x0000000000007941 */ /* 0x000fea0003800000 */
.L_x_926:
[----:B------:R-:W-:-:S05]  /*3080*/  IMAD R5, R5, UR5, R14 ;  /* 0x0000000505057c24 */ /* 0x000fca000f8e020e */
[----:B------:R-:W-:Y:S02]  /*3090*/  VIMNMX R4, R4, R5, !PT ;  /* 0x0000000504047248 */ /* 0x000fe40007fe0100 */
[----:B------:R-:W-:-:S07]  /*30a0*/  VIADDMNMX R0, R5, UR5, R0, PT ;  /* 0x0000000505007c46 */ /* 0x000fce000b800100 */
.L_x_925:
[C---:B------:R-:W-:Y:S01]  /*30b0*/  ISETP.GE.AND P2, PT, R7.reuse, 0x2, PT ;  /* 0x000000020700780c */ /* 0x040fe20003f46270 */
[----:B------:R-:W0:Y:S01]  /*30c0*/  SHFL.IDX PT, R5, R6, 0x1, 0x1c1f ;  /* 0x003c1f0006057f89 */ /* 0x000e2200000e0000 */
[C---:B------:R-:W-:Y:S02]  /*30d0*/  ISETP.GE.AND P4, PT, R7.reuse, 0xa, PT ;  /* 0x0000000a0700780c */ /* 0x040fe40003f86270 */
[----:B------:R-:W-:Y:S02]  /*30e0*/  P2R R20, PR, RZ, 0x4 ;  /* 0x00000004ff147803 */ /* 0x000fe40000000000 */
[----:B------:R-:W-:Y:S02]  /*30f0*/  ISETP.GT.AND P2, PT, R4, 0x1, !P2 ;  /* 0x000000010400780c */ /* 0x000fe40005744270 */
[----:B------:R-:W-:Y:S02]  /*3100*/  ISETP.GE.AND P3, PT, R7, 0x9, PT ;  /* 0x000000090700780c */ /* 0x000fe40003f66270 */
[----:B------:R-:W-:-:S02]  /*3110*/  ISETP.LT.OR P2, PT, R0, 0x2, P2 ;  /* 0x000000020000780c */ /* 0x000fc40001741670 */
[----:B------:R-:W-:Y:S02]  /*3120*/  P2R R21, PR, RZ, 0x8 ;  /* 0x00000008ff157803 */ /* 0x000fe40000000000 */
[----:B------:R-:W-:Y:S02]  /*3130*/  FSEL R89, R89, -INF , !P2 ;  /* 0xff80000059597808 */ /* 0x000fe40005000000 */
[----:B------:R-:W-:Y:S02]  /*3140*/  ISETP.GT.AND P2, PT, R4, 0x9, !P4 ;  /* 0x000000090400780c */ /* 0x000fe40006744270 */
[----:B------:R-:W-:Y:S02]  /*3150*/  P2R R23, PR, RZ, 0x10 ;  /* 0x00000010ff177803 */ /* 0x000fe40000000000 */
[----:B------:R-:W-:Y:S02]  /*3160*/  ISETP.LT.OR P2, PT, R0, 0xa, P2 ;  /* 0x0000000a0000780c */ /* 0x000fe40001741670 */
[----:B------:R-:W-:-:S02]  /*3170*/  ISETP.GT.AND P3, PT, R4, 0x8, !P3 ;  /* 0x000000080400780c */ /* 0x000fc40005f64270 */
[----:B------:R-:W-:Y:S02]  /*3180*/  ISETP.GE.AND P4, PT, R7, 0x11, PT ;  /* 0x000000110700780c */ /* 0x000fe40003f86270 */
[----:B------:R-:W-:Y:S02]  /*3190*/  FSEL R93, R93, -INF , !P2 ;  /* 0xff8000005d5d7808 */ /* 0x000fe40005000000 */
[----:B------:R-:W-:Y:S02]  /*31a0*/  ISETP.LT.OR P3, PT, R0, 0x9, P3 ;  /* 0x000000090000780c */ /* 0x000fe40001f61670 */
[----:B------:R-:W-:Y:S02]  /*31b0*/  ISETP.GT.AND P2, PT, R4, 0x10, !P4 ;  /* 0x000000100400780c */ /* 0x000fe40006744270 */
[----:B------:R-:W-:Y:S02]  /*31c0*/  FSEL R92, R92, -INF , !P3 ;  /* 0xff8000005c5c7808 */ /* 0x000fe40005800000 */
[----:B------:R-:W-:-:S02]  /*31d0*/  ISETP.LT.OR P2, PT, R0, 0x11, P2 ;  /* 0x000000110000780c */ /* 0x000fc40001741670 */
[C---:B------:R-:W-:Y:S02]  /*31e0*/  ISETP.GE.AND P3, PT, R7.reuse, 0x12, PT ;  /* 0x000000120700780c */ /* 0x040fe40003f66270 */
[----:B------:R-:W-:Y:S02]  /*31f0*/  FSEL R96, R96, -INF , !P2 ;  /* 0xff80000060607808 */ /* 0x000fe40005000000 */
[----:B------:R-:W-:Y:S02]  /*3200*/  ISETP.GT.AND P2, PT, R4, 0x11, !P3 ;  /* 0x000000110400780c */ /* 0x000fe40005f44270 */
[----:B------:R-:W-:Y:S02]  /*3210*/  P2R R105, PR, RZ, 0x8 ;  /* 0x00000008ff697803 */ /* 0x000fe40000000000 */
[----:B------:R-:W-:Y:S02]  /*3220*/  ISETP.LT.OR P2, PT, R0, 0x12, P2 ;  /* 0x000000120000780c */ /* 0x000fe40001741670 */
[----:B------:R-:W-:-:S02]  /*3230*/  ISETP.GE.AND P3, PT, R7, 0x19, PT ;  /* 0x000000190700780c */ /* 0x000fc40003f66270 */
[----:B------:R-:W-:Y:S02]  /*3240*/  FSEL R97, R97, -INF , !P2 ;  /* 0xff80000061617808 */ /* 0x000fe40005000000 */
[----:B------:R-:W-:Y:S02]  /*3250*/  ISETP.GT.AND P2, PT, R4, 0x18, !P3 ;  /* 0x000000180400780c */ /* 0x000fe40005f44270 */
[----:B------:R-:W-:Y:S02]  /*3260*/  P2R R106, PR, RZ, 0x8 ;  /* 0x00000008ff6a7803 */ /* 0x000fe40000000000 */
[----:B------:R-:W-:Y:S02]  /*3270*/  ISETP.LT.OR P2, PT, R0, 0x19, P2 ;  /* 0x000000190000780c */ /* 0x000fe40001741670 */
[----:B------:R-:W-:Y:S02]  /*3280*/  ISETP.GE.AND P3, PT, R7, 0x1a, PT ;  /* 0x0000001a0700780c */ /* 0x000fe40003f66270 */
[----:B------:R-:W-:-:S02]  /*3290*/  FSEL R100, R100, -INF , !P2 ;  /* 0xff80000064647808 */ /* 0x000fc40005000000 */
[----:B------:R-:W-:Y:S02]  /*32a0*/  ISETP.GT.AND P2, PT, R4, 0x19, !P3 ;  /* 0x000000190400780c */ /* 0x000fe40005f44270 */
[----:B------:R-:W-:Y:S02]  /*32b0*/  P2R R107, PR, RZ, 0x8 ;  /* 0x00000008ff6b7803 */ /* 0x000fe40000000000 */
[----:B------:R-:W-:Y:S02]  /*32c0*/  ISETP.LT.OR P2, PT, R0, 0x1a, P2 ;  /* 0x0000001a0000780c */ /* 0x000fe40001741670 */
[----:B------:R-:W-:Y:S02]  /*32d0*/  P2R R104, PR, RZ, 0x10 ;  /* 0x00000010ff687803 */ /* 0x000fe40000000000 */
[----:B------:R-:W-:Y:S02]  /*32e0*/  FSEL R101, R101, -INF , !P2 ;  /* 0xff80000065657808 */ /* 0x000fe40005000000 */
[----:B------:R-:W-:-:S02]  /*32f0*/  ISETP.GE.AND P2, PT, R7, 0x21, PT ;  /* 0x000000210700780c */ /* 0x000fc40003f46270 */
[----:B------:R-:W-:Y:S02]  /*3300*/  ISETP.GE.AND P4, PT, R7, 0x22, PT ;  /* 0x000000220700780c */ /* 0x000fe40003f86270 */
[----:B------:R-:W-:Y:S02]  /*3310*/  ISETP.GT.AND P3, PT, R4, 0x20, !P2 ;  /* 0x000000200400780c */ /* 0x000fe40005764270 */
[----:B------:R-:W-:Y:S02]  /*3320*/  P2R R108, PR, RZ, 0x10 ;  /* 0x00000010ff6c7803 */ /* 0x000fe40000000000 */
[----:B------:R-:W-:-:S04]  /*3330*/  ISETP.LT.OR P3, PT, R0, 0x21, P3 ;  /* 0x000000210000780c */ /* 0x000fc80001f61670 */
[----:B------:R-:W-:Y:S02]  /*3340*/  FSEL R72, R72, -INF , !P3 ;  /* 0xff80000048487808 */ /* 0x000fe40005800000 */
[----:B------:R-:W-:Y:S02]  /*3350*/  ISETP.GT.AND P3, PT, R4, 0x21, !P4 ;  /* 0x000000210400780c */ /* 0x000fe40006764270 */
[----:B------:R-:W-:Y:S02]  /*3360*/  ISETP.GE.AND P4, PT, R7, 0x29, PT ;  /* 0x000000290700780c */ /* 0x000fe40003f86270 */
[----:B------:R-:W-:Y:S02]  /*3370*/  ISETP.LT.OR P3, PT, R0, 0x22, P3 ;  /* 0x000000220000780c */ /* 0x000fe40001f61670 */
[----:B------:R-:W-:Y:S02]  /*3380*/  P2R R109, PR, RZ, 0x10 ;  /* 0x00000010ff6d7803 */ /* 0x000fe40000000000 */
[----:B------:R-:W-:-:S02]  /*3390*/  FSEL R73, R73, -INF , !P3 ;  /* 0xff80000049497808 */ /* 0x000fc40005800000 */
[----:B------:R-:W-:Y:S02]  /*33a0*/  ISETP.GT.AND P3, PT, R4, 0x28, !P4 ;  /* 0x000000280400780c */ /* 0x000fe40006764270 */
[----:B------:R-:W-:Y:S02]  /*33b0*/  ISETP.GE.AND P4, PT, R7, 0x2a, PT ;  /* 0x0000002a0700780c */ /* 0x000fe40003f86270 */
[----:B------:R-:W-:Y:S02]  /*33c0*/  ISETP.LT.OR P3, PT, R0, 0x29, P3 ;  /* 0x000000290000780c */ /* 0x000fe40001f61670 */
[----:B------:R-:W-:Y:S02]  /*33d0*/  P2R R110, PR, RZ, 0x10 ;  /* 0x00000010ff6e7803 */ /* 0x000fe40000000000 */
[----:B------:R-:W-:Y:S02]  /*33e0*/  FSEL R76, R76, -INF , !P3 ;  /* 0xff8000004c4c7808 */ /* 0x000fe40005800000 */
[----:B------:R-:W-:-:S02]  /*33f0*/  ISETP.GT.AND P3, PT, R4, 0x29, !P4 ;  /* 0x000000290400780c */ /* 0x000fc40006764270 */
[----:B------:R-:W-:Y:S02]  /*3400*/  ISETP.GE.AND P4, PT, R7, 0x31, PT ;  /* 0x000000310700780c */ /* 0x000fe40003f86270 */
[----:B------:R-:W-:Y:S02]  /*3410*/  ISETP.LT.OR P3, PT, R0, 0x2a, P3 ;  /* 0x0000002a0000780c */ /* 0x000fe40001f61670 */
[----:B------:R-:W-:Y:S02]  /*3420*/  P2R R111, PR, RZ, 0x10 ;  /* 0x00000010ff6f7803 */ /* 0x000fe40000000000 */
[----:B------:R-:W-:Y:S02]  /*3430*/  FSEL R77, R77, -INF , !P3 ;  /* 0xff8000004d4d7808 */ /* 0x000fe40005800000 */
[----:B------:R-:W-:Y:S02]  /*3440*/  ISETP.GT.AND P3, PT, R4, 0x30, !P4 ;  /* 0x000000300400780c */ /* 0x000fe40006764270 */
[----:B------:R-:W-:-:S02]  /*3450*/  ISETP.GE.AND P4, PT, R7, 0x32, PT ;  /* 0x000000320700780c */ /* 0x000fc40003f86270 */
[----:B------:R-:W-:Y:S02]  /*3460*/  ISETP.LT.OR P3, PT, R0, 0x31, P3 ;  /* 0x000000310000780c */ /* 0x000fe40001f61670 */
[----:B------:R-:W-:Y:S02]  /*3470*/  P2R R112, PR, RZ, 0x10 ;  /* 0x00000010ff707803 */ /* 0x000fe40000000000 */
[----:B------:R-:W-:Y:S02]  /*3480*/  FSEL R80, R80, -INF , !P3 ;  /* 0xff80000050507808 */ /* 0x000fe40005800000 */
[----:B------:R-:W-:Y:S02]  /*3490*/  ISETP.GT.AND P3, PT, R4, 0x31, !P4 ;  /* 0x000000310400780c */ /* 0x000fe40006764270 */
[----:B------:R-:W-:Y:S02]  /*34a0*/  ISETP.GE.AND P4, PT, R7, 0x39, PT ;  /* 0x000000390700780c */ /* 0x000fe40003f86270 */
[----:B------:R-:W-:-:S02]  /*34b0*/  ISETP.LT.OR P3, PT, R0, 0x32, P3 ;  /* 0x000000320000780c */ /* 0x000fc40001f61670 */
[----:B------:R-:W-:Y:S02]  /*34c0*/  P2R R113, PR, RZ, 0x10 ;  /* 0x00000010ff717803 */ /* 0x000fe40000000000 */
[----:B------:R-:W-:Y:S02]  /*34d0*/  FSEL R81, R81, -INF , !P3 ;  /* 0xff80000051517808 */ /* 0x000fe40005800000 */
[----:B------:R-:W-:Y:S02]  /*34e0*/  ISETP.GT.AND P3, PT, R4, 0x38, !P4 ;  /* 0x000000380400780c */ /* 0x000fe40006764270 */
[----:B------:R-:W-:Y:S02]  /*34f0*/  ISETP.GE.AND P4, PT, R7, 0x3a, PT ;  /* 0x0000003a0700780c */ /* 0x000fe40003f86270 */
[----:B------:R-:W-:Y:S02]  /*3500*/  ISETP.LT.OR P3, PT, R0, 0x39, P3 ;  /* 0x000000390000780c */ /* 0x000fe40001f61670 */
[----:B------:R-:W-:-:S02]  /*3510*/  P2R R114, PR, RZ, 0x10 ;  /* 0x00000010ff727803 */ /* 0x000fc40000000000 */
        /* <DEDUP_REMOVED lines=101> */
[----:B------:R-:W-:-:S04]  /*3b70*/  ISETP.GT.AND P3, PT, R4, 0x89, !P4 ;  /* 0x000000890400780c */ /* 0x000fc80006764270 */
[----:B------:R-:W-:-:S04]  /*3b80*/  ISETP.LT.OR P3, PT, R0, 0x8a, P3 ;  /* 0x0000008a0000780c */ /* 0x000fc80001f61670 */
[----:B------:R-:W-:Y:S02]  /*3b90*/  FSEL R29, R29, -INF , !P3 ;  /* 0xff8000001d1d7808 */ /* 0x000fe40005800000 */
[----:B------:R-:W-:-:S04]  /*3ba0*/  ISETP.GE.AND P3, PT, R7, 0x91, PT ;  /* 0x000000910700780c */ /* 0x000fc80003f66270 */
        /* <DEDUP_REMOVED lines=12> */
[----:B------:R-:W-:Y:S02]  /*3c70*/  P2R R15, PR, RZ, 0x40 ;  /* 0x00000040ff0f7803 */ /* 0x000fe40000000000 */
[----:B------:R-:W-:-:S04]  /*3c80*/  ISETP.GT.AND P6, PT, R4, RZ, !P6 ;  /* 0x000000ff0400720c */ /* 0x000fc800077c4270 */
[----:B------:R-:W-:-:S04]  /*3c90*/  ISETP.LT.OR P6, PT, R0, 0x1, P6 ;  /* 0x000000010000780c */ /* 0x000fc800037c1670 */
[----:B------:R-:W-:Y:S02]  /*3ca0*/  FSEL R13, R88, -INF , !P6 ;  /* 0xff800000580d7808 */ /* 0x000fe40007000000 */
[----:B------:R-:W-:-:S04]  /*3cb0*/  ISETP.GE.AND P6, PT, R7, 0x9a, PT ;  /* 0x0000009a0700780c */ /* 0x000fc80003fc6270 */
[----:B------:R-:W-:Y:S02]  /*3cc0*/  P2R R135, PR, RZ, 0x40 ;  /* 0x00000040ff877803 */ /* 0x000fe40000000000 */
[----:B------:R-:W-:Y:S01]  /*3cd0*/  ISETP.GT.AND P6, PT, R4, 0x99, !P6 ;  /* 0x000000990400780c */ /* 0x000fe200077c4270 */
[----:B0-----:R-:W-:-:S03]  /*3ce0*/  IMAD.IADD R4, R12, 0x1, R5 ;  /* 0x000000010c047824 */ /* 0x001fc600078e0205 */
[----:B------:R-:W-:Y:S02]  /*3cf0*/  ISETP.LT.OR P6, PT, R0, 0x9a, P6 ;  /* 0x0000009a0000780c */ /* 0x000fe400037c1670 */
[----:B------:R-:W-:Y:S02]  /*3d00*/  VIADDMNMX R0, R5, R11, R8, PT ;  /* 0x0000000b05007246 */ /* 0x000fe40003800108 */
[----:B------:R-:W-:Y:S02]  /*3d10*/  FSEL R37, R37, -INF , !P6 ;  /* 0xff80000025257808 */ /* 0x000fe40007000000 */
[----:B------:R-:W-:-:S13]  /*3d20*/  PLOP3.LUT P6, PT, PT, PT, UP1, 0x40, 0x0 ;  /* 0x000000000000781c */ /* 0x000fda0003fce818 */
[----:B------:R-:W-:Y:S05]  /*3d30*/  @P6 BRA `(.L_x_929) ;  /* 0x00000000005c6947 */ /* 0x000fea0003800000 */
        /* <DEDUP_REMOVED lines=8> */
[----:B------:R-:W-:Y:S01]  /*3dc0*/  @P6 IMAD.HI.U32 R6, R5, UR6, RZ ;  /* 0x0000000605066c27 */ /* 0x000fe2000f8e00ff */
[----:B------:R-:W-:-:S13]  /*3dd0*/  PLOP3.LUT P6, PT, PT, PT, UP2, 0x80, 0x0 ;  /* 0x000000000000781c */ /* 0x000fda0003fcf028 */
[----:B------:R-:W-:-:S04]  /*3de0*/  @P6 SHF.R.U32.HI R5, RZ, UR7, R6 ;  /* 0x00000007ff056c19 */ /* 0x000fc80008011606 */
[----:B------:R-:W-:Y:S01]  /*3df0*/  LOP3.LUT R5, RZ, R5, RZ, 0x33, !PT ;  /* 0x00000005ff057212 */ /* 0x000fe200078e33ff */
[----:B------:R-:W-:Y:S06]  /*3e00*/  BRA `(.L_x_932) ;  /* 0x0000000000187947 */ /* 0x000fec0003800000 */
.L_x_931:
[----:B------:R-:W-:-:S06]  /*3e10*/  UISETP.NE.AND UP2, UPT, UR5, 0x1, UPT ;  /* 0x000000010500788c */ /* 0x000fcc000bf45270 */
[----:B------:R-:W-:-:S05]  /*3e20*/  PLOP3.LUT P6, PT, PT, PT, UP2, 0x80, 0x0 ;  /* 0x000000000000781c */ /* 0x000fca0003fcf028 */
[----:B------:R-:W-:-:S08]  /*3e30*/  @UP2 ULDC.64 UR6, c[0x0][0x9e8] ;  /* 0x00027a0000062ab9 */ /* 0x000fd00000000a00 */
[----:B------:R-:W-:Y:S01]  /*3e40*/  @P6 IMAD.HI.U32 R6, R5, UR6, RZ ;  /* 0x0000000605066c27 */ /* 0x000fe2000f8e00ff */
[----:B------:R-:W-:-:S13]  /*3e50*/  PLOP3.LUT P6, PT, PT, PT, UP2, 0x80, 0x0 ;  /* 0x000000000000781c */ /* 0x000fda0003fcf028 */
[----:B------:R-:W-:-:S07]  /*3e60*/  @P6 SHF.R.U32.HI R5, RZ, UR7, R6 ;  /* 0x00000007ff056c19 */ /* 0x000fce0008011606 */
.L_x_932:
[----:B------:R-:W-:Y:S05]  /*3e70*/  BSYNC B0 ;  /* 0x0000000000007941 */ /* 0x000fea0003800000 */
.L_x_930:
[----:B------:R-:W-:-:S05]  /*3e80*/  IMAD R5, R5, UR5, R14 ;  /* 0x0000000505057c24 */ /* 0x000fca000f8e020e */
[----:B------:R-:W-:Y:S02]  /*3e90*/  VIMNMX R4, R4, R5, !PT ;  /* 0x0000000504047248 */ /* 0x000fe40007fe0100 */
[----:B------:R-:W-:-:S07]  /*3ea0*/  VIADDMNMX R0, R5, UR5, R0, PT ;  /* 0x0000000505007c46 */ /* 0x000fce000b800100 */
.L_x_929:
[----:B------:R-:W-:Y:S01]  /*3eb0*/  ISETP.GT.AND P2, PT, R4, 0x20, !P2 ;  /* 0x000000200400780c */ /* 0x000fe20005744270 */
[----:B------:R-:W-:Y:S01]  /*3ec0*/  @UP0 ULDC UR6, c[0x0][0x44c] ;  /* 0x0001130000060ab9 */ /* 0x000fe20000000800 */
[----:B------:R-:W-:Y:S01]  /*3ed0*/  ISETP.NE.AND P6, PT, R118, RZ, PT ;  /* 0x000000ff7600720c */ /* 0x000fe20003fc5270 */
[----:B------:R-:W-:Y:S01]  /*3ee0*/  UIMAD.WIDE.U32 UR6, UR40, UR6, URZ ;  /* 0x00000006280672a5 */ /* 0x000fe2000f8e003f */
[----:B------:R-:W-:Y:S01]  /*3ef0*/  ISETP.LT.OR P2, PT, R0, 0x21, P2 ;  /* 0x000000210000780c */ /* 0x000fe20001741670 */
[----:B------:R-:W-:Y:S01]  /*3f00*/  @UP0 ULDC UR11, c[0x0][0x450] ;  /* 0x00011400000b0ab9 */ /* 0x000fe20000000800 */
[----:B------:R-:W-:Y:S01]  /*3f10*/  FMNMX.FTZ R5, R13, R89, !PT ;  /* 0x000000590d057209 */ /* 0x000fe20007810000 */
[----:B------:R-:W-:Y:S01]  /*3f20*/  @UP0 USHF.R.U32.HI UR40, URZ, UR11, UR7 ;  /* 0x0000000b3f280299 */ /* 0x000fe20008011607 */
[----:B------:R-:W-:Y:S02]  /*3f30*/  FSEL R74, R74, -INF , !P2 ;  /* 0xff8000004a4a7808 */ /* 0x000fe40005000000 */
[----:B------:R-:W-:-:S02]  /*3f40*/  ISETP.NE.AND P2, PT, R108, RZ, PT ;  /* 0x000000ff6c00720c */ /* 0x000fc40003f45270 */
[----:B------:R-:W-:Y:S02]  /*3f50*/  FMNMX.FTZ R6, R92, R5, !PT ;  /* 0x000000055c067209 */ /* 0x000fe40007810000 */
[----:B------:R-:W-:Y:S02]  /*3f60*/  ISETP.GT.AND P2, PT, R4, 0x21, !P2 ;  /* 0x000000210400780c */ /* 0x000fe40005744270 */
[----:B------:R-:W-:Y:S02]  /*3f70*/  FMNMX.FTZ R5, R93, R6, !PT ;  /* 0x000000065d057209 */ /* 0x000fe40007810000 */
[----:B------:R-:W-:Y:S02]  /*3f80*/  ISETP.LT.OR P2, PT, R0, 0x22, P2 ;  /* 0x000000220000780c */ /* 0x000fe40001741670 */
[----:B------:R-:W-:Y:S02]  /*3f90*/  FMNMX.FTZ R6, R96, R5, !PT ;  /* 0x0000000560067209 */ /* 0x000fe40007810000 */
[----:B------:R-:W-:-:S02]  /*3fa0*/  FSEL R75, R75, -INF , !P2 ;  /* 0xff8000004b4b7808 */ /* 0x000fc40005000000 */
[----:B------:R-:W-:Y:S02]  /*3fb0*/  ISETP.NE.AND P2, PT, R109, RZ, PT ;  /* 0x000000ff6d00720c */ /* 0x000fe40003f45270 */
[----:B------:R-:W-:Y:S02]  /*3fc0*/  FMNMX.FTZ R5, R97, R6, !PT ;  /* 0x0000000661057209 */ /* 0x000fe40007810000 */
[----:B------:R-:W-:Y:S02]  /*3fd0*/  ISETP.GT.AND P2, PT, R4, 0x28, !P2 ;  /* 0x000000280400780c */ /* 0x000fe40005744270 */
[----:B------:R-:W-:Y:S02]  /*3fe0*/  FMNMX.FTZ R6, R100, R5, !PT ;  /* 0x0000000564067209 */ /* 0x000fe40007810000 */
[----:B------:R-:W-:Y:S02]  /*3ff0*/  ISETP.LT.OR P2, PT, R0, 0x29, P2 ;  /* 0x000000290000780c */ /* 0x000fe40001741670 */
[----:B------:R-:W-:-:S02]  /*4000*/  FMNMX.FTZ R5, R101, R6, !PT ;  /* 0x0000000665057209 */ /* 0x000fc40007810000 */
[----:B------:R-:W-:Y:S02]  /*4010*/  FSEL R78, R78, -INF , !P2 ;  /* 0xff8000004e4e7808 */ /* 0x000fe40005000000 */
[----:B------:R-:W-:Y:S02]  /*4020*/  ISETP.NE.AND P2, PT, R110, RZ, PT ;  /* 0x000000ff6e00720c */ /* 0x000fe40003f45270 */
[----:B------:R-:W-:Y:S02]  /*4030*/  FMNMX.FTZ R6, R72, R5, !PT ;  /* 0x0000000548067209 */ /* 0x000fe40007810000 */
[----:B------:R-:W-:Y:S02]  /*4040*/  ISETP.GT.AND P2, PT, R4, 0x29, !P2 ;  /* 0x000000290400780c */ /* 0x000fe40005744270 */
[----:B------:R-:W-:Y:S02]  /*4050*/  FMNMX.FTZ R5, R73, R6, !PT ;  /* 0x0000000649057209 */ /* 0x000fe40007810000 */
[----:B------:R-:W-:-:S02]  /*4060*/  ISETP.LT.OR P2, PT, R0, 0x2a, P2 ;  /* 0x0000002a0000780c */ /* 0x000fc40001741670 */
[----:B------:R-:W-:Y:S02]  /*4070*/  FMNMX.FTZ R6, R76, R5, !PT ;  /* 0x000000054c067209 */ /* 0x000fe40007810000 */
[----:B------:R-:W-:Y:S02]  /*4080*/  FSEL R79, R79, -INF , !P2 ;  /* 0xff8000004f4f7808 */ /* 0x000fe40005000000 */
[----:B------:R-:W-:Y:S02]  /*4090*/  ISETP.NE.AND P2, PT, R111, RZ, PT ;  /* 0x000000ff6f00720c */ /* 0x000fe40003f45270 */
[----:B------:R-:W-:Y:S02]  /*40a0*/  FMNMX.FTZ R5, R77, R6, !PT ;  /* 0x000000064d057209 */ /* 0x000fe40007810000 */
[----:B------:R-:W-:Y:S02]  /*40b0*/  ISETP.GT.AND P2, PT, R4, 0x30, !P2 ;  /* 0x000000300400780c */ /* 0x000fe40005744270 */
[----:B------:R-:W-:-:S02]  /*40c0*/  FMNMX.FTZ R6, R80, R5, !PT ;  /* 0x0000000550067209 */ /* 0x000fc40007810000 */
[----:B------:R-:W-:Y:S02]  /*40d0*/  ISETP.LT.OR P2, PT, R0, 0x31, P2 ;  /* 0x000000310000780c */ /* 0x000fe40001741670 */
[----:B------:R-:W-:Y:S02]  /*40e0*/  FMNMX.FTZ R5, R81, R6, !PT ;  /* 0x0000000651057209 */ /* 0x000fe40007810000 */
[----:B------:R-:W-:Y:S02]  /*40f0*/  FSEL R82, R82, -INF , !P2 ;  /* 0xff80000052527808 */ /* 0x000fe40005000000 */
[----:B------:R-:W-:Y:S02]  /*4100*/  ISETP.NE.AND P2, PT, R112, RZ, PT ;  /* 0x000000ff7000720c */ /* 0x000fe40003f45270 */
[----:B------:R-:W-:Y:S02]  /*4110*/  FMNMX.FTZ R6, R84, R5, !PT ;  /* 0x0000000554067209 */ /* 0x000fe40007810000 */
[----:B------:R-:W-:-:S02]  /*4120*/  ISETP.GT.AND P2, PT, R4, 0x31, !P2 ;  /* 0x000000310400780c */ /* 0x000fc40005744270 */
[----:B------:R-:W-:Y:S02]  /*4130*/  FMNMX.FTZ R5, R85, R6, !PT ;  /* 0x0000000655057209 */ /* 0x000fe40007810000 */
[----:B------:R-:W-:Y:S02]  /*4140*/  ISETP.LT.OR P2, PT, R0, 0x32, P2 ;  /* 0x000000320000780c */ /* 0x000fe40001741670 */
[----:B------:R-:W-:Y:S02]  /*4150*/  FMNMX.FTZ R6, R56, R5, !PT ;  /* 0x0000000538067209 */ /* 0x000fe40007810000 */
[----:B------:R-:W-:Y:S02]  /*4160*/  FSEL R83, R83, -INF , !P2 ;  /* 0xff80000053537808 */ /* 0x000fe40005000000 */
[----:B------:R-:W-:Y:S02]  /*4170*/  ISETP.NE.AND P2, PT, R113, RZ, PT ;  /* 0x000000ff7100720c */ /* 0x000fe40003f45270 */
[----:B------:R-:W-:-:S02]  /*4180*/  FMNMX.FTZ R5, R57, R6, !PT ;  /* 0x0000000639057209 */ /* 0x000fc40007810000 */
[----:B------:R-:W-:Y:S02]  /*4190*/  ISETP.GT.AND P2, PT, R4, 0x38, !P2 ;  /* 0x000000380400780c */ /* 0x000fe40005744270 */
[----:B------:R-:W-:Y:S02]  /*41a0*/  FMNMX.FTZ R6, R60, R5, !PT ;  /* 0x000000053c067209 */ /* 0x000fe40007810000 */
[----:B------:R-:W-:Y:S02]  /*41b0*/  ISETP.LT.OR P2, PT, R0, 0x39, P2 ;  /* 0x000000390000780c */ /* 0x000fe40001741670 */
[----:B------:R-:W-:Y:S02]  /*41c0*/  FMNMX.FTZ R5, R61, R6, !PT ;  /* 0x000000063d057209 */ /* 0x000fe40007810000 */
        /* <DEDUP_REMOVED lines=29> */
[----:B------:R-:W-:Y:S02]  /*43a0*/  ISETP.GT.AND P2, PT, R4, 0x49, !P6 ;  /* 0x000000490400780c */ /* 0x000fe40007744270 */
[----:B------:R-:W-:Y:S02]  /*43b0*/  ISETP.NE.AND P6, PT, R129, RZ, PT ;  /* 0x000000ff8100720c */ /* 0x000fe40003fc5270 */
        /* <DEDUP_REMOVED lines=19> */
[C---:B------:R-:W-:Y:S02]  /*44f0*/  ISETP.GT.AND P2, PT, R4.reuse, 0x58, !P2 ;  /* 0x000000580400780c */ /* 0x040fe40005744270 */
[----:B------:R-:W-:Y:S01]  /*4500*/  ISETP.GT.AND P3, PT, R4, 0x90, !P3 ;  /* 0x000000900400780c */ /* 0x000fe20005f64270 */
[----:B------:R-:W0:Y:S01]  /*4510*/  SHFL.BFLY PT, R5, R6, 0x2, 0x1f ;  /* 0x0c401f0006057f89 */ /* 0x000e2200000e0000 */
[----:B------:R-:W-:Y:S02]  /*4520*/  ISETP.LT.OR P2, PT, R0, 0x59, P2 ;  /* 0x000000590000780c */ /* 0x000fe40001741670 */
[----:B------:R-:W-:Y:S02]  /*4530*/  ISETP.GT.AND P4, PT, R4, 0x91, !P4 ;  /* 0x000000910400780c */ /* 0x000fe40006784270 */
[----:B------:R-:W-:Y:S02]  /*4540*/  FSEL R70, R70, -INF , !P2 ;  /* 0xff80000046467808 */ /* 0x000fe40005000000 */
[----:B------:R-:W-:-:S02]  /*4550*/  ISETP.NE.AND P2, PT, R122, RZ, PT ;  /* 0x000000ff7a00720c */ /* 0x000fc40003f45270 */
[C---:B------:R-:W-:Y:S02]  /*4560*/  ISETP.GT.AND P5, PT, R4.reuse, 0x98, !P5 ;  /* 0x000000980400780c */ /* 0x040fe40006fa4270 */
[----:B------:R-:W-:Y:S02]  /*4570*/  ISETP.GT.AND P2, PT, R4, 0x59, !P2 ;  /* 0x000000590400780c */ /* 0x000fe40005744270 */
[C---:B------:R-:W-:Y:S02]  /*4580*/  ISETP.LT.OR P3, PT, R0.reuse, 0x91, P3 ;  /* 0x000000910000780c */ /* 0x040fe40001f61670 */
[C---:B------:R-:W-:Y:S02]  /*4590*/  ISETP.LT.OR P2, PT, R0.reuse, 0x5a, P2 ;  /* 0x0000005a0000780c */ /* 0x040fe40001741670 */
[----:B------:R-:W-:Y:S02]  /*45a0*/  ISETP.LT.OR P4, PT, R0, 0x92, P4 ;  /* 0x000000920000780c */ /* 0x000fe40002781670 */
[----:B------:R-:W-:-:S02]  /*45b0*/  FSEL R71, R71, -INF , !P2 ;  /* 0xff80000047477808 */ /* 0x000fc40005000000 */
[----:B------:R-:W-:Y:S02]  /*45c0*/  ISETP.NE.AND P2, PT, R123, RZ, PT ;  /* 0x000000ff7b00720c */ /* 0x000fe40003f45270 */
[----:B------:R-:W-:Y:S02]  /*45d0*/  FSEL R34, R34, -INF , !P3 ;  /* 0xff80000022227808 */ /* 0x000fe40005800000 */
[----:B------:R-:W-:Y:S02]  /*45e0*/  ISETP.GT.AND P2, PT, R4, 0x60, !P2 ;  /* 0x000000600400780c */ /* 0x000fe40005744270 */
[----:B0-----:R-:W-:Y:S02]  /*45f0*/  FMNMX.FTZ R7, R6, R5, !PT ;  /* 0x0000000506077209 */ /* 0x001fe40007810000 */
[C---:B------:R-:W-:Y:S02]  /*4600*/  ISETP.LT.OR P2, PT, R0.reuse, 0x61, P2 ;  /* 0x000000610000780c */ /* 0x040fe40001741670 */
[----:B------:R-:W-:Y:S01]  /*4610*/  ISETP.LT.OR P5, PT, R0, 0x99, P5 ;  /* 0x000000990000780c */ /* 0x000fe20002fa1670 */
[----:B------:R-:W0:Y:S01]  /*4620*/  SHFL.BFLY PT, R8, R7, 0x1, 0x1f ;  /* 0x0c201f0007087f89 */ /* 0x000e2200000e0000 */
[----:B------:R-:W-:-:S02]  /*4630*/  FSEL R42, R42, -INF , !P2 ;  /* 0xff8000002a2a7808 */ /* 0x000fc40005000000 */
[----:B------:R-:W-:Y:S02]  /*4640*/  ISETP.NE.AND P2, PT, R124, RZ, PT ;  /* 0x000000ff7c00720c */ /* 0x000fe40003f45270 */
[----:B------:R-:W-:Y:S02]  /*4650*/  FSEL R35, R35, -INF , !P4 ;  /* 0xff80000023237808 */ /* 0x000fe40006000000 */
[----:B------:R-:W-:Y:S02]  /*4660*/  ISETP.GT.AND P2, PT, R4, 0x61, !P2 ;  /* 0x000000610400780c */ /* 0x000fe40005744270 */
[----:B------:R-:W-:Y:S02]  /*4670*/  FSEL R38, R38, -INF , !P5 ;  /* 0xff80000026267808 */ /* 0x000fe40006800000 */
[----:B------:R-:W-:Y:S02]  /*4680*/  ISETP.LT.OR P2, PT, R0, 0x62, P2 ;  /* 0x000000620000780c */ /* 0x000fe40001741670 */
[----:B------:R-:W-:-:S02]  /*4690*/  R2UR UR10, R22 ;  /* 0x00000000160a72ca */ /* 0x000fc400000e0000 */
[----:B------:R-:W-:Y:S02]  /*46a0*/  FSEL R43, R43, -INF , !P2 ;  /* 0xff8000002b2b7808 */ /* 0x000fe40005000000 */
[----:B------:R-:W-:-:S04]  /*46b0*/  ISETP.NE.AND P2, PT, R125, RZ, PT ;  /* 0x000000ff7d00720c */ /* 0x000fc80003f45270 */
[----:B------:R-:W-:Y:S02]  /*46c0*/  ISETP.GT.AND P2, PT, R4, 0x68, !P2 ;  /* 0x000000680400780c */ /* 0x000fe40005744270 */
[----:B0-----:R-:W-:Y:S01]  /*46d0*/  FMNMX.FTZ R5, R7, R8, !PT ;  /* 0x0000000807057209 */ /* 0x001fe20007810000 */
[----:B------:R-:W-:Y:S01]  /*46e0*/  IMAD.U32 R8, RZ, RZ, UR36 ;  /* 0x00000024ff087e24 */ /* 0x000fe2000f8e00ff */
[----:B------:R-:W-:Y:S01]  /*46f0*/  ISETP.LT.OR P2, PT, R0, 0x69, P2 ;  /* 0x000000690000780c */ /* 0x000fe20001741670 */
[----:B------:R-:W-:Y:S02]  /*4700*/  UIADD3 UR40, UR10, UR40, URZ ;  /* 0x000000280a287290 */ /* 0x000fe4000fffe03f */
[----:B------:R-:W-:Y:S01]  /*4710*/  FFMA.FTZ R8, R5, R8, -8 ;  /* 0xc100000005087423 */ /* 0x000fe20000010008 */
[----:B------:R-:W-:Y:S01]  /*4720*/  FSEL R46, R46, -INF , !P2 ;  /* 0xff8000002e2e7808 */ /* 0x000fe20005000000 */
[----:B------:R-:W-:Y:S01]  /*4730*/  UIADD3 UR4, UR40, UR4, URZ ;  /* 0x0000000428047290 */ /* 0x000fe2000fffe03f */
[----:B------:R-:W-:-:S04]  /*4740*/  ISETP.NE.AND P2, PT, R126, RZ, PT ;  /* 0x000000ff7e00720c */ /* 0x000fc80003f45270 */
[----:B------:R-:W-:-:S04]  /*4750*/  ISETP.GT.AND P2, PT, R4, 0x69, !P2 ;  /* 0x000000690400780c */ /* 0x000fc80005744270 */
[----:B------:R-:W-:-:S04]  /*4760*/  ISETP.LT.OR P2, PT, R0, 0x6a, P2 ;  /* 0x0000006a0000780c */ /* 0x000fc80001741670 */
[----:B------:R-:W-:Y:S02]  /*4770*/  FSEL R47, R47, -INF , !P2 ;  /* 0xff8000002f2f7808 */ /* 0x000fe40005000000 */
        /* <DEDUP_REMOVED lines=8> */
[----:B------:R-:W-:Y:S02]  /*4800*/  ISETP.GT.AND P2, PT, R4, 0x78, !P6 ;  /* 0x000000780400780c */ /* 0x000fe40007744270 */
[----:B------:R-:W-:Y:S02]  /*4810*/  ISETP.NE.AND P6, PT, R132, RZ, PT ;  /* 0x000000ff8400720c */ /* 0x000fe40003fc5270 */
        /* <DEDUP_REMOVED lines=35> */
[----:B------:R-:W-:-:S04]  /*4a50*/  ISETP.GT.AND P2, PT, R4, RZ, !P2 ;  /* 0x000000ff0400720c */ /* 0x000fc80005744270 */
[----:B------:R-:W-:-:S04]  /*4a60*/  ISETP.LT.OR P2, PT, R0, 0x1, P2 ;  /* 0x000000010000780c */ /* 0x000fc80001741670 */
[----:B------:R-:W-:Y:S02]  /*4a70*/  FSEL R90, R90, -INF , !P2 ;  /* 0xff8000005a5a7808 */ /* 0x000fe40005000000 */
[----:B------:R-:W-:Y:S02]  /*4a80*/  ISETP.NE.AND P2, PT, R131, RZ, PT ;  /* 0x000000ff8300720c */ /* 0x000fe40003f45270 */
[----:B------:R-:W-:Y:S02]  /*4a90*/  FMNMX.FTZ R21, R90, R91, !PT ;  /* 0x0000005b5a157209 */ /* 0x000fe40007810000 */
[----:B------:R-:W-:-:S04]  /*4aa0*/  ISETP.GT.AND P2, PT, R4, 0x80, !P2 ;  /* 0x000000800400780c */ /* 0x000fc80005744270 */
[----:B------:R-:W-:-:S04]  /*4ab0*/  ISETP.LT.OR P2, PT, R0, 0x81, P2 ;  /* 0x000000810000780c */ /* 0x000fc80001741670 */
[----:B------:R-:W-:Y:S02]  /*4ac0*/  FSEL R26, R26, -INF , !P2 ;  /* 0xff8000001a1a7808 */ /* 0x000fe40005000000 */
[----:B------:R-:W-:Y:S02]  /*4ad0*/  ISETP.GT.AND P2, PT, R4, 0x81, !P6 ;  /* 0x000000810400780c */ /* 0x000fe40007744270 */
[----:B------:R-:W-:Y:S02]  /*4ae0*/  ISETP.NE.AND P6, PT, R133, RZ, PT ;  /* 0x000000ff8500720c */ /* 0x000fe40003fc5270 */
[----:B------:R-:W-:-:S04]  /*4af0*/  ISETP.LT.OR P2, PT, R0, 0x82, P2 ;  /* 0x000000820000780c */ /* 0x000fc80001741670 */
[----:B------:R-:W-:Y:S02]  /*4b00*/  FSEL R27, R27, -INF , !P2 ;  /* 0xff8000001b1b7808 */ /* 0x000fe40005000000 */
[----:B------:R-:W-:-:S04]  /*4b10*/  FSETP.NEU.FTZ.AND P2, PT, R5, -INF , PT ;  /* 0xff8000000500780b */ /* 0x000fc80003f5d000 */
[----:B------:R-:W-:Y:S02]  /*4b20*/  FSEL R88, R8, RZ, P2 ;  /* 0x000000ff08587208 */ /* 0x000fe40001000000 */
[----:B------:R-:W-:Y:S02]  /*4b30*/  ISETP.GT.AND P2, PT, R4, 0x88, !P6 ;  /* 0x000000880400780c */ /* 0x000fe40007744270 */
[----:B------:R-:W-:Y:S01]  /*4b40*/  ISETP.NE.AND P6, PT, R135, RZ, PT ;  /* 0x000000ff8700720c */ /* 0x000fe20003fc5270 */
[--C-:B------:R-:W-:Y:S01]  /*4b50*/  FFMA.FTZ R20, R72, UR36, -R88.reuse ;  /* 0x0000002448147c23 */ /* 0x100fe20008010858 */
[----:B------:R-:W-:Y:S01]  /*4b60*/  FMNMX.FTZ R72, R94, R21, !PT ;  /* 0x000000155e487209 */ /* 0x000fe20007810000 */
[--C-:B------:R-:W-:Y:S01]  /*4b70*/  FFMA.FTZ R7, R89, UR36, -R88.reuse ;  /* 0x0000002459077c23 */ /* 0x100fe20008010858 */
[--C-:B------:R-:W-:Y:S01]  /*4b80*/  FFMA.FTZ R89, R73, UR36, -R88.reuse ;  /* 0x0000002449597c23 */ /* 0x100fe20008010858 */
[--C-:B------:R-:W-:Y:S01]  /*4b90*/  FFMA.FTZ R8, R92, UR36, -R88.reuse ;  /* 0x000000245c087c23 */ /* 0x100fe20008010858 */
[----:B------:R-:W-:Y:S01]  /*4ba0*/  FMNMX.FTZ R21, R95, R72, !PT ;  /* 0x000000485f157209 */ /* 0x000fe20007810000 */
[--C-:B------:R-:W-:Y:S01]  /*4bb0*/  FFMA.FTZ R92, R76, UR36, -R88.reuse ;  /* 0x000000244c5c7c23 */ /* 0x100fe20008010858 */
[--C-:B------:R-:W-:Y:S01]  /*4bc0*/  FFMA.FTZ R11, R93, UR36, -R88.reuse ;  /* 0x000000245d0b7c23 */ /* 0x100fe20008010858 */
[--C-:B------:R-:W-:Y:S01]  /*4bd0*/  FFMA.FTZ R93, R80, UR36, -R88.reuse ;  /* 0x00000024505d7c23 */ /* 0x100fe20008010858 */
[----:B------:R-:W-:Y:S01]  /*4be0*/  FMNMX.FTZ R72, R98, R21, !PT ;  /* 0x0000001562487209 */ /* 0x000fe20007810000 */
[--C-:B------:R-:W-:Y:S01]  /*4bf0*/  FFMA.FTZ R6, R13, UR36, -R88.reuse ;  /* 0x000000240d067c23 */ /* 0x100fe20008010858 */
[----:B------:R0:W-:Y:S01]  /*4c00*/  MUFU.EX2 R21, R89 ;  /* 0x0000005900157308 */ /* 0x0001e20000000800 */
[----:B------:R-:W-:Y:S01]  /*4c10*/  ISETP.LT.OR P2, PT, R0, 0x89, P2 ;  /* 0x000000890000780c */ /* 0x000fe20001741670 */
[--C-:B------:R-:W-:Y:S01]  /*4c20*/  FFMA.FTZ R12, R96, UR36, -R88.reuse ;  /* 0x00000024600c7c23 */ /* 0x100fe20008010858 */
[----:B------:R-:W-:Y:S01]  /*4c30*/  FMNMX.FTZ R23, R99, R72, !PT ;  /* 0x0000004863177209 */ /* 0x000fe20007810000 */
[--C-:B------:R-:W-:Y:S01]  /*4c40*/  FFMA.FTZ R13, R97, UR36, -R88.reuse ;  /* 0x00000024610d7c23 */ /* 0x100fe20008010858 */
[----:B------:R-:W-:Y:S01]  /*4c50*/  FSEL R30, R30, -INF , !P2 ;  /* 0xff8000001e1e7808 */ /* 0x000fe20005000000 */
[--C-:B------:R-:W-:Y:S01]  /*4c60*/  FFMA.FTZ R14, R100, UR36, -R88.reuse ;  /* 0x00000024640e7c23 */ /* 0x100fe20008010858 */
[----:B------:R-:W-:Y:S01]  /*4c70*/  FMNMX.FTZ R72, R102, R23, !PT ;  /* 0x0000001766487209 */ /* 0x000fe20007810000 */
[----:B------:R-:W-:Y:S01]  /*4c80*/  MUFU.EX2 R6, R6 ;  /* 0x0000000600067308 */ /* 0x000fe20000000800 */
[--C-:B0-----:R-:W-:Y:S01]  /*4c90*/  FFMA.FTZ R89, R84, UR36, -R88.reuse ;  /* 0x0000002454597c23 */ /* 0x101fe20008010858 */
[----:B------:R-:W-:Y:S01]  /*4ca0*/  ISETP.NE.AND P2, PT, R134, RZ, PT ;  /* 0x000000ff8600720c */ /* 0x000fe20003f45270 */
[--C-:B------:R-:W-:Y:S01]  /*4cb0*/  FFMA.FTZ R15, R101, UR36, -R88.reuse ;  /* 0x00000024650f7c23 */ /* 0x100fe20008010858 */
[----:B------:R-:W-:Y:S01]  /*4cc0*/  FMNMX.FTZ R73, R103, R72, !PT ;  /* 0x0000004867497209 */ /* 0x000fe20007810000 */
[--C-:B------:R-:W-:Y:S01]  /*4cd0*/  FFMA.FTZ R72, R77, UR36, -R88.reuse ;  /* 0x000000244d487c23 */ /* 0x100fe20008010858 */
[----:B------:R-:W-:Y:S01]  /*4ce0*/  ISETP.GT.AND P2, PT, R4, 0x89, !P2 ;  /* 0x000000890400780c */ /* 0x000fe20005744270 */
[--C-:B------:R-:W-:Y:S01]  /*4cf0*/  FFMA.FTZ R56, R56, UR36, -R88.reuse ;  /* 0x0000002438387c23 */ /* 0x100fe20008010858 */
[----:B------:R-:W-:Y:S01]  /*4d00*/  FMNMX.FTZ R76, R74, R73, !PT ;  /* 0x000000494a4c7209 */ /* 0x000fe20007810000 */
[----:B------:R-:W0:Y:S01]  /*4d10*/  MUFU.EX2 R7, R7 ;  /* 0x0000000700077308 */ /* 0x000e220000000800 */
[----:B------:R-:W-:Y:S01]  /*4d20*/  ISETP.LT.OR P2, PT, R0, 0x8a, P2 ;  /* 0x0000008a0000780c */ /* 0x000fe20001741670 */
[--C-:B------:R-:W-:Y:S01]  /*4d30*/  FFMA.FTZ R57, R57, UR36, -R88.reuse ;  /* 0x0000002439397c23 */ /* 0x100fe20008010858 */
[----:B------:R-:W-:Y:S01]  /*4d40*/  FMNMX.FTZ R73, R75, R76, !PT ;  /* 0x0000004c4b497209 */ /* 0x000fe20007810000 */
[--C-:B------:R-:W-:Y:S01]  /*4d50*/  FFMA.FTZ R24, R24, UR36, -R88.reuse ;  /* 0x0000002418187c23 */ /* 0x100fe20008010858 */
[----:B------:R-:W-:Y:S01]  /*4d60*/  ISETP.GT.AND P6, PT, R4, 0x99, !P6 ;  /* 0x000000990400780c */ /* 0x000fe200077c4270 */
[--C-:B------:R-:W-:Y:S01]  /*4d70*/  FFMA.FTZ R25, R25, UR36, -R88.reuse ;  /* 0x0000002419197c23 */ /* 0x100fe20008010858 */
[----:B------:R-:W-:Y:S01]  /*4d80*/  FMNMX.FTZ R76, R78, R73, !PT ;  /* 0x000000494e4c7209 */ /* 0x000fe20007810000 */
[----:B------:R-:W1:Y:S01]  /*4d90*/  MUFU.EX2 R8, R8 ;  /* 0x0000000800087308 */ /* 0x000e620000000800 */
[----:B------:R-:W-:Y:S01]  /*4da0*/  ISETP.LT.OR P6, PT, R0, 0x9a, P6 ;  /* 0x0000009a0000780c */ /* 0x000fe200037c1670 */
[--C-:B------:R-:W-:Y:S01]  /*4db0*/  FFMA.FTZ R28, R28, UR36, -R88.reuse ;  /* 0x000000241c1c7c23 */ /* 0x100fe20008010858 */
[----:B------:R-:W-:Y:S01]  /*4dc0*/  FMNMX.FTZ R77, R79, R76, !PT ;  /* 0x0000004c4f4d7209 */ /* 0x000fe20007810000 */
[--C-:B------:R-:W-:Y:S01]  /*4dd0*/  FFMA.FTZ R76, R81, UR36, -R88.reuse ;  /* 0x00000024514c7c23 */ /* 0x100fe20008010858 */
[--C-:B------:R-:W-:Y:S01]  /*4de0*/  FFMA.FTZ R29, R29, UR36, -R88.reuse ;  /* 0x000000241d1d7c23 */ /* 0x100fe20008010858 */
[--C-:B------:R-:W-:Y:S01]  /*4df0*/  FFMA.FTZ R32, R32, UR36, -R88.reuse ;  /* 0x0000002420207c23 */ /* 0x100fe20008010858 */
[----:B------:R-:W-:Y:S01]  /*4e00*/  FMNMX.FTZ R80, R82, R77, !PT ;  /* 0x0000004d52507209 */ /* 0x000fe20007810000 */
[----:B------:R-:W2:Y:S01]  /*4e10*/  MUFU.EX2 R11, R11 ;  /* 0x0000000b000b7308 */ /* 0x000ea20000000800 */
[--C-:B------:R-:W-:Y:S01]  /*4e20*/  FFMA.FTZ R33, R33, UR36, -R88.reuse ;  /* 0x0000002421217c23 */ /* 0x100fe20008010858 */
[--C-:B------:R-:W-:Y:S01]  /*4e30*/  FFMA.FTZ R36, R36, UR36, -R88.reuse ;  /* 0x0000002424247c23 */ /* 0x100fe20008010858 */
[----:B------:R-:W-:Y:S01]  /*4e40*/  FMNMX.FTZ R77, R83, R80, !PT ;  /* 0x00000050534d7209 */ /* 0x000fe20007810000 */
[----:B------:R-:W-:-:S03]  /*4e50*/  FFMA.FTZ R37, R37, UR36, -R88 ;  /* 0x0000002425257c23 */ /* 0x000fc60008010858 */
[----:B------:R-:W-:Y:S01]  /*4e60*/  FMNMX.FTZ R80, R86, R77, !PT ;  /* 0x0000004d56507209 */ /* 0x000fe20007810000 */
[----:B------:R-:W3:Y:S03]  /*4e70*/  MUFU.EX2 R12, R12 ;  /* 0x0000000c000c7308 */ /* 0x000ee60000000800 */
[----:B------:R-:W-:Y:S01]  /*4e80*/  FMNMX.FTZ R81, R87, R80, !PT ;  /* 0x0000005057517209 */ /* 0x000fe20007810000 */
[----:B------:R-:W-:-:S03]  /*4e90*/  FFMA.FTZ R80, R85, UR36, -R88 ;  /* 0x0000002455507c23 */ /* 0x000fc60008010858 */
[----:B------:R-:W-:Y:S01]  /*4ea0*/  FMNMX.FTZ R84, R58, R81, !PT ;  /* 0x000000513a547209 */ /* 0x000fe20007810000 */
[----:B------:R4:W-:Y:S03]  /*4eb0*/  MUFU.EX2 R77, R89 ;  /* 0x00000059004d7308 */ /* 0x0009e60000000800 */
[----:B------:R-:W-:-:S04]  /*4ec0*/  FMNMX.FTZ R81, R59, R84, !PT ;  /* 0x000000543b517209 */ /* 0x000fc80007810000 */
[----:B------:R-:W-:Y:S01]  /*4ed0*/  FMNMX.FTZ R84, R62, R81, !PT ;  /* 0x000000513e547209 */ /* 0x000fe20007810000 */
[----:B------:R-:W5:Y:S01]  /*4ee0*/  MUFU.EX2 R13, R13 ;  /* 0x0000000d000d7308 */ /* 0x000f620000000800 */
[----:B----4-:R-:W-:Y:S02]  /*4ef0*/  FFMA.FTZ R89, R60, UR36, -R88 ;  /* 0x000000243c597c23 */ /* 0x010fe40008010858 */
[----:B------:R-:W-:-:S04]  /*4f00*/  FMNMX.FTZ R81, R63, R84, !PT ;  /* 0x000000543f517209 */ /* 0x000fc80007810000 */
[----:B------:R-:W-:Y:S01]  /*4f10*/  FMNMX.FTZ R84, R66, R81, !PT ;  /* 0x0000005142547209 */ /* 0x000fe20007810000 */
[----:B------:R-:W4:Y:S03]  /*4f20*/  MUFU.EX2 R14, R14 ;  /* 0x0000000e000e7308 */ /* 0x000f260000000800 */
[----:B------:R-:W-:Y:S01]  /*4f30*/  FMNMX.FTZ R81, R67, R84, !PT ;  /* 0x0000005443517209 */ /* 0x000fe20007810000 */
[----:B------:R-:W-:-:S03]  /*4f40*/  FFMA.FTZ R84, R61, UR36, -R88 ;  /* 0x000000243d547c23 */ /* 0x000fc60008010858 */
[----:B------:R-:W-:Y:S01]  /*4f50*/  FMNMX.FTZ R60, R70, R81, !PT ;  /* 0x00000051463c7209 */ /* 0x000fe20007810000 */
[----:B------:R-:W4:Y:S03]  /*4f60*/  MUFU.EX2 R15, R15 ;  /* 0x0000000f000f7308 */ /* 0x000f260000000800 */
[----:B------:R-:W-:-:S04]  /*4f70*/  FMNMX.FTZ R85, R71, R60, !PT ;  /* 0x0000003c47557209 */ /* 0x000fc80007810000 */
[----:B------:R-:W-:Y:S01]  /*4f80*/  FMNMX.FTZ R60, R42, R85, !PT ;  /* 0x000000552a3c7209 */ /* 0x000fe20007810000 */
[----:B------:R-:W-:Y:S01]  /*4f90*/  FFMA.FTZ R85, R64, UR36, -R88 ;  /* 0x0000002440557c23 */ /* 0x000fe20008010858 */
[----:B------:R0:W-:Y:S02]  /*4fa0*/  MUFU.EX2 R81, R89 ;  /* 0x0000005900517308 */ /* 0x0001e40000000800 */
[----:B------:R-:W-:-:S04]  /*4fb0*/  FMNMX.FTZ R61, R43, R60, !PT ;  /* 0x0000003c2b3d7209 */ /* 0x000fc80007810000 */
[----:B------:R-:W-:Y:S02]  /*4fc0*/  FMNMX.FTZ R60, R46, R61, !PT ;  /* 0x0000003d2e3c7209 */ /* 0x000fe40007810000 */
[----:B------:R-:W-:Y:S01]  /*4fd0*/  MUFU.EX2 R20, R20 ;  /* 0x0000001400147308 */ /* 0x000fe20000000800 */
[--C-:B0-----:R-:W-:Y:S01]  /*4fe0*/  FFMA.FTZ R89, R68, UR36, -R88.reuse ;  /* 0x0000002444597c23 */ /* 0x101fe20008010858 */
[----:B------:R-:W-:Y:S01]  /*4ff0*/  FMNMX.FTZ R61, R47, R60, !PT ;  /* 0x0000003c2f3d7209 */ /* 0x000fe20007810000 */
[----:B------:R-:W-:-:S03]  /*5000*/  FFMA.FTZ R60, R65, UR36, -R88 ;  /* 0x00000024413c7c23 */ /* 0x000fc60008010858 */
[----:B------:R-:W-:Y:S02]  /*5010*/  FMNMX.FTZ R64, R50, R61, !PT ;  /* 0x0000003d32407209 */ /* 0x000fe40007810000 */
[----:B------:R-:W-:Y:S02]  /*5020*/  MUFU.EX2 R23, R92 ;  /* 0x0000005c00177308 */ /* 0x000fe40000000800 */
[----:B------:R-:W-:-:S04]  /*5030*/  FMNMX.FTZ R61, R51, R64, !PT ;  /* 0x00000040333d7209 */ /* 0x000fc80007810000 */
[----:B------:R-:W-:Y:S02]  /*5040*/  FMNMX.FTZ R64, R54, R61, !PT ;  /* 0x0000003d36407209 */ /* 0x000fe40007810000 */
[----:B------:R0:W-:Y:S02]  /*5050*/  MUFU.EX2 R61, R89 ;  /* 0x00000059003d7308 */ /* 0x0001e40000000800 */
[----:B------:R-:W-:Y:S01]  /*5060*/  FMNMX.FTZ R65, R55, R64, !PT ;  /* 0x0000004037417209 */ /* 0x000fe20007810000 */
[----:B------:R-:W-:-:S03]  /*5070*/  FFMA.FTZ R64, R69, UR36, -R88 ;  /* 0x0000002445407c23 */ /* 0x000fc60008010858 */
[----:B------:R-:W-:Y:S02]  /*5080*/  FMNMX.FTZ R68, R26, R65, !PT ;  /* 0x000000411a447209 */ /* 0x000fe40007810000 */
[----:B------:R-:W-:Y:S01]  /*5090*/  FSEL R65, R31, -INF , !P2 ;  /* 0xff8000001f417808 */ /* 0x000fe20005000000 */
[--C-:B------:R-:W-:Y:S01]  /*50a0*/  FFMA.FTZ R31, R40, UR36, -R88.reuse ;  /* 0x00000024281f7c23 */ /* 0x100fe20008010858 */
[----:B------:R-:W-:Y:S01]  /*50b0*/  FMNMX.FTZ R69, R27, R68, !PT ;  /* 0x000000441b457209 */ /* 0x000fe20007810000 */
[--C-:B------:R-:W-:Y:S01]  /*50c0*/  FFMA.FTZ R68, R41, UR36, -R88.reuse ;  /* 0x0000002429447c23 */ /* 0x100fe20008010858 */
[----:B------:R-:W-:Y:S01]  /*50d0*/  FSEL R40, R39, -INF , !P6 ;  /* 0xff80000027287808 */ /* 0x000fe20007000000 */
[----:B0-----:R-:W-:Y:S01]  /*50e0*/  FADD.FTZ R89, R6, R7 ;  /* 0x0000000706597221 */ /* 0x001fe20000010000 */
[----:B------:R-:W-:Y:S01]  /*50f0*/  FMNMX.FTZ R4, R30, R69, !PT ;  /* 0x000000451e047209 */ /* 0x000fe20007810000 */
[----:B------:R0:W-:Y:S01]  /*5100*/  MUFU.EX2 R0, R68 ;  /* 0x0000004400007308 */ /* 0x0001e20000000800 */
[--C-:B------:R-:W-:Y:S01]  /*5110*/  FFMA.FTZ R39, R44, UR36, -R88.reuse ;  /* 0x000000242c277c23 */ /* 0x100fe20008010858 */
[--C-:B------:R-:W-:Y:S01]  /*5120*/  FFMA.FTZ R44, R45, UR36, -R88.reuse ;  /* 0x000000242d2c7c23 */ /* 0x100fe20008010858 */
[----:B------:R-:W-:Y:S01]  /*5130*/  FMNMX.FTZ R69, R65, R4, !PT ;  /* 0x0000000441457209 */ /* 0x000fe20007810000 */
[--C-:B------:R-:W-:Y:S01]  /*5140*/  FFMA.FTZ R45, R52, UR36, -R88.reuse ;  /* 0x00000024342d7c23 */ /* 0x100fe20008010858 */
[----:B------:R-:W-:-:S02]  /*5150*/  FFMA.FTZ R52, R53, UR36, -R88 ;  /* 0x0000002435347c23 */ /* 0x000fc40008010858 */
[----:B------:R-:W-:Y:S01]  /*5160*/  FMNMX.FTZ R4, R34, R69, !PT ;  /* 0x0000004522047209 */ /* 0x000fe20007810000 */
[----:B------:R-:W-:Y:S03]  /*5170*/  MUFU.EX2 R72, R72 ;  /* 0x0000004800487308 */ /* 0x000fe60000000800 */
[----:B------:R-:W-:-:S04]  /*5180*/  FMNMX.FTZ R41, R35, R4, !PT ;  /* 0x0000000423297209 */ /* 0x000fc80007810000 */
[----:B------:R-:W-:Y:S01]  /*5190*/  FMNMX.FTZ R41, R38, R41, !PT ;  /* 0x0000002926297209 */ /* 0x000fe20007810000 */
[----:B------:R-:W-:Y:S03]  /*51a0*/  MUFU.EX2 R73, R93 ;  /* 0x0000005d00497308 */ /* 0x000fe60000000800 */
[----:B------:R-:W-:Y:S01]  /*51b0*/  FMNMX.FTZ R4, R40, R41, !PT ;  /* 0x0000002928047209 */ /* 0x000fe20007810000 */
[--C-:B------:R-:W-:Y:S01]  /*51c0*/  FFMA.FTZ R41, R48, UR36, -R88.reuse ;  /* 0x0000002430297c23 */ /* 0x100fe20008010858 */
[----:B------:R-:W-:Y:S01]  /*51d0*/  FFMA.FTZ R48, R49, UR36, -R88 ;  /* 0x0000002431307c23 */ /* 0x000fe20008010858 */
[----:B------:R-:W-:Y:S02]  /*51e0*/  IMAD.U32 R49, RZ, RZ, UR36 ;  /* 0x00000024ff317e24 */ /* 0x000fe4000f8e00ff */
[----:B------:R-:W1:Y:S01]  /*51f0*/  SHFL.BFLY PT, R69, R4, 0x2, 0x1f ;  /* 0x0c401f0004457f89 */ /* 0x000e6200000e0000 */
[----:B------:R-:W-:Y:S08]  /*5200*/  MUFU.EX2 R76, R76 ;  /* 0x0000004c004c7308 */ /* 0x000ff00000000800 */
[----:B------:R-:W-:Y:S08]  /*5210*/  MUFU.EX2 R80, R80 ;  /* 0x0000005000507308 */ /* 0x000ff00000000800 */
[----:B------:R-:W-:Y:S01]  /*5220*/  MUFU.EX2 R56, R56 ;  /* 0x0000003800387308 */ /* 0x000fe20000000800 */
[----:B-1----:R-:W-:-:S07]  /*5230*/  FMNMX.FTZ R69, R4, R69, !PT ;  /* 0x0000004504457209 */ /* 0x002fce0007810000 */
[----:B------:R-:W-:Y:S01]  /*5240*/  MUFU.EX2 R57, R57 ;  /* 0x0000003900397308 */ /* 0x000fe20000000800 */
[----:B------:R-:W1:Y:S07]  /*5250*/  SHFL.BFLY PT, R4, R69, 0x1, 0x1f ;  /* 0x0c201f0045047f89 */ /* 0x000e6e00000e0000 */
[----:B------:R-:W-:Y:S08]  /*5260*/  MUFU.EX2 R84, R84 ;  /* 0x0000005400547308 */ /* 0x000ff00000000800 */
[----:B------:R-:W-:Y:S08]  /*5270*/  MUFU.EX2 R64, R64 ;  /* 0x0000004000407308 */ /* 0x000ff00000000800 */
[----:B------:R-:W-:Y:S01]  /*5280*/  MUFU.EX2 R85, R85 ;  /* 0x0000005500557308 */ /* 0x000fe20000000800 */
[----:B-1----:R-:W-:-:S04]  /*5290*/  FMNMX.FTZ R4, R69, R4, !PT ;  /* 0x0000000445047209 */ /* 0x002fc80007810000 */
[C---:B------:R-:W-:Y:S01]  /*52a0*/  FSETP.NEU.FTZ.AND P2, PT, R4.reuse, -INF , PT ;  /* 0xff8000000400780b */ /* 0x040fe20003f5d000 */
[----:B------:R-:W-:Y:S02]  /*52b0*/  FFMA.FTZ R49, R4, R49, -8 ;  /* 0xc100000004317423 */ /* 0x000fe40000010031 */
[----:B------:R-:W-:Y:S03]  /*52c0*/  MUFU.EX2 R60, R60 ;  /* 0x0000003c003c7308 */ /* 0x000fe60000000800 */
[----:B------:R-:W-:Y:S02]  /*52d0*/  FSEL R69, R49, RZ, P2 ;  /* 0x000000ff31457208 */ /* 0x000fe40001000000 */
[----:B------:R-:W-:-:S03]  /*52e0*/  PLOP3.LUT P2, PT, PT, PT, UP1, 0x40, 0x0 ;  /* 0x000000000000781c */ /* 0x000fc60003f4e818 */
[----:B------:R-:W-:Y:S01]  /*52f0*/  MUFU.EX2 R39, R39 ;  /* 0x0000002700277308 */ /* 0x000fe20000000800 */
[--C-:B------:R-:W-:Y:S01]  /*5300*/  FFMA.FTZ R49, R90, UR36, -R69.reuse ;  /* 0x000000245a317c23 */ /* 0x100fe20008010845 */
[--C-:B0-----:R-:W-:Y:S01]  /*5310*/  FFMA.FTZ R68, R91, UR36, -R69.reuse ;  /* 0x000000245b447c23 */ /* 0x101fe20008010845 */
[--C-:B------:R-:W-:Y:S01]  /*5320*/  FFMA.FTZ R94, R94, UR36, -R69.reuse ;  /* 0x000000245e5e7c23 */ /* 0x100fe20008010845 */
[----:B------:R-:W-:Y:S01]  /*5330*/  FFMA.FTZ R95, R95, UR36, -R69 ;  /* 0x000000245f5f7c23 */ /* 0x000fe20008010845 */
[----:B------:R-:W-:Y:S01]  /*5340*/  FADD.FTZ R90, R8, R89 ;  /* 0x00000059085a7221 */ /* 0x000fe20000010000 */
[--C-:B------:R-:W-:Y:S01]  /*5350*/  FFMA.FTZ R53, R98, UR36, -R69.reuse ;  /* 0x0000002462357c23 */ /* 0x100fe20008010845 */
[--C-:B------:R-:W-:Y:S01]  /*5360*/  FFMA.FTZ R88, R99, UR36, -R69.reuse ;  /* 0x0000002463587c23 */ /* 0x100fe20008010845 */
[----:B------:R-:W-:Y:S01]  /*5370*/  MUFU.EX2 R49, R49 ;  /* 0x0000003100317308 */ /* 0x000fe20000000800 */
[----:B--2---:R-:W-:Y:S01]  /*5380*/  FADD.FTZ R89, R11, R90 ;  /* 0x0000005a0b597221 */ /* 0x004fe20000010000 */
[--C-:B------:R-:W-:Y:S01]  /*5390*/  FFMA.FTZ R102, R102, UR36, -R69.reuse ;  /* 0x0000002466667c23 */ /* 0x100fe20008010845 */
[--C-:B------:R-:W-:Y:S01]  /*53a0*/  FFMA.FTZ R103, R103, UR36, -R69.reuse ;  /* 0x0000002467677c23 */ /* 0x100fe20008010845 */
[----:B------:R-:W-:Y:S01]  /*53b0*/  FFMA.FTZ R74, R74, UR36, -R69 ;  /* 0x000000244a4a7c23 */ /* 0x000fe20008010845 */
[----:B---3--:R-:W-:Y:S01]  /*53c0*/  FADD.FTZ R90, R12, R89 ;  /* 0x000000590c5a7221 */ /* 0x008fe20000010000 */
[--C-:B------:R-:W-:Y:S01]  /*53d0*/  FFMA.FTZ R75, R75, UR36, -R69.reuse ;  /* 0x000000244b4b7c23 */ /* 0x100fe20008010845 */
[--C-:B------:R-:W-:Y:S01]  /*53e0*/  FFMA.FTZ R78, R78, UR36, -R69.reuse ;  /* 0x000000244e4e7c23 */ /* 0x100fe20008010845 */
[----:B------:R-:W0:Y:S01]  /*53f0*/  MUFU.EX2 R68, R68 ;  /* 0x0000004400447308 */ /* 0x000e220000000800 */
[----:B-----5:R-:W-:Y:S01]  /*5400*/  FADD.FTZ R91, R13, R90 ;  /* 0x0000005a0d5b7221 */ /* 0x020fe20000010000 */
[--C-:B------:R-:W-:Y:S01]  /*5410*/  FFMA.FTZ R79, R79, UR36, -R69.reuse ;  /* 0x000000244f4f7c23 */ /* 0x100fe20008010845 */
[--C-:B------:R-:W-:Y:S01]  /*5420*/  FFMA.FTZ R82, R82, UR36, -R69.reuse ;  /* 0x0000002452527c23 */ /* 0x100fe20008010845 */
[----:B------:R-:W-:Y:S01]  /*5430*/  FFMA.FTZ R83, R83, UR36, -R69 ;  /* 0x0000002453537c23 */ /* 0x000fe20008010845 */
[----:B----4-:R-:W-:Y:S01]  /*5440*/  FADD.FTZ R92, R14, R91 ;  /* 0x0000005b0e5c7221 */ /* 0x010fe20000010000 */
[--C-:B------:R-:W-:Y:S01]  /*5450*/  FFMA.FTZ R86, R86, UR36, -R69.reuse ;  /* 0x0000002456567c23 */ /* 0x100fe20008010845 */
[----:B------:R-:W-:Y:S01]  /*5460*/  F2FP.SATFINITE.E4M3.F32.PACK_AB_MERGE_C R14, R15, R14, RZ ;  /* 0x0000000e0f0e723e */ /* 0x000fe200048070ff */
[----:B------:R-:W1:Y:S01]  /*5470*/  MUFU.EX2 R94, R94 ;  /* 0x0000005e005e7308 */ /* 0x000e620000000800 */
[--C-:B------:R-:W-:Y:S01]  /*5480*/  FFMA.FTZ R87, R87, UR36, -R69.reuse ;  /* 0x0000002457577c23 */ /* 0x100fe20008010845 */
[--C-:B------:R-:W-:Y:S01]  /*5490*/  FFMA.FTZ R58, R58, UR36, -R69.reuse ;  /* 0x000000243a3a7c23 */ /* 0x100fe20008010845 */
[--C-:B------:R-:W-:Y:S01]  /*54a0*/  FFMA.FTZ R59, R59, UR36, -R69.reuse ;  /* 0x000000243b3b7c23 */ /* 0x100fe20008010845 */
[--C-:B------:R-:W-:Y:S01]  /*54b0*/  FFMA.FTZ R62, R62, UR36, -R69.reuse ;  /* 0x000000243e3e7c23 */ /* 0x100fe20008010845 */
[--C-:B------:R-:W-:Y:S01]  /*54c0*/  FFMA.FTZ R63, R63, UR36, -R69.reuse ;  /* 0x000000243f3f7c23 */ /* 0x100fe20008010845 */
[--C-:B------:R-:W-:Y:S01]  /*54d0*/  FFMA.FTZ R66, R66, UR36, -R69.reuse ;  /* 0x0000002442427c23 */ /* 0x100fe20008010845 */
[--C-:B------:R-:W-:Y:S01]  /*54e0*/  FFMA.FTZ R67, R67, UR36, -R69.reuse ;  /* 0x0000002443437c23 */ /* 0x100fe20008010845 */
[----:B------:R-:W2:Y:S01]  /*54f0*/  MUFU.EX2 R95, R95 ;  /* 0x0000005f005f7308 */ /* 0x000ea20000000800 */
[----:B0-----:R-:W-:Y:S01]  /*5500*/  FADD.FTZ R89, R49, R68 ;  /* 0x0000004431597221 */ /* 0x001fe20000010000 */
[--C-:B------:R-:W-:Y:S01]  /*5510*/  FFMA.FTZ R70, R70, UR36, -R69.reuse ;  /* 0x0000002446467c23 */ /* 0x100fe20008010845 */
[--C-:B------:R-:W-:Y:S01]  /*5520*/  FFMA.FTZ R71, R71, UR36, -R69.reuse ;  /* 0x0000002447477c23 */ /* 0x100fe20008010845 */
[--C-:B------:R-:W-:Y:S01]  /*5530*/  FFMA.FTZ R42, R42, UR36, -R69.reuse ;  /* 0x000000242a2a7c23 */ /* 0x100fe20008010845 */
[--C-:B------:R-:W-:Y:S01]  /*5540*/  FFMA.FTZ R43, R43, UR36, -R69.reuse ;  /* 0x000000242b2b7c23 */ /* 0x100fe20008010845 */
[--C-:B------:R-:W-:Y:S01]  /*5550*/  FFMA.FTZ R46, R46, UR36, -R69.reuse ;  /* 0x000000242e2e7c23 */ /* 0x100fe20008010845 */
[----:B------:R-:W-:Y:S01]  /*5560*/  FFMA.FTZ R47, R47, UR36, -R69 ;  /* 0x000000242f2f7c23 */ /* 0x000fe20008010845 */
[----:B------:R-:W0:Y:S01]  /*5570*/  MUFU.EX2 R53, R53 ;  /* 0x0000003500357308 */ /* 0x000e220000000800 */
[----:B-1----:R-:W-:Y:S01]  /*5580*/  FADD.FTZ R90, R94, R89 ;  /* 0x000000595e5a7221 */ /* 0x002fe20000010000 */
[----:B------:R-:W-:Y:S01]  /*5590*/  FADD.FTZ R89, R15, R92 ;  /* 0x0000005c0f597221 */ /* 0x000fe20000010000 */
[--C-:B------:R-:W-:Y:S01]  /*55a0*/  FFMA.FTZ R50, R50, UR36, -R69.reuse ;  /* 0x0000002432327c23 */ /* 0x100fe20008010845 */
[--C-:B------:R-:W-:Y:S01]  /*55b0*/  FFMA.FTZ R51, R51, UR36, -R69.reuse ;  /* 0x0000002433337c23 */ /* 0x100fe20008010845 */
[----:B------:R-:W-:Y:S01]  /*55c0*/  FFMA.FTZ R54, R54, UR36, -R69 ;  /* 0x0000002436367c23 */ /* 0x000fe20008010845 */
[----:B------:R-:W-:Y:S01]  /*55d0*/  FADD.FTZ R22, R20, R89 ;  /* 0x0000005914167221 */ /* 0x000fe20000010000 */
[----:B------:R-:W-:Y:S01]  /*55e0*/  F2FP.SATFINITE.E4M3.F32.PACK_AB_MERGE_C R89, R11, R8, RZ ;  /* 0x000000080b59723e */ /* 0x000fe200048070ff */
[----:B------:R-:W1:Y:S01]  /*55f0*/  MUFU.EX2 R88, R88 ;  /* 0x0000005800587308 */ /* 0x000e620000000800 */
[----:B--2---:R-:W-:Y:S01]  /*5600*/  FADD.FTZ R90, R95, R90 ;  /* 0x0000005a5f5a7221 */ /* 0x004fe20000010000 */
[----:B------:R-:W-:Y:S01]  /*5610*/  FADD.FTZ R22, R21, R22 ;  /* 0x0000001615167221 */ /* 0x000fe20000010000 */
[----:B------:R-:W-:Y:S01]  /*5620*/  F2FP.SATFINITE.E4M3.F32.PACK_AB_MERGE_C R216, R7, R6, R89 ;  /* 0x0000000607d8723e */ /* 0x000fe20004807059 */
[--C-:B------:R-:W-:Y:S01]  /*5630*/  FFMA.FTZ R55, R55, UR36, -R69.reuse ;  /* 0x0000002437377c23 */ /* 0x100fe20008010845 */
[----:B------:R-:W-:Y:S01]  /*5640*/  FFMA.FTZ R26, R26, UR36, -R69 ;  /* 0x000000241a1a7c23 */ /* 0x000fe20008010845 */
[----:B------:R-:W-:Y:S01]  /*5650*/  FADD.FTZ R15, R23, R22 ;  /* 0x00000016170f7221 */ /* 0x000fe20000010000 */
[C---:B------:R-:W-:Y:S01]  /*5660*/  F2FP.SATFINITE.E4M3.F32.PACK_AB_MERGE_C R23, R72.reuse, R23, RZ ;  /* 0x000000174817723e */ /* 0x040fe200048070ff */
[----:B------:R-:W2:Y:S01]  /*5670*/  MUFU.EX2 R102, R102 ;  /* 0x0000006600667308 */ /* 0x000ea20000000800 */
[----:B0-----:R-:W-:Y:S01]  /*5680*/  FADD.FTZ R11, R53, R90 ;  /* 0x0000005a350b7221 */ /* 0x001fe20000010000 */
[----:B------:R-:W-:Y:S01]  /*5690*/  FADD.FTZ R72, R72, R15 ;  /* 0x0000000f48487221 */ /* 0x000fe20000010000 */
[--C-:B------:R-:W-:Y:S01]  /*56a0*/  FFMA.FTZ R27, R27, UR36, -R69.reuse ;  /* 0x000000241b1b7c23 */ /* 0x100fe20008010845 */
[--C-:B------:R-:W-:Y:S01]  /*56b0*/  FFMA.FTZ R30, R30, UR36, -R69.reuse ;  /* 0x000000241e1e7c23 */ /* 0x100fe20008010845 */
[--C-:B------:R-:W-:Y:S01]  /*56c0*/  FFMA.FTZ R65, R65, UR36, -R69.reuse ;  /* 0x0000002441417c23 */ /* 0x100fe20008010845 */
[--C-:B------:R-:W-:Y:S01]  /*56d0*/  FFMA.FTZ R34, R34, UR36, -R69.reuse ;  /* 0x0000002422227c23 */ /* 0x100fe20008010845 */
[----:B------:R-:W-:Y:S01]  /*56e0*/  FFMA.FTZ R35, R35, UR36, -R69 ;  /* 0x0000002423237c23 */ /* 0x000fe20008010845 */
[----:B------:R-:W0:Y:S01]  /*56f0*/  MUFU.EX2 R103, R103 ;  /* 0x0000006700677308 */ /* 0x000e220000000800 */
[----:B-1----:R-:W-:Y:S01]  /*5700*/  FADD.FTZ R11, R88, R11 ;  /* 0x0000000b580b7221 */ /* 0x002fe20000010000 */
[--C-:B------:R-:W-:Y:S01]  /*5710*/  FFMA.FTZ R38, R38, UR36, -R69.reuse ;  /* 0x0000002426267c23 */ /* 0x100fe20008010845 */
[----:B------:R-:W-:Y:S01]  /*5720*/  FFMA.FTZ R40, R40, UR36, -R69 ;  /* 0x0000002428287c23 */ /* 0x000fe20008010845 */
[----:B------:R-:W-:-:S02]  /*5730*/  F2FP.SATFINITE.E4M3.F32.PACK_AB_MERGE_C R94, R95, R94, RZ ;  /* 0x0000005e5f5e723e */ /* 0x000fc400048070ff */
[----:B------:R-:W-:Y:S02]  /*5740*/  F2FP.SATFINITE.E4M3.F32.PACK_AB_MERGE_C R218, R13, R12, R14 ;  /* 0x0000000c0dda723e */ /* 0x000fe4000480700e */
[----:B------:R-:W1:Y:S01]  /*5750*/  MUFU.EX2 R74, R74 ;  /* 0x0000004a004a7308 */ /* 0x000e620000000800 */
[----:B--2---:R-:W-:Y:S01]  /*5760*/  FADD.FTZ R8, R102, R11 ;  /* 0x0000000b66087221 */ /* 0x004fe20000010000 */
[----:B------:R-:W-:Y:S01]  /*5770*/  FADD.FTZ R11, R73, R72 ;  /* 0x00000048490b7221 */ /* 0x000fe20000010000 */
[----:B------:R-:W-:Y:S02]  /*5780*/  F2FP.SATFINITE.E4M3.F32.PACK_AB_MERGE_C R212, R21, R20, R23 ;  /* 0x0000001415d4723e */ /* 0x000fe40004807017 */
[----:B------:R-:W-:-:S03]  /*5790*/  F2FP.SATFINITE.E4M3.F32.PACK_AB_MERGE_C R217, R68, R49, R94 ;  /* 0x0000003144d9723e */ /* 0x000fc6000480705e */
[----:B------:R-:W2:Y:S01]  /*57a0*/  MUFU.EX2 R75, R75 ;  /* 0x0000004b004b7308 */ /* 0x000ea20000000800 */
[C---:B0-----:R-:W-:Y:S01]  /*57b0*/  FADD.FTZ R7, R103.reuse, R8 ;  /* 0x0000000867077221 */ /* 0x041fe20000010000 */
[----:B------:R-:W-:Y:S01]  /*57c0*/  FADD.FTZ R8, R76, R11 ;  /* 0x0000000b4c087221 */ /* 0x000fe20000010000 */
[----:B------:R-:W-:-:S03]  /*57d0*/  F2FP.SATFINITE.E4M3.F32.PACK_AB_MERGE_C R102, R103, R102, RZ ;  /* 0x000000666766723e */ /* 0x000fc600048070ff */
[----:B------:R-:W-:Y:S01]  /*57e0*/  FADD.FTZ R11, R77, R8 ;  /* 0x000000084d0b7221 */ /* 0x000fe20000010000 */
[----:B------:R-:W-:Y:S01]  /*57f0*/  F2FP.SATFINITE.E4M3.F32.PACK_AB_MERGE_C R77, R80, R77, RZ ;  /* 0x0000004d504d723e */ /* 0x000fe200048070ff */
[----:B------:R-:W0:Y:S01]  /*5800*/  MUFU.EX2 R78, R78 ;  /* 0x0000004e004e7308 */ /* 0x000e220000000800 */
[----:B-1----:R-:W-:Y:S01]  /*5810*/  FADD.FTZ R6, R74, R7 ;  /* 0x000000074a067221 */ /* 0x002fe20000010000 */
[----:B------:R-:W-:Y:S01]  /*5820*/  FADD.FTZ R11, R80, R11 ;  /* 0x0000000b500b7221 */ /* 0x000fe20000010000 */
[----:B------:R-:W-:Y:S02]  /*5830*/  F2FP.SATFINITE.E4M3.F32.PACK_AB_MERGE_C R214, R76, R73, R77 ;  /* 0x000000494cd6723e */ /* 0x000fe4000480704d */
[----:B------:R-:W-:Y:S01]  /*5840*/  F2FP.SATFINITE.E4M3.F32.PACK_AB_MERGE_C R219, R88, R53, R102 ;  /* 0x0000003558db723e */ /* 0x000fe20004807066 */
[----:B------:R-:W-:Y:S01]  /*5850*/  FADD.FTZ R8, R56, R11 ;  /* 0x0000000b38087221 */ /* 0x000fe20000010000 */
[----:B------:R-:W-:Y:S01]  /*5860*/  F2FP.SATFINITE.E4M3.F32.PACK_AB_MERGE_C R11, R84, R81, RZ ;  /* 0x00000051540b723e */ /* 0x000fe200048070ff */
[----:B------:R-:W1:Y:S01]  /*5870*/  MUFU.EX2 R79, R79 ;  /* 0x0000004f004f7308 */ /* 0x000e620000000800 */
[----:B--2---:R-:W-:Y:S01]  /*5880*/  FADD.FTZ R7, R75, R6 ;  /* 0x000000064b077221 */ /* 0x004fe20000010000 */
[C---:B------:R-:W-:Y:S01]  /*5890*/  FADD.FTZ R8, R57.reuse, R8 ;  /* 0x0000000839087221 */ /* 0x040fe20000010000 */
[----:B------:R-:W-:-:S03]  /*58a0*/  F2FP.SATFINITE.E4M3.F32.PACK_AB_MERGE_C R208, R57, R56, R11 ;  /* 0x0000003839d0723e */ /* 0x000fc6000480700b */
[----:B------:R-:W-:Y:S01]  /*58b0*/  FADD.FTZ R81, R81, R8 ;  /* 0x0000000851517221 */ /* 0x000fe20000010000 */
[----:B------:R-:W-:Y:S01]  /*58c0*/  F2FP.SATFINITE.E4M3.F32.PACK_AB_MERGE_C R8, R64, R61, RZ ;  /* 0x0000003d4008723e */ /* 0x000fe200048070ff */
[----:B------:R-:W2:Y:S01]  /*58d0*/  MUFU.EX2 R82, R82 ;  /* 0x0000005200527308 */ /* 0x000ea20000000800 */
[----:B0-----:R-:W-:Y:S01]  /*58e0*/  FADD.FTZ R6, R78, R7 ;  /* 0x000000074e067221 */ /* 0x001fe20000010000 */
[----:B------:R-:W-:Y:S01]  /*58f0*/  FADD.FTZ R84, R84, R81 ;  /* 0x0000005154547221 */ /* 0x000fe20000010000 */
[----:B------:R-:W-:-:S03]  /*5900*/  F2FP.SATFINITE.E4M3.F32.PACK_AB_MERGE_C R210, R60, R85, R8 ;  /* 0x000000553cd2723e */ /* 0x000fc60004807008 */
[----:B------:R-:W-:Y:S02]  /*5910*/  FADD.FTZ R85, R85, R84 ;  /* 0x0000005455557221 */ /* 0x000fe40000010000 */
[----:B------:R-:W0:Y:S01]  /*5920*/  MUFU.EX2 R83, R83 ;  /* 0x0000005300537308 */ /* 0x000e220000000800 */
[C---:B-1----:R-:W-:Y:S01]  /*5930*/  FADD.FTZ R7, R79.reuse, R6 ;  /* 0x000000064f077221 */ /* 0x042fe20000010000 */
[----:B------:R-:W-:Y:S01]  /*5940*/  FADD.FTZ R60, R60, R85 ;  /* 0x000000553c3c7221 */ /* 0x000fe20000010000 */
[----:B------:R-:W-:-:S03]  /*5950*/  F2FP.SATFINITE.E4M3.F32.PACK_AB_MERGE_C R78, R79, R78, RZ ;  /* 0x0000004e4f4e723e */ /* 0x000fc600048070ff */
[----:B------:R-:W-:Y:S01]  /*5960*/  FADD.FTZ R61, R61, R60 ;  /* 0x0000003c3d3d7221 */ /* 0x000fe20000010000 */
[----:B------:R-:W-:Y:S01]  /*5970*/  F2FP.SATFINITE.E4M3.F32.PACK_AB_MERGE_C R213, R75, R74, R78 ;  /* 0x0000004a4bd5723e */ /* 0x000fe2000480704e */
[----:B------:R-:W1:Y:S01]  /*5980*/  MUFU.EX2 R86, R86 ;  /* 0x0000005600567308 */ /* 0x000e620000000800 */
[----:B--2---:R-:W-:Y:S01]  /*5990*/  FADD.FTZ R6, R82, R7 ;  /* 0x0000000752067221 */ /* 0x004fe20000010000 */
[----:B------:R-:W-:-:S06]  /*59a0*/  FADD.FTZ R64, R64, R61 ;  /* 0x0000003d40407221 */ /* 0x000fcc0000010000 */
[----:B------:R-:W2:Y:S01]  /*59b0*/  MUFU.EX2 R87, R87 ;  /* 0x0000005700577308 */ /* 0x000ea20000000800 */
[----:B0-----:R-:W-:-:S07]  /*59c0*/  FADD.FTZ R7, R83, R6 ;  /* 0x0000000653077221 */ /* 0x001fce0000010000 */
[----:B------:R-:W0:Y:S01]  /*59d0*/  MUFU.EX2 R58, R58 ;  /* 0x0000003a003a7308 */ /* 0x000e220000000800 */
[----:B-1----:R-:W-:-:S07]  /*59e0*/  FADD.FTZ R6, R86, R7 ;  /* 0x0000000756067221 */ /* 0x002fce0000010000 */
[----:B------:R-:W1:Y:S01]  /*59f0*/  MUFU.EX2 R59, R59 ;  /* 0x0000003b003b7308 */ /* 0x000e620000000800 */
[C---:B--2---:R-:W-:Y:S01]  /*5a00*/  FADD.FTZ R7, R87.reuse, R6 ;  /* 0x0000000657077221 */ /* 0x044fe20000010000 */
[----:B------:R-:W-:-:S04]  /*5a10*/  F2FP.SATFINITE.E4M3.F32.PACK_AB_MERGE_C R86, R87, R86, RZ ;  /* 0x000000565756723e */ /* 0x000fc800048070ff */
[----:B------:R-:W-:Y:S02]  /*5a20*/  F2FP.SATFINITE.E4M3.F32.PACK_AB_MERGE_C R215, R83, R82, R86 ;  /* 0x0000005253d7723e */ /* 0x000fe40004807056 */
[----:B------:R-:W2:Y:S01]  /*5a30*/  MUFU.EX2 R62, R62 ;  /* 0x0000003e003e7308 */ /* 0x000ea20000000800 */
[----:B0-----:R-:W-:-:S07]  /*5a40*/  FADD.FTZ R6, R58, R7 ;  /* 0x000000073a067221 */ /* 0x001fce0000010000 */
[----:B------:R-:W0:Y:S01]  /*5a50*/  MUFU.EX2 R63, R63 ;  /* 0x0000003f003f7308 */ /* 0x000e220000000800 */
[----:B-1----:R-:W-:-:S07]  /*5a60*/  FADD.FTZ R7, R59, R6 ;  /* 0x000000063b077221 */ /* 0x002fce0000010000 */
[----:B------:R-:W1:Y:S01]  /*5a70*/  MUFU.EX2 R66, R66 ;  /* 0x0000004200427308 */ /* 0x000e620000000800 */
[----:B--2---:R-:W-:-:S07]  /*5a80*/  FADD.FTZ R6, R62, R7 ;  /* 0x000000073e067221 */ /* 0x004fce0000010000 */
[----:B------:R-:W2:Y:S01]  /*5a90*/  MUFU.EX2 R67, R67 ;  /* 0x0000004300437308 */ /* 0x000ea20000000800 */
[C---:B0-----:R-:W-:Y:S01]  /*5aa0*/  FADD.FTZ R7, R63.reuse, R6 ;  /* 0x000000063f077221 */ /* 0x041fe20000010000 */
[----:B------:R-:W-:-:S04]  /*5ab0*/  F2FP.SATFINITE.E4M3.F32.PACK_AB_MERGE_C R62, R63, R62, RZ ;  /* 0x0000003e3f3e723e */ /* 0x000fc800048070ff */
[----:B------:R-:W-:Y:S02]  /*5ac0*/  F2FP.SATFINITE.E4M3.F32.PACK_AB_MERGE_C R209, R59, R58, R62 ;  /* 0x0000003a3bd1723e */ /* 0x000fe4000480703e */
[----:B------:R-:W0:Y:S01]  /*5ad0*/  MUFU.EX2 R44, R44 ;  /* 0x0000002c002c7308 */ /* 0x000e220000000800 */
[----:B-1----:R-:W-:-:S07]  /*5ae0*/  FADD.FTZ R6, R66, R7 ;  /* 0x0000000742067221 */ /* 0x002fce0000010000 */
[----:B------:R-:W1:Y:S01]  /*5af0*/  MUFU.EX2 R70, R70 ;  /* 0x0000004600467308 */ /* 0x000e620000000800 */
[----:B--2---:R-:W-:-:S07]  /*5b00*/  FADD.FTZ R7, R67, R6 ;  /* 0x0000000643077221 */ /* 0x004fce0000010000 */
[----:B------:R-:W2:Y:S01]  /*5b10*/  MUFU.EX2 R31, R31 ;  /* 0x0000001f001f7308 */ /* 0x000ea20000000800 */
[----:B0-----:R-:W-:-:S07]  /*5b20*/  F2FP.SATFINITE.E4M3.F32.PACK_AB_MERGE_C R8, R44, R39, RZ ;  /* 0x000000272c08723e */ /* 0x001fce00048070ff */
[----:B------:R-:W0:Y:S01]  /*5b30*/  MUFU.EX2 R71, R71 ;  /* 0x0000004700477308 */ /* 0x000e220000000800 */
[----:B-1----:R-:W-:-:S07]  /*5b40*/  FADD.FTZ R6, R70, R7 ;  /* 0x0000000746067221 */ /* 0x002fce0000010000 */
[----:B------:R-:W1:Y:S01]  /*5b50*/  MUFU.EX2 R42, R42 ;  /* 0x0000002a002a7308 */ /* 0x000e620000000800 */
[----:B--2---:R-:W-:Y:S01]  /*5b60*/  F2FP.SATFINITE.E4M3.F32.PACK_AB_MERGE_C R204, R0, R31, R8 ;  /* 0x0000001f00cc723e */ /* 0x004fe20004807008 */
[----:B------:R-:W-:-:S06]  /*5b70*/  FADD.FTZ R31, R31, R64 ;  /* 0x000000401f1f7221 */ /* 0x000fcc0000010000 */
[----:B------:R-:W2:Y:S01]  /*5b80*/  MUFU.EX2 R43, R43 ;  /* 0x0000002b002b7308 */ /* 0x000ea20000000800 */
[C---:B0-----:R-:W-:Y:S01]  /*5b90*/  FADD.FTZ R7, R71.reuse, R6 ;  /* 0x0000000647077221 */ /* 0x041fe20000010000 */
[----:B------:R-:W-:Y:S01]  /*5ba0*/  FADD.FTZ R6, R0, R31 ;  /* 0x0000001f00067221 */ /* 0x000fe20000010000 */
[----:B------:R-:W-:-:S03]  /*5bb0*/  F2FP.SATFINITE.E4M3.F32.PACK_AB_MERGE_C R70, R71, R70, RZ ;  /* 0x000000464746723e */ /* 0x000fc600048070ff */
[----:B------:R-:W-:Y:S01]  /*5bc0*/  FADD.FTZ R39, R39, R6 ;  /* 0x0000000627277221 */ /* 0x000fe20000010000 */
[----:B------:R-:W-:Y:S01]  /*5bd0*/  F2FP.SATFINITE.E4M3.F32.PACK_AB_MERGE_C R211, R67, R66, R70 ;  /* 0x0000004243d3723e */ /* 0x000fe20004807046 */
[----:B------:R-:W0:Y:S01]  /*5be0*/  MUFU.EX2 R46, R46 ;  /* 0x0000002e002e7308 */ /* 0x000e220000000800 */
[----:B-1----:R-:W-:Y:S01]  /*5bf0*/  FADD.FTZ R0, R42, R7 ;  /* 0x000000072a007221 */ /* 0x002fe20000010000 */
[----:B------:R-:W-:-:S06]  /*5c00*/  FADD.FTZ R44, R44, R39 ;  /* 0x000000272c2c7221 */ /* 0x000fcc0000010000 */
[----:B------:R-:W-:Y:S01]  /*5c10*/  MUFU.EX2 R45, R45 ;  /* 0x0000002d002d7308 */ /* 0x000fe20000000800 */
[----:B--2---:R-:W-:-:S07]  /*5c20*/  FADD.FTZ R7, R43, R0 ;  /* 0x000000002b077221 */ /* 0x004fce0000010000 */
[----:B------:R-:W1:Y:S01]  /*5c30*/  MUFU.EX2 R52, R52 ;  /* 0x0000003400347308 */ /* 0x000e620000000800 */
[----:B0-----:R-:W-:-:S07]  /*5c40*/  FADD.FTZ R0, R46, R7 ;  /* 0x000000072e007221 */ /* 0x001fce0000010000 */
[----:B------:R-:W0:Y:S08]  /*5c50*/  MUFU.EX2 R47, R47 ;  /* 0x0000002f002f7308 */ /* 0x000e300000000800 */
[----:B------:R-:W-:Y:S01]  /*5c60*/  MUFU.EX2 R41, R41 ;  /* 0x0000002900297308 */ /* 0x000fe20000000800 */
[----:B-1----:R-:W-:-:S07]  /*5c70*/  F2FP.SATFINITE.E4M3.F32.PACK_AB_MERGE_C R6, R52, R45, RZ ;  /* 0x0000002d3406723e */ /* 0x002fce00048070ff */
[----:B------:R-:W1:Y:S01]  /*5c80*/  MUFU.EX2 R48, R48 ;  /* 0x0000003000307308 */ /* 0x000e620000000800 */
[C---:B0-----:R-:W-:Y:S01]  /*5c90*/  F2FP.SATFINITE.E4M3.F32.PACK_AB_MERGE_C R46, R47.reuse, R46, RZ ;  /* 0x0000002e2f2e723e */ /* 0x041fe200048070ff */
[----:B------:R-:W-:-:S03]  /*5ca0*/  FADD.FTZ R47, R47, R0 ;  /* 0x000000002f2f7221 */ /* 0x000fc60000010000 */
[----:B------:R-:W-:-:S03]  /*5cb0*/  F2FP.SATFINITE.E4M3.F32.PACK_AB_MERGE_C R205, R43, R42, R46 ;  /* 0x0000002a2bcd723e */ /* 0x000fc6000480702e */
[----:B------:R-:W0:Y:S08]  /*5cc0*/  MUFU.EX2 R50, R50 ;  /* 0x0000003200327308 */ /* 0x000e300000000800 */
[----:B------:R-:W2:Y:S01]  /*5cd0*/  MUFU.EX2 R51, R51 ;  /* 0x0000003300337308 */ /* 0x000ea20000000800 */
[----:B-1----:R-:W-:Y:S01]  /*5ce0*/  F2FP.SATFINITE.E4M3.F32.PACK_AB_MERGE_C R206, R48, R41, R6 ;  /* 0x0000002930ce723e */ /* 0x002fe20004807006 */
[----:B------:R-:W-:-:S04]  /*5cf0*/  FADD.FTZ R41, R41, R44 ;  /* 0x0000002c29297221 */ /* 0x000fc80000010000 */
[----:B------:R-:W-:Y:S02]  /*5d00*/  FADD.FTZ R48, R48, R41 ;  /* 0x0000002930307221 */ /* 0x000fe40000010000 */
[----:B------:R-:W1:Y:S01]  /*5d10*/  MUFU.EX2 R54, R54 ;  /* 0x0000003600367308 */ /* 0x000e620000000800 */
[----:B0-----:R-:W-:Y:S01]  /*5d20*/  FADD.FTZ R0, R50, R47 ;  /* 0x0000002f32007221 */ /* 0x001fe20000010000 */
[----:B------:R-:W-:-:S04]  /*5d30*/  FADD.FTZ R45, R45, R48 ;  /* 0x000000302d2d7221 */ /* 0x000fc80000010000 */
[----:B------:R-:W-:Y:S02]  /*5d40*/  FADD.FTZ R45, R52, R45 ;  /* 0x0000002d342d7221 */ /* 0x000fe40000010000 */
[----:B------:R-:W-:Y:S01]  /*5d50*/  MUFU.EX2 R28, R28 ;  /* 0x0000001c001c7308 */ /* 0x000fe20000000800 */
[----:B--2---:R-:W-:-:S07]  /*5d60*/  FADD.FTZ R7, R51, R0 ;  /* 0x0000000033077221 */ /* 0x004fce0000010000 */
[----:B------:R-:W0:Y:S01]  /*5d70*/  MUFU.EX2 R29, R29 ;  /* 0x0000001d001d7308 */ /* 0x000e220000000800 */
[----:B-1----:R-:W-:-:S07]  /*5d80*/  FADD.FTZ R0, R54, R7 ;  /* 0x0000000736007221 */ /* 0x002fce0000010000 */
[----:B------:R-:W1:Y:S08]  /*5d90*/  MUFU.EX2 R55, R55 ;  /* 0x0000003700377308 */ /* 0x000e700000000800 */
[----:B------:R-:W-:Y:S01]  /*5da0*/  MUFU.EX2 R24, R24 ;  /* 0x0000001800187308 */ /* 0x000fe20000000800 */
[----:B0-----:R-:W-:-:S07]  /*5db0*/  F2FP.SATFINITE.E4M3.F32.PACK_AB_MERGE_C R6, R29, R28, RZ ;  /* 0x0000001c1d06723e */ /* 0x001fce00048070ff */
[----:B------:R-:W0:Y:S01]  /*5dc0*/  MUFU.EX2 R25, R25 ;  /* 0x0000001900197308 */ /* 0x000e220000000800 */
[C---:B-1----:R-:W-:Y:S01]  /*5dd0*/  F2FP.SATFINITE.E4M3.F32.PACK_AB_MERGE_C R54, R55.reuse, R54, RZ ;  /* 0x000000363736723e */ /* 0x042fe200048070ff */
[----:B------:R-:W-:-:S03]  /*5de0*/  FADD.FTZ R55, R55, R0 ;  /* 0x0000000037377221 */ /* 0x000fc60000010000 */
[----:B------:R-:W-:-:S03]  /*5df0*/  F2FP.SATFINITE.E4M3.F32.PACK_AB_MERGE_C R207, R51, R50, R54 ;  /* 0x0000003233cf723e */ /* 0x000fc60004807036 */
[----:B------:R-:W1:Y:S08]  /*5e00*/  MUFU.EX2 R26, R26 ;  /* 0x0000001a001a7308 */ /* 0x000e700000000800 */
[----:B------:R-:W2:Y:S01]  /*5e10*/  MUFU.EX2 R27, R27 ;  /* 0x0000001b001b7308 */ /* 0x000ea20000000800 */
[----:B0-----:R-:W-:Y:S01]  /*5e20*/  F2FP.SATFINITE.E4M3.F32.PACK_AB_MERGE_C R200, R25, R24, R6 ;  /* 0x0000001819c8723e */ /* 0x001fe20004807006 */
[----:B------:R-:W-:-:S04]  /*5e30*/  FADD.FTZ R24, R24, R45 ;  /* 0x0000002d18187221 */ /* 0x000fc80000010000 */
[----:B------:R-:W-:Y:S02]  /*5e40*/  FADD.FTZ R25, R25, R24 ;  /* 0x0000001819197221 */ /* 0x000fe40000010000 */
[----:B------:R-:W0:Y:S01]  /*5e50*/  MUFU.EX2 R30, R30 ;  /* 0x0000001e001e7308 */ /* 0x000e220000000800 */
[----:B-1----:R-:W-:Y:S01]  /*5e60*/  FADD.FTZ R0, R26, R55 ;  /* 0x000000371a007221 */ /* 0x002fe20000010000 */
[----:B------:R-:W-:-:S04]  /*5e70*/  FADD.FTZ R28, R28, R25 ;  /* 0x000000191c1c7221 */ /* 0x000fc80000010000 */
[----:B------:R-:W-:Y:S02]  /*5e80*/  FADD.FTZ R29, R29, R28 ;  /* 0x0000001c1d1d7221 */ /* 0x000fe40000010000 */
        /* <DEDUP_REMOVED lines=14> */
[----:B------:R-:W-:Y:S01]  /*5f70*/  FADD.FTZ R32, R32, R29 ;  /* 0x0000001d20207221 */ /* 0x000fe20000010000 */
[----:B------:R-:W-:-:S03]  /*5f80*/  VIADD R6, R16, 0xfffffffe ;  /* 0xfffffffe10067836 */ /* 0x000fc60000000000 */
[----:B------:R-:W-:Y:S02]  /*5f90*/  FADD.FTZ R33, R33, R32 ;  /* 0x0000002021217221 */ /* 0x000fe40000010000 */
[----:B------:R-:W-:Y:S01]  /*5fa0*/  MUFU.EX2 R38, R38 ;  /* 0x0000002600267308 */ /* 0x000fe20000000800 */
[----:B0-----:R-:W-:Y:S01]  /*5fb0*/  FADD.FTZ R0, R34, R65 ;  /* 0x0000004122007221 */ /* 0x001fe20000010000 */
[----:B------:R-:W-:-:S04]  /*5fc0*/  FADD.FTZ R8, R36, R33 ;  /* 0x0000002124087221 */ /* 0x000fc80000010000 */
[----:B------:R-:W-:Y:S02]  /*5fd0*/  FADD.FTZ R8, R37, R8 ;  /* 0x0000000825087221 */ /* 0x000fe40000010000 */
[----:B------:R-:W0:Y:S01]  /*5fe0*/  MUFU.EX2 R7, R40 ;  /* 0x0000002800077308 */ /* 0x000e220000000800 */
[----:B--2---:R-:W-:Y:S01]  /*5ff0*/  FADD.FTZ R11, R35, R0 ;  /* 0x00000000230b7221 */ /* 0x004fe20000010000 */
[----:B0-----:R-:W-:-:S03]  /*6000*/  F2FP.SATFINITE.E4M3.F32.PACK_AB_MERGE_C R0, R7, R38, RZ ;  /* 0x000000260700723e */ /* 0x001fc600048070ff */
[----:B------:R-:W-:Y:S01]  /*6010*/  FADD.FTZ R38, R38, R11 ;  /* 0x0000000b26267221 */ /* 0x000fe20000010000 */
[----:B------:R-:W-:-:S03]  /*6020*/  F2FP.SATFINITE.E4M3.F32.PACK_AB_MERGE_C R203, R35, R34, R0 ;  /* 0x0000002223cb723e */ /* 0x000fc60004807000 */
[----:B------:R-:W-:Y:S01]  /*6030*/  FADD.FTZ R7, R7, R38 ;  /* 0x0000002607077221 */ /* 0x000fe20000010000 */
[----:B------:R-:W-:Y:S06]  /*6040*/  @P2 BRA `(.L_x_933) ;  /* 0x0000000000442947 */ /* 0x000fec0003800000 */
        /* <DEDUP_REMOVED lines=10> */
.L_x_934:
[----:B------:R-:W-:-:S11]  /*60f0*/  UISETP.NE.AND UP2, UPT, UR5, 0x1, UPT ;  /* 0x000000010500788c */ /* 0x000fd6000bf45270 */
[----:B------:R-:W-:Y:S02]  /*6100*/  @UP2 ULDC.64 UR14, c[0x0][0x9e8] ;  /* 0x00027a00000e2ab9 */ /* 0x000fe40000000a00 */
[----:B------:R-:W-:-:S04]  /*6110*/  UIMAD.WIDE.U32 UR6, UR10, UR14, URZ ;  /* 0x0000000e0a0672a5 */ /* 0x000fc8000f8e003f */
[----:B------:R-:W-:-:S12]  /*6120*/  @UP2 USHF.R.U32.HI UR10, URZ, UR15, UR7 ;  /* 0x0000000f3f0a2299 */ /* 0x000fd80008011607 */
.L_x_935:
[----:B------:R-:W-:-:S04]  /*6130*/  UIMAD UR5, UR10, UR5, UR5 ;  /* 0x000000050a0572a4 */ /* 0x000fc8000f8e0205 */
[----:B------:R-:W-:-:S04]  /*6140*/  UISETP.LT.AND UP2, UPT, UR4, UR5, UPT ;  /* 0x000000050400728c */ /* 0x000fc8000bf41270 */
[----:B------:R-:W-:-:S12]  /*6150*/  USEL UR4, UR4, UR5, UP2 ;  /* 0x0000000504047287 */ /* 0x000fd80009000000 */
.L_x_933:
[----:B------:R-:W-:Y:S01]  /*6160*/  UIMAD.WIDE UR4, UR4, 0x66666667, URZ ;  /* 0x66666667040478a5 */ /* 0x000fe2000f8e023f */
[----:B------:R-:W0:Y:S01]  /*6170*/  S2UR UR60, SR_CgaCtaId ;  /* 0x00000000003c79c3 */ /* 0x000e220000008800 */
[----:B------:R-:W-:Y:S02]  /*6180*/  CS2R R24, SRZ ;  /* 0x0000000000187805 */ /* 0x000fe4000001ff00 */
[----:B------:R-:W-:Y:S01]  /*6190*/  CS2R R26, SRZ ;  /* 0x00000000001a7805 */ /* 0x000fe2000001ff00 */
[----:B------:R-:W-:Y:S01]  /*61a0*/  USHF.R.U32.HI UR4, URZ, 0x1f, UR5 ;  /* 0x0000001f3f047899 */ /* 0x000fe20008011605 */
[----:B------:R-:W-:Y:S02]  /*61b0*/  CS2R R28, SRZ ;  /* 0x00000000001c7805 */ /* 0x000fe4000001ff00 */
[----:B------:R-:W-:Y:S02]  /*61c0*/  CS2R R30, SRZ ;  /* 0x00000000001e7805 */ /* 0x000fe4000001ff00 */
[----:B------:R-:W-:Y:S01]  /*61d0*/  CS2R R32, SRZ ;  /* 0x0000000000207805 */ /* 0x000fe2000001ff00 */
[----:B------:R-:W-:Y:S01]  /*61e0*/  ULEA.HI.SX32 UR4, UR5, UR4, 0x1a ;  /* 0x0000000405047291 */ /* 0x000fe2000f8fd23f */
[----:B------:R-:W-:-:S02]  /*61f0*/  CS2R R34, SRZ ;  /* 0x0000000000227805 */ /* 0x000fc4000001ff00 */
[----:B------:R-:W-:Y:S01]  /*6200*/  CS2R R36, SRZ ;  /* 0x0000000000247805 */ /* 0x000fe2000001ff00 */
[----:B------:R-:W-:Y:S01]  /*6210*/  UMOV UR5, URZ ;  /* 0x0000003f00057c82 */ /* 0x000fe20008000000 */
[----:B------:R-:W-:Y:S01]  /*6220*/  UISETP.LT.AND UP2, UPT, UR56, UR4, UPT ;  /* 0x000000043800728c */ /* 0x000fe2000bf41270 */
[----:B------:R-:W-:Y:S02]  /*6230*/  CS2R R38, SRZ ;  /* 0x0000000000267805 */ /* 0x000fe4000001ff00 */
[----:B------:R-:W-:Y:S02]  /*6240*/  CS2R R40, SRZ ;  /* 0x0000000000287805 */ /* 0x000fe4000001ff00 */
[----:B------:R-:W-:Y:S01]  /*6250*/  CS2R R42, SRZ ;  /* 0x00000000002a7805 */ /* 0x000fe2000001ff00 */
[----:B------:R-:W-:Y:S01]  /*6260*/  USEL UR52, UR56, UR4, !UP2 ;  /* 0x0000000438347287 */ /* 0x000fe2000d000000 */
[----:B------:R-:W-:Y:S02]  /*6270*/  CS2R R44, SRZ ;  /* 0x00000000002c7805 */ /* 0x000fe4000001ff00 */
[----:B------:R-:W-:Y:S01]  /*6280*/  CS2R R46, SRZ ;  /* 0x00000000002e7805 */ /* 0x000fe2000001ff00 */
[----:B------:R-:W-:Y:S01]  /*6290*/  UMOV UR4, URZ ;  /* 0x0000003f00047c82 */ /* 0x000fe20008000000 */
[----:B------:R-:W-:-:S02]  /*62a0*/  CS2R R48, SRZ ;  /* 0x0000000000307805 */ /* 0x000fc4000001ff00 */
[----:B------:R-:W-:Y:S02]  /*62b0*/  CS2R R50, SRZ ;  /* 0x0000000000327805 */ /* 0x000fe4000001ff00 */
[----:B------:R-:W-:Y:S02]  /*62c0*/  ISETP.GE.AND P2, PT, R6, UR52, PT ;  /* 0x0000003406007c0c */ /* 0x000fe4000bf46270 */
        /* <DEDUP_REMOVED lines=34> */
[----:B0-----:R-:W-:Y:S06]  /*64f0*/  @!P2 BRA `(.L_x_936) ;  /* 0x0000004c00b4a947 */ /* 0x001fec0003800000 */
        /* <DEDUP_REMOVED lines=48> */
[----:B------:R-:W-:Y:S01]  /*6800*/  UMOV UR6, URZ ;  /* 0x0000003f00067c82 */ /* 0x000fe20008000000 */
[----:B------:R-:W-:Y:S01]  /*6810*/  UMOV UR7, URZ ;  /* 0x0000003f00077c82 */ /* 0x000fe20008000000 */
[----:B------:R-:W-:Y:S01]  /*6820*/  ULDC UR53, c[0x0][0x9e4] ;  /* 0x0002790000357ab9 */ /* 0x000fe20000000800 */
[----:B------:R-:W-:Y:S01]  /*6830*/  ULDC UR61, c[0x0][0x288] ;  /* 0x0000a200003d7ab9 */ /* 0x000fe20000000800 */
[----:B------:R-:W-:-:S05]  /*6840*/  ULDC UR54, c[0x0][0x2f0] ;  /* 0x0000bc0000367ab9 */ /* 0x000fca0000000800 */
.L_x_954:
[----:B------:R-:W-:Y:S01]  /*6850*/  UIADD3 UR5, UR7, 0x1, URZ ;  /* 0x0000000107057890 */ /* 0x000fe2000fffe03f */
[----:B------:R-:W-:-:S03]  /*6860*/  ISETP.NE.AND P3, PT, RZ, UR39, PT ;  /* 0x00000027ff007c0c */ /* 0x000fc6000bf65270 */
[----:B------:R-:W-:-:S04]  /*6870*/  UISETP.NE.AND UP2, UPT, UR5, 0x2, UPT ;  /* 0x000000020500788c */ /* 0x000fc8000bf45270 */
[----:B------:R-:W-:Y:S02]  /*6880*/  USEL UR4, URZ, 0x1, UP2 ;  /* 0x000000013f047887 */ /* 0x000fe40009000000 */
[----:B------:R-:W-:Y:S02]  /*6890*/  USEL UR5, UR5, URZ, UP2 ;  /* 0x0000003f05057287 */ /* 0x000fe40009000000 */
[----:B------:R-:W-:Y:S02]  /*68a0*/  ULOP3.LUT UR4, UR6, UR4, URZ, 0x3c, !UPT ;  /* 0x0000000406047292 */ /* 0x000fe4000f8e3c3f */
[----:B------:R-:W-:Y:S10]  /*68b0*/  @P3 BRA `(.L_x_937) ;  /* 0x00000000002c3947 */ /* 0x000ff40003800000 */
[----:B------:R-:W-:Y:S05]  /*68c0*/  @!P0 BRA `(.L_x_938) ;  /* 0x0000000000048947 */ /* 0x000fea0003800000 */
[----:B------:R-:W-:Y:S01]  /*68d0*/  BPT.TRAP 0x1 ;  /* 0x000000040000795c */ /* 0x000fe20000300000 */
.L_x_938:
[----:B------:R-:W-:Y:S01]  /*68e0*/  ULEA UR10, UR5, UR37, 0x3 ;  /* 0x00000025050a7291 */ /* 0x000fe2000f8e183f */
[----:B------:R-:W-:-:S05]  /*68f0*/  IMAD.U32 R11, RZ, RZ, UR4 ;  /* 0x00000004ff0b7e24 */ /* 0x000fca000f8e00ff */
[----:B------:R-:W-:-:S04]  /*6900*/  SHF.L.U32 R11, R11, 0x1f, RZ ;  /* 0x0000001f0b0b7819 */ /* 0x000fc800000006ff */
[----:B------:R0:W1:Y:S01]  /*6910*/  SYNCS.PHASECHK.TRANS64.TRYWAIT P2, [UR10+0x33430], R11 ;  /* 0x0334300bff0075a7 */ /* 0x000062000804014a */
[----:B------:R-:W-:Y:S05]  /*6920*/  @!P0 BRA `(.L_x_939) ;  /* 0x0000000000048947 */ /* 0x000fea0003800000 */
[----:B------:R-:W-:Y:S01]  /*6930*/  BPT.TRAP 0x1 ;  /* 0x000000040000795c */ /* 0x000fe20000300000 */
.L_x_939:
[----:B-1----:R-:W-:Y:S05]  /*6940*/  @P2 BRA `(.L_x_937) ;  /* 0x0000000000082947 */ /* 0x002fea0003800000 */
[----:B------:R-:W1:Y:S02]  /*6950*/  SYNCS.PHASECHK.TRANS64.TRYWAIT P2, [UR10+0x33430], R11 ;  /* 0x0334300bff0075a7 */ /* 0x000e64000804014a */
[----:B-1----:R-:W-:Y:S05]  /*6960*/  @!P2 BRA `(.L_x_940) ;  /* 0x000001480048a947 */ /* 0x002fea0003800000 */
.L_x_937:
[----:B01----:R-:W-:Y:S01]  /*6970*/  VIADD R11, R18, 0x8 ;  /* 0x00000008120b7836 */ /* 0x003fe20000000000 */
[C---:B------:R-:W-:Y:S01]  /*6980*/  R2UR UR28, R2.reuse ;  /* 0x00000000021c72ca */ /* 0x040fe200000e0000 */
[----:B------:R-:W-:Y:S01]  /*6990*/  UIMAD UR30, UR5, 0x780, UR38 ;  /* 0x00000780051e78a4 */ /* 0x000fe2000f8e0226 */
[C---:B------:R-:W-:Y:S01]  /*69a0*/  R2UR UR29, R3.reuse ;  /* 0x00000000031d72ca */ /* 0x040fe200000e0000 */
[----:B------:R-:W-:Y:S01]  /*69b0*/  UMOV UR31, 0x80000020 ;  /* 0x80000020001f7882 */ /* 0x000fe20000000000 */
[----:B------:R0:W-:Y:S01]  /*69c0*/  BAR.SYNC.DEFER_BLOCKING R11, 0x100 ;  /* 0x0004000b0000751d */ /* 0x0001e20000010000 */
[C---:B------:R-:W-:Y:S01]  /*69d0*/  R2UR UR32, R2.reuse ;  /* 0x00000000022072ca */ /* 0x040fe200000e0000 */
[----:B------:R-:W-:Y:S01]  /*69e0*/  UIADD3 UR34, UR30, 0x80, URZ ;  /* 0x000000801e227890 */ /* 0x000fe2000fffe03f */
[C---:B------:R-:W-:Y:S01]  /*69f0*/  R2UR UR33, R3.reuse ;  /* 0x00000000032172ca */ /* 0x040fe200000e0000 */
[----:B------:R-:W-:Y:S01]  /*6a00*/  UIADD3 UR42, UR30, 0x100, URZ ;  /* 0x000001001e2a7890 */ /* 0x000fe2000fffe03f */
[C---:B------:R-:W-:Y:S01]  /*6a10*/  R2UR UR40, R2.reuse ;  /* 0x00000000022872ca */ /* 0x040fe200000e0000 */
[----:B------:R-:W-:Y:S01]  /*6a20*/  UMOV UR35, 0x80000020 ;  /* 0x8000002000237882 */ /* 0x000fe20000000000 */
[C---:B------:R-:W-:Y:S01]  /*6a30*/  R2UR UR41, R3.reuse ;  /* 0x00000000032972ca */ /* 0x040fe200000e0000 */
[----:B------:R-:W-:Y:S01]  /*6a40*/  UMOV UR43, 0x80000020 ;  /* 0x80000020002b7882 */ /* 0x000fe20000000000 */
[C---:B------:R-:W-:Y:S01]  /*6a50*/  R2UR UR44, R2.reuse ;  /* 0x00000000022c72ca */ /* 0x040fe200000e0000 */
[----:B------:R-:W-:Y:S01]  /*6a60*/  UIADD3 UR46, UR30, 0x180, URZ ;  /* 0x000001801e2e7890 */ /* 0x000fe2000fffe03f */
[C---:B------:R-:W-:Y:S01]  /*6a70*/  R2UR UR45, R3.reuse ;  /* 0x00000000032d72ca */ /* 0x040fe200000e0000 */
[----:B------:R-:W-:Y:S01]  /*6a80*/  UMOV UR47, 0x80000020 ;  /* 0x80000020002f7882 */ /* 0x000fe20000000000 */
[----:B------:R-:W-:Y:S01]  /*6a90*/  R2UR UR48, R2 ;  /* 0x00000000023072ca */ /* 0x000fe200000e0000 */
[----:B------:R-:W-:Y:S01]  /*6aa0*/  UIADD3 UR50, UR30, 0x200, URZ ;  /* 0x000002001e327890 */ /* 0x000fe2000fffe03f */
[----:B------:R-:W-:Y:S01]  /*6ab0*/  R2UR UR49, R3 ;  /* 0x00000000033172ca */ /* 0x000fe200000e0000 */
[----:B------:R-:W-:Y:S01]  /*6ac0*/  UMOV UR51, 0x80000020 ;  /* 0x8000002000337882 */ /* 0x000fe20000000000 */
[----:B------:R-:W-:Y:S01]  /*6ad0*/  UIADD3 UR10, UR30, 0x2, URZ ;  /* 0x000000021e0a7890 */ /* 0x000fe2000fffe03f */
[----:B------:R-:W-:Y:S01]  /*6ae0*/  UMOV UR11, 0x80000020 ;  /* 0x80000020000b7882 */ /* 0x000fe20000000000 */
[----:B------:R-:W-:-:S02]  /*6af0*/  UIADD3 UR14, UR30, 0x82, URZ ;  /* 0x000000821e0e7890 */ /* 0x000fc4000fffe03f */
[----:B------:R-:W-:Y:S01]  /*6b00*/  UIADD3 UR15, UR30, 0x182, URZ ;  /* 0x000001821e0f7890 */ /* 0x000fe2000fffe03f */
[----:B------:R-:W-:Y:S01]  /*6b10*/  WARPGROUP.ARRIVE ;  /* 0x00000000000079c5 */ /* 0x000fe20000000000 */
[----:B------:R-:W-:Y:S01]  /*6b20*/  UIADD3 UR18, UR30, 0x282, URZ ;  /* 0x000002821e127890 */ /* 0x000fe2000fffe03f */
[----:B------:R-:W-:Y:S01]  /*6b30*/  UMOV UR19, 0x80000020 ;  /* 0x8000002000137882 */ /* 0x000fe20000000000 */
[----:B------:R-:W-:-:S03]  /*6b40*/  UIADD3 UR22, UR30, 0x500, URZ ;  /* 0x000005001e167890 */ /* 0x000fc6000fffe03f */
[----:B------:R-:W-:Y:S01]  /*6b50*/  QGMMA.64x32x32.F32.E4M3.E4M3 R184, gdesc[UR28], RZ, !UPT, gsb0 ;  /* 0x006000001cb879f3 */ /* 0x000fe2000c0008ff */
[----:B------:R-:W-:Y:S01]  /*6b60*/  UMOV UR23, 0x80000020 ;  /* 0x8000002000177882 */ /* 0x000fe20000000000 */
[----:B------:R-:W-:Y:S01]  /*6b70*/  UIADD3 UR26, UR30, 0x502, URZ ;  /* 0x000005021e1a7890 */ /* 0x000fe2000fffe03f */
[----:B------:R-:W-:Y:S01]  /*6b80*/  UMOV UR27, 0x80000020 ;  /* 0x80000020001b7882 */ /* 0x000fe20000000000 */
        /* <DEDUP_REMOVED lines=135> */
[----:B------:R-:W-:-:S03]  /*7400*/  UIADD3 UR10, UR30, 0x702, URZ ;  /* 0x000007021e0a7890 */ /* 0x000fc6000fffe03f */
        /* <DEDUP_REMOVED lines=21> */
.L_x_942:
[----:B------:R-:W-:Y:S01]  /*7560*/  ULEA UR10, UR7, UR37, 0x3 ;  /* 0x00000025070a7291 */ /* 0x000fe2000f8e183f */
[----:B------:R-:W-:-:S05]  /*7570*/  IMAD.U32 R11, RZ, RZ, UR6 ;  /* 0x00000006ff0b7e24 */ /* 0x000fca000f8e00ff */
[----:B------:R-:W-:-:S04]  /*7580*/  SHF.L.U32 R11, R11, 0x1f, RZ ;  /* 0x0000001f0b0b7819 */ /* 0x000fc800000006ff */
[----:B------:R0:W1:Y:S01]  /*7590*/  SYNCS.PHASECHK.TRANS64.TRYWAIT P2, [UR10+0x33450], R11 ;  /* 0x0334500bff0075a7 */ /* 0x000062000804014a */
[----:B------:R-:W-:Y:S05]  /*75a0*/  @!P0 BRA `(.L_x_943) ;  /* 0x0000000000048947 */ /* 0x000fea0003800000 */
[----:B------:R-:W-:Y:S01]  /*75b0*/  BPT.TRAP 0x1 ;  /* 0x000000040000795c */ /* 0x000fe20000300000 */
.L_x_943:
[----:B-1----:R-:W-:Y:S05]  /*75c0*/  @P2 BRA `(.L_x_941) ;  /* 0x0000000000082947 */ /* 0x002fea0003800000 */
[----:B------:R-:W1:Y:S02]  /*75d0*/  SYNCS.PHASECHK.TRANS64.TRYWAIT P2, [UR10+0x33450], R11 ;  /* 0x0334500bff0075a7 */ /* 0x000e64000804014a */
[----:B-1----:R-:W-:Y:S05]  /*75e0*/  @!P2 BRA `(.L_x_944) ;  /* 0x0000013c0040a947 */ /* 0x002fea0003800000 */
.L_x_941:
[----:B------:R-:W-:Y:S01]  /*75f0*/  UIADD3 UR6, UR37, 0x200, URZ ;  /* 0x0000020025067890 */ /* 0x000fe2000fffe03f */
[----:B------:R-:W-:Y:S01]  /*7600*/  WARPGROUP.ARRIVE ;  /* 0x00000000000079c5 */ /* 0x000fe20000000000 */
[----:B------:R-:W-:Y:S01]  /*7610*/  UMOV UR11, 0xc0000010 ;  /* 0xc0000010000b7882 */ /* 0x000fe20000000000 */
[----:B------:R-:W-:Y:S01]  /*7620*/  PLOP3.LUT P2, PT, PT, PT, UP0, 0x80, 0x0 ;  /* 0x000000000000781c */ /* 0x000fe20003f4f008 */
[----:B------:R-:W-:Y:S01]  /*7630*/  USHF.R.U32.HI UR6, URZ, 0x4, UR6 ;  /* 0x000000043f067899 */ /* 0x000fe20008011606 */
[----:B------:R-:W-:Y:S01]  /*7640*/  PLOP3.LUT P3, PT, PT, PT, UP0, 0x80, 0x0 ;  /* 0x000000000000781c */ /* 0x000fe20003f6f008 */
[----:B01----:R-:W-:Y:S01]  /*7650*/  IMAD.U32 R11, RZ, RZ, UR5 ;  /* 0x00000005ff0b7e24 */ /* 0x003fe2000f8e00ff */
[----:B------:R-:W-:Y:S01]  /*7660*/  ULDC UR14, c[0x0][0x9e0] ;  /* 0x00027800000e7ab9 */ /* 0x000fe20000000800 */
[----:B------:R-:W-:Y:S01]  /*7670*/  ULOP3.LUT UR6, UR6, 0x3fff, URZ, 0xc0, !UPT ;  /* 0x00003fff06067892 */ /* 0x000fe2000f8ec03f */
[----:B------:R-:W-:Y:S02]  /*7680*/  IMAD.MOV.U32 R20, RZ, RZ, R9 ;  /* 0x000000ffff147224 */ /* 0x000fe400078e0009 */
[----:B------:R-:W-:Y:S01]  /*7690*/  @!P1 LEA R11, R11, UR37, 0x3 ;  /* 0x000000250b0b9c11 */ /* 0x000fe2000f8e18ff */
[----:B------:R-:W-:Y:S01]  /*76a0*/  ULOP3.LUT UR6, UR6, 0x10000, URZ, 0xfc, !UPT ;  /* 0x0001000006067892 */ /* 0x000fe2000f8efc3f */
[----:B------:R-:W-:-:S03]  /*76b0*/  IMAD R21, R6, -0xa0, RZ ;  /* 0xffffff6006157824 */ /* 0x000fc600078e02ff */
[----:B------:R-:W-:Y:S01]  /*76c0*/  UIMAD UR6, UR7, 0x780, UR6 ;  /* 0x00000780070678a4 */ /* 0x000fe2000f8e0206 */
[----:B------:R-:W-:Y:S02]  /*76d0*/  @!P1 VIADD R11, R11, 0x33440 ;  /* 0x000334400b0b9836 */ /* 0x000fe40000000000 */
[----:B------:R-:W-:-:S03]  /*76e0*/  VIADD R13, R21, 0x1 ;  /* 0x00000001150d7836 */ /* 0x000fc60000000000 */
[----:B------:R-:W-:Y:S01]  /*76f0*/  @!P1 PRMT R11, RZ, 0x654, R11 ;  /* 0x00000654ff0b9816 */ /* 0x000fe2000000000b */
[----:B------:R-:W-:Y:S01]  /*7700*/  UMOV UR10, UR6 ;  /* 0x00000006000a7c82 */ /* 0x000fe20008000000 */
[----:B------:R-:W-:Y:S01]  /*7710*/  IMAD R22, R10, -0x2, R13 ;  /* 0xfffffffe0a167824 */ /* 0x000fe200078e020d */
        /* <DEDUP_REMOVED lines=17> */
[----:B------:R-:W-:Y:S02]  /*7830*/  UMOV UR11, 0xc0000010 ;  /* 0xc0000010000b7882 */ /* 0x000fe40000000000 */
[----:B------:R-:W-:Y:S02]  /*7840*/  @UP0 ULDC UR6, c[0x0][0x44c] ;  /* 0x0001130000060ab9 */ /* 0x000fe40000000800 */
[----:B------:R-:W-:Y:S01]  /*7850*/  @P2 IMAD.HI.U32 R12, R9, UR6, RZ ;  /* 0x00000006090c2c27 */ /* 0x000fe2000f8e00ff */
[----:B------:R-:W-:Y:S01]  /*7860*/  @UP0 ULDC UR6, c[0x0][0x450] ;  /* 0x0001140000060ab9 */ /* 0x000fe20000000800 */
[----:B------:R-:W-:-:S03]  /*7870*/  PLOP3.LUT P2, PT, PT, PT, UP1, 0x40, 0x0 ;  /* 0x000000000000781c */ /* 0x000fc60003f4e818 */
[----:B------:R-:W-:Y:S02]  /*7880*/  @P3 SHF.R.U32.HI R20, RZ, UR6, R12 ;  /* 0x00000006ff143c19 */ /* 0x000fe4000801160c */
[----:B------:R-:W-:Y:S01]  /*7890*/  IADD3 R12, -R18, 0xb, RZ ;  /* 0x0000000b120c7810 */ /* 0x000fe20007ffe1ff */
[----:B------:R-:W-:Y:S02]  /*78a0*/  WARPGROUP.DEPBAR.LE gsb0, 0x0 ;  /* 0x00008000000079c5 */ /* 0x000fe40000010000 */
[----:B------:R-:W-:-:S06]  /*78b0*/  WARPGROUP.ARRIVE ;  /* 0x00000000000079c5 */ /* 0x000fcc0000000000 */
[----:B------:R-:W-:Y:S03]  /*78c0*/  QGMMA.64x192x32.F32.E4M3.E4M3 R24, R200, gdesc[UR8], R24, gsb0 ;  /* 0x02e00008c8187df3 */ /* 0x000fe60008000818 */
[----:B------:R-:W-:Y:S02]  /*78d0*/  WARPGROUP.DEPBAR.LE gsb0, 0x0 ;  /* 0x00008000000079c5 */ /* 0x000fe40000010000 */
[----:B------:R-:W0:Y:S01]  /*78e0*/  SHFL.IDX PT, R200, R20, RZ, 0x1c1f ;  /* 0x001c1fff14c87589 */ /* 0x000e2200000e0000 */
[----:B------:R1:W-:Y:S06]  /*78f0*/  BAR.ARV R12, 0x100 ;  /* 0x0004000c0000751d */ /* 0x0003ec0000002000 */
[----:B------:R2:W-:Y:S02]  /*7900*/  @!P1 SYNCS.ARRIVE.TRANS64.RED.A1T0 RZ, [R11+URZ], RZ ;  /* 0x000000ff0bff99a7 */ /* 0x0005e4000810043f */
[----:B--2---:R-:W-:-:S04]  /*7910*/  IMAD R11, R17, UR54, R22 ;  /* 0x00000036110b7c24 */ /* 0x004fc8000f8e0216 */
[----:B------:R-:W-:-:S04]  /*7920*/  VIADD R11, R11, -UR61 ;  /* 0x8000003d0b0b7c36 */ /* 0x000fc80008000000 */
[C---:B------:R-:W-:Y:S02]  /*7930*/  VIADD R15, R11.reuse, UR14 ;  /* 0x0000000e0b0f7c36 */ /* 0x040fe40008000000 */
[----:B------:R-:W-:Y:S02]  /*7940*/  VIADD R14, R11, UR57 ;  /* 0x000000390b0e7c36 */ /* 0x000fe40008000000 */
[----:B------:R-:W-:Y:S02]  /*7950*/  VIADD R11, R22, 0xffffffff ;  /* 0xffffffff160b7836 */ /* 0x000fe40000000000 */
[--C-:B0-----:R-:W-:Y:S02]  /*7960*/  IMAD.IADD R13, R15, 0x1, R200.reuse ;  /* 0x000000010f0d7824 */ /* 0x101fe400078e02c8 */
[----:B-1----:R-:W-:Y:S01]  /*7970*/  IMAD.IADD R12, R14, 0x1, R200 ;  /* 0x000000010e0c7824 */ /* 0x002fe200078e02c8 */
[----:B------:R-:W-:Y:S06]  /*7980*/  @P2 BRA `(.L_x_945) ;  /* 0x0000000000582947 */ /* 0x000fec0003800000 */
[----:B------:R-:W-:Y:S01]  /*7990*/  IMAD R22, R17, UR54, R200 ;  /* 0x0000003611167c24 */ /* 0x000fe2000f8e02c8 */
[----:B------:R-:W-:Y:S03]  /*79a0*/  BSSY B0, `(.L_x_946) ;  /* 0x0000011000007945 */ /* 0x000fe60003800000 */
[----:B------:R-:W-:-:S05]  /*79b0*/  VIADD R22, R22, -UR61 ;  /* 0x8000003d16167c36 */ /* 0x000fca0008000000 */
[----:B------:R-:W-:-:S13]  /*79c0*/  ISETP.GT.AND P2, PT, R22, -0x1, PT ;  /* 0xffffffff1600780c */ /* 0x000fda0003f44270 */
[----:B------:R-:W-:Y:S05]  /*79d0*/  @P2 BRA `(.L_x_947) ;  /* 0x0000000000202947 */ /* 0x000fea0003800000 */
[----:B------:R-:W-:Y:S01]  /*79e0*/  IMAD.U32 R201, RZ, RZ, UR53 ;  /* 0x00000035ffc97e24 */ /* 0x000fe2000f8e00ff */
[----:B------:R-:W-:-:S04]  /*79f0*/  LOP3.LUT R23, RZ, R22, RZ, 0x33, !PT ;  /* 0x00000016ff177212 */ /* 0x000fc800078e33ff */
[----:B------:R-:W-:-:S13]  /*7a00*/  ISETP.NE.AND P2, PT, R201, 0x1, PT ;  /* 0x00000001c900780c */ /* 0x000fda0003f45270 */
[----:B------:R-:W0:Y:S02]  /*7a10*/  @P2 LDC.64 R202, c[0x0][0x9e8] ;  /* 0x00027a00ffca2b82 */ /* 0x000e240000000a00 */
[----:B0-----:R-:W-:-:S05]  /*7a20*/  @P2 IMAD.HI.U32 R22, R23, R202, RZ ;  /* 0x000000ca17162227 */ /* 0x001fca00078e00ff */
[----:B------:R-:W-:-:S04]  /*7a30*/  @P2 SHF.R.U32.HI R23, RZ, R203, R22 ;  /* 0x000000cbff172219 */ /* 0x000fc80000011616 */
[----:B------:R-:W-:Y:S01]  /*7a40*/  LOP3.LUT R22, RZ, R23, RZ, 0x33, !PT ;  /* 0x00000017ff167212 */ /* 0x000fe200078e33ff */
[----:B------:R-:W-:Y:S06]  /*7a50*/  BRA `(.L_x_948) ;  /* 0x0000000000147947 */ /* 0x000fec0003800000 */
.L_x_947:
[----:B------:R-:W-:-:S05]  /*7a60*/  IMAD.U32 R201, RZ, RZ, UR53 ;  /* 0x00000035ffc97e24 */ /* 0x000fca000f8e00ff */
[----:B------:R-:W-:-:S13]  /*7a70*/  ISETP.NE.AND P2, PT, R201, 0x1, PT ;  /* 0x00000001c900780c */ /* 0x000fda0003f45270 */
[----:B------:R-:W0:Y:S02]  /*7a80*/  @P2 LDC.64 R202, c[0x0][0x9e8] ;  /* 0x00027a00ffca2b82 */ /* 0x000e240000000a00 */
[----:B0-----:R-:W-:-:S05]  /*7a90*/  @P2 IMAD.HI.U32 R200, R22, R202, RZ ;  /* 0x000000ca16c82227 */ /* 0x001fca00078e00ff */
[----:B------:R-:W-:-:S07]  /*7aa0*/  @P2 SHF.R.U32.HI R22, RZ, R203, R200 ;  /* 0x000000cbff162219 */ /* 0x000fce00000116c8 */
.L_x_948:
[----:B------:R-:W-:Y:S05]  /*7ab0*/  BSYNC B0 ;  /* 0x0000000000007941 */ /* 0x000fea0003800000 */
.L_x_946:
[----:B------:R-:W-:-:S05]  /*7ac0*/  IMAD R22, R22, R201, R11 ;  /* 0x000000c916167224 */ /* 0x000fca00078e020b */
[----:B------:R-:W-:Y:S02]  /*7ad0*/  VIADDMNMX R13, R22, R201, R13, PT ;  /* 0x000000c9160d7246 */ /* 0x000fe4000380010d */
[----:B------:R-:W-:-:S07]  /*7ae0*/  VIMNMX R12, R12, R22, !PT ;  /* 0x000000160c0c7248 */ /* 0x000fce0007fe0100 */
.L_x_945:
[C---:B------:R-:W-:Y:S02]  /*7af0*/  ISETP.GE.AND P2, PT, R21.reuse, 0x2, PT ;  /* 0x000000021500780c */ /* 0x040fe40003f46270 */
[C---:B------:R-:W-:Y:S02]  /*7b00*/  ISETP.GE.AND P3, PT, R21.reuse, 0x9, PT ;  /* 0x000000091500780c */ /* 0x040fe40003f66270 */
[----:B------:R-:W-:Y:S02]  /*7b10*/  LOP3.LUT R16, R16, 0xdfffffff, RZ, 0xc0, !PT ;  /* 0xdfffffff10107812 */ /* 0x000fe400078ec0ff */
[----:B------:R-:W-:Y:S02]  /*7b20*/  ISETP.GE.AND P4, PT, R21, 0xa, PT ;  /* 0x0000000a1500780c */ /* 0x000fe40003f86270 */
[----:B------:R-:W-:-:S05]  /*7b30*/  LOP3.LUT R0, R0, 0xfffffffe, RZ, 0xc0, !PT ;  /* 0xfffffffe00007812 */ /* 0x000fca00078ec0ff */
[----:B------:R-:W-:Y:S02]  /*7b40*/  @P2 LOP3.LUT R16, R16, 0x20000000, RZ, 0xfc, !PT ;  /* 0x2000000010102812 */ /* 0x000fe400078efcff */
[----:B------:R-:W-:Y:S02]  /*7b50*/  ISETP.GT.AND P2, PT, R12, 0x1, !P2 ;  /* 0x000000010c00780c */ /* 0x000fe40005744270 */
[----:B------:R-:W-:Y:S02]  /*7b60*/  LOP3.LUT R16, R16, 0xbfffffff, RZ, 0xc0, !PT ;  /* 0xbfffffff10107812 */ /* 0x000fe400078ec0ff */
[----:B------:R-:W-:Y:S02]  /*7b70*/  ISETP.LT.OR P2, PT, R13, 0x2, P2 ;  /* 0x000000020d00780c */ /* 0x000fe40001741670 */
[----:B------:R-:W-:Y:S02]  /*7b80*/  @P3 LOP3.LUT R16, R16, 0x40000000, RZ, 0xfc, !PT ;  /* 0x4000000010103812 */ /* 0x000fe400078efcff */
[----:B------:R-:W-:-:S02]  /*7b90*/  FSEL R185, R185, -INF , !P2 ;  /* 0xff800000b9b97808 */ /* 0x000fc40005000000 */
[----:B------:R-:W-:Y:S02]  /*7ba0*/  LOP3.LUT R16, R16, 0x7fffffff, RZ, 0xc0, !PT ;  /* 0x7fffffff10107812 */ /* 0x000fe400078ec0ff */
[----:B------:R-:W-:Y:S02]  /*7bb0*/  ISETP.GT.AND P3, PT, R12, 0x8, !P3 ;  /* 0x000000080c00780c */ /* 0x000fe40005f64270 */
[----:B------:R-:W-:Y:S02]  /*7bc0*/  @P4 LOP3.LUT R16, R16, 0x80000000, RZ, 0xfc, !PT ;  /* 0x8000000010104812 */ /* 0x000fe400078efcff */
[----:B------:R-:W-:Y:S02]  /*7bd0*/  ISETP.GT.AND P2, PT, R12, 0x9, !P4 ;  /* 0x000000090c00780c */ /* 0x000fe40006744270 */
[----:B------:R-:W-:Y:S02]  /*7be0*/  ISETP.GE.AND P4, PT, R21, 0x11, PT ;  /* 0x000000111500780c */ /* 0x000fe40003f86270 */
[----:B------:R-:W-:-:S02]  /*7bf0*/  ISETP.LT.OR P3, PT, R13, 0x9, P3 ;  /* 0x000000090d00780c */ /* 0x000fc40001f61670 */
[----:B------:R-:W-:Y:S02]  /*7c00*/  ISETP.LT.OR P2, PT, R13, 0xa, P2 ;  /* 0x0000000a0d00780c */ /* 0x000fe40001741670 */
[----:B------:R-:W-:Y:S02]  /*7c10*/  FSEL R188, R188, -INF , !P3 ;  /* 0xff800000bcbc7808 */ /* 0x000fe40005800000 */
[----:B------:R-:W-:Y:S02]  /*7c20*/  ISETP.GE.AND P3, PT, R21, 0x12, PT ;  /* 0x000000121500780c */ /* 0x000fe40003f66270 */
[----:B------:R-:W-:Y:S02]  /*7c30*/  FSEL R189, R189, -INF , !P2 ;  /* 0xff800000bdbd7808 */ /* 0x000fe40005000000 */
[----:B------:R-:W-:Y:S02]  /*7c40*/  ISETP.GT.AND P2, PT, R12, 0x10, !P4 ;  /* 0x000000100c00780c */ /* 0x000fe40006744270 */
[----:B------:R-:W-:-:S02]  /*7c50*/  @P4 LOP3.LUT R0, R0, 0x1, RZ, 0xfc, !PT ;  /* 0x0000000100004812 */ /* 0x000fc400078efcff */
[----:B------:R-:W-:Y:S02]  /*7c60*/  ISETP.LT.OR P2, PT, R13, 0x11, P2 ;  /* 0x000000110d00780c */ /* 0x000fe40001741670 */
[----:B------:R-:W-:Y:S02]  /*7c70*/  LOP3.LUT R0, R0, 0xfffffff7, RZ, 0xc0, !PT ;  /* 0xfffffff700007812 */ /* 0x000fe400078ec0ff */
[----:B------:R-:W-:Y:S02]  /*7c80*/  FSEL R192, R192, -INF , !P2 ;  /* 0xff800000c0c07808 */ /* 0x000fe40005000000 */
[----:B------:R-:W-:Y:S02]  /*7c90*/  @P3 LOP3.LUT R0, R0, 0x8, RZ, 0xfc, !PT ;  /* 0x0000000800003812 */ /* 0x000fe400078efcff */
[----:B------:R-:W-:Y:S02]  /*7ca0*/  ISETP.GT.AND P2, PT, R12, 0x11, !P3 ;  /* 0x000000110c00780c */ /* 0x000fe40005f44270 */
[----:B------:R-:W-:-:S02]  /*7cb0*/  ISETP.GE.AND P3, PT, R21, 0x19, PT ;  /* 0x000000191500780c */ /* 0x000fc40003f66270 */
[----:B------:R-:W-:Y:S02]  /*7cc0*/  ISETP.LT.OR P2, PT, R13, 0x12, P2 ;  /* 0x000000120d00780c */ /* 0x000fe40001741670 */
[----:B------:R-:W-:Y:S02]  /*7cd0*/  LOP3.LUT R0, R0, 0xfffffffb, RZ, 0xc0, !PT ;  /* 0xfffffffb00007812 */ /* 0x000fe400078ec0ff */
[----:B------:R-:W-:Y:S02]  /*7ce0*/  FSEL R193, R193, -INF , !P2 ;  /* 0xff800000c1c17808 */ /* 0x000fe40005000000 */
[----:B------:R-:W-:Y:S02]  /*7cf0*/  ISETP.GT.AND P2, PT, R12, 0x18, !P3 ;  /* 0x000000180c00780c */ /* 0x000fe40005f44270 */
[----:B------:R-:W-:Y:S02]  /*7d00*/  ISETP.GE.AND P4, PT, R21, 0x22, PT ;  /* 0x000000221500780c */ /* 0x000fe40003f86270 */
[----:B------:R-:W-:-:S02]  /*7d10*/  ISETP.LT.OR P2, PT, R13, 0x19, P2 ;  /* 0x000000190d00780c */ /* 0x000fc40001741670 */
[----:B------:R-:W-:Y:S02]  /*7d20*/  @P3 LOP3.LUT R0, R0, 0x4, RZ, 0xfc, !PT ;  /* 0x0000000400003812 */ /* 0x000fe400078efcff */
[----:B------:R-:W-:Y:S02]  /*7d30*/  ISETP.GE.AND P3, PT, R21, 0x1a, PT ;  /* 0x0000001a1500780c */ /* 0x000fe40003f66270 */
[----:B------:R-:W-:Y:S02]  /*7d40*/  FSEL R196, R196, -INF , !P2 ;  /* 0xff800000c4c47808 */ /* 0x000fe40005000000 */
[----:B------:R-:W-:Y:S02]  /*7d50*/  ISETP.GT.AND P2, PT, R12, 0x19, !P3 ;  /* 0x000000190c00780c */ /* 0x000fe40005f44270 */
[----:B------:R-:W-:Y:S02]  /*7d60*/  LOP3.LUT R0, R0, 0xfffffffd, RZ, 0xc0, !PT ;  /* 0xfffffffd00007812 */ /* 0x000fe400078ec0ff */
[----:B------:R-:W-:-:S02]  /*7d70*/  ISETP.LT.OR P2, PT, R13, 0x1a, P2 ;  /* 0x0000001a0d00780c */ /* 0x000fc40001741670 */
[----:B------:R-:W-:Y:S02]  /*7d80*/  LOP3.LUT R16, R16, 0xfffffffd, RZ, 0xc0, !PT ;  /* 0xfffffffd10107812 */ /* 0x000fe400078ec0ff */
[----:B------:R-:W-:Y:S02]  /*7d90*/  FSEL R197, R197, -INF , !P2 ;  /* 0xff800000c5c57808 */ /* 0x000fe40005000000 */
[----:B------:R-:W-:Y:S02]  /*7da0*/  ISETP.GE.AND P2, PT, R21, 0x21, PT ;  /* 0x000000211500780c */ /* 0x000fe40003f46270 */
[----:B------:R-:W-:Y:S02]  /*7db0*/  @P3 LOP3.LUT R0, R0, 0x2, RZ, 0xfc, !PT ;  /* 0x0000000200003812 */ /* 0x000fe400078efcff */
[----:B------:R-:W-:Y:S02]  /*7dc0*/  ISETP.GT.AND P3, PT, R12, 0x20, !P2 ;  /* 0x000000200c00780c */ /* 0x000fe40005764270 */
[----:B------:R-:W-:-:S02]  /*7dd0*/  @P4 LOP3.LUT R16, R16, 0x2, RZ, 0xfc, !PT ;  /* 0x0000000210104812 */ /* 0x000fc400078efcff */
[----:B------:R-:W-:Y:S02]  /*7de0*/  ISETP.LT.OR P3, PT, R13, 0x21, P3 ;  /* 0x000000210d00780c */ /* 0x000fe40001f61670 */
[----:B------:R-:W-:Y:S02]  /*7df0*/  LOP3.LUT R16, R16, 0xfffffffb, RZ, 0xc0, !PT ;  /* 0xfffffffb10107812 */ /* 0x000fe400078ec0ff */
[----:B------:R-:W-:Y:S02]  /*7e00*/  FSEL R168, R168, -INF , !P3 ;  /* 0xff800000a8a87808 */ /* 0x000fe40005800000 */
[----:B------:R-:W-:Y:S02]  /*7e10*/  ISETP.GT.AND P3, PT, R12, 0x21, !P4 ;  /* 0x000000210c00780c */ /* 0x000fe40006764270 */
[----:B------:R-:W-:Y:S02]  /*7e20*/  ISETP.GE.AND P4, PT, R21, 0x29, PT ;  /* 0x000000291500780c */ /* 0x000fe40003f86270 */
[----:B------:R-:W-:-:S04]  /*7e30*/  ISETP.LT.OR P3, PT, R13, 0x22, P3 ;  /* 0x000000220d00780c */ /* 0x000fc80001f61670 */
[----:B------:R-:W-:Y:S02]  /*7e40*/  FSEL R169, R169, -INF , !P3 ;  /* 0xff800000a9a97808 */ /* 0x000fe40005800000 */
[----:B------:R-:W-:-:S04]  /*7e50*/  ISETP.GT.AND P3, PT, R12, 0x28, !P4 ;  /* 0x000000280c00780c */ /* 0x000fc80006764270 */
[----:B------:R-:W-:Y:S02]  /*7e60*/  ISETP.LT.OR P3, PT, R13, 0x29, P3 ;  /* 0x000000290d00780c */ /* 0x000fe40001f61670 */
[----:B------:R-:W-:Y:S02]  /*7e70*/  @P4 LOP3.LUT R16, R16, 0x4, RZ, 0xfc, !PT ;  /* 0x0000000410104812 */ /* 0x000fe400078efcff */
[----:B------:R-:W-:Y:S02]  /*7e80*/  ISETP.GE.AND P4, PT, R21, 0x2a, PT ;  /* 0x0000002a1500780c */ /* 0x000fe40003f86270 */
[----:B------:R-:W-:Y:S02]  /*7e90*/  LOP3.LUT R16, R16, 0xfffffff7, RZ, 0xc0, !PT ;  /* 0xfffffff710107812 */ /* 0x000fe400078ec0ff */
[----:B------:R-:W-:Y:S02]  /*7ea0*/  FSEL R172, R172, -INF , !P3 ;  /* 0xff800000acac7808 */ /* 0x000fe40005800000 */
[----:B------:R-:W-:-:S04]  /*7eb0*/  ISETP.GT.AND P3, PT, R12, 0x29, !P4 ;  /* 0x000000290c00780c */ /* 0x000fc80006764270 */
[----:B------:R-:W-:-:S03]  /*7ec0*/  ISETP.LT.OR P3, PT, R13, 0x2a, P3 ;  /* 0x0000002a0d00780c */ /* 0x000fc60001f61670 */
        /* <DEDUP_REMOVED lines=134> */
[----:B------:R-:W-:Y:S02]  /*8730*/  FSEL R121, R121, -INF , !P3 ;  /* 0xff80000079797808 */ /* 0x000fe40005800000 */
[----:B------:R-:W-:Y:S02]  /*8740*/  LOP3.LUT R16, R16, 0xfdffffff, RZ, 0xc0, !PT ;  /* 0xfdffffff10107812 */ /* 0x000fe400078ec0ff */
[----:B------:R-:W-:-:S04]  /*8750*/  ISETP.GT.AND P3, PT, R12, 0x88, !P4 ;  /* 0x000000880c00780c */ /* 0x000fc80006764270 */
[----:B------:R-:W-:-:S03]  /*8760*/  ISETP.LT.OR P3, PT, R13, 0x89, P3 ;  /* 0x000000890d00780c */ /* 0x000fc60001f61670 */
[----:B------:R-:W-:Y:S02]  /*8770*/  @P4 LOP3.LUT R16, R16, 0x2000000, RZ, 0xfc, !PT ;  /* 0x0200000010104812 */ /* 0x000fe400078efcff */
[----:B------:R-:W-:Y:S02]  /*8780*/  ISETP.GE.AND P4, PT, R21, 0x8a, PT ;  /* 0x0000008a1500780c */ /* 0x000fe40003f86270 */
[----:B------:R-:W-:Y:S02]  /*8790*/  FSEL R124, R124, -INF , !P3 ;  /* 0xff8000007c7c7808 */ /* 0x000fe40005800000 */
[----:B------:R-:W-:Y:S02]  /*87a0*/  ISETP.GT.AND P3, PT, R12, 0x89, !P4 ;  /* 0x000000890c00780c */ /* 0x000fe40006764270 */
[----:B------:R-:W-:Y:S02]  /*87b0*/  LOP3.LUT R16, R16, 0xfeffffff, RZ, 0xc0, !PT ;  /* 0xfeffffff10107812 */ /* 0x000fe400078ec0ff */
[----:B------:R-:W-:-:S04]  /*87c0*/  ISETP.LT.OR P3, PT, R13, 0x8a, P3 ;  /* 0x0000008a0d00780c */ /* 0x000fc80001f61670 */
[----:B------:R-:W-:Y:S02]  /*87d0*/  FSEL R125, R125, -INF , !P3 ;  /* 0xff8000007d7d7808 */ /* 0x000fe40005800000 */
[----:B------:R-:W-:Y:S02]  /*87e0*/  ISETP.GE.AND P3, PT, R21, 0x91, PT ;  /* 0x000000911500780c */ /* 0x000fe40003f66270 */
[----:B------:R-:W-:Y:S02]  /*87f0*/  @P4 LOP3.LUT R16, R16, 0x1000000, RZ, 0xfc, !PT ;  /* 0x0100000010104812 */ /* 0x000fe400078efcff */
[----:B------:R-:W-:Y:S02]  /*8800*/  ISETP.GT.AND P4, PT, R12, 0x90, !P3 ;  /* 0x000000900c00780c */ /* 0x000fe40005f84270 */
[----:B------:R-:W-:Y:S02]  /*8810*/  LOP3.LUT R16, R16, 0xfffffffe, RZ, 0xc0, !PT ;  /* 0xfffffffe10107812 */ /* 0x000fe400078ec0ff */
        /* <DEDUP_REMOVED lines=10> */
[----:B------:R-:W-:-:S13]  /*88c0*/  ISETP.GE.AND P6, PT, R21, 0x1, PT ;  /* 0x000000011500780c */ /* 0x000fda0003fc6270 */
[----:B------:R-:W-:Y:S02]  /*88d0*/  @P6 LOP3.LUT R16, R16, 0x1, RZ, 0xfc, !PT ;  /* 0x0000000110106812 */ /* 0x000fe400078efcff */
[----:B------:R-:W-:Y:S02]  /*88e0*/  ISETP.GT.AND P6, PT, R12, RZ, !P6 ;  /* 0x000000ff0c00720c */ /* 0x000fe400077c4270 */
[----:B------:R-:W-:Y:S02]  /*88f0*/  LOP3.LUT R16, R16, 0xefffffff, RZ, 0xc0, !PT ;  /* 0xefffffff10107812 */ /* 0x000fe400078ec0ff */
[----:B------:R-:W-:-:S04]  /*8900*/  ISETP.LT.OR P6, PT, R13, 0x1, P6 ;  /* 0x000000010d00780c */ /* 0x000fc800037c1670 */
[----:B------:R-:W-:Y:S02]  /*8910*/  FSEL R184, R184, -INF , !P6 ;  /* 0xff800000b8b87808 */ /* 0x000fe40007000000 */
[----:B------:R-:W-:-:S13]  /*8920*/  ISETP.GE.AND P6, PT, R21, 0x9a, PT ;  /* 0x0000009a1500780c */ /* 0x000fda0003fc6270 */
[----:B------:R-:W-:Y:S02]  /*8930*/  @P6 LOP3.LUT R16, R16, 0x10000000, RZ, 0xfc, !PT ;  /* 0x1000000010106812 */ /* 0x000fe400078efcff */
[----:B------:R-:W-:Y:S02]  /*8940*/  ISETP.GT.AND P6, PT, R12, 0x99, !P6 ;  /* 0x000000990c00780c */ /* 0x000fe400077c4270 */
[----:B------:R-:W0:Y:S02]  /*8950*/  SHFL.IDX PT, R12, R20, 0x1, 0x1c1f ;  /* 0x003c1f00140c7f89 */ /* 0x000e2400000e0000 */
[----:B------:R-:W-:-:S04]  /*8960*/  ISETP.LT.OR P6, PT, R13, 0x9a, P6 ;  /* 0x0000009a0d00780c */ /* 0x000fc800037c1670 */
[----:B------:R-:W-:Y:S02]  /*8970*/  FSEL R133, R133, -INF , !P6 ;  /* 0xff80000085857808 */ /* 0x000fe40007000000 */
[----:B------:R-:W-:Y:S01]  /*8980*/  PLOP3.LUT P6, PT, PT, PT, UP1, 0x40, 0x0 ;  /* 0x000000000000781c */ /* 0x000fe20003fce818 */
[--C-:B0-----:R-:W-:Y:S02]  /*8990*/  IMAD.IADD R15, R15, 0x1, R12.reuse ;  /* 0x000000010f0f7824 */ /* 0x101fe400078e020c */
[----:B------:R-:W-:-:S10]  /*89a0*/  IMAD.IADD R14, R14, 0x1, R12 ;  /* 0x000000010e0e7824 */ /* 0x000fd400078e020c */
[----:B------:R-:W-:Y:S05]  /*89b0*/  @P6 BRA `(.L_x_949) ;  /* 0x0000000000586947 */ /* 0x000fea0003800000 */
        /* <DEDUP_REMOVED lines=13> */
.L_x_951:
[----:B------:R-:W-:-:S05]  /*8a90*/  IMAD.U32 R22, RZ, RZ, UR53 ;  /* 0x00000035ff167e24 */ /* 0x000fca000f8e00ff */
[----:B------:R-:W-:-:S13]  /*8aa0*/  ISETP.NE.AND P6, PT, R22, 0x1, PT ;  /* 0x000000011600780c */ /* 0x000fda0003fc5270 */
[----:B------:R-:W0:Y:S02]  /*8ab0*/  @P6 LDC.64 R12, c[0x0][0x9e8] ;  /* 0x00027a00ff0c6b82 */ /* 0x000e240000000a00 */
[----:B0-----:R-:W-:-:S05]  /*8ac0*/  @P6 IMAD.HI.U32 R12, R20, R12, RZ ;  /* 0x0000000c140c6227 */ /* 0x001fca00078e00ff */
[----:B------:R-:W-:-:S07]  /*8ad0*/  @P6 SHF.R.U32.HI R20, RZ, R13, R12 ;  /* 0x0000000dff146219 */ /* 0x000fce000001160c */
.L_x_952:
[----:B------:R-:W-:Y:S05]  /*8ae0*/  BSYNC B0 ;  /* 0x0000000000007941 */ /* 0x000fea0003800000 */
.L_x_950:
[----:B------:R-:W-:-:S05]  /*8af0*/  IMAD R11, R20, R22, R11 ;  /* 0x00000016140b7224 */ /* 0x000fca00078e020b */
[----:B------:R-:W-:Y:S02]  /*8b00*/  VIADDMNMX R15, R11, R22, R15, PT ;  /* 0x000000160b0f7246 */ /* 0x000fe4000380010f */
[----:B------:R-:W-:-:S07]  /*8b10*/  VIMNMX R14, R14, R11, !PT ;  /* 0x0000000b0e0e7248 */ /* 0x000fce0007fe0100 */
.L_x_949:
[----:B------:R-:W-:Y:S02]  /*8b20*/  ISETP.GT.AND P2, PT, R14, 0x20, !P2 ;  /* 0x000000200e00780c */ /* 0x000fe40005744270 */
[----:B------:R-:W-:Y:S02]  /*8b30*/  LOP3.LUT P6, RZ, R16, 0x2, RZ, 0xc0, !PT ;  /* 0x0000000210ff7812 */ /* 0x000fe400078cc0ff */
[----:B------:R-:W-:Y:S02]  /*8b40*/  ISETP.LT.OR P2, PT, R15, 0x21, P2 ;  /* 0x000000210f00780c */ /* 0x000fe40001741670 */
[----:B------:R-:W-:Y:S02]  /*8b50*/  FMNMX.FTZ R12, R184, R5, !PT ;  /* 0x00000005b80c7209 */ /* 0x000fe40007810000 */
[----:B------:R-:W-:Y:S02]  /*8b60*/  FSEL R170, R170, -INF , !P2 ;  /* 0xff800000aaaa7808 */ /* 0x000fe40005000000 */
[----:B------:R-:W-:-:S02]  /*8b70*/  ISETP.GT.AND P2, PT, R14, 0x21, !P6 ;  /* 0x000000210e00780c */ /* 0x000fc40007744270 */
[C---:B------:R-:W-:Y:S02]  /*8b80*/  LOP3.LUT P6, RZ, R16.reuse, 0x8000, RZ, 0xc0, !PT ;  /* 0x0000800010ff7812 */ /* 0x040fe400078cc0ff */
[----:B------:R-:W-:Y:S02]  /*8b90*/  ISETP.LT.OR P2, PT, R15, 0x22, P2 ;  /* 0x000000220f00780c */ /* 0x000fe40001741670 */
[----:B------:R-:W-:Y:S02]  /*8ba0*/  FMNMX.FTZ R11, R185, R12, !PT ;  /* 0x0000000cb90b7209 */ /* 0x000fe40007810000 */
[----:B------:R-:W-:Y:S02]  /*8bb0*/  FSEL R171, R171, -INF , !P2 ;  /* 0xff800000abab7808 */ /* 0x000fe40005000000 */
[----:B------:R-:W-:Y:S02]  /*8bc0*/  LOP3.LUT P2, RZ, R16, 0x4, RZ, 0xc0, !PT ;  /* 0x0000000410ff7812 */ /* 0x000fe4000784c0ff */
[----:B------:R-:W-:-:S02]  /*8bd0*/  FMNMX.FTZ R12, R188, R11, !PT ;  /* 0x0000000bbc0c7209 */ /* 0x000fc40007810000 */
[----:B------:R-:W-:Y:S02]  /*8be0*/  ISETP.GT.AND P2, PT, R14, 0x28, !P2 ;  /* 0x000000280e00780c */ /* 0x000fe40005744270 */
[----:B------:R-:W-:Y:S02]  /*8bf0*/  FMNMX.FTZ R11, R189, R12, !PT ;  /* 0x0000000cbd0b7209 */ /* 0x000fe40007810000 */
[----:B------:R-:W-:Y:S02]  /*8c00*/  ISETP.LT.OR P2, PT, R15, 0x29, P2 ;  /* 0x000000290f00780c */ /* 0x000fe40001741670 */
[----:B------:R-:W-:Y:S02]  /*8c10*/  FMNMX.FTZ R12, R192, R11, !PT ;  /* 0x0000000bc00c7209 */ /* 0x000fe40007810000 */
[----:B------:R-:W-:Y:S02]  /*8c20*/  FSEL R174, R174, -INF , !P2 ;  /* 0xff800000aeae7808 */ /* 0x000fe40005000000 */
[----:B------:R-:W-:-:S02]  /*8c30*/  LOP3.LUT P2, RZ, R16, 0x8, RZ, 0xc0, !PT ;  /* 0x0000000810ff7812 */ /* 0x000fc4000784c0ff */
[----:B------:R-:W-:Y:S02]  /*8c40*/  FMNMX.FTZ R11, R193, R12, !PT ;  /* 0x0000000cc10b7209 */ /* 0x000fe40007810000 */
[----:B------:R-:W-:Y:S02]  /*8c50*/  ISETP.GT.AND P2, PT, R14, 0x29, !P2 ;  /* 0x000000290e00780c */ /* 0x000fe40005744270 */
[----:B------:R-:W-:Y:S02]  /*8c60*/  FMNMX.FTZ R12, R196, R11, !PT ;  /* 0x0000000bc40c7209 */ /* 0x000fe40007810000 */
[----:B------:R-:W-:Y:S02]  /*8c70*/  ISETP.LT.OR P2, PT, R15, 0x2a, P2 ;  /* 0x0000002a0f00780c */ /* 0x000fe40001741670 */
[----:B------:R-:W-:Y:S02]  /*8c80*/  FMNMX.FTZ R11, R197, R12, !PT ;  /* 0x0000000cc50b7209 */ /* 0x000fe40007810000 */
[----:B------:R-:W-:-:S02]  /*8c90*/  FSEL R175, R175, -INF , !P2 ;  /* 0xff800000afaf7808 */ /* 0x000fc40005000000 */
[----:B------:R-:W-:Y:S02]  /*8ca0*/  LOP3.LUT P2, RZ, R16, 0x800000, RZ, 0xc0, !PT ;  /* 0x0080000010ff7812 */ /* 0x000fe4000784c0ff */
[----:B------:R-:W-:Y:S02]  /*8cb0*/  FMNMX.FTZ R12, R168, R11, !PT ;  /* 0x0000000ba80c7209 */ /* 0x000fe40007810000 */
[----:B------:R-:W-:Y:S02]  /*8cc0*/  ISETP.GT.AND P2, PT, R14, 0x30, !P2 ;  /* 0x000000300e00780c */ /* 0x000fe40005744270 */
[----:B------:R-:W-:Y:S02]  /*8cd0*/  FMNMX.FTZ R11, R169, R12, !PT ;  /* 0x0000000ca90b7209 */ /* 0x000fe40007810000 */
[----:B------:R-:W-:Y:S02]  /*8ce0*/  ISETP.LT.OR P2, PT, R15, 0x31, P2 ;  /* 0x000000310f00780c */ /* 0x000fe40001741670 */
[----:B------:R-:W-:-:S02]  /*8cf0*/  FMNMX.FTZ R12, R172, R11, !PT ;  /* 0x0000000bac0c7209 */ /* 0x000fc40007810000 */
[----:B------:R-:W-:Y:S02]  /*8d00*/  FSEL R178, R178, -INF , !P2 ;  /* 0xff800000b2b27808 */ /* 0x000fe40005000000 */
[----:B------:R-:W-:Y:S02]  /*8d10*/  LOP3.LUT P2, RZ, R16, 0x400000, RZ, 0xc0, !PT ;  /* 0x0040000010ff7812 */ /* 0x000fe4000784c0ff */
[----:B------:R-:W-:Y:S02]  /*8d20*/  FMNMX.FTZ R11, R173, R12, !PT ;  /* 0x0000000cad0b7209 */ /* 0x000fe40007810000 */
[----:B------:R-:W-:Y:S02]  /*8d30*/  ISETP.GT.AND P2, PT, R14, 0x31, !P2 ;  /* 0x000000310e00780c */ /* 0x000fe40005744270 */
[----:B------:R-:W-:Y:S02]  /*8d40*/  FMNMX.FTZ R12, R176, R11, !PT ;  /* 0x0000000bb00c7209 */ /* 0x000fe40007810000 */
[----:B------:R-:W-:-:S02]  /*8d50*/  ISETP.LT.OR P2, PT, R15, 0x32, P2 ;  /* 0x000000320f00780c */ /* 0x000fc40001741670 */
[----:B------:R-:W-:Y:S02]  /*8d60*/  FMNMX.FTZ R11, R177, R12, !PT ;  /* 0x0000000cb10b7209 */ /* 0x000fe40007810000 */
[----:B------:R-:W-:Y:S02]  /*8d70*/  FSEL R179, R179, -INF , !P2 ;  /* 0xff800000b3b37808 */ /* 0x000fe40005000000 */
[----:B------:R-:W-:Y:S02]  /*8d80*/  LOP3.LUT P2, RZ, R16, 0x200000, RZ, 0xc0, !PT ;  /* 0x0020000010ff7812 */ /* 0x000fe4000784c0ff */
[----:B------:R-:W-:Y:S02]  /*8d90*/  FMNMX.FTZ R12, R180, R11, !PT ;  /* 0x0000000bb40c7209 */ /* 0x000fe40007810000 */
[----:B------:R-:W-:Y:S02]  /*8da0*/  ISETP.GT.AND P2, PT, R14, 0x38, !P2 ;  /* 0x000000380e00780c */ /* 0x000fe40005744270 */
[----:B------:R-:W-:-:S02]  /*8db0*/  FMNMX.FTZ R11, R181, R12, !PT ;  /* 0x0000000cb50b7209 */ /* 0x000fc40007810000 */
[----:B------:R-:W-:Y:S02]  /*8dc0*/  ISETP.LT.OR P2, PT, R15, 0x39, P2 ;  /* 0x000000390f00780c */ /* 0x000fe40001741670 */
[----:B------:R-:W-:Y:S02]  /*8dd0*/  FMNMX.FTZ R12, R152, R11, !PT ;  /* 0x0000000b980c7209 */ /* 0x000fe40007810000 */
[----:B------:R-:W-:Y:S02]  /*8de0*/  FSEL R182, R182, -INF , !P2 ;  /* 0xff800000b6b67808 */ /* 0x000fe40005000000 */
[----:B------:R-:W-:Y:S02]  /*8df0*/  LOP3.LUT P2, RZ, R16, 0x100000, RZ, 0xc0, !PT ;  /* 0x0010000010ff7812 */ /* 0x000fe4000784c0ff */
[----:B------:R-:W-:Y:S02]  /*8e00*/  FMNMX.FTZ R11, R153, R12, !PT ;  /* 0x0000000c990b7209 */ /* 0x000fe40007810000 */
[----:B------:R-:W-:-:S02]  /*8e10*/  ISETP.GT.AND P2, PT, R14, 0x39, !P2 ;  /* 0x000000390e00780c */ /* 0x000fc40005744270 */
[----:B------:R-:W-:Y:S02]  /*8e20*/  FMNMX.FTZ R12, R156, R11, !PT ;  /* 0x0000000b9c0c7209 */ /* 0x000fe40007810000 */
        /* <DEDUP_REMOVED lines=31> */
[----:B------:R-:W-:Y:S02]  /*9020*/  ISETP.GT.AND P2, PT, R14, 0x50, !P6 ;  /* 0x000000500e00780c */ /* 0x000fe40007744270 */
[----:B------:R-:W-:Y:S02]  /*9030*/  LOP3.LUT P6, RZ, R16, 0x10, RZ, 0xc0, !PT ;  /* 0x0000001010ff7812 */ /* 0x000fe400078cc0ff */
        /* <DEDUP_REMOVED lines=18> */
[----:B------:R-:W-:Y:S01]  /*9160*/  FMNMX.FTZ R20, R133, R12, !PT ;  /* 0x0000000c85147209 */ /* 0x000fe20007810000 */
[----:B------:R-:W-:Y:S01]  /*9170*/  IMAD.U32 R12, RZ, RZ, UR36 ;  /* 0x00000024ff0c7e24 */ /* 0x000fe2000f8e00ff */
[----:B------:R-:W-:-:S02]  /*9180*/  ISETP.GT.AND P2, PT, R14, 0x59, !P2 ;  /* 0x000000590e00780c */ /* 0x000fc40005744270 */
[C---:B------:R-:W-:Y:S01]  /*9190*/  ISETP.GT.AND P3, PT, R14.reuse, 0x90, !P3 ;  /* 0x000000900e00780c */ /* 0x040fe20005f64270 */
[----:B------:R-:W0:Y:S01]  /*91a0*/  SHFL.BFLY PT, R11, R20, 0x2, 0x1f ;  /* 0x0c401f00140b7f89 */ /* 0x000e2200000e0000 */
[----:B------:R-:W-:Y:S02]  /*91b0*/  ISETP.LT.OR P2, PT, R15, 0x5a, P2 ;  /* 0x0000005a0f00780c */ /* 0x000fe40001741670 */
[----:B------:R-:W-:Y:S02]  /*91c0*/  ISETP.GT.AND P4, PT, R14, 0x91, !P4 ;  /* 0x000000910e00780c */ /* 0x000fe40006784270 */
[----:B------:R-:W-:Y:S02]  /*91d0*/  FSEL R167, R167, -INF , !P2 ;  /* 0xff800000a7a77808 */ /* 0x000fe40005000000 */
[----:B------:R-:W-:Y:S02]  /*91e0*/  LOP3.LUT P2, RZ, R16, 0x800, RZ, 0xc0, !PT ;  /* 0x0000080010ff7812 */ /* 0x000fe4000784c0ff */
[----:B------:R-:W-:-:S02]  /*91f0*/  ISETP.GT.AND P5, PT, R14, 0x98, !P5 ;  /* 0x000000980e00780c */ /* 0x000fc40006fa4270 */
[----:B------:R-:W-:Y:S02]  /*9200*/  ISETP.GT.AND P2, PT, R14, 0x60, !P2 ;  /* 0x000000600e00780c */ /* 0x000fe40005744270 */
[C---:B------:R-:W-:Y:S02]  /*9210*/  ISETP.LT.OR P3, PT, R15.reuse, 0x91, P3 ;  /* 0x000000910f00780c */ /* 0x040fe40001f61670 */
[C---:B------:R-:W-:Y:S02]  /*9220*/  ISETP.LT.OR P2, PT, R15.reuse, 0x61, P2 ;  /* 0x000000610f00780c */ /* 0x040fe40001741670 */
[----:B------:R-:W-:Y:S02]  /*9230*/  ISETP.LT.OR P4, PT, R15, 0x92, P4 ;  /* 0x000000920f00780c */ /* 0x000fe40002781670 */
[----:B------:R-:W-:Y:S02]  /*9240*/  FSEL R138, R138, -INF , !P2 ;  /* 0xff8000008a8a7808 */ /* 0x000fe40005000000 */
[----:B------:R-:W-:-:S02]  /*9250*/  LOP3.LUT P2, RZ, R16, 0x400, RZ, 0xc0, !PT ;  /* 0x0000040010ff7812 */ /* 0x000fc4000784c0ff */
[----:B------:R-:W-:Y:S02]  /*9260*/  FSEL R130, R130, -INF , !P3 ;  /* 0xff80000082827808 */ /* 0x000fe40005800000 */
[----:B------:R-:W-:Y:S02]  /*9270*/  ISETP.GT.AND P2, PT, R14, 0x61, !P2 ;  /* 0x000000610e00780c */ /* 0x000fe40005744270 */
[----:B0-----:R-:W-:Y:S02]  /*9280*/  FMNMX.FTZ R22, R20, R11, !PT ;  /* 0x0000000b14167209 */ /* 0x001fe40007810000 */
[C---:B------:R-:W-:Y:S02]  /*9290*/  ISETP.LT.OR P2, PT, R15.reuse, 0x62, P2 ;  /* 0x000000620f00780c */ /* 0x040fe40001741670 */
[----:B------:R-:W-:Y:S01]  /*92a0*/  ISETP.LT.OR P5, PT, R15, 0x99, P5 ;  /* 0x000000990f00780c */ /* 0x000fe20002fa1670 */
[----:B------:R-:W0:Y:S01]  /*92b0*/  SHFL.BFLY PT, R11, R22, 0x1, 0x1f ;  /* 0x0c201f00160b7f89 */ /* 0x000e2200000e0000 */
[----:B------:R-:W-:-:S02]  /*92c0*/  FSEL R139, R139, -INF , !P2 ;  /* 0xff8000008b8b7808 */ /* 0x000fc40005000000 */
[----:B------:R-:W-:Y:S02]  /*92d0*/  LOP3.LUT P2, RZ, R16, 0x200, RZ, 0xc0, !PT ;  /* 0x0000020010ff7812 */ /* 0x000fe4000784c0ff */
[----:B------:R-:W-:Y:S02]  /*92e0*/  FSEL R131, R131, -INF , !P4 ;  /* 0xff80000083837808 */ /* 0x000fe40006000000 */
[----:B------:R-:W-:Y:S02]  /*92f0*/  ISETP.GT.AND P2, PT, R14, 0x68, !P2 ;  /* 0x000000680e00780c */ /* 0x000fe40005744270 */
[----:B------:R-:W-:Y:S02]  /*9300*/  FSEL R134, R134, -INF , !P5 ;  /* 0xff80000086867808 */ /* 0x000fe40006800000 */
[----:B------:R-:W-:-:S04]  /*9310*/  ISETP.LT.OR P2, PT, R15, 0x69, P2 ;  /* 0x000000690f00780c */ /* 0x000fc80001741670 */
[----:B------:R-:W-:Y:S02]  /*9320*/  FSEL R142, R142, -INF , !P2 ;  /* 0xff8000008e8e7808 */ /* 0x000fe40005000000 */
[----:B------:R-:W-:-:S04]  /*9330*/  LOP3.LUT P2, RZ, R16, 0x100, RZ, 0xc0, !PT ;  /* 0x0000010010ff7812 */ /* 0x000fc8000784c0ff */
[----:B------:R-:W-:Y:S02]  /*9340*/  ISETP.GT.AND P2, PT, R14, 0x69, !P2 ;  /* 0x000000690e00780c */ /* 0x000fe40005744270 */
[----:B0-----:R-:W-:Y:S02]  /*9350*/  FMNMX.FTZ R11, R22, R11, !PT ;  /* 0x0000000b160b7209 */ /* 0x001fe40007810000 */
[----:B------:R-:W-:-:S03]  /*9360*/  ISETP.LT.OR P2, PT, R15, 0x6a, P2 ;  /* 0x0000006a0f00780c */ /* 0x000fc60001741670 */
[----:B------:R-:W-:Y:S01]  /*9370*/  FFMA.FTZ R12, R11, R12, -8 ;  /* 0xc10000000b0c7423 */ /* 0x000fe2000001000c */
[----:B------:R-:W-:Y:S02]  /*9380*/  FSEL R143, R143, -INF , !P2 ;  /* 0xff8000008f8f7808 */ /* 0x000fe40005000000 */
[----:B------:R-:W-:-:S04]  /*9390*/  LOP3.LUT P2, RZ, R16, 0x80, RZ, 0xc0, !PT ;  /* 0x0000008010ff7812 */ /* 0x000fc8000784c0ff */
[----:B------:R-:W-:-:S04]  /*93a0*/  ISETP.GT.AND P2, PT, R14, 0x70, !P2 ;  /* 0x000000700e00780c */ /* 0x000fc80005744270 */
[----:B------:R-:W-:-:S04]  /*93b0*/  ISETP.LT.OR P2, PT, R15, 0x71, P2 ;  /* 0x000000710f00780c */ /* 0x000fc80001741670 */
        /* <DEDUP_REMOVED lines=9> */
[----:B------:R-:W-:Y:S02]  /*9450*/  ISETP.GT.AND P2, PT, R14, 0x79, !P6 ;  /* 0x000000790e00780c */ /* 0x000fe40007744270 */
[----:B------:R-:W-:Y:S02]  /*9460*/  LOP3.LUT P6, RZ, R16, 0x1000000, RZ, 0xc0, !PT ;  /* 0x0100000010ff7812 */ /* 0x000fe400078cc0ff */
        /* <DEDUP_REMOVED lines=46> */
[----:B------:R-:W-:Y:S02]  /*9750*/  ISETP.GT.AND P2, PT, R14, RZ, !P6 ;  /* 0x000000ff0e00720c */ /* 0x000fe40007744270 */
[----:B------:R-:W-:Y:S02]  /*9760*/  LOP3.LUT P6, RZ, R16, 0x10000000, RZ, 0xc0, !PT ;  /* 0x1000000010ff7812 */ /* 0x000fe400078cc0ff */
[----:B------:R-:W-:Y:S02]  /*9770*/  ISETP.LT.OR P2, PT, R15, 0x1, P2 ;  /* 0x000000010f00780c */ /* 0x000fe40001741670 */
[----:B------:R-:W-:Y:S02]  /*9780*/  ISETP.GT.AND P6, PT, R14, 0x99, !P6 ;  /* 0x000000990e00780c */ /* 0x000fe400077c4270 */
[----:B------:R-:W-:-:S02]  /*9790*/  FSEL R13, R186, -INF , !P2 ;  /* 0xff800000ba0d7808 */ /* 0x000fc40005000000 */
[----:B------:R-:W-:Y:S02]  /*97a0*/  FSETP.NEU.FTZ.AND P2, PT, R11, -INF , PT ;  /* 0xff8000000b00780b */ /* 0x000fe40003f5d000 */
[----:B------:R-:W-:Y:S02]  /*97b0*/  ISETP.LT.OR P6, PT, R15, 0x9a, P6 ;  /* 0x0000009a0f00780c */ /* 0x000fe400037c1670 */
[----:B------:R-:W-:Y:S02]  /*97c0*/  FSEL R12, R12, RZ, P2 ;  /* 0x000000ff0c0c7208 */ /* 0x000fe40001000000 */
[----:B------:R-:W-:-:S03]  /*97d0*/  FSEL R135, R135, -INF , !P6 ;  /* 0xff80000087877808 */ /* 0x000fc60007000000 */
        /* <DEDUP_REMOVED lines=50> */
[----:B------:R-:W-:Y:S01]  /*9b00*/  FFMA.FTZ R133, R133, UR36, -R12 ;  /* 0x0000002485857c23 */ /* 0x000fe2000801080c */
[----:B------:R-:W-:Y:S02]  /*9b10*/  MUFU.EX2 R21, R21 ;  /* 0x0000001500157308 */ /* 0x000fe40000000800 */
[----:B------:R-:W-:-:S04]  /*9b20*/  FMNMX.FTZ R193, R179, R188, !PT ;  /* 0x000000bcb3c17209 */ /* 0x000fc80007810000 */
[----:B------:R-:W-:Y:S02]  /*9b30*/  FMNMX.FTZ R188, R182, R193, !PT ;  /* 0x000000c1b6bc7209 */ /* 0x000fe40007810000 */
        /* <DEDUP_REMOVED lines=33> */
[----:B------:R0:W-:Y:S02]  /*9d50*/  MUFU.EX2 R14, R192 ;  /* 0x000000c0000e7308 */ /* 0x0001e40000000800 */
[----:B------:R-:W-:-:S04]  /*9d60*/  FMNMX.FTZ R141, R131, R140, !PT ;  /* 0x0000008c838d7209 */ /* 0x000fc80007810000 */
[----:B------:R-:W-:Y:S01]  /*9d70*/  FMNMX.FTZ R140, R134, R141, !PT ;  /* 0x0000008d868c7209 */ /* 0x000fe20007810000 */
[----:B------:R-:W-:-:S01]  /*9d80*/  FFMA.FTZ R141, R145, UR36, -R12 ;  /* 0x00000024918d7c23 */ /* 0x000fc2000801080c */
[----:B------:R-:W-:Y:S01]  /*9d90*/  FFMA.FTZ R145, R149, UR36, -R12 ;  /* 0x0000002495917c23 */ /* 0x000fe2000801080c */
[----:B------:R-:W-:Y:S01]  /*9da0*/  IMAD.U32 R149, RZ, RZ, UR36 ;  /* 0x00000024ff957e24 */ /* 0x000fe2000f8e00ff */
[----:B------:R-:W-:Y:S01]  /*9db0*/  FMNMX.FTZ R188, R135, R140, !PT ;  /* 0x0000008c87bc7209 */ /* 0x000fe20007810000 */
[----:B------:R-:W-:Y:S04]  /*9dc0*/  MUFU.EX2 R176, R176 ;  /* 0x000000b000b07308 */ /* 0x000fe80000000800 */
[----:B------:R-:W1:Y:S04]  /*9dd0*/  SHFL.BFLY PT, R193, R188, 0x2, 0x1f ;  /* 0x0c401f00bcc17f89 */ /* 0x000e6800000e0000 */
[----:B------:R-:W-:Y:S08]  /*9de0*/  MUFU.EX2 R140, R196 ;  /* 0x000000c4008c7308 */ /* 0x000ff00000000800 */
[----:B------:R-:W-:Y:S08]  /*9df0*/  MUFU.EX2 R177, R177 ;  /* 0x000000b100b17308 */ /* 0x000ff00000000800 */
[----:B------:R-:W-:Y:S01]  /*9e00*/  MUFU.EX2 R180, R180 ;  /* 0x000000b400b47308 */ /* 0x000fe20000000800 */
[----:B-1----:R-:W-:-:S02]  /*9e10*/  FMNMX.FTZ R193, R188, R193, !PT ;  /* 0x000000c1bcc17209 */ /* 0x002fc40007810000 */
[----:B------:R-:W-:-:S05]  /*9e20*/  FSEL R188, R11, RZ, P2 ;  /* 0x000000ff0bbc7208 */ /* 0x000fca0001000000 */
[----:B------:R-:W-:Y:S01]  /*9e30*/  MUFU.EX2 R181, R181 ;  /* 0x000000b500b57308 */ /* 0x000fe20000000800 */
[----:B------:R-:W1:Y:S01]  /*9e40*/  SHFL.BFLY PT, R148, R193, 0x1, 0x1f ;  /* 0x0c201f00c1947f89 */ /* 0x000e6200000e0000 */
[----:B------:R-:W-:-:S04]  /*9e50*/  FADD.FTZ R188, -R188, R5 ;  /* 0x00000005bcbc7221 */ /* 0x000fc80000010100 */
[----:B------:R-:W-:Y:S02]  /*9e60*/  FMUL.FTZ R188, R188, UR36 ;  /* 0x00000024bcbc7c20 */ /* 0x000fe40008410000 */
[----:B------:R-:W-:Y:S08]  /*9e70*/  MUFU.EX2 R5, R133 ;  /* 0x0000008500057308 */ /* 0x000ff00000000800 */
[----:B------:R-:W2:Y:S08]  /*9e80*/  MUFU.EX2 R188, R188 ;  /* 0x000000bc00bc7308 */ /* 0x000eb00000000800 */
[----:B------:R-:W-:Y:S01]  /*9e90*/  MUFU.EX2 R152, R152 ;  /* 0x0000009800987308 */ /* 0x000fe20000000800 */
[----:B-1----:R-:W-:-:S04]  /*9ea0*/  FMNMX.FTZ R12, R193, R148, !PT ;  /* 0x00000094c10c7209 */ /* 0x002fc80007810000 */
[C---:B------:R-:W-:Y:S01]  /*9eb0*/  FSETP.NEU.FTZ.AND P2, PT, R12.reuse, -INF , PT ;  /* 0xff8000000c00780b */ /* 0x040fe20003f5d000 */
[----:B------:R-:W-:-:S02]  /*9ec0*/  FFMA.FTZ R148, R12, R149, -8 ;  /* 0xc10000000c947423 */ /* 0x000fc40000010095 */
[----:B------:R-:W-:Y:S03]  /*9ed0*/  MUFU.EX2 R153, R153 ;  /* 0x0000009900997308 */ /* 0x000fe60000000800 */
[----:B------:R-:W-:-:S05]  /*9ee0*/  FSEL R148, R148, RZ, P2 ;  /* 0x000000ff94947208 */ /* 0x000fca0001000000 */
[--C-:B------:R-:W-:Y:S01]  /*9ef0*/  FFMA.FTZ R193, R190, UR36, -R148.reuse ;  /* 0x00000024bec17c23 */ /* 0x100fe20008010894 */
[----:B------:R-:W-:-:S01]  /*9f00*/  FFMA.FTZ R190, R191, UR36, -R148 ;  /* 0x00000024bfbe7c23 */ /* 0x000fc20008010894 */
[----:B------:R-:W-:Y:S01]  /*9f10*/  FSEL R191, R12, RZ, P2 ;  /* 0x000000ff0cbf7208 */ /* 0x000fe20001000000 */
[----:B0-----:R-:W-:-:S01]  /*9f20*/  FFMA.FTZ R192, R13, UR36, -R148 ;  /* 0x000000240dc07c23 */ /* 0x001fc20008010894 */
[--C-:B------:R-:W-:Y:S01]  /*9f30*/  FFMA.FTZ R13, R187, UR36, -R148.reuse ;  /* 0x00000024bb0d7c23 */ /* 0x100fe20008010894 */
[----:B------:R0:W-:Y:S01]  /*9f40*/  MUFU.EX2 R133, R193 ;  /* 0x000000c100857308 */ /* 0x0001e20000000800 */
[----:B------:R-:W-:-:S01]  /*9f50*/  FFMA.FTZ R149, R194, UR36, -R148 ;  /* 0x00000024c2957c23 */ /* 0x000fc20008010894 */
[----:B------:R-:W-:Y:S01]  /*9f60*/  FADD.FTZ R191, -R191, R4 ;  /* 0x00000004bfbf7221 */ /* 0x000fe20000010100 */
[----:B------:R-:W-:-:S01]  /*9f70*/  FFMA.FTZ R194, R195, UR36, -R148 ;  /* 0x00000024c3c27c23 */ /* 0x000fc20008010894 */
[----:B--2---:R-:W-:Y:S01]  /*9f80*/  FFMA.FTZ R195, R188, R8, R21 ;  /* 0x00000008bcc37223 */ /* 0x004fe20000010015 */
[----:B------:R-:W-:-:S01]  /*9f90*/  FFMA.FTZ R187, R198, UR36, -R148 ;  /* 0x00000024c6bb7c23 */ /* 0x000fc20008010894 */
[----:B------:R-:W-:Y:S01]  /*9fa0*/  FMUL.FTZ R191, R191, UR36 ;  /* 0x00000024bfbf7c20 */ /* 0x000fe20008410000 */
[----:B------:R-:W-:-:S01]  /*9fb0*/  FFMA.FTZ R196, R199, UR36, -R148 ;  /* 0x00000024c7c47c23 */ /* 0x000fc20008010894 */
[----:B------:R-:W-:Y:S01]  /*9fc0*/  MUFU.EX2 R192, R192 ;  /* 0x000000c000c07308 */ /* 0x000fe20000000800 */
[----:B------:R-:W-:-:S01]  /*9fd0*/  FADD.FTZ R195, R20, R195 ;  /* 0x000000c314c37221 */ /* 0x000fc20000010000 */
[--C-:B0-----:R-:W-:Y:S01]  /*9fe0*/  FFMA.FTZ R193, R158, UR36, -R148.reuse ;  /* 0x000000249ec17c23 */ /* 0x101fe20008010894 */
[----:B------:R-:W-:-:S01]  /*9ff0*/  FFMA.FTZ R158, R162, UR36, -R148 ;  /* 0x00000024a29e7c23 */ /* 0x000fc20008010894 */
[----:B------:R-:W-:Y:S01]  /*a000*/  FFMA.FTZ R162, R166, UR36, -R148 ;  /* 0x00000024a6a27c23 */ /* 0x000fe20008010894 */
[----:B------:R-:W-:-:S01]  /*a010*/  FADD.FTZ R166, R22, R195 ;  /* 0x000000c316a67221 */ /* 0x000fc20000010000 */
        /* <DEDUP_REMOVED lines=19> */
[----:B0-----:R-:W-:-:S01]  /*a150*/  FFMA.FTZ R8, R191, R7, R192 ;  /* 0x00000007bf087223 */ /* 0x001fc200000100c0 */
[--C-:B------:R-:W-:Y:S01]  /*a160*/  FFMA.FTZ R143, R143, UR36, -R148.reuse ;  /* 0x000000248f8f7c23 */ /* 0x100fe20008010894 */
[----:B------:R-:W-:-:S01]  /*a170*/  FFMA.FTZ R146, R146, UR36, -R148 ;  /* 0x0000002492927c23 */ /* 0x000fc20008010894 */
[--C-:B------:R-:W-:Y:S01]  /*a180*/  FFMA.FTZ R147, R147, UR36, -R148.reuse ;  /* 0x0000002493937c23 */ /* 0x100fe20008010894 */
[----:B------:R-:W-:-:S01]  /*a190*/  FFMA.FTZ R150, R150, UR36, -R148 ;  /* 0x0000002496967c23 */ /* 0x000fc20008010894 */
[--C-:B------:R-:W-:Y:S01]  /*a1a0*/  FFMA.FTZ R151, R151, UR36, -R148.reuse ;  /* 0x0000002497977c23 */ /* 0x100fe20008010894 */
[----:B------:R-:W-:-:S01]  /*a1b0*/  FFMA.FTZ R122, R122, UR36, -R148 ;  /* 0x000000247a7a7c23 */ /* 0x000fc20008010894 */
[----:B------:R-:W0:Y:S01]  /*a1c0*/  MUFU.EX2 R149, R149 ;  /* 0x0000009500957308 */ /* 0x000e220000000800 */
[----:B-1----:R-:W-:-:S01]  /*a1d0*/  FADD.FTZ R8, R13, R8 ;  /* 0x000000080d087221 */ /* 0x002fc20000010000 */
[--C-:B------:R-:W-:Y:S01]  /*a1e0*/  FFMA.FTZ R123, R123, UR36, -R148.reuse ;  /* 0x000000247b7b7c23 */ /* 0x100fe20008010894 */
[----:B------:R-:W-:-:S01]  /*a1f0*/  FFMA.FTZ R126, R126, UR36, -R148 ;  /* 0x000000247e7e7c23 */ /* 0x000fc20008010894 */
[----:B------:R-:W-:Y:S01]  /*a200*/  FFMA.FTZ R134, R134, UR36, -R148 ;  /* 0x0000002486867c23 */ /* 0x000fe20008010894 */
[----:B------:R-:W-:-:S01]  /*a210*/  FADD.FTZ R7, R133, R8 ;  /* 0x0000000885077221 */ /* 0x000fc20000010000 */
[----:B------:R-:W-:-:S02]  /*a220*/  FFMA.FTZ R135, R135, UR36, -R148 ;  /* 0x0000002487877c23 */ /* 0x000fc40008010894 */
[----:B------:R-:W1:Y:S01]  /*a230*/  MUFU.EX2 R194, R194 ;  /* 0x000000c200c27308 */ /* 0x000e620000000800 */
[----:B--2---:R-:W-:-:S07]  /*a240*/  FADD.FTZ R8, R190, R7 ;  /* 0x00000007be087221 */ /* 0x004fce0000010000 */
[----:B------:R-:W2:Y:S01]  /*a250*/  MUFU.EX2 R187, R187 ;  /* 0x000000bb00bb7308 */ /* 0x000ea20000000800 */
[----:B0-----:R-:W-:-:S07]  /*a260*/  FADD.FTZ R7, R149, R8 ;  /* 0x0000000895077221 */ /* 0x001fce0000010000 */
[----:B------:R0:W-:Y:S01]  /*a270*/  MUFU.EX2 R4, R193 ;  /* 0x000000c100047308 */ /* 0x0001e20000000800 */
[----:B-1----:R-:W-:-:S07]  /*a280*/  FADD.FTZ R8, R194, R7 ;  /* 0x00000007c2087221 */ /* 0x002fce0000010000 */
[----:B------:R-:W1:Y:S01]  /*a290*/  MUFU.EX2 R196, R196 ;  /* 0x000000c400c47308 */ /* 0x000e620000000800 */
[----:B0-----:R-:W-:-:S01]  /*a2a0*/  FADD.FTZ R193, R23, R166 ;  /* 0x000000a617c17221 */ /* 0x001fc20000010000 */
[----:B--2---:R-:W-:-:S03]  /*a2b0*/  FADD.FTZ R7, R187, R8 ;  /* 0x00000008bb077221 */ /* 0x004fc60000010000 */
[----:B------:R-:W-:-:S03]  /*a2c0*/  FADD.FTZ R166, R184, R193 ;  /* 0x000000c1b8a67221 */ /* 0x000fc60000010000 */
[----:B------:R-:W0:Y:S01]  /*a2d0*/  MUFU.EX2 R170, R170 ;  /* 0x000000aa00aa7308 */ /* 0x000e220000000800 */
[----:B------:R-:W-:-:S04]  /*a2e0*/  FADD.FTZ R193, R185, R166 ;  /* 0x000000a6b9c17221 */ /* 0x000fc80000010000 */
[----:B------:R-:W-:-:S03]  /*a2f0*/  FADD.FTZ R166, R186, R193 ;  /* 0x000000c1baa67221 */ /* 0x000fc60000010000 */
[----:B------:R-:W2:Y:S01]  /*a300*/  MUFU.EX2 R171, R171 ;  /* 0x000000ab00ab7308 */ /* 0x000ea20000000800 */
[----:B------:R-:W-:-:S01]  /*a310*/  FADD.FTZ R193, R189, R166 ;  /* 0x000000a6bdc17221 */ /* 0x000fc20000010000 */
[----:B-1----:R-:W-:-:S03]  /*a320*/  FADD.FTZ R7, R196, R7 ;  /* 0x00000007c4077221 */ /* 0x002fc60000010000 */
[----:B------:R-:W-:-:S03]  /*a330*/  FADD.FTZ R8, R168, R193 ;  /* 0x000000c1a8087221 */ /* 0x000fc60000010000 */
[----:B------:R-:W1:Y:S01]  /*a340*/  MUFU.EX2 R174, R174 ;  /* 0x000000ae00ae7308 */ /* 0x000e620000000800 */
[----:B0-----:R-:W-:-:S01]  /*a350*/  FADD.FTZ R166, R170, R7 ;  /* 0x00000007aaa67221 */ /* 0x001fc20000010000 */
[----:B------:R-:W-:-:S04]  /*a360*/  FADD.FTZ R7, R169, R8 ;  /* 0x00000008a9077221 */ /* 0x000fc80000010000 */
[----:B------:R-:W-:Y:S02]  /*a370*/  FADD.FTZ R8, R172, R7 ;  /* 0x00000007ac087221 */ /* 0x000fe40000010000 */
[----:B------:R-:W0:Y:S01]  /*a380*/  MUFU.EX2 R175, R175 ;  /* 0x000000af00af7308 */ /* 0x000e220000000800 */
[----:B--2---:R-:W-:-:S01]  /*a390*/  FADD.FTZ R193, R171, R166 ;  /* 0x000000a6abc17221 */ /* 0x004fc20000010000 */
[----:B------:R-:W-:-:S04]  /*a3a0*/  FADD.FTZ R7, R173, R8 ;  /* 0x00000008ad077221 */ /* 0x000fc80000010000 */
[----:B------:R-:W-:Y:S02]  /*a3b0*/  FADD.FTZ R8, R176, R7 ;  /* 0x00000007b0087221 */ /* 0x000fe40000010000 */
[----:B------:R-:W2:Y:S01]  /*a3c0*/  MUFU.EX2 R178, R178 ;  /* 0x000000b200b27308 */ /* 0x000ea20000000800 */
[----:B-1----:R-:W-:-:S01]  /*a3d0*/  FADD.FTZ R166, R174, R193 ;  /* 0x000000c1aea67221 */ /* 0x002fc20000010000 */
[----:B------:R-:W-:-:S04]  /*a3e0*/  FADD.FTZ R7, R177, R8 ;  /* 0x00000008b1077221 */ /* 0x000fc80000010000 */
[----:B------:R-:W-:Y:S02]  /*a3f0*/  FADD.FTZ R8, R180, R7 ;  /* 0x00000007b4087221 */ /* 0x000fe40000010000 */
[----:B------:R-:W1:Y:S01]  /*a400*/  MUFU.EX2 R179, R179 ;  /* 0x000000b300b37308 */ /* 0x000e620000000800 */
[----:B0-----:R-:W-:-:S01]  /*a410*/  FADD.FTZ R193, R175, R166 ;  /* 0x000000a6afc17221 */ /* 0x001fc20000010000 */
[----:B------:R-:W-:-:S04]  /*a420*/  FADD.FTZ R7, R181, R8 ;  /* 0x00000008b5077221 */ /* 0x000fc80000010000 */
[----:B------:R-:W-:Y:S02]  /*a430*/  FADD.FTZ R8, R152, R7 ;  /* 0x0000000798087221 */ /* 0x000fe40000010000 */
[----:B------:R-:W0:Y:S01]  /*a440*/  MUFU.EX2 R182, R182 ;  /* 0x000000b600b67308 */ /* 0x000e220000000800 */
[----:B--2---:R-:W-:-:S01]  /*a450*/  FADD.FTZ R166, R178, R193 ;  /* 0x000000c1b2a67221 */ /* 0x004fc20000010000 */
[----:B------:R-:W-:-:S06]  /*a460*/  FADD.FTZ R7, R153, R8 ;  /* 0x0000000899077221 */ /* 0x000fcc0000010000 */
        /* <DEDUP_REMOVED lines=9> */
[----:B0-----:R-:W-:-:S04]  /*a500*/  FADD.FTZ R193, R155, R166 ;  /* 0x000000a69bc17221 */ /* 0x001fc80000010000 */
[----:B------:R-:W-:-:S03]  /*a510*/  FADD.FTZ R166, R4, R193 ;  /* 0x000000c104a67221 */ /* 0x000fc60000010000 */
        /* <DEDUP_REMOVED lines=25> */
[----:B--2---:R-:W-:-:S01]  /*a6b0*/  FADD.FTZ R166, R138, R193 ;  /* 0x000000c18aa67221 */ /* 0x004fc20000010000 */
[--C-:B------:R-:W-:Y:S01]  /*a6c0*/  FFMA.FTZ R193, R127, UR36, -R148.reuse ;  /* 0x000000247fc17c23 */ /* 0x100fe20008010894 */
[----:B------:R-:W-:-:S05]  /*a6d0*/  FFMA.FTZ R127, R130, UR36, -R148 ;  /* 0x00000024827f7c23 */ /* 0x000fca0008010894 */
[----:B------:R-:W2:Y:S01]  /*a6e0*/  MUFU.EX2 R142, R142 ;  /* 0x0000008e008e7308 */ /* 0x000ea20000000800 */
[----:B-1----:R-:W-:-:S04]  /*a6f0*/  FADD.FTZ R7, R137, R8 ;  /* 0x0000000889077221 */ /* 0x002fc80000010000 */
[----:B------:R-:W-:-:S03]  /*a700*/  FADD.FTZ R8, R14, R7 ;  /* 0x000000070e087221 */ /* 0x000fc60000010000 */
[----:B------:R-:W1:Y:S01]  /*a710*/  MUFU.EX2 R15, R15 ;  /* 0x0000000f000f7308 */ /* 0x000e620000000800 */
[----:B0-----:R-:W-:-:S07]  /*a720*/  FADD.FTZ R195, R139, R166 ;  /* 0x000000a68bc37221 */ /* 0x001fce0000010000 */
[----:B------:R-:W0:Y:S01]  /*a730*/  MUFU.EX2 R143, R143 ;  /* 0x0000008f008f7308 */ /* 0x000e220000000800 */
[----:B--2---:R-:W-:-:S07]  /*a740*/  FADD.FTZ R166, R142, R195 ;  /* 0x000000c38ea67221 */ /* 0x004fce0000010000 */
        /* <DEDUP_REMOVED lines=11> */
[----:B------:R-:W-:-:S06]  /*a800*/  FFMA.FTZ R130, R131, UR36, -R148 ;  /* 0x0000002483827c23 */ /* 0x000fcc0008010894 */
        /* <DEDUP_REMOVED lines=33> */
[----:B-1----:R-:W-:-:S04]  /*aa20*/  FADD.FTZ R8, R132, R131 ;  /* 0x0000008384087221 */ /* 0x002fc80000010000 */
[----:B------:R-:W-:Y:S01]  /*aa30*/  FADD.FTZ R8, R5, R8 ;  /* 0x0000000805087221 */ /* 0x000fe20000010000 */
[----:B0-----:R-:W-:-:S04]  /*aa40*/  FADD.FTZ R7, R134, R7 ;  /* 0x0000000786077221 */ /* 0x001fc80000010000 */
[----:B--2---:R-:W-:Y:S01]  /*aa50*/  FADD.FTZ R7, R135, R7 ;  /* 0x0000000787077221 */ /* 0x004fe20000010000 */
[----:B------:R-:W-:Y:S06]  /*aa60*/  @!P0 BRA `(.L_x_953) ;  /* 0x0000000000048947 */ /* 0x000fec0003800000 */
[----:B------:R-:W-:Y:S01]  /*aa70*/  BPT.TRAP 0x1 ;  /* 0x000000040000795c */ /* 0x000fe20000300000 */
.L_x_953:
[----:B------:R-:W-:Y:S01]  /*aa80*/  ULEA UR6, UR7, UR37, 0x3 ;  /* 0x0000002507067291 */ /* 0x000fe2000f8e183f */
[----:B------:R-:W-:Y:S01]  /*aa90*/  ISETP.GT.AND P2, PT, R6, UR52, PT ;  /* 0x0000003406007c0c */ /* 0x000fe2000bf44270 */
        /* <DEDUP_REMOVED lines=8> */
[-C--:B------:R-:W-:Y:S01]  /*ab20*/  FMUL.FTZ R25, R25, R188.reuse ;  /* 0x000000bc19197220 */ /* 0x080fe20000410000 */
[----:B------:R-:W-:Y:S01]  /*ab30*/  F2FP.SATFINITE.E4M3.F32.PACK_AB_MERGE_C R133, R190, R133, RZ ;  /* 0x00000085be85723e */ /* 0x000fe200048070ff */
[----:B------:R-:W-:Y:S01]  /*ab40*/  FMUL.FTZ R28, R28, R188 ;  /* 0x000000bc1c1c7220 */ /* 0x000fe20000410000 */
[----:B------:R-:W-:Y:S01]  /*ab50*/  F2FP.SATFINITE.E4M3.F32.PACK_AB_MERGE_C R186, R189, R186, RZ ;  /* 0x000000babdba723e */ /* 0x000fe200048070ff */
[-C--:B------:R-:W-:Y:S01]  /*ab60*/  FMUL.FTZ R29, R29, R188.reuse ;  /* 0x000000bc1d1d7220 */ /* 0x080fe20000410000 */
[----:B------:R-:W-:Y:S01]  /*ab70*/  F2FP.SATFINITE.E4M3.F32.PACK_AB_MERGE_C R187, R196, R187, RZ ;  /* 0x000000bbc4bb723e */ /* 0x000fe200048070ff */
[----:B------:R-:W-:Y:S01]  /*ab80*/  FMUL.FTZ R32, R32, R188 ;  /* 0x000000bc20207220 */ /* 0x000fe20000410000 */
[----:B------:R-:W-:Y:S01]  /*ab90*/  F2FP.SATFINITE.E4M3.F32.PACK_AB_MERGE_C R172, R173, R172, RZ ;  /* 0x000000acadac723e */ /* 0x000fe200048070ff */
[----:B------:R-:W-:Y:S01]  /*aba0*/  SYNCS.ARRIVE.TRANS64.RED.A1T0 RZ, [UR6], RZ ;  /* 0x000000ffffff79a7 */ /* 0x000fe20008100406 */
[----:B------:R-:W-:Y:S01]  /*abb0*/  F2FP.SATFINITE.E4M3.F32.PACK_AB_MERGE_C R174, R175, R174, RZ ;  /* 0x000000aeafae723e */ /* 0x000fe200048070ff */
[----:B------:R-:W-:Y:S01]  /*abc0*/  UMOV UR6, UR4 ;  /* 0x0000000400067c82 */ /* 0x000fe20008000000 */
        /* <DEDUP_REMOVED lines=22> */
[----:B------:R-:W-:Y:S01]  /*ad30*/  F2FP.SATFINITE.E4M3.F32.PACK_AB_MERGE_C R209, R155, R154, R4 ;  /* 0x0000009a9bd1723e */ /* 0x000fe20004807004 */
[----:B------:R-:W-:Y:S01]  /*ad40*/  FMUL.FTZ R56, R56, R188 ;  /* 0x000000bc38387220 */ /* 0x000fe20000410000 */
[----:B------:R-:W-:Y:S01]  /*ad50*/  F2FP.SATFINITE.E4M3.F32.PACK_AB_MERGE_C R202, R129, R128, R5 ;  /* 0x0000008081ca723e */ /* 0x000fe20004807005 */
[-C--:B------:R-:W-:Y:S01]  /*ad60*/  FMUL.FTZ R57, R57, R188.reuse ;  /* 0x000000bc39397220 */ /* 0x080fe20000410000 */
[----:B------:R-:W-:Y:S01]  /*ad70*/  F2FP.SATFINITE.E4M3.F32.PACK_AB_MERGE_C R216, R20, R21, R22 ;  /* 0x0000001514d8723e */ /* 0x000fe20004807016 */
        /* <DEDUP_REMOVED lines=47> */
[----:B------:R-:W-:-:S02]  /*b070*/  VIADD R6, R6, 0xffffffff ;  /* 0xffffffff06067836 */ /* 0x000fc40000000000 */
        /* <DEDUP_REMOVED lines=48> */
[----:B------:R-:W-:-:S02]  /*b380*/  IMAD.MOV.U32 R4, RZ, RZ, R12 ;  /* 0x000000ffff047224 */ /* 0x000fc400078e000c */
[----:B------:R-:W-:Y:S01]  /*b390*/  IMAD.MOV.U32 R5, RZ, RZ, R11 ;  /* 0x000000ffff057224 */ /* 0x000fe200078e000b */
[----:B------:R-:W-:Y:S06]  /*b3a0*/  @P2 BRA `(.L_x_954) ;  /* 0xffffffb400282947 */ /* 0x000fec000383ffff */
[----:B------:R-:W-:Y:S02]  /*b3b0*/  IMAD.MOV.U32 R4, RZ, RZ, R12 ;  /* 0x000000ffff047224 */ /* 0x000fe400078e000c */
[----:B------:R-:W-:-:S07]  /*b3c0*/  IMAD.MOV.U32 R5, RZ, RZ, R11 ;  /* 0x000000ffff057224 */ /* 0x000fce00078e000b */
.L_x_936:
[----:B------:R-:W0:Y:S01]  /*b3d0*/  LDC R12, c[0x0][0x2f0] ;  /* 0x0000bc00ff0c7b82 */ /* 0x000e220000000800 */
[----:B------:R-:W-:Y:S01]  /*b3e0*/  UIADD3 UR61, -UR61, 0x1, URZ ;  /* 0x000000013d3d7890 */ /* 0x000fe2000fffe13f */
[----:B------:R-:W-:Y:S01]  /*b3f0*/  ULDC UR7, c[0x0][0x448] ;  /* 0x0001120000077ab9 */ /* 0x000fe20000000800 */
[----:B------:R-:W-:Y:S01]  /*b400*/  ULDC UR14, c[0x0][0x9e4] ;  /* 0x00027900000e7ab9 */ /* 0x000fe20000000800 */
[----:B------:R-:W-:Y:S02]  /*b410*/  UISETP.NE.AND UP0, UPT, UR7, 0x1, UPT ;  /* 0x000000010700788c */ /* 0x000fe4000bf05270 */
[----:B------:R-:W-:Y:S02]  /*b420*/  UISETP.GE.AND UP1, UPT, UR14, 0x1, UPT ;  /* 0x000000010e00788c */ /* 0x000fe4000bf26270 */
[----:B------:R-:W1:Y:S04]  /*b430*/  S2UR UR6, SR_CTAID.X ;  /* 0x00000000000679c3 */ /* 0x000e680000002500 */
[----:B------:R-:W-:-:S03]  /*b440*/  PLOP3.LUT P2, PT, PT, PT, UP1, 0x40, 0x0 ;  /* 0x000000000000781c */ /* 0x000fc60003f4e818 */
[----:B------:R-:W-:Y:S01]  /*b450*/  @UP0 ULDC UR15, c[0x0][0x450] ;  /* 0x00011400000f0ab9 */ /* 0x000fe20000000800 */
[----:B0-----:R-:W-:-:S05]  /*b460*/  IMAD R12, R17, R12, UR61 ;  /* 0x0000003d110c7e24 */ /* 0x001fca000f8e020c */
[----:B------:R-:W-:Y:S01]  /*b470*/  R2UR UR11, R12 ;  /* 0x000000000c0b72ca */ /* 0x000fe200000e0000 */
[----:B-1----:R-:W-:-:S03]  /*b480*/  ULEA UR10, UR6, 0x7f, 0x7 ;  /* 0x0000007f060a7891 */ /* 0x002fc6000f8e383f */
[----:B------:R-:W-:Y:S02]  /*b490*/  @UP0 ULDC UR6, c[0x0][0x44c] ;  /* 0x0001130000060ab9 */ /* 0x000fe40000000800 */
[----:B------:R-:W-:-:S04]  /*b4a0*/  UIMAD.WIDE.U32 UR6, UR10, UR6, URZ ;  /* 0x000000060a0672a5 */ /* 0x000fc8000f8e003f */
[----:B------:R-:W-:-:S04]  /*b4b0*/  @UP0 USHF.R.U32.HI UR10, URZ, UR15, UR7 ;  /* 0x0000000f3f0a0299 */ /* 0x000fc80008011607 */
[----:B------:R-:W-:-:S03]  /*b4c0*/  UIADD3 UR10, UR11, UR10, URZ ;  /* 0x0000000a0b0a7290 */ /* 0x000fc6000fffe03f */
[----:B------:R-:W-:Y:S02]  /*b4d0*/  ULDC UR11, c[0x0][0x9dc] ;  /* 0x00027700000b7ab9 */ /* 0x000fe40000000800 */
[----:B------:R-:W-:Y:S01]  /*b4e0*/  UIADD3 UR11, UR10, -UR11, URZ ;  /* 0x8000000b0a0b7290 */ /* 0x000fe2000fffe03f */
[----:B------:R-:W-:Y:S11]  /*b4f0*/  @P2 BRA `(.L_x_955) ;  /* 0x0000000000442947 */ /* 0x000ff60003800000 */
        /* <DEDUP_REMOVED lines=10> */
.L_x_956:
[----:B------:R-:W-:-:S11]  /*b5a0*/  UISETP.NE.AND UP2, UPT, UR14, 0x1, UPT ;  /* 0x000000010e00788c */ /* 0x000fd6000bf45270 */
[----:B------:R-:W-:Y:S02]  /*b5b0*/  @UP2 ULDC.64 UR18, c[0x0][0x9e8] ;  /* 0x00027a0000122ab9 */ /* 0x000fe40000000a00 */
[----:B------:R-:W-:-:S04]  /*b5c0*/  UIMAD.WIDE.U32 UR6, UR10, UR18, URZ ;  /* 0x000000120a0672a5 */ /* 0x000fc8000f8e003f */
[----:B------:R-:W-:-:S12]  /*b5d0*/  @UP2 USHF.R.U32.HI UR10, URZ, UR19, UR7 ;  /* 0x000000133f0a2299 */ /* 0x000fd80008011607 */
.L_x_957:
[----:B------:R-:W-:-:S04]  /*b5e0*/  UIMAD UR10, UR10, UR14, URZ ;  /* 0x0000000e0a0a72a4 */ /* 0x000fc8000f8e023f */
[----:B------:R-:W-:-:S04]  /*b5f0*/  UISETP.LT.AND UP2, UPT, UR11, UR10, UPT ;  /* 0x0000000a0b00728c */ /* 0x000fc8000bf41270 */
[----:B------:R-:W-:-:S12]  /*b600*/  USEL UR11, UR11, UR10, !UP2 ;  /* 0x0000000a0b0b7287 */ /* 0x000fd8000d000000 */
.L_x_955:
[----:B------:R-:W-:-:S04]  /*b610*/  UIADD3 UR6, UR11, 0x9f, URZ ;  /* 0x0000009f0b067890 */ /* 0x000fc8000fffe03f */
[----:B------:R-:W-:-:S04]  /*b620*/  UIMAD.WIDE UR6, UR6, 0x66666667, URZ ;  /* 0x66666667060678a5 */ /* 0x000fc8000f8e023f */
[----:B------:R-:W-:-:S04]  /*b630*/  USHF.R.U32.HI UR6, URZ, 0x1f, UR7 ;  /* 0x0000001f3f067899 */ /* 0x000fc80008011607 */
[----:B------:R-:W-:-:S04]  /*b640*/  ULEA.HI.SX32 UR6, UR7, UR6, 0x1a ;  /* 0x0000000607067291 */ /* 0x000fc8000f8fd23f */
[----:B------:R-:W-:-:S04]  /*b650*/  UISETP.LT.AND UP2, UPT, UR56, UR6, UPT ;  /* 0x000000063800728c */ /* 0x000fc8000bf41270 */
[----:B------:R-:W-:-:S06]  /*b660*/  USEL UR11, UR56, UR6, !UP2 ;  /* 0x00000006380b7287 */ /* 0x000fcc000d000000 */
[----:B------:R-:W-:-:S13]  /*b670*/  ISETP.GE.AND P2, PT, R6, UR11, PT ;  /* 0x0000000b06007c0c */ /* 0x000fda000bf46270 */
[----:B------:R-:W-:Y:S05]  /*b680*/  @!P2 BRA `(.L_x_958) ;  /* 0x0000002c00d0a947 */ /* 0x000fea0003800000 */
[----:B------:R-:W-:Y:S01]  /*b690*/  IMAD.MOV.U32 R13, RZ, RZ, R4 ;  /* 0x000000ffff0d7224 */ /* 0x000fe200078e0004 */
[----:B------:R-:W-:Y:S01]  /*b6a0*/  UMOV UR6, UR4 ;  /* 0x0000000400067c82 */ /* 0x000fe20008000000 */
[----:B------:R-:W-:-:S07]  /*b6b0*/  IMAD.MOV.U32 R11, RZ, RZ, R5 ;  /* 0x000000ffff0b7224 */ /* 0x000fce00078e0005 */
.L_x_968:
[----:B------:R-:W-:Y:S01]  /*b6c0*/  ISETP.NE.AND P3, PT, RZ, UR39, PT ;  /* 0x00000027ff007c0c */ /* 0x000fe2000bf65270 */
[----:B------:R-:W-:-:S04]  /*b6d0*/  UISETP.NE.AND UP2, UPT, UR5, 0x1, UPT ;  /* 0x000000010500788c */ /* 0x000fc8000bf45270 */
[----:B------:R-:W-:-:S04]  /*b6e0*/  USEL UR4, URZ, 0x1, UP2 ;  /* 0x000000013f047887 */ /* 0x000fc80009000000 */
[----:B------:R-:W-:-:S04]  /*b6f0*/  ULOP3.LUT UR4, UR6, UR4, URZ, 0x3c, !UPT ;  /* 0x0000000406047292 */ /* 0x000fc8000f8e3c3f */
[----:B------:R-:W-:Y:S08]  /*b700*/  @P3 BRA `(.L_x_959) ;  /* 0x0000000000383947 */ /* 0x000ff00003800000 */
[----:B------:R-:W-:Y:S05]  /*b710*/  @!P0 BRA `(.L_x_960) ;  /* 0x0000000000048947 */ /* 0x000fea0003800000 */
[----:B------:R-:W-:Y:S01]  /*b720*/  BPT.TRAP 0x1 ;  /* 0x000000040000795c */ /* 0x000fe20000300000 */
.L_x_960:
[----:B------:R-:W-:Y:S01]  /*b730*/  UIADD3 UR7, UR5, 0x1, URZ ;  /* 0x0000000105077890 */ /* 0x000fe2000fffe03f */
[----:B------:R-:W-:-:S03]  /*b740*/  IMAD.U32 R4, RZ, RZ, UR4 ;  /* 0x00000004ff047e24 */ /* 0x000fc6000f8e00ff */
[----:B------:R-:W-:Y:S02]  /*b750*/  UISETP.NE.AND UP2, UPT, UR7, 0x2, UPT ;  /* 0x000000020700788c */ /* 0x000fe4000bf45270 */
[----:B------:R-:W-:Y:S02]  /*b760*/  SHF.L.U32 R4, R4, 0x1f, RZ ;  /* 0x0000001f04047819 */ /* 0x000fe400000006ff */
[----:B------:R-:W-:-:S04]  /*b770*/  USEL UR7, UR7, URZ, UP2 ;  /* 0x0000003f07077287 */ /* 0x000fc80009000000 */
[----:B------:R-:W-:-:S09]  /*b780*/  ULEA UR7, UR7, UR37, 0x3 ;  /* 0x0000002507077291 */ /* 0x000fd2000f8e183f */
[----:B------:R0:W1:Y:S01]  /*b790*/  SYNCS.PHASECHK.TRANS64.TRYWAIT P2, [UR7+0x33430], R4 ;  /* 0x03343004ff0075a7 */ /* 0x0000620008040147 */
[----:B------:R-:W-:Y:S05]  /*b7a0*/  @!P0 BRA `(.L_x_961) ;  /* 0x0000000000048947 */ /* 0x000fea0003800000 */
[----:B------:R-:W-:Y:S01]  /*b7b0*/  BPT.TRAP 0x1 ;  /* 0x000000040000795c */ /* 0x000fe20000300000 */
.L_x_961:
[----:B-1----:R-:W-:Y:S05]  /*b7c0*/  @P2 BRA `(.L_x_959) ;  /* 0x0000000000082947 */ /* 0x002fea0003800000 */
[----:B------:R-:W1:Y:S02]  /*b7d0*/  SYNCS.PHASECHK.TRANS64.TRYWAIT P2, [UR7+0x33430], R4 ;  /* 0x03343004ff0075a7 */ /* 0x000e640008040147 */
[----:B-1----:R-:W-:Y:S05]  /*b7e0*/  @!P2 BRA `(.L_x_962) ;  /* 0x000000f800d8a947 */ /* 0x002fea0003800000 */
.L_x_959:
        /* <DEDUP_REMOVED lines=200> */
.L_x_964:
[----:B------:R-:W-:Y:S01]  /*c470*/  ULEA UR10, UR5, UR37, 0x3 ;  /* 0x00000025050a7291 */ /* 0x000fe2000f8e183f */
[----:B------:R-:W-:-:S05]  /*c480*/  IMAD.U32 R4, RZ, RZ, UR6 ;  /* 0x00000006ff047e24 */ /* 0x000fca000f8e00ff */
[----:B------:R-:W-:-:S04]  /*c490*/  SHF.L.U32 R4, R4, 0x1f, RZ ;  /* 0x0000001f04047819 */ /* 0x000fc800000006ff */
[----:B------:R0:W1:Y:S01]  /*c4a0*/  SYNCS.PHASECHK.TRANS64.TRYWAIT P2, [UR10+0x33450], R4 ;  /* 0x03345004ff0075a7 */ /* 0x000062000804014a */
[----:B------:R-:W-:Y:S05]  /*c4b0*/  @!P0 BRA `(.L_x_965) ;  /* 0x0000000000048947 */ /* 0x000fea0003800000 */
[----:B------:R-:W-:Y:S01]  /*c4c0*/  BPT.TRAP 0x1 ;  /* 0x000000040000795c */ /* 0x000fe20000300000 */
.L_x_965:
[----:B-1----:R-:W-:Y:S05]  /*c4d0*/  @P2 BRA `(.L_x_963) ;  /* 0x0000000000082947 */ /* 0x002fea0003800000 */
[----:B------:R-:W1:Y:S02]  /*c4e0*/  SYNCS.PHASECHK.TRANS64.TRYWAIT P2, [UR10+0x33450], R4 ;  /* 0x03345004ff0075a7 */ /* 0x000e64000804014a */
[----:B-1----:R-:W-:Y:S05]  /*c4f0*/  @!P2 BRA `(.L_x_966) ;  /* 0x000000ec00aca947 */ /* 0x002fea0003800000 */
.L_x_963:
[----:B------:R-:W-:Y:S01]  /*c500*/  UIADD3 UR6, UR37, 0x200, URZ ;  /* 0x0000020025067890 */ /* 0x000fe2000fffe03f */
[----:B------:R-:W-:Y:S01]  /*c510*/  WARPGROUP.ARRIVE ;  /* 0x00000000000079c5 */ /* 0x000fe20000000000 */
[----:B------:R-:W-:Y:S01]  /*c520*/  UMOV UR15, 0xc0000010 ;  /* 0xc0000010000f7882 */ /* 0x000fe20000000000 */
[----:B01----:R-:W-:Y:S01]  /*c530*/  FMNMX.FTZ R4, R184, R11, !PT ;  /* 0x0000000bb8047209 */ /* 0x003fe20007810000 */
[----:B------:R-:W-:Y:S01]  /*c540*/  USHF.R.U32.HI UR6, URZ, 0x4, UR6 ;  /* 0x000000043f067899 */ /* 0x000fe20008011606 */
[----:B------:R-:W-:Y:S02]  /*c550*/  FMNMX.FTZ R12, R186, R13, !PT ;  /* 0x0000000dba0c7209 */ /* 0x000fe40007810000 */
[----:B------:R-:W-:Y:S01]  /*c560*/  FMNMX.FTZ R5, R185, R4, !PT ;  /* 0x00000004b9057209 */ /* 0x000fe20007810000 */
        /* <DEDUP_REMOVED lines=86> */
[----:B0-----:R-:W-:Y:S01]  /*cad0*/  FMNMX.FTZ R15, R14, R5, !PT ;  /* 0x000000050e0f7209 */ /* 0x001fe20007810000 */
[----:B------:R-:W-:Y:S01]  /*cae0*/  IMAD.U32 R14, RZ, RZ, UR36 ;  /* 0x00000024ff0e7e24 */ /* 0x000fe2000f8e00ff */
[----:B-1----:R-:W-:-:S03]  /*caf0*/  FMNMX.FTZ R21, R12, R21, !PT ;  /* 0x000000150c157209 */ /* 0x002fc60007810000 */
[----:B------:R-:W0:Y:S04]  /*cb00*/  SHFL.BFLY PT, R4, R15, 0x1, 0x1f ;  /* 0x0c201f000f047f89 */ /* 0x000e2800000e0000 */
[----:B------:R-:W1:Y:S01]  /*cb10*/  SHFL.BFLY PT, R20, R21, 0x1, 0x1f ;  /* 0x0c201f0015147f89 */ /* 0x000e6200000e0000 */
[----:B0-----:R-:W-:Y:S02]  /*cb20*/  FMNMX.FTZ R5, R15, R4, !PT ;  /* 0x000000040f057209 */ /* 0x001fe40007810000 */
[----:B-1----:R-:W-:-:S03]  /*cb30*/  FMNMX.FTZ R4, R21, R20, !PT ;  /* 0x0000001415047209 */ /* 0x002fc60007810000 */
[----:B------:R-:W-:Y:S02]  /*cb40*/  FADD.FTZ R11, -R5, R11 ;  /* 0x0000000b050b7221 */ /* 0x000fe40000010100 */
[----:B------:R-:W-:-:S01]  /*cb50*/  FADD.FTZ R12, -R4, R13 ;  /* 0x0000000d040c7221 */ /* 0x000fc20000010100 */
[----:B------:R-:W-:Y:S01]  /*cb60*/  FFMA.FTZ R13, R5, R14, -8 ;  /* 0xc1000000050d7423 */ /* 0x000fe2000001000e */
[----:B------:R-:W-:Y:S01]  /*cb70*/  FMUL.FTZ R11, R11, UR36 ;  /* 0x000000240b0b7c20 */ /* 0x000fe20008410000 */
[----:B------:R-:W-:Y:S02]  /*cb80*/  WARPGROUP.DEPBAR.LE gsb0, 0x0 ;  /* 0x00008000000079c5 */ /* 0x000fe40000010000 */
[----:B------:R-:W-:Y:S01]  /*cb90*/  WARPGROUP.ARRIVE ;  /* 0x00000000000079c5 */ /* 0x000fe20000000000 */
[--C-:B------:R-:W-:Y:S01]  /*cba0*/  FFMA.FTZ R21, R189, UR36, -R13.reuse ;  /* 0x00000024bd157c23 */ /* 0x100fe2000801080d */
[----:B------:R-:W-:Y:S02]  /*cbb0*/  IMAD.U32 R189, RZ, RZ, UR36 ;  /* 0x00000024ffbd7e24 */ /* 0x000fe4000f8e00ff */
[--C-:B------:R-:W-:Y:S01]  /*cbc0*/  FFMA.FTZ R14, R184, UR36, -R13.reuse ;  /* 0x00000024b80e7c23 */ /* 0x100fe2000801080d */
[----:B------:R-:W-:-:S01]  /*cbd0*/  FFMA.FTZ R15, R185, UR36, -R13 ;  /* 0x00000024b90f7c23 */ /* 0x000fc2000801080d */
[--C-:B------:R-:W-:Y:S01]  /*cbe0*/  FFMA.FTZ R20, R188, UR36, -R13.reuse ;  /* 0x00000024bc147c23 */ /* 0x100fe2000801080d */
[----:B------:R-:W-:Y:S01]  /*cbf0*/  QGMMA.64x192x32.F32.E4M3.E4M3 R24, R212, gdesc[UR12], R24, gsb0 ;  /* 0x02e0000cd4187df3 */ /* 0x000fe20008000818 */
[----:B------:R-:W-:Y:S01]  /*cc00*/  UIADD3 UR14, UR6, 0x300, URZ ;  /* 0x00000300060e7890 */ /* 0x000fe2000fffe03f */
[--C-:B------:R-:W-:Y:S01]  /*cc10*/  FFMA.FTZ R22, R192, UR36, -R13.reuse ;  /* 0x00000024c0167c23 */ /* 0x100fe2000801080d */
[----:B------:R-:W-:Y:S01]  /*cc20*/  UMOV UR15, 0xc0000010 ;  /* 0xc0000010000f7882 */ /* 0x000fe20000000000 */
        /* <DEDUP_REMOVED lines=35> */
[----:B------:R-:W-:-:S01]  /*ce60*/  FFMA.FTZ R133, R4, R189, -8 ;  /* 0xc100000004857423 */ /* 0x000fc200000100bd */
[----:B------:R-:W-:Y:S01]  /*ce70*/  FMUL.FTZ R12, R12, UR36 ;  /* 0x000000240c0c7c20 */ /* 0x000fe20008410000 */
[----:B------:R-:W-:Y:S01]  /*ce80*/  MUFU.EX2 R11, R11 ;  /* 0x0000000b000b7308 */ /* 0x000fe20000000800 */
[----:B------:R-:W-:Y:S01]  /*ce90*/  IADD3 R196, -R18, 0xb, RZ ;  /* 0x0000000b12c47810 */ /* 0x000fe20007ffe1ff */
        /* <DEDUP_REMOVED lines=39> */
[----:B-1----:R-:W-:-:S01]  /*d110*/  FFMA.FTZ R7, R12, R7, R189 ;  /* 0x000000070c077223 */ /* 0x002fc200000100bd */
[--C-:B------:R-:W-:Y:S01]  /*d120*/  FFMA.FTZ R123, R123, UR36, -R133.reuse ;  /* 0x000000247b7b7c23 */ /* 0x100fe20008010885 */
[----:B------:R-:W-:-:S01]  /*d130*/  FFMA.FTZ R126, R126, UR36, -R133 ;  /* 0x000000247e7e7c23 */ /* 0x000fc20008010885 */
[----:B------:R-:W-:-:S04]  /*d140*/  FFMA.FTZ R134, R134, UR36, -R133 ;  /* 0x0000002486867c23 */ /* 0x000fc80008010885 */
        /* <DEDUP_REMOVED lines=36> */
[----:B------:R-:W-:-:S04]  /*d390*/  UMOV UR15, 0xc0000010 ;  /* 0xc0000010000f7882 */ /* 0x000fc80000000000 */
        /* <DEDUP_REMOVED lines=89> */
[--C-:B------:R-:W-:Y:S01]  /*d930*/  FFMA.FTZ R130, R131, UR36, -R133.reuse ;  /* 0x0000002483827c23 */ /* 0x100fe20008010885 */
[----:B------:R-:W-:-:S05]  /*d940*/  FFMA.FTZ R133, R135, UR36, -R133 ;  /* 0x0000002487857c23 */ /* 0x000fca0008010885 */
[----:B------:R-:W1:Y:S01]  /*d950*/  MUFU.EX2 R148, R148 ;  /* 0x0000009400947308 */ /* 0x000e620000000800 */
[----:B0-----:R-:W-:-:S07]  /*d960*/  FADD.FTZ R7, R145, R8 ;  /* 0x0000000891077221 */ /* 0x001fce0000010000 */
[----:B------:R-:W0:Y:S01]  /*d970*/  MUFU.EX2 R149, R149 ;  /* 0x0000009500957308 */ /* 0x000e220000000800 */
[----:B--2---:R-:W-:-:S01]  /*d980*/  FADD.FTZ R194, R150, R197 ;  /* 0x000000c596c27221 */ /* 0x004fc20000010000 */
[----:B------:R-:W-:-:S05]  /*d990*/  IMAD.U32 R197, RZ, RZ, UR7 ;  /* 0x00000007ffc57e24 */ /* 0x000fca000f8e00ff */
[----:B------:R-:W-:Y:S01]  /*d9a0*/  @!P1 LEA R197, R197, UR37, 0x3 ;  /* 0x00000025c5c59c11 */ /* 0x000fe2000f8e18ff */
        /* <DEDUP_REMOVED lines=8> */
[----:B------:R-:W-:-:S05]  /*da30*/  @!P1 VIADD R7, R197, 0x33440 ;  /* 0x00033440c5079836 */ /* 0x000fca0000000000 */
[----:B------:R-:W-:Y:S01]  /*da40*/  @!P1 PRMT R7, RZ, 0x654, R7 ;  /* 0x00000654ff079816 */ /* 0x000fe20000000007 */
[----:B------:R-:W1:Y:S01]  /*da50*/  MUFU.EX2 R123, R123 ;  /* 0x0000007b007b7308 */ /* 0x000e620000000800 */
[----:B0-----:R-:W-:-:S07]  /*da60*/  FADD.FTZ R194, R122, R131 ;  /* 0x000000837ac27221 */ /* 0x001fce0000010000 */
[----:B------:R-:W0:Y:S01]  /*da70*/  MUFU.EX2 R124, R124 ;  /* 0x0000007c007c7308 */ /* 0x000e220000000800 */
[----:B--2---:R-:W-:-:S07]  /*da80*/  FADD.FTZ R131, R121, R8 ;  /* 0x0000000879837221 */ /* 0x004fce0000010000 */
[----:B------:R-:W2:Y:S01]  /*da90*/  MUFU.EX2 R126, R126 ;  /* 0x0000007e007e7308 */ /* 0x000ea20000000800 */
[----:B-1----:R-:W-:-:S07]  /*daa0*/  FADD.FTZ R197, R123, R194 ;  /* 0x000000c27bc57221 */ /* 0x002fce0000010000 */
[----:B------:R-:W-:Y:S01]  /*dab0*/  MUFU.EX2 R125, R125 ;  /* 0x0000007d007d7308 */ /* 0x000fe20000000800 */
[----:B0-----:R-:W-:-:S07]  /*dac0*/  FADD.FTZ R8, R124, R131 ;  /* 0x000000837c087221 */ /* 0x001fce0000010000 */
[----:B------:R-:W0:Y:S01]  /*dad0*/  MUFU.EX2 R195, R195 ;  /* 0x000000c300c37308 */ /* 0x000e220000000800 */
[----:B--2---:R-:W-:-:S01]  /*dae0*/  FADD.FTZ R194, R126, R197 ;  /* 0x000000c57ec27221 */ /* 0x004fc20000010000 */
        /* <DEDUP_REMOVED lines=26> */
.L_x_967:
[----:B------:R-:W-:Y:S01]  /*dc90*/  ULEA UR5, UR5, UR37, 0x3 ;  /* 0x0000002505057291 */ /* 0x000fe2000f8e183f */
[----:B------:R-:W-:Y:S01]  /*dca0*/  ISETP.GT.AND P2, PT, R6, UR11, PT ;  /* 0x0000000b06007c0c */ /* 0x000fe2000bf44270 */
[----:B------:R-:W-:Y:S01]  /*dcb0*/  UMOV UR6, UR4 ;  /* 0x0000000400067c82 */ /* 0x000fe20008000000 */
[----:B------:R-:W-:Y:S01]  /*dcc0*/  F2FP.SATFINITE.E4M3.F32.PACK_AB_MERGE_C R20, R21, R20, RZ ;  /* 0x000000141514723e */ /* 0x000fe200048070ff */
[----:B------:R-:W-:Y:S01]  /*dcd0*/  UIADD3 UR5, UR5, 0x33460, URZ ;  /* 0x0003346005057890 */ /* 0x000fe2000fffe03f */
[----:B------:R-:W-:Y:S01]  /*dce0*/  F2FP.SATFINITE.E4M3.F32.PACK_AB_MERGE_C R13, R13, R132, RZ ;  /* 0x000000840d0d723e */ /* 0x000fe200048070ff */
[----:B------:R-:W-:Y:S01]  /*dcf0*/  FMUL.FTZ R24, R24, R11 ;  /* 0x0000000b18187220 */ /* 0x000fe20000410000 */
[----:B------:R-:W-:Y:S01]  /*dd00*/  F2FP.SATFINITE.E4M3.F32.PACK_AB_MERGE_C R187, R188, R187, RZ ;  /* 0x000000bbbcbb723e */ /* 0x000fe200048070ff */
[----:B------:R-:W-:Y:S01]  /*dd10*/  UPRMT UR5, UR60, 0x654, UR5 ;  /* 0x000006543c057896 */ /* 0x000fe20008000005 */
        /* <DEDUP_REMOVED lines=9> */
[----:B------:R-:W-:Y:S01]  /*ddb0*/  SYNCS.ARRIVE.TRANS64.RED.A1T0 RZ, [UR5], RZ ;  /* 0x000000ffffff79a7 */ /* 0x000fe20008100405 */
[----:B------:R-:W-:Y:S01]  /*ddc0*/  F2FP.SATFINITE.E4M3.F32.PACK_AB_MERGE_C R182, R183, R182, RZ ;  /* 0x000000b6b7b6723e */ /* 0x000fe200048070ff */
[----:B------:R-:W-:Y:S01]  /*ddd0*/  UMOV UR5, UR7 ;  /* 0x0000000700057c82 */ /* 0x000fe20008000000 */
        /* <DEDUP_REMOVED lines=126> */
[----:B------:R-:W-:-:S05]  /*e5c0*/  UMOV UR5, UR7 ;  /* 0x0000000700057c82 */ /* 0x000fca0008000000 */
.L_x_958:
[----:B------:R-:W-:-:S13]  /*e5d0*/  ISETP.GE.AND P2, PT, R6, UR56, PT ;  /* 0x0000003806007c0c */ /* 0x000fda000bf46270 */
[----:B------:R-:W-:Y:S05]  /*e5e0*/  @!P2 BRA `(.L_x_969) ;  /* 0x0000004c0008a947 */ /* 0x000fea0003800000 */
[C---:B------:R-:W-:Y:S01]  /*e5f0*/  VIADD R11, R18.reuse, 0x8 ;  /* 0x00000008120b7836 */ /* 0x040fe20000000000 */
[----:B------:R-:W-:Y:S01]  /*e600*/  IADD3 R18, -R18, 0xb, RZ ;  /* 0x0000000b12127810 */ /* 0x000fe20007ffe1ff */
[----:B------:R-:W-:Y:S01]  /*e610*/  IMAD.MOV.U32 R13, RZ, RZ, R4 ;  /* 0x000000ffff0d7224 */ /* 0x000fe200078e0004 */
[----:B------:R-:W-:Y:S01]  /*e620*/  UMOV UR6, UR4 ;  /* 0x0000000400067c82 */ /* 0x000fe20008000000 */
[----:B------:R-:W-:Y:S01]  /*e630*/  IMAD.MOV.U32 R12, RZ, RZ, R5 ;  /* 0x000000ffff0c7224 */ /* 0x000fe200078e0005 */
[----:B------:R-:W-:Y:S01]  /*e640*/  UMOV UR7, UR5 ;  /* 0x0000000500077c82 */ /* 0x000fe20008000000 */
[----:B------:R-:W-:Y:S01]  /*e650*/  ULDC UR11, c[0x0][0x9e4] ;  /* 0x00027900000b7ab9 */ /* 0x000fe20000000800 */
[----:B------:R-:W-:Y:S01]  /*e660*/  ULDC UR52, c[0x0][0x288] ;  /* 0x0000a20000347ab9 */ /* 0x000fe20000000800 */
[----:B------:R-:W-:Y:S01]  /*e670*/  ULDC UR53, c[0x0][0x2f0] ;  /* 0x0000bc0000357ab9 */ /* 0x000fe20000000800 */
[----:B------:R-:W-:-:S05]  /*e680*/  ULDC UR54, c[0x0][0x9e0] ;  /* 0x0002780000367ab9 */ /* 0x000fca0000000800 */
.L_x_987:
        /* <DEDUP_REMOVED lines=9> */
.L_x_971:
[----:B------:R-:W-:Y:S01]  /*e720*/  ULEA UR10, UR5, UR37, 0x3 ;  /* 0x00000025050a7291 */ /* 0x000fe2000f8e183f */
[----:B------:R-:W-:-:S05]  /*e730*/  IMAD.U32 R4, RZ, RZ, UR4 ;  /* 0x00000004ff047e24 */ /* 0x000fca000f8e00ff */
[----:B------:R-:W-:-:S04]  /*e740*/  SHF.L.U32 R4, R4, 0x1f, RZ ;  /* 0x0000001f04047819 */ /* 0x000fc800000006ff */
[----:B------:R0:W1:Y:S01]  /*e750*/  SYNCS.PHASECHK.TRANS64.TRYWAIT P2, [UR10+0x33430], R4 ;  /* 0x03343004ff0075a7 */ /* 0x000062000804014a */
[----:B------:R-:W-:Y:S05]  /*e760*/  @!P0 BRA `(.L_x_972) ;  /* 0x0000000000048947 */ /* 0x000fea0003800000 */
[----:B------:R-:W-:Y:S01]  /*e770*/  BPT.TRAP 0x1 ;  /* 0x000000040000795c */ /* 0x000fe20000300000 */
.L_x_972:
[----:B-1----:R-:W-:Y:S05]  /*e780*/  @P2 BRA `(.L_x_970) ;  /* 0x0000000000082947 */ /* 0x002fea0003800000 */
[----:B------:R-:W1:Y:S02]  /*e790*/  SYNCS.PHASECHK.TRANS64.TRYWAIT P2, [UR10+0x33430], R4 ;  /* 0x03343004ff0075a7 */ /* 0x000e64000804014a */
[----:B-1----:R-:W-:Y:S05]  /*e7a0*/  @!P2 BRA `(.L_x_973) ;  /* 0x000000cc0018a947 */ /* 0x002fea0003800000 */
.L_x_970:
[----:B------:R2:W-:Y:S01]  /*e7b0*/  BAR.SYNC.DEFER_BLOCKING R11, 0x100 ;  /* 0x0004000b0000751d */ /* 0x0005e20000010000 */
[C---:B------:R-:W-:Y:S01]  /*e7c0*/  R2UR UR28, R2.reuse ;  /* 0x00000000021c72ca */ /* 0x040fe200000e0000 */
[----:B------:R-:W-:Y:S01]  /*e7d0*/  UIMAD UR10, UR5, 0x780, UR38 ;  /* 0x00000780050a78a4 */ /* 0x000fe2000f8e0226 */
[C---:B------:R-:W-:Y:S02]  /*e7e0*/  R2UR UR29, R3.reuse ;  /* 0x00000000031d72ca */ /* 0x040fe400000e0000 */
[C---:B------:R-:W-:Y:S01]  /*e7f0*/  R2UR UR32, R2.reuse ;  /* 0x00000000022072ca */ /* 0x040fe200000e0000 */
[----:B------:R-:W-:Y:S01]  /*e800*/  UMOV UR31, 0x80000020 ;  /* 0x80000020001f7882 */ /* 0x000fe20000000000 */
[C---:B------:R-:W-:Y:S01]  /*e810*/  R2UR UR33, R3.reuse ;  /* 0x00000000032172ca */ /* 0x040fe200000e0000 */
[----:B------:R-:W-:Y:S01]  /*e820*/  UIADD3 UR34, UR10, 0x80, URZ ;  /* 0x000000800a227890 */ /* 0x000fe2000fffe03f */
[C---:B------:R-:W-:Y:S01]  /*e830*/  R2UR UR40, R2.reuse ;  /* 0x00000000022872ca */ /* 0x040fe200000e0000 */
[----:B------:R-:W-:Y:S01]  /*e840*/  UMOV UR30, UR10 ;  /* 0x0000000a001e7c82 */ /* 0x000fe20008000000 */
[----:B------:R-:W-:Y:S01]  /*e850*/  UMOV UR35, 0x80000020 ;  /* 0x8000002000237882 */ /* 0x000fe20000000000 */
[C---:B------:R-:W-:Y:S01]  /*e860*/  R2UR UR41, R3.reuse ;  /* 0x00000000032972ca */ /* 0x040fe200000e0000 */
[----:B------:R-:W-:Y:S01]  /*e870*/  UIADD3 UR42, UR10, 0x100, URZ ;  /* 0x000001000a2a7890 */ /* 0x000fe2000fffe03f */
[C---:B------:R-:W-:Y:S01]  /*e880*/  R2UR UR44, R2.reuse ;  /* 0x00000000022c72ca */ /* 0x040fe200000e0000 */
[----:B------:R-:W-:Y:S01]  /*e890*/  UMOV UR43, 0x80000020 ;  /* 0x80000020002b7882 */ /* 0x000fe20000000000 */
[C---:B------:R-:W-:Y:S01]  /*e8a0*/  R2UR UR45, R3.reuse ;  /* 0x00000000032d72ca */ /* 0x040fe200000e0000 */
[----:B------:R-:W-:Y:S01]  /*e8b0*/  UIADD3 UR46, UR10, 0x180, URZ ;  /* 0x000001800a2e7890 */ /* 0x000fe2000fffe03f */
[----:B------:R-:W-:Y:S01]  /*e8c0*/  R2UR UR48, R2 ;  /* 0x00000000023072ca */ /* 0x000fe200000e0000 */
[----:B------:R-:W-:Y:S01]  /*e8d0*/  UMOV UR47, 0x80000020 ;  /* 0x80000020002f7882 */ /* 0x000fe20000000000 */
[----:B------:R-:W-:Y:S01]  /*e8e0*/  R2UR UR49, R3 ;  /* 0x00000000033172ca */ /* 0x000fe200000e0000 */
        /* <DEDUP_REMOVED lines=173> */
[----:B--2---:R-:W-:Y:S05]  /*f3c0*/  @P3 BRA `(.L_x_974) ;  /* 0x00000000002c3947 */ /* 0x004fea0003800000 */
[----:B------:R-:W-:Y:S05]  /*f3d0*/  @!P0 BRA `(.L_x_975) ;  /* 0x0000000000048947 */ /* 0x000fea0003800000 */
[----:B------:R-:W-:Y:S01]  /*f3e0*/  BPT.TRAP 0x1 ;  /* 0x000000040000795c */ /* 0x000fe20000300000 */
.L_x_975:
[----:B------:R-:W-:Y:S01]  /*f3f0*/  ULEA UR10, UR7, UR37, 0x3 ;  /* 0x00000025070a7291 */ /* 0x000fe2000f8e183f */
[----:B01----:R-:W-:-:S05]  /*f400*/  IMAD.U32 R4, RZ, RZ, UR6 ;  /* 0x00000006ff047e24 */ /* 0x003fca000f8e00ff */
[----:B------:R-:W-:-:S04]  /*f410*/  SHF.L.U32 R4, R4, 0x1f, RZ ;  /* 0x0000001f04047819 */ /* 0x000fc800000006ff */
[----:B------:R0:W1:Y:S01]  /*f420*/  SYNCS.PHASECHK.TRANS64.TRYWAIT P2, [UR10+0x33450], R4 ;  /* 0x03345004ff0075a7 */ /* 0x000062000804014a */
[----:B------:R-:W-:Y:S05]  /*f430*/  @!P0 BRA `(.L_x_976) ;  /* 0x0000000000048947 */ /* 0x000fea0003800000 */
[----:B------:R-:W-:Y:S01]  /*f440*/  BPT.TRAP 0x1 ;  /* 0x000000040000795c */ /* 0x000fe20000300000 */
.L_x_976:
[----:B-1----:R-:W-:Y:S05]  /*f450*/  @P2 BRA `(.L_x_974) ;  /* 0x0000000000082947 */ /* 0x002fea0003800000 */
[----:B------:R-:W1:Y:S02]  /*f460*/  SYNCS.PHASECHK.TRANS64.TRYWAIT P2, [UR10+0x33450], R4 ;  /* 0x03345004ff0075a7 */ /* 0x000e64000804014a */
[----:B-1----:R-:W-:Y:S05]  /*f470*/  @!P2 BRA `(.L_x_977) ;  /* 0x000000bc00fca947 */ /* 0x002fea0003800000 */
.L_x_974:
[----:B------:R-:W-:Y:S01]  /*f480*/  UIADD3 UR6, UR37, 0x200, URZ ;  /* 0x0000020025067890 */ /* 0x000fe2000fffe03f */
[----:B------:R-:W-:Y:S01]  /*f490*/  WARPGROUP.ARRIVE ;  /* 0x00000000000079c5 */ /* 0x000fe20000000000 */
[----:B------:R-:W-:Y:S01]  /*f4a0*/  UMOV UR15, 0xc0000010 ;  /* 0xc0000010000f7882 */ /* 0x000fe20000000000 */
[----:B------:R-:W-:Y:S01]  /*f4b0*/  PLOP3.LUT P2, PT, PT, PT, UP0, 0x80, 0x0 ;  /* 0x000000000000781c */ /* 0x000fe20003f4f008 */
[----:B------:R-:W-:Y:S01]  /*f4c0*/  USHF.R.U32.HI UR6, URZ, 0x4, UR6 ;  /* 0x000000043f067899 */ /* 0x000fe20008011606 */
[----:B------:R-:W-:Y:S01]  /*f4d0*/  PLOP3.LUT P3, PT, PT, PT, UP0, 0x80, 0x0 ;  /* 0x000000000000781c */ /* 0x000fe20003f6f008 */
[----:B------:R-:W-:Y:S02]  /*f4e0*/  IMAD.MOV.U32 R21, RZ, RZ, R9 ;  /* 0x000000ffff157224 */ /* 0x000fe400078e0009 */
[----:B------:R-:W-:Y:S01]  /*f4f0*/  ULOP3.LUT UR6, UR6, 0x3fff, URZ, 0xc0, !UPT ;  /* 0x00003fff06067892 */ /* 0x000fe2000f8ec03f */
[----:B------:R-:W-:Y:S02]  /*f500*/  IMAD R22, R6, -0xa0, RZ ;  /* 0xffffff6006167824 */ /* 0x000fe400078e02ff */
[----:B01----:R-:W-:Y:S01]  /*f510*/  IMAD.U32 R4, RZ, RZ, UR5 ;  /* 0x00000005ff047e24 */ /* 0x003fe2000f8e00ff */
[----:B------:R-:W-:-:S04]  /*f520*/  ULOP3.LUT UR6, UR6, 0x10000, URZ, 0xfc, !UPT ;  /* 0x0001000006067892 */ /* 0x000fc8000f8efc3f */
[----:B------:R-:W-:Y:S01]  /*f530*/  UIMAD UR6, UR7, 0x780, UR6 ;  /* 0x00000780070678a4 */ /* 0x000fe2000f8e0206 */
[----:B------:R-:W-:-:S05]  /*f540*/  @!P1 LEA R4, R4, UR37, 0x3 ;  /* 0x0000002504049c11 */ /* 0x000fca000f8e18ff */
[----:B------:R-:W-:Y:S01]  /*f550*/  @!P1 VIADD R4, R4, 0x33440 ;  /* 0x0003344004049836 */ /* 0x000fe20000000000 */
[----:B------:R-:W-:Y:S02]  /*f560*/  UMOV UR14, UR6 ;  /* 0x00000006000e7c82 */ /* 0x000fe40008000000 */
[----:B------:R-:W-:Y:S01]  /*f570*/  QGMMA.64x192x32.F32.E4M3.E4M3 R24, R216, gdesc[UR12], R24, gsb0 ;  /* 0x02e0000cd8187df3 */ /* 0x000fe20008000818 */
[----:B------:R-:W-:Y:S01]  /*f580*/  UIADD3 UR14, UR6, 0x180, URZ ;  /* 0x00000180060e7890 */ /* 0x000fe2000fffe03f */
[----:B------:R-:W-:Y:S01]  /*f590*/  @!P1 PRMT R4, RZ, 0x654, R4 ;  /* 0x00000654ff049816 */ /* 0x000fe20000000004 */
[----:B------:R-:W-:Y:S01]  /*f5a0*/  UMOV UR15, 0xc0000010 ;  /* 0xc0000010000f7882 */ /* 0x000fe20000000000 */
[----:B------:R-:W-:Y:S02]  /*f5b0*/  WARPGROUP.DEPBAR.LE gsb0, 0x0 ;  /* 0x00008000000079c5 */ /* 0x000fe40000010000 */
[----:B------:R-:W-:-:S14]  /*f5c0*/  WARPGROUP.ARRIVE ;  /* 0x00000000000079c5 */ /* 0x000fdc0000000000 */
        /* <DEDUP_REMOVED lines=17> */
[----:B------:R-:W-:Y:S01]  /*f6e0*/  @P3 SHF.R.U32.HI R21, RZ, UR6, R5 ;  /* 0x00000006ff153c19 */ /* 0x000fe20008011605 */
[----:B------:R-:W-:-:S04]  /*f6f0*/  VIADD R5, R22, 0x1 ;  /* 0x0000000116057836 */ /* 0x000fc80000000000 */
[----:B------:R-:W-:-:S05]  /*f700*/  IMAD R14, R10, -0x2, R5 ;  /* 0xfffffffe0a0e7824 */ /* 0x000fca00078e0205 */
[C---:B------:R-:W-:Y:S01]  /*f710*/  IADD3 R15, R14.reuse, -UR52, R19 ;  /* 0x800000340e0f7c10 */ /* 0x040fe2000fffe013 */
[----:B------:R-:W-:-:S04]  /*f720*/  VIADD R14, R14, 0xffffffff ;  /* 0xffffffff0e0e7836 */ /* 0x000fc80000000000 */
[C---:B------:R-:W-:Y:S02]  /*f730*/  VIADD R20, R15.reuse, UR54 ;  /* 0x000000360f147c36 */ /* 0x040fe40008000000 */
[----:B------:R-:W-:Y:S01]  /*f740*/  VIADD R15, R15, UR57 ;  /* 0x000000390f0f7c36 */ /* 0x000fe20008000000 */
[----:B------:R-:W-:Y:S02]  /*f750*/  WARPGROUP.DEPBAR.LE gsb0, 0x0 ;  /* 0x00008000000079c5 */ /* 0x000fe40000010000 */
[----:B------:R-:W-:-:S06]  /*f760*/  WARPGROUP.ARRIVE ;  /* 0x00000000000079c5 */ /* 0x000fcc0000000000 */
[----:B------:R-:W-:Y:S03]  /*f770*/  QGMMA.64x192x32.F32.E4M3.E4M3 R24, R200, gdesc[UR12], R24, gsb0 ;  /* 0x02e0000cc8187df3 */ /* 0x000fe60008000818 */
[----:B------:R-:W-:Y:S02]  /*f780*/  WARPGROUP.DEPBAR.LE gsb0, 0x0 ;  /* 0x00008000000079c5 */ /* 0x000fe40000010000 */
[----:B------:R-:W0:Y:S01]  /*f790*/  SHFL.IDX PT, R200, R21, RZ, 0x1c1f ;  /* 0x001c1fff15c87589 */ /* 0x000e2200000e0000 */
[----:B------:R1:W-:Y:S06]  /*f7a0*/  BAR.ARV R18, 0x100 ;  /* 0x000400120000751d */ /* 0x0003ec0000002000 */
[----:B------:R2:W-:Y:S01]  /*f7b0*/  @!P1 SYNCS.ARRIVE.TRANS64.RED.A1T0 RZ, [R4+URZ], RZ ;  /* 0x000000ff04ff99a7 */ /* 0x0005e2000810043f */
[----:B0-----:R-:W-:-:S02]  /*f7c0*/  IMAD.IADD R5, R20, 0x1, R200 ;  /* 0x0000000114057824 */ /* 0x001fc400078e02c8 */
[----:B--2---:R-:W-:Y:S01]  /*f7d0*/  IMAD.IADD R4, R15, 0x1, R200 ;  /* 0x000000010f047824 */ /* 0x004fe200078e02c8 */
[----:B-1----:R-:W-:Y:S06]  /*f7e0*/  @P2 BRA `(.L_x_978) ;  /* 0x0000000000582947 */ /* 0x002fec0003800000 */
        /* <DEDUP_REMOVED lines=13> */
.L_x_980:
[----:B------:R-:W-:-:S05]  /*f8c0*/  IMAD.U32 R202, RZ, RZ, UR11 ;  /* 0x0000000bffca7e24 */ /* 0x000fca000f8e00ff */
[----:B------:R-:W-:-:S13]  /*f8d0*/  ISETP.NE.AND P2, PT, R202, 0x1, PT ;  /* 0x00000001ca00780c */ /* 0x000fda0003f45270 */
[----:B------:R-:W0:Y:S02]  /*f8e0*/  @P2 LDC.64 R200, c[0x0][0x9e8] ;  /* 0x00027a00ffc82b82 */ /* 0x000e240000000a00 */
[----:B0-----:R-:W-:-:S05]  /*f8f0*/  @P2 IMAD.HI.U32 R200, R23, R200, RZ ;  /* 0x000000c817c82227 */ /* 0x001fca00078e00ff */
[----:B------:R-:W-:-:S07]  /*f900*/  @P2 SHF.R.U32.HI R23, RZ, R201, R200 ;  /* 0x000000c9ff172219 */ /* 0x000fce00000116c8 */
.L_x_981:
[----:B------:R-:W-:Y:S05]  /*f910*/  BSYNC B0 ;  /* 0x0000000000007941 */ /* 0x000fea0003800000 */
.L_x_979:
[----:B------:R-:W-:-:S05]  /*f920*/  IMAD R23, R23, R202, R14 ;  /* 0x000000ca17177224 */ /* 0x000fca00078e020e */
[----:B------:R-:W-:Y:S02]  /*f930*/  VIADDMNMX R5, R23, R202, R5, PT ;  /* 0x000000ca17057246 */ /* 0x000fe40003800105 */
[----:B------:R-:W-:-:S07]  /*f940*/  VIMNMX R4, R4, R23, !PT ;  /* 0x0000001704047248 */ /* 0x000fce0007fe0100 */
.L_x_978:
[C---:B------:R-:W-:Y:S02]  /*f950*/  ISETP.GE.AND P2, PT, R22.reuse, 0x2, PT ;  /* 0x000000021600780c */ /* 0x040fe40003f46270 */
[----:B------:R-:W-:Y:S02]  /*f960*/  ISETP.GE.AND P3, PT, R22, 0x9, PT ;  /* 0x000000091600780c */ /* 0x000fe40003f66270 */
        /* <DEDUP_REMOVED lines=45> */
[C---:B------:R-:W-:Y:S02]  /*fc40*/  ISETP.LT.OR P3, PT, R5.reuse, 0x21, P3 ;  /* 0x000000210500780c */ /* 0x040fe40001f61670 */
        /* <DEDUP_REMOVED lines=202> */
.L_x_984:
[----:B------:R-:W-:-:S05]  /*108f0*/  IMAD.U32 R201, RZ, RZ, UR11 ;  /* 0x0000000bffc97e24 */ /* 0x000fca000f8e00ff */
[----:B------:R-:W-:-:S13]  /*10900*/  ISETP.NE.AND P6, PT, R201, 0x1, PT ;  /* 0x00000001c900780c */ /* 0x000fda0003fc5270 */
[----:B------:R-:W0:Y:S02]  /*10910*/  @P6 LDC.64 R4, c[0x0][0x9e8] ;  /* 0x00027a00ff046b82 */ /* 0x000e240000000a00 */
[----:B0-----:R-:W-:-:S05]  /*10920*/  @P6 IMAD.HI.U32 R4, R21, R4, RZ ;  /* 0x0000000415046227 */ /* 0x001fca00078e00ff */
[----:B------:R-:W-:-:S07]  /*10930*/  @P6 SHF.R.U32.HI R21, RZ, R5, R4 ;  /* 0x00000005ff156219 */ /* 0x000fce0000011604 */
.L_x_985:
[----:B------:R-:W-:Y:S05]  /*10940*/  BSYNC B0 ;  /* 0x0000000000007941 */ /* 0x000fea0003800000 */
.L_x_983:
[----:B------:R-:W-:-:S05]  /*10950*/  IMAD R14, R21, R201, R14 ;  /* 0x000000c9150e7224 */ /* 0x000fca00078e020e */
[----:B------:R-:W-:Y:S02]  /*10960*/  VIADDMNMX R20, R14, R201, R20, PT ;  /* 0x000000c90e147246 */ /* 0x000fe40003800114 */
[----:B------:R-:W-:-:S07]  /*10970*/  VIMNMX R15, R15, R14, !PT ;  /* 0x0000000e0f0f7248 */ /* 0x000fce0007fe0100 */
.L_x_982:
[----:B------:R-:W-:Y:S02]  /*10980*/  ISETP.GT.AND P2, PT, R15, 0x20, !P2 ;  /* 0x000000200f00780c */ /* 0x000fe40005744270 */
[----:B------:R-:W-:Y:S02]  /*10990*/  LOP3.LUT P6, RZ, R16, 0x2, RZ, 0xc0, !PT ;  /* 0x0000000210ff7812 */ /* 0x000fe400078cc0ff */
[----:B------:R-:W-:Y:S02]  /*109a0*/  ISETP.LT.OR P2, PT, R20, 0x21, P2 ;  /* 0x000000211400780c */ /* 0x000fe40001741670 */
[----:B------:R-:W-:Y:S02]  /*109b0*/  FMNMX.FTZ R4, R23, R12, !PT ;  /* 0x0000000c17047209 */ /* 0x000fe40007810000 */
[----:B------:R-:W-:Y:S02]  /*109c0*/  FSEL R170, R170, -INF , !P2 ;  /* 0xff800000aaaa7808 */ /* 0x000fe40005000000 */
[----:B------:R-:W-:-:S02]  /*109d0*/  ISETP.GT.AND P2, PT, R15, 0x21, !P6 ;  /* 0x000000210f00780c */ /* 0x000fc40007744270 */
[----:B------:R-:W-:Y:S02]  /*109e0*/  LOP3.LUT P6, RZ, R16, 0x8000, RZ, 0xc0, !PT ;  /* 0x0000800010ff7812 */ /* 0x000fe400078cc0ff */
        /* <DEDUP_REMOVED lines=102> */
[----:B------:R-:W-:-:S02]  /*11050*/  ISETP.LT.OR P3, PT, R20, 0x91, P3 ;  /* 0x000000911400780c */ /* 0x000fc40001f61670 */
[C---:B------:R-:W-:Y:S02]  /*11060*/  ISETP.GT.AND P2, PT, R15.reuse, 0x60, !P2 ;  /* 0x000000600f00780c */ /* 0x040fe40005744270 */
[----:B------:R-:W-:Y:S02]  /*11070*/  ISETP.GT.AND P5, PT, R15, 0x98, !P5 ;  /* 0x000000980f00780c */ /* 0x000fe40006fa4270 */
        /* <DEDUP_REMOVED lines=13> */
[----:B------:R-:W-:-:S04]  /*11150*/  ISETP.GT.AND P2, PT, R15, 0x68, !P2 ;  /* 0x000000680f00780c */ /* 0x000fc80005744270 */
        /* <DEDUP_REMOVED lines=68> */
[C---:B------:R-:W-:Y:S02]  /*115a0*/  ISETP.GT.AND P2, PT, R15.reuse, RZ, !P6 ;  /* 0x000000ff0f00720c */ /* 0x040fe40007744270 */
        /* <DEDUP_REMOVED lines=23> */
[----:B------:R0:W-:Y:S01]  /*11720*/  MUFU.EX2 R15, R196 ;  /* 0x000000c4000f7308 */ /* 0x0001e20000000800 */
        /* <DEDUP_REMOVED lines=8> */
[----:B0-----:R-:W-:-:S01]  /*117b0*/  FFMA.FTZ R196, R144, UR36, -R4 ;  /* 0x0000002490c47c23 */ /* 0x001fc20008010804 */
        /* <DEDUP_REMOVED lines=59> */
[----:B------:R-:W-:Y:S01]  /*11b70*/  FSEL R137, R131, -INF , !P4 ;  /* 0xff80000083897808 */ /* 0x000fe20006000000 */
[----:B------:R-:W-:Y:S01]  /*11b80*/  MUFU.EX2 R173, R173 ;  /* 0x000000ad00ad7308 */ /* 0x000fe20000000800 */
[----:B------:R-:W-:-:S04]  /*11b90*/  FMNMX.FTZ R193, R127, R192, !PT ;  /* 0x000000c07fc17209 */ /* 0x000fc80007810000 */
[----:B------:R-:W-:-:S03]  /*11ba0*/  FMNMX.FTZ R140, R130, R193, !PT ;  /* 0x000000c1828c7209 */ /* 0x000fc60007810000 */
[----:B------:R-:W-:Y:S01]  /*11bb0*/  MUFU.EX2 R131, R197 ;  /* 0x000000c500837308 */ /* 0x000fe20000000800 */
[----:B------:R-:W-:-:S04]  /*11bc0*/  FMNMX.FTZ R141, R137, R140, !PT ;  /* 0x0000008c898d7209 */ /* 0x000fc80007810000 */
[----:B------:R-:W-:Y:S01]  /*11bd0*/  FMNMX.FTZ R140, R134, R141, !PT ;  /* 0x0000008d868c7209 */ /* 0x000fe20007810000 */
[----:B------:R-:W-:-:S01]  /*11be0*/  FFMA.FTZ R141, R145, UR36, -R4 ;  /* 0x00000024918d7c23 */ /* 0x000fc20008010804 */
[--C-:B------:R-:W-:Y:S01]  /*11bf0*/  FFMA.FTZ R145, R149, UR36, -R4.reuse ;  /* 0x0000002495917c23 */ /* 0x100fe20008010804 */
[----:B------:R-:W-:Y:S01]  /*11c00*/  IMAD.U32 R149, RZ, RZ, UR36 ;  /* 0x00000024ff957e24 */ /* 0x000fe2000f8e00ff */
[----:B------:R-:W-:Y:S01]  /*11c10*/  FMNMX.FTZ R192, R135, R140, !PT ;  /* 0x0000008c87c07209 */ /* 0x000fe20007810000 */
[----:B------:R-:W-:Y:S04]  /*11c20*/  MUFU.EX2 R176, R176 ;  /* 0x000000b000b07308 */ /* 0x000fe80000000800 */
[----:B------:R-:W0:Y:S04]  /*11c30*/  SHFL.BFLY PT, R193, R192, 0x2, 0x1f ;  /* 0x0c401f00c0c17f89 */ /* 0x000e2800000e0000 */
[----:B------:R1:W-:Y:S08]  /*11c40*/  MUFU.EX2 R140, R196 ;  /* 0x000000c4008c7308 */ /* 0x0003f00000000800 */
[----:B------:R-:W-:Y:S08]  /*11c50*/  MUFU.EX2 R177, R177 ;  /* 0x000000b100b17308 */ /* 0x000ff00000000800 */
[----:B------:R-:W-:Y:S01]  /*11c60*/  MUFU.EX2 R180, R180 ;  /* 0x000000b400b47308 */ /* 0x000fe20000000800 */
[----:B0-----:R-:W-:Y:S01]  /*11c70*/  FMNMX.FTZ R193, R192, R193, !PT ;  /* 0x000000c1c0c17209 */ /* 0x001fe20007810000 */
[----:B------:R-:W-:Y:S01]  /*11c80*/  FFMA.FTZ R192, R133, UR36, -R4 ;  /* 0x0000002485c07c23 */ /* 0x000fe20008010804 */
[----:B------:R-:W-:-:S05]  /*11c90*/  FSEL R133, R5, RZ, P2 ;  /* 0x000000ff05857208 */ /* 0x000fca0001000000 */
[----:B------:R-:W-:Y:S01]  /*11ca0*/  MUFU.EX2 R181, R181 ;  /* 0x000000b500b57308 */ /* 0x000fe20000000800 */
[----:B------:R-:W0:Y:S01]  /*11cb0*/  SHFL.BFLY PT, R148, R193, 0x1, 0x1f ;  /* 0x0c201f00c1947f89 */ /* 0x000e2200000e0000 */
[----:B------:R-:W-:-:S06]  /*11cc0*/  FADD.FTZ R12, -R133, R12 ;  /* 0x0000000c850c7221 */ /* 0x000fcc0000010100 */
[----:B------:R2:W-:Y:S08]  /*11cd0*/  MUFU.EX2 R133, R192 ;  /* 0x000000c000857308 */ /* 0x0005f00000000800 */
[----:B------:R-:W-:Y:S08]  /*11ce0*/  MUFU.EX2 R152, R152 ;  /* 0x0000009800987308 */ /* 0x000ff00000000800 */
[----:B------:R-:W-:Y:S01]  /*11cf0*/  MUFU.EX2 R153, R153 ;  /* 0x0000009900997308 */ /* 0x000fe20000000800 */
[----:B0-----:R-:W-:Y:S01]  /*11d00*/  FMNMX.FTZ R4, R193, R148, !PT ;  /* 0x00000094c1047209 */ /* 0x001fe20007810000 */
[----:B------:R-:W-:-:S03]  /*11d10*/  FMUL.FTZ R148, R12, UR36 ;  /* 0x000000240c947c20 */ /* 0x000fc60008410000 */
[C---:B------:R-:W-:Y:S01]  /*11d20*/  FSETP.NEU.FTZ.AND P2, PT, R4.reuse, -INF , PT ;  /* 0xff8000000400780b */ /* 0x040fe20003f5d000 */
[----:B------:R-:W-:-:S02]  /*11d30*/  FFMA.FTZ R149, R4, R149, -8 ;  /* 0xc100000004957423 */ /* 0x000fc40000010095 */
[----:B------:R-:W0:Y:S01]  /*11d40*/  MUFU.EX2 R148, R148 ;  /* 0x0000009400947308 */ /* 0x000e220000000800 */
[----:B-1----:R-:W-:Y:S02]  /*11d50*/  FSEL R196, R4, RZ, P2 ;  /* 0x000000ff04c47208 */ /* 0x002fe40001000000 */
[----:B------:R-:W-:-:S03]  /*11d60*/  FSEL R12, R149, RZ, P2 ;  /* 0x000000ff950c7208 */ /* 0x000fc60001000000 */
[----:B------:R-:W-:Y:S02]  /*11d70*/  FADD.FTZ R196, -R196, R13 ;  /* 0x0000000dc4c47221 */ /* 0x000fe40000010100 */
[----:B--2---:R-:W-:-:S01]  /*11d80*/  FFMA.FTZ R192, R195, UR36, -R12 ;  /* 0x00000024c3c07c23 */ /* 0x004fc2000801080c */
[--C-:B------:R-:W-:Y:S01]  /*11d90*/  FFMA.FTZ R186, R186, UR36, -R12.reuse ;  /* 0x00000024baba7c23 */ /* 0x100fe2000801080c */
[----:B------:R-:W-:Y:S01]  /*11da0*/  FMUL.FTZ R195, R196, UR36 ;  /* 0x00000024c4c37c20 */ /* 0x000fe20008410000 */
[--C-:B------:R-:W-:Y:S01]  /*11db0*/  FFMA.FTZ R149, R187, UR36, -R12.reuse ;  /* 0x00000024bb957c23 */ /* 0x100fe2000801080c */
[----:B------:R-:W-:-:S01]  /*11dc0*/  FFMA.FTZ R187, R190, UR36, -R12 ;  /* 0x00000024bebb7c23 */ /* 0x000fc2000801080c */
[--C-:B------:R-:W-:Y:S01]  /*11dd0*/  FFMA.FTZ R190, R191, UR36, -R12.reuse ;  /* 0x00000024bfbe7c23 */ /* 0x100fe2000801080c */
[----:B------:R-:W-:-:S01]  /*11de0*/  FFMA.FTZ R191, R194, UR36, -R12 ;  /* 0x00000024c2bf7c23 */ /* 0x000fc2000801080c */
[----:B------:R-:W-:Y:S01]  /*11df0*/  MUFU.EX2 R186, R186 ;  /* 0x000000ba00ba7308 */ /* 0x000fe20000000800 */
[----:B------:R-:W-:-:S01]  /*11e00*/  FFMA.FTZ R194, R199, UR36, -R12 ;  /* 0x00000024c7c27c23 */ /* 0x000fc2000801080c */
[----:B0-----:R-:W-:Y:S01]  /*11e10*/  FFMA.FTZ R199, R148, R8, R21 ;  /* 0x0000000894c77223 */ /* 0x001fe20000010015 */
[----:B------:R-:W-:-:S01]  /*11e20*/  FFMA.FTZ R193, R198, UR36, -R12 ;  /* 0x00000024c6c17c23 */ /* 0x000fc2000801080c */
[--C-:B------:R-:W-:Y:S01]  /*11e30*/  FFMA.FTZ R197, R158, UR36, -R12.reuse ;  /* 0x000000249ec57c23 */ /* 0x100fe2000801080c */
[----:B------:R-:W-:-:S01]  /*11e40*/  FFMA.FTZ R158, R159, UR36, -R12 ;  /* 0x000000249f9e7c23 */ /* 0x000fc2000801080c */
[----:B------:R-:W-:Y:S01]  /*11e50*/  FADD.FTZ R199, R14, R199 ;  /* 0x000000c70ec77221 */ /* 0x000fe20000010000 */
[----:B------:R-:W-:-:S01]  /*11e60*/  FFMA.FTZ R159, R162, UR36, -R12 ;  /* 0x00000024a29f7c23 */ /* 0x000fc2000801080c */
[----:B------:R-:W0:Y:S01]  /*11e70*/  MUFU.EX2 R195, R195 ;  /* 0x000000c300c37308 */ /* 0x000e220000000800 */
[----:B------:R-:W-:-:S01]  /*11e80*/  FFMA.FTZ R162, R163, UR36, -R12 ;  /* 0x00000024a3a27c23 */ /* 0x000fc2000801080c */
[----:B------:R-:W-:Y:S01]  /*11e90*/  FADD.FTZ R196, R22, R199 ;  /* 0x000000c716c47221 */ /* 0x000fe20000010000 */
[----:B------:R-:W-:-:S01]  /*11ea0*/  FFMA.FTZ R170, R170, UR36, -R12 ;  /* 0x00000024aaaa7c23 */ /* 0x000fc2000801080c */
[--C-:B------:R-:W-:Y:S01]  /*11eb0*/  FFMA.FTZ R163, R166, UR36, -R12.reuse ;  /* 0x00000024a6a37c23 */ /* 0x100fe2000801080c */
[----:B------:R-:W-:-:S01]  /*11ec0*/  FFMA.FTZ R166, R167, UR36, -R12 ;  /* 0x00000024a7a67c23 */ /* 0x000fc2000801080c */
[----:B------:R-:W-:Y:S01]  /*11ed0*/  FADD.FTZ R167, R23, R196 ;  /* 0x000000c417a77221 */ /* 0x000fe20000010000 */
[----:B------:R-:W-:-:S01]  /*11ee0*/  FFMA.FTZ R171, R171, UR36, -R12 ;  /* 0x00000024abab7c23 */ /* 0x000fc2000801080c */
[----:B------:R-:W1:Y:S01]  /*11ef0*/  MUFU.EX2 R149, R149 ;  /* 0x0000009500957308 */ /* 0x000e620000000800 */
[----:B------:R-:W-:-:S01]  /*11f00*/  FFMA.FTZ R174, R174, UR36, -R12 ;  /* 0x00000024aeae7c23 */ /* 0x000fc2000801080c */
[----:B------:R-:W-:Y:S01]  /*11f10*/  FADD.FTZ R196, R184, R167 ;  /* 0x000000a7b8c47221 */ /* 0x000fe20000010000 */
[----:B------:R-:W-:-:S01]  /*11f20*/  FFMA.FTZ R175, R175, UR36, -R12 ;  /* 0x00000024afaf7c23 */ /* 0x000fc2000801080c */
[--C-:B------:R-:W-:Y:S01]  /*11f30*/  FFMA.FTZ R178, R178, UR36, -R12.reuse ;  /* 0x00000024b2b27c23 */ /* 0x100fe2000801080c */
[----:B------:R-:W-:-:S01]  /*11f40*/  FFMA.FTZ R179, R179, UR36, -R12 ;  /* 0x00000024b3b37c23 */ /* 0x000fc2000801080c */
[----:B------:R-:W-:Y:S01]  /*11f50*/  FADD.FTZ R167, R185, R196 ;  /* 0x000000c4b9a77221 */ /* 0x000fe20000010000 */
[----:B------:R-:W-:-:S01]  /*11f60*/  FFMA.FTZ R182, R182, UR36, -R12 ;  /* 0x00000024b6b67c23 */ /* 0x000fc2000801080c */
[----:B------:R-:W2:Y:S01]  /*11f70*/  MUFU.EX2 R187, R187 ;  /* 0x000000bb00bb7308 */ /* 0x000ea20000000800 */
[----:B0-----:R-:W-:-:S01]  /*11f80*/  FFMA.FTZ R8, R195, R7, R186 ;  /* 0x00000007c3087223 */ /* 0x001fc200000100ba */
[----:B------:R-:W-:Y:S01]  /*11f90*/  FADD.FTZ R196, R188, R167 ;  /* 0x000000a7bcc47221 */ /* 0x000fe20000010000 */
[----:B------:R-:W-:-:S01]  /*11fa0*/  FFMA.FTZ R183, R183, UR36, -R12 ;  /* 0x00000024b7b77c23 */ /* 0x000fc2000801080c */
[--C-:B------:R-:W-:Y:S01]  /*11fb0*/  FFMA.FTZ R154, R154, UR36, -R12.reuse ;  /* 0x000000249a9a7c23 */ /* 0x100fe2000801080c */
[----:B------:R-:W-:-:S01]  /*11fc0*/  FFMA.FTZ R155, R155, UR36, -R12 ;  /* 0x000000249b9b7c23 */ /* 0x000fc2000801080c */
[----:B------:R-:W-:Y:S01]  /*11fd0*/  FADD.FTZ R167, R189, R196 ;  /* 0x000000c4bda77221 */ /* 0x000fe20000010000 */
[----:B------:R-:W-:-:S01]  /*11fe0*/  FFMA.FTZ R138, R138, UR36, -R12 ;  /* 0x000000248a8a7c23 */ /* 0x000fc2000801080c */
[----:B------:R-:W0:Y:S01]  /*11ff0*/  MUFU.EX2 R190, R190 ;  /* 0x000000be00be7308 */ /* 0x000e220000000800 */
[----:B-1----:R-:W-:-:S01]  /*12000*/  FADD.FTZ R8, R149, R8 ;  /* 0x0000000895087221 */ /* 0x002fc20000010000 */
[--C-:B------:R-:W-:Y:S01]  /*12010*/  FFMA.FTZ R139, R139, UR36, -R12.reuse ;  /* 0x000000248b8b7c23 */ /* 0x100fe2000801080c */
[----:B------:R-:W-:-:S01]  /*12020*/  FFMA.FTZ R142, R142, UR36, -R12 ;  /* 0x000000248e8e7c23 */ /* 0x000fc2000801080c */
[--C-:B------:R-:W-:Y:S01]  /*12030*/  FFMA.FTZ R143, R143, UR36, -R12.reuse ;  /* 0x000000248f8f7c23 */ /* 0x100fe2000801080c */
[----:B------:R-:W-:-:S01]  /*12040*/  FFMA.FTZ R146, R146, UR36, -R12 ;  /* 0x0000002492927c23 */ /* 0x000fc2000801080c */
[--C-:B------:R-:W-:Y:S01]  /*12050*/  FFMA.FTZ R147, R147, UR36, -R12.reuse ;  /* 0x0000002493937c23 */ /* 0x100fe2000801080c */
[----:B------:R-:W-:-:S01]  /*12060*/  FFMA.FTZ R150, R150, UR36, -R12 ;  /* 0x0000002496967c23 */ /* 0x000fc2000801080c */
[----:B------:R-:W1:Y:S01]  /*12070*/  MUFU.EX2 R191, R191 ;  /* 0x000000bf00bf7308 */ /* 0x000e620000000800 */
[----:B--2---:R-:W-:-:S01]  /*12080*/  FADD.FTZ R7, R187, R8 ;  /* 0x00000008bb077221 */ /* 0x004fc20000010000 */
[--C-:B------:R-:W-:Y:S01]  /*12090*/  FFMA.FTZ R151, R151, UR36, -R12.reuse ;  /* 0x0000002497977c23 */ /* 0x100fe2000801080c */
[----:B------:R-:W-:-:S01]  /*120a0*/  FFMA.FTZ R122, R122, UR36, -R12 ;  /* 0x000000247a7a7c23 */ /* 0x000fc2000801080c */
[--C-:B------:R-:W-:Y:S01]  /*120b0*/  FFMA.FTZ R123, R123, UR36, -R12.reuse ;  /* 0x000000247b7b7c23 */ /* 0x100fe2000801080c */
[----:B------:R-:W-:-:S01]  /*120c0*/  FFMA.FTZ R126, R126, UR36, -R12 ;  /* 0x000000247e7e7c23 */ /* 0x000fc2000801080c */
[----:B------:R-:W-:-:S02]  /*120d0*/  FFMA.FTZ R134, R134, UR36, -R12 ;  /* 0x0000002486867c23 */ /* 0x000fc4000801080c */
        /* <DEDUP_REMOVED lines=8> */
[----:B------:R-:W-:-:S06]  /*12160*/  FADD.FTZ R8, R168, R167 ;  /* 0x000000a7a8087221 */ /* 0x000fcc0000010000 */
[----:B------:R-:W0:Y:S01]  /*12170*/  MUFU.EX2 R171, R171 ;  /* 0x000000ab00ab7308 */ /* 0x000e220000000800 */
[----:B-1----:R-:W-:-:S07]  /*12180*/  FADD.FTZ R7, R194, R7 ;  /* 0x00000007c2077221 */ /* 0x002fce0000010000 */
[----:B------:R-:W1:Y:S01]  /*12190*/  MUFU.EX2 R174, R174 ;  /* 0x000000ae00ae7308 */ /* 0x000e620000000800 */
[----:B--2---:R-:W-:-:S01]  /*121a0*/  FADD.FTZ R196, R170, R7 ;  /* 0x00000007aac47221 */ /* 0x004fc20000010000 */
[----:B------:R-:W-:-:S04]  /*121b0*/  FADD.FTZ R7, R169, R8 ;  /* 0x00000008a9077221 */ /* 0x000fc80000010000 */
[----:B------:R-:W-:Y:S02]  /*121c0*/  FADD.FTZ R8, R172, R7 ;  /* 0x00000007ac087221 */ /* 0x000fe40000010000 */
[----:B------:R-:W2:Y:S01]  /*121d0*/  MUFU.EX2 R175, R175 ;  /* 0x000000af00af7308 */ /* 0x000ea20000000800 */
[----:B0-----:R-:W-:-:S01]  /*121e0*/  FADD.FTZ R167, R171, R196 ;  /* 0x000000c4aba77221 */ /* 0x001fc20000010000 */
[----:B------:R-:W-:-:S04]  /*121f0*/  FADD.FTZ R7, R173, R8 ;  /* 0x00000008ad077221 */ /* 0x000fc80000010000 */
[----:B------:R-:W-:Y:S02]  /*12200*/  FADD.FTZ R8, R176, R7 ;  /* 0x00000007b0087221 */ /* 0x000fe40000010000 */
[----:B------:R-:W0:Y:S01]  /*12210*/  MUFU.EX2 R178, R178 ;  /* 0x000000b200b27308 */ /* 0x000e220000000800 */
[----:B-1----:R-:W-:-:S01]  /*12220*/  FADD.FTZ R196, R174, R167 ;  /* 0x000000a7aec47221 */ /* 0x002fc20000010000 */
[----:B------:R-:W-:-:S04]  /*12230*/  FADD.FTZ R7, R177, R8 ;  /* 0x00000008b1077221 */ /* 0x000fc80000010000 */
[----:B------:R-:W-:Y:S02]  /*12240*/  FADD.FTZ R8, R180, R7 ;  /* 0x00000007b4087221 */ /* 0x000fe40000010000 */
[----:B------:R-:W1:Y:S01]  /*12250*/  MUFU.EX2 R179, R179 ;  /* 0x000000b300b37308 */ /* 0x000e620000000800 */
[----:B--2---:R-:W-:-:S01]  /*12260*/  FADD.FTZ R167, R175, R196 ;  /* 0x000000c4afa77221 */ /* 0x004fc20000010000 */
[----:B------:R-:W-:-:S04]  /*12270*/  FADD.FTZ R7, R181, R8 ;  /* 0x00000008b5077221 */ /* 0x000fc80000010000 */
[----:B------:R-:W-:Y:S02]  /*12280*/  FADD.FTZ R8, R152, R7 ;  /* 0x0000000798087221 */ /* 0x000fe40000010000 */
[----:B------:R-:W2:Y:S01]  /*12290*/  MUFU.EX2 R182, R182 ;  /* 0x000000b600b67308 */ /* 0x000ea20000000800 */
[----:B0-----:R-:W-:-:S01]  /*122a0*/  FADD.FTZ R196, R178, R167 ;  /* 0x000000a7b2c47221 */ /* 0x001fc20000010000 */
[----:B------:R-:W-:-:S06]  /*122b0*/  FADD.FTZ R7, R153, R8 ;  /* 0x0000000899077221 */ /* 0x000fcc0000010000 */
        /* <DEDUP_REMOVED lines=36> */
[----:B------:R-:W-:-:S03]  /*12500*/  FFMA.FTZ R167, R127, UR36, -R12 ;  /* 0x000000247fa77c23 */ /* 0x000fc6000801080c */
[----:B------:R-:W-:-:S03]  /*12510*/  FADD.FTZ R8, R15, R8 ;  /* 0x000000080f087221 */ /* 0x000fc60000010000 */
[----:B------:R-:W0:Y:S01]  /*12520*/  MUFU.EX2 R142, R142 ;  /* 0x0000008e008e7308 */ /* 0x000e220000000800 */
[----:B-1----:R-:W-:-:S01]  /*12530*/  FADD.FTZ R196, R138, R7 ;  /* 0x000000078ac47221 */ /* 0x002fc20000010000 */
[----:B------:R-:W-:-:S06]  /*12540*/  FADD.FTZ R127, R131, R8 ;  /* 0x00000008837f7221 */ /* 0x000fcc0000010000 */
[----:B------:R-:W1:Y:S01]  /*12550*/  MUFU.EX2 R20, R20 ;  /* 0x0000001400147308 */ /* 0x000e620000000800 */
[----:B--2---:R-:W-:-:S07]  /*12560*/  FADD.FTZ R7, R139, R196 ;  /* 0x000000c48b077221 */ /* 0x004fce0000010000 */
[----:B------:R-:W2:Y:S01]  /*12570*/  MUFU.EX2 R143, R143 ;  /* 0x0000008f008f7308 */ /* 0x000ea20000000800 */
[----:B0-----:R-:W-:-:S07]  /*12580*/  FADD.FTZ R8, R142, R7 ;  /* 0x000000078e087221 */ /* 0x001fce0000010000 */
[----:B------:R-:W0:Y:S01]  /*12590*/  MUFU.EX2 R146, R146 ;  /* 0x0000009200927308 */ /* 0x000e220000000800 */
[----:B-1----:R-:W-:-:S01]  /*125a0*/  FADD.FTZ R7, R20, R127 ;  /* 0x0000007f14077221 */ /* 0x002fc20000010000 */
[----:B------:R-:W-:-:S06]  /*125b0*/  FFMA.FTZ R127, R130, UR36, -R12 ;  /* 0x00000024827f7c23 */ /* 0x000fcc000801080c */
[----:B------:R-:W1:Y:S01]  /*125c0*/  MUFU.EX2 R141, R141 ;  /* 0x0000008d008d7308 */ /* 0x000e620000000800 */
[----:B--2---:R-:W-:-:S01]  /*125d0*/  FADD.FTZ R197, R143, R8 ;  /* 0x000000088fc57221 */ /* 0x004fc20000010000 */
[----:B------:R-:W-:-:S06]  /*125e0*/  FADD.FTZ R8, R140, R7 ;  /* 0x000000078c087221 */ /* 0x000fcc0000010000 */
[----:B------:R-:W2:Y:S01]  /*125f0*/  MUFU.EX2 R147, R147 ;  /* 0x0000009300937308 */ /* 0x000ea20000000800 */
[----:B0-----:R-:W-:-:S07]  /*12600*/  FADD.FTZ R130, R146, R197 ;  /* 0x000000c592827221 */ /* 0x001fce0000010000 */
[----:B------:R-:W0:Y:S01]  /*12610*/  MUFU.EX2 R144, R144 ;  /* 0x0000009000907308 */ /* 0x000e220000000800 */
[----:B-1----:R-:W-:-:S07]  /*12620*/  FADD.FTZ R7, R141, R8 ;  /* 0x000000088d077221 */ /* 0x002fce0000010000 */
[----:B------:R-:W1:Y:S01]  /*12630*/  MUFU.EX2 R150, R150 ;  /* 0x0000009600967308 */ /* 0x000e620000000800 */
[----:B--2---:R-:W-:-:S01]  /*12640*/  FADD.FTZ R197, R147, R130 ;  /* 0x0000008293c57221 */ /* 0x004fc20000010000 */
[--C-:B------:R-:W-:Y:S01]  /*12650*/  FFMA.FTZ R130, R137, UR36, -R12.reuse ;  /* 0x0000002489827c23 */ /* 0x100fe2000801080c */
[----:B------:R-:W-:-:S05]  /*12660*/  FFMA.FTZ R12, R135, UR36, -R12 ;  /* 0x00000024870c7c23 */ /* 0x000fca000801080c */
        /* <DEDUP_REMOVED lines=33> */
[----:B-1----:R-:W-:-:S04]  /*12880*/  FADD.FTZ R8, R132, R135 ;  /* 0x0000008784087221 */ /* 0x002fc80000010000 */
[----:B------:R-:W-:Y:S01]  /*12890*/  FADD.FTZ R8, R133, R8 ;  /* 0x0000000885087221 */ /* 0x000fe20000010000 */
[----:B--2---:R-:W-:-:S04]  /*128a0*/  FADD.FTZ R7, R134, R7 ;  /* 0x0000000786077221 */ /* 0x004fc80000010000 */
[----:B0-----:R-:W-:Y:S01]  /*128b0*/  FADD.FTZ R7, R12, R7 ;  /* 0x000000070c077221 */ /* 0x001fe20000010000 */
[----:B------:R-:W-:Y:S06]  /*128c0*/  @!P0 BRA `(.L_x_986) ;  /* 0x0000000000048947 */ /* 0x000fec0003800000 */
[----:B------:R-:W-:Y:S01]  /*128d0*/  BPT.TRAP 0x1 ;  /* 0x000000040000795c */ /* 0x000fe20000300000 */
.L_x_986:
        /* <DEDUP_REMOVED lines=12> */
[-C--:B------:R-:W-:Y:S01]  /*129a0*/  FMUL.FTZ R28, R28, R148.reuse ;  /* 0x000000941c1c7220 */ /* 0x080fe20000410000 */
[----:B------:R-:W-:Y:S01]  /*129b0*/  F2FP.SATFINITE.E4M3.F32.PACK_AB_MERGE_C R193, R194, R193, RZ ;  /* 0x000000c1c2c1723e */ /* 0x000fe200048070ff */
[----:B------:R-:W-:Y:S01]  /*129c0*/  FMUL.FTZ R29, R29, R148 ;  /* 0x000000941d1d7220 */ /* 0x000fe20000410000 */
        /* <DEDUP_REMOVED lines=11> */
[-C--:B------:R-:W-:Y:S01]  /*12a80*/  FMUL.FTZ R37, R37, R148.reuse ;  /* 0x0000009425257220 */ /* 0x080fe20000410000 */
[----:B------:R-:W-:Y:S01]  /*12a90*/  F2FP.SATFINITE.E4M3.F32.PACK_AB_MERGE_C R163, R166, R163, RZ ;  /* 0x000000a3a6a3723e */ /* 0x000fe200048070ff */
[-C--:B------:R-:W-:Y:S01]  /*12aa0*/  FMUL.FTZ R40, R40, R148.reuse ;  /* 0x0000009428287220 */ /* 0x080fe20000410000 */
        /* <DEDUP_REMOVED lines=15> */
[-C--:B------:R-:W-:Y:S01]  /*12ba0*/  FMUL.FTZ R56, R56, R148.reuse ;  /* 0x0000009438387220 */ /* 0x080fe20000410000 */
        /* <DEDUP_REMOVED lines=102> */
.L_x_969:
[----:B------:R-:W-:Y:S06]  /*13210*/  BAR.ARV 0x8, 0x180 ;  /* 0x0206000000007b1d */ /* 0x000fec0000002000 */
[----:B------:R-:W-:Y:S05]  /*13220*/  @!P0 BRA `(.L_x_988) ;  /* 0x0000000000048947 */ /* 0x000fea0003800000 */
[----:B------:R-:W-:Y:S01]  /*13230*/  BPT.TRAP 0x1 ;  /* 0x000000040000795c */ /* 0x000fe20000300000 */
.L_x_988:
[----:B------:R-:W-:Y:S01]  /*13240*/  ULEA UR9, UR5, UR37, 0x3 ;  /* 0x0000002505097291 */ /* 0x000fe2000f8e183f */
[----:B------:R-:W-:-:S05]  /*13250*/  IMAD.U32 R0, RZ, RZ, UR4 ;  /* 0x00000004ff007e24 */ /* 0x000fca000f8e00ff */
[----:B------:R-:W-:-:S04]  /*13260*/  SHF.L.U32 R0, R0, 0x1f, RZ ;  /* 0x0000001f00007819 */ /* 0x000fc800000006ff */
[----:B------:R0:W1:Y:S01]  /*13270*/  SYNCS.PHASECHK.TRANS64.TRYWAIT P1, [UR9+0x33450], R0 ;  /* 0x03345000ff0075a7 */ /* 0x0000620008020149 */
[----:B------:R-:W-:Y:S05]  /*13280*/  @!P0 BRA `(.L_x_989) ;  /* 0x0000000000048947 */ /* 0x000fea0003800000 */
[----:B------:R-:W-:Y:S01]  /*13290*/  BPT.TRAP 0x1 ;  /* 0x000000040000795c */ /* 0x000fe20000300000 */
.L_x_989:
[----:B-1----:R-:W-:Y:S05]  /*132a0*/  @P1 BRA `(.L_x_990) ;  /* 0x0000000000081947 */ /* 0x002fea0003800000 */
[----:B------:R-:W1:Y:S02]  /*132b0*/  SYNCS.PHASECHK.TRANS64.TRYWAIT P1, [UR9+0x33450], R0 ;  /* 0x03345000ff0075a7 */ /* 0x000e640008020149 */
[----:B-1----:R-:W-:Y:S05]  /*132c0*/  @!P1 BRA `(.L_x_991) ;  /* 0x0000008000809947 */ /* 0x002fea0003800000 */
.L_x_990:
[----:B------:R-:W-:Y:S01]  /*132d0*/  UIADD3 UR37, UR37, 0x200, URZ ;  /* 0x0000020025257890 */ /* 0x000fe2000fffe03f */
[----:B------:R-:W-:Y:S01]  /*132e0*/  WARPGROUP.ARRIVE ;  /* 0x00000000000079c5 */ /* 0x000fe20000000000 */
[----:B------:R-:W-:-:S05]  /*132f0*/  UMOV UR7, 0xc0000010 ;  /* 0xc000001000077882 */ /* 0x000fca0000000000 */
[----:B------:R-:W2:Y:S01]  /*13300*/  S2UR UR12, SR_CTAID.Z ;  /* 0x00000000000c79c3 */ /* 0x000ea20000002700 */
[----:B------:R-:W-:Y:S01]  /*13310*/  USHF.R.U32.HI UR37, URZ, 0x4, UR37 ;  /* 0x000000043f257899 */ /* 0x000fe20008011625 */
[----:B------:R-:W-:Y:S01]  /*13320*/  IMAD.MOV.U32 R6, RZ, RZ, 0x3f800000 ;  /* 0x3f800000ff067424 */ /* 0x000fe200078e00ff */
[----:B------:R-:W-:Y:S02]  /*13330*/  ULDC.64 UR10, c[0x0][0x9a0] ;  /* 0x00026800000a7ab9 */ /* 0x000fe40000000a00 */
[----:B------:R-:W-:Y:S02]  /*13340*/  ULOP3.LUT UR37, UR37, 0x3fff, URZ, 0xc0, !UPT ;  /* 0x00003fff25257892 */ /* 0x000fe4000f8ec03f */
[----:B------:R-:W-:Y:S01]  /*13350*/  UISETP.NE.U32.AND UP0, UPT, UR10, URZ, UPT ;  /* 0x0000003f0a00728c */ /* 0x000fe2000bf05070 */
[----:B------:R-:W3:Y:S01]  /*13360*/  S2UR UR14, SR_CTAID.Z ;  /* 0x00000000000e79c3 */ /* 0x000ee20000002700 */
[----:B------:R-:W-:Y:S02]  /*13370*/  ULOP3.LUT UR8, UR37, 0x10000, URZ, 0xfc, !UPT ;  /* 0x0001000025087892 */ /* 0x000fe4000f8efc3f */
[----:B------:R-:W-:-:S02]  /*13380*/  UISETP.NE.AND.EX UP0, UPT, UR11, URZ, UPT, UP0 ;  /* 0x0000003f0b00728c */ /* 0x000fc4000bf05300 */
[----:B------:R-:W-:-:S04]  /*13390*/  UIMAD UR8, UR5, 0x780, UR8 ;  /* 0x00000780050878a4 */ /* 0x000fc8000f8e0208 */
[----:B------:R-:W-:Y:S01]  /*133a0*/  UIADD3 UR4, UR8, 0x180, URZ ;  /* 0x0000018008047890 */ /* 0x000fe2000fffe03f */
[----:B------:R-:W-:Y:S02]  /*133b0*/  PLOP3.LUT P1, PT, PT, PT, UP0, 0x80, 0x0 ;  /* 0x000000000000781c */ /* 0x000fe40003f2f008 */
[----:B------:R-:W-:-:S06]  /*133c0*/  UMOV UR6, UR8 ;  /* 0x0000000800067c82 */ /* 0x000fcc0008000000 */
[----:B------:R-:W-:Y:S01]  /*133d0*/  QGMMA.64x192x32.F32.E4M3.E4M3 R24, R216, gdesc[UR4], R24, gsb0 ;  /* 0x02e00004d8187df3 */ /* 0x000fe20008000818 */
[----:B------:R-:W-:Y:S01]  /*133e0*/  UMOV UR7, 0xc0000010 ;  /* 0xc000001000077882 */ /* 0x000fe20000000000 */
[----:B------:R-:W-:Y:S01]  /*133f0*/  UMOV UR6, UR4 ;  /* 0x0000000400067c82 */ /* 0x000fe20008000000 */
[----:B------:R-:W-:Y:S02]  /*13400*/  UIADD3 UR4, UR8, 0x300, URZ ;  /* 0x0000030008047890 */ /* 0x000fe4000fffe03f */
[----:B--2---:R-:W-:-:S03]  /*13410*/  USHF.R.S32.HI UR15, URZ, 0x1f, UR12 ;  /* 0x0000001f3f0f7899 */ /* 0x004fc6000801140c */
[----:B------:R-:W-:Y:S01]  /*13420*/  @UP0 ULDC.64 UR12, c[0x0][0x9c8] ;  /* 0x00027200000c0ab9 */ /* 0x000fe20000000a00 */
[----:B------:R-:W-:Y:S02]  /*13430*/  WARPGROUP.DEPBAR.LE gsb0, 0x0 ;  /* 0x00008000000079c5 */ /* 0x000fe40000010000 */
[----:B------:R-:W-:-:S09]  /*13440*/  WARPGROUP.ARRIVE ;  /* 0x00000000000079c5 */ /* 0x000fd20000000000 */
[----:B------:R-:W-:Y:S01]  /*13450*/  QGMMA.64x192x32.F32.E4M3.E4M3 R24, R212, gdesc[UR4], R24, gsb0 ;  /* 0x02e00004d4187df3 */ /* 0x000fe20008000818 */
[----:B------:R-:W-:Y:S01]  /*13460*/  UMOV UR6, UR4 ;  /* 0x0000000400067c82 */ /* 0x000fe20008000000 */
[----:B------:R-:W-:Y:S01]  /*13470*/  UMOV UR7, 0xc0000010 ;  /* 0xc000001000077882 */ /* 0x000fe20000000000 */
[----:B---3--:R-:W-:Y:S01]  /*13480*/  @UP0 UIMAD.WIDE.U32 UR4, UR14, UR12, URZ ;  /* 0x0000000c0e0402a5 */ /* 0x008fe2000f8e003f */
[----:B------:R-:W-:Y:S02]  /*13490*/  WARPGROUP.DEPBAR.LE gsb0, 0x0 ;  /* 0x00008000000079c5 */ /* 0x000fe40000010000 */
[----:B------:R-:W-:-:S14]  /*134a0*/  WARPGROUP.ARRIVE ;  /* 0x00000000000079c5 */ /* 0x000fdc0000000000 */
[----:B------:R-:W-:Y:S01]  /*134b0*/  QGMMA.64x192x32.F32.E4M3.E4M3 R24, R208, gdesc[UR4], R24, gsb0 ;  /* 0x02e00004d0187df3 */ /* 0x000fe20008000818 */
[----:B------:R-:W-:Y:S02]  /*134c0*/  @UP0 UIMAD UR6, UR15, UR12, URZ ;  /* 0x0000000c0f0602a4 */ /* 0x000fe4000f8e023f */
[----:B------:R-:W-:Y:S02]  /*134d0*/  @UP0 USHF.R.S32.HI UR7, URZ, 0x1f, UR55 ;  /* 0x0000001f3f070899 */ /* 0x000fe40008011437 */
[----:B------:R-:W-:-:S03]  /*134e0*/  @UP0 UIMAD UR6, UR14, UR13, UR6 ;  /* 0x0000000d0e0602a4 */ /* 0x000fc6000f8e0206 */
[----:B------:R-:W-:Y:S01]  /*134f0*/  @UP0 ULDC.64 UR12, c[0x0][0x9d0] ;  /* 0x00027400000c0ab9 */ /* 0x000fe20000000a00 */
[----:B------:R-:W-:Y:S02]  /*13500*/  @UP0 UIADD3 UR5, UR5, UR6, URZ ;  /* 0x0000000605050290 */ /* 0x000fe4000fffe03f */
[----:B------:R-:W-:Y:S02]  /*13510*/  @UP0 UIMAD UR6, UR7, UR12, URZ ;  /* 0x0000000c070602a4 */ /* 0x000fe4000f8e023f */
[----:B------:R-:W-:Y:S02]  /*13520*/  @UP0 UIMAD.WIDE.U32 UR4, UR55, UR12, UR4 ;  /* 0x0000000c370402a5 */ /* 0x000fe4000f8e0004 */
[----:B------:R-:W-:-:S04]  /*13530*/  @UP0 UIMAD UR6, UR55, UR13, UR6 ;  /* 0x0000000d370602a4 */ /* 0x000fc8000f8e0206 */
[----:B------:R-:W-:Y:S02]  /*13540*/  @UP0 UIADD3 UR5, UR5, UR6, URZ ;  /* 0x0000000605050290 */ /* 0x000fe4000fffe03f */
[----:B------:R-:W-:-:S04]  /*13550*/  @UP0 ULEA UR6, UP1, UR4, UR10, 0x2 ;  /* 0x0000000a04060291 */ /* 0x000fc8000f82103f */
[----:B------:R-:W-:Y:S02]  /*13560*/  @UP0 ULEA.HI.X UR7, UR4, UR11, UR5, 0x2, UP1 ;  /* 0x0000000b04070291 */ /* 0x000fe400088f1405 */
[----:B------:R-:W-:-:S04]  /*13570*/  IMAD.U32 R2, RZ, RZ, UR6 ;  /* 0x00000006ff027e24 */ /* 0x000fc8000f8e00ff */
[----:B-1----:R-:W-:-:S05]  /*13580*/  IMAD.U32 R3, RZ, RZ, UR7 ;  /* 0x00000007ff037e24 */ /* 0x002fca000f8e00ff */
[----:B------:R1:W2:Y:S01]  /*13590*/  @P1 LDG.E R6, desc[UR58][R2.64] ;  /* 0x0000003a02061981 */ /* 0x0002a2000c1e1900 */
[----:B------:R-:W-:Y:S01]  /*135a0*/  UIADD3 UR4, UR8, 0x480, URZ ;  /* 0x0000048008047890 */ /* 0x000fe2000fffe03f */
[----:B------:R-:W-:-:S06]  /*135b0*/  UMOV UR7, 0xc0000010 ;  /* 0xc000001000077882 */ /* 0x000fcc0000000000 */
[----:B------:R-:W-:Y:S01]  /*135c0*/  UMOV UR6, UR4 ;  /* 0x0000000400067c82 */ /* 0x000fe20008000000 */
[----:B------:R-:W-:Y:S01]  /*135d0*/  UIADD3 UR8, UR8, 0x600, URZ ;  /* 0x0000060008087890 */ /* 0x000fe2000fffe03f */
[----:B------:R-:W-:Y:S02]  /*135e0*/  WARPGROUP.DEPBAR.LE gsb0, 0x0 ;  /* 0x00008000000079c5 */ /* 0x000fe40000010000 */
[----:B------:R-:W-:-:S06]  /*135f0*/  WARPGROUP.ARRIVE ;  /* 0x00000000000079c5 */ /* 0x000fcc0000000000 */
[----:B------:R-:W-:Y:S01]  /*13600*/  QGMMA.64x192x32.F32.E4M3.E4M3 R24, R204, gdesc[UR4], R24, gsb0 ;  /* 0x02e00004cc187df3 */ /* 0x000fe20008000818 */
[----:B------:R-:W-:Y:S01]  /*13610*/  UMOV UR6, UR8 ;  /* 0x0000000800067c82 */ /* 0x000fe20008000000 */
[----:B------:R-:W-:Y:S01]  /*13620*/  UMOV UR7, 0xc0000010 ;  /* 0xc000001000077882 */ /* 0x000fe20000000000 */
[----:B------:R-:W3:Y:S04]  /*13630*/  SHFL.BFLY PT, R9, R8, 0x2, 0x1f ;  /* 0x0c401f0008097f89 */ /* 0x000ee800000e0000 */
[----:B------:R-:W4:Y:S01]  /*13640*/  SHFL.BFLY PT, R10, R7, 0x2, 0x1f ;  /* 0x0c401f00070a7f89 */ /* 0x000f2200000e0000 */
[----:B---3--:R-:W-:Y:S01]  /*13650*/  FADD.FTZ R9, R9, R8 ;  /* 0x0000000809097221 */ /* 0x008fe20000010000 */
[----:B----4-:R-:W-:-:S04]  /*13660*/  FADD.FTZ R10, R10, R7 ;  /* 0x000000070a0a7221 */ /* 0x010fc80000010000 */
[----:B0-----:R-:W0:Y:S04]  /*13670*/  SHFL.BFLY PT, R0, R9, 0x1, 0x1f ;  /* 0x0c201f0009007f89 */ /* 0x001e2800000e0000 */
[----:B-1----:R-:W1:Y:S01]  /*13680*/  SHFL.BFLY PT, R3, R10, 0x1, 0x1f ;  /* 0x0c201f000a037f89 */ /* 0x002e6200000e0000 */
[----:B0-----:R-:W-:Y:S01]  /*13690*/  FADD.FTZ R11, R9, R0 ;  /* 0x00000000090b7221 */ /* 0x001fe20000010000 */
[----:B-1----:R-:W-:-:S04]  /*136a0*/  FADD.FTZ R12, R10, R3 ;  /* 0x000000030a0c7221 */ /* 0x002fc80000010000 */
[C---:B------:R-:W-:Y:S01]  /*136b0*/  FSETP.NE.FTZ.AND P1, PT, R11.reuse, RZ, PT ;  /* 0x000000ff0b00720b */ /* 0x040fe20003f35000 */
[----:B------:R-:W-:Y:S01]  /*136c0*/  FMUL.FTZ R13, R11, 0.00390625 ;  /* 0x3b8000000b0d7820 */ /* 0x000fe20000410000 */
[----:B------:R-:W-:Y:S01]  /*136d0*/  FMUL.FTZ R14, R12, 0.00390625 ;  /* 0x3b8000000c0e7820 */ /* 0x000fe20000410000 */
[----:B------:R-:W-:-:S03]  /*136e0*/  IMAD.MOV.U32 R3, RZ, RZ, RZ ;  /* 0x000000ffff037224 */ /* 0x000fc600078e00ff */
[----:B------:R-:W-:Y:S02]  /*136f0*/  FSETP.NE.FTZ.AND P2, PT, R13, RZ, PT ;  /* 0x000000ff0d00720b */ /* 0x000fe40003f55000 */
[----:B------:R-:W-:-:S05]  /*13700*/  FSETP.NE.FTZ.AND P3, PT, R14, RZ, PT ;  /* 0x000000ff0e00720b */ /* 0x000fca0003f75000 */
        /* <DEDUP_REMOVED lines=9> */
[----:B------:R-:W-:-:S02]  /*137a0*/  IMAD.U32 R16, RZ, RZ, UR36 ;  /* 0x00000024ff107e24 */ /* 0x000fc4000f8e00ff */
[----:B------:R-:W-:Y:S02]  /*137b0*/  IMAD.U32 R8, RZ, RZ, UR36 ;  /* 0x00000024ff087e24 */ /* 0x000fe4000f8e00ff */
[----:B0-----:R-:W-:Y:S01]  /*137c0*/  @P3 FMUL.FTZ R11, R10, 0.69314718246459960938 ;  /* 0x3f3172180a0b3820 */ /* 0x001fe20000410000 */
[----:B------:R-:W-:Y:S01]  /*137d0*/  @P3 FMUL.FTZ R16, R16, 0.69314718246459960938 ;  /* 0x3f31721810103820 */ /* 0x000fe20000410000 */
[----:B------:R-:W-:Y:S01]  /*137e0*/  @P2 FMUL.FTZ R8, R8, 0.69314718246459960938 ;  /* 0x3f31721808082820 */ /* 0x000fe20000410000 */
[----:B-1----:R-:W-:Y:S01]  /*137f0*/  @P2 FMUL.FTZ R7, R7, 0.69314718246459960938 ;  /* 0x3f31721807072820 */ /* 0x002fe20000410000 */
[----:B------:R-:W-:Y:S02]  /*13800*/  IMAD.MOV.U32 R0, RZ, RZ, -0x800000 ;  /* 0xff800000ff007424 */ /* 0x000fe400078e00ff */
[----:B------:R-:W-:Y:S01]  /*13810*/  @P3 FFMA.FTZ R0, R16, R4, R11 ;  /* 0x0000000410003223 */ /* 0x000fe2000001000b */
[----:B------:R-:W-:Y:S02]  /*13820*/  IMAD.MOV.U32 R2, RZ, RZ, -0x800000 ;  /* 0xff800000ff027424 */ /* 0x000fe400078e00ff */
[----:B------:R-:W-:Y:S01]  /*13830*/  @P2 FFMA.FTZ R2, R8, R5, R7 ;  /* 0x0000000508022223 */ /* 0x000fe20000010007 */
[-C--:B--2---:R-:W-:Y:S01]  /*13840*/  FMUL.FTZ R3, R3, R6.reuse ;  /* 0x0000000603037220 */ /* 0x084fe20000410000 */
[----:B---3--:R-:W-:Y:S01]  /*13850*/  FMUL.FTZ R4, R9, R6 ;  /* 0x0000000609047220 */ /* 0x008fe20000410000 */
[----:B------:R-:W-:-:S02]  /*13860*/  WARPGROUP.DEPBAR.LE gsb0, 0x0 ;  /* 0x00008000000079c5 */ /* 0x000fc40000010000 */
[----:B------:R-:W-:Y:S05]  /*13870*/  @!P0 BRA `(.L_x_992) ;  /* 0x0000000000048947 */ /* 0x000fea0003800000 */
[----:B------:R-:W-:Y:S01]  /*13880*/  BPT.TRAP 0x1 ;  /* 0x000000040000795c */ /* 0x000fe20000300000 */
.L_x_992:
        /* <DEDUP_REMOVED lines=100> */
.L_x_918:
[----:B------:R-:W-:Y:S05]  /*13ed0*/  @P0 BRA `(.L_x_993) ;  /* 0x0000002c00780947 */ /* 0x000fea0003800000 */
[----:B------:R-:W0:Y:S01]  /*13ee0*/  S2R R16, SR_TID.X ;  /* 0x0000000000107919 */ /* 0x000e220000002100 */
[----:B------:R-:W-:Y:S01]  /*13ef0*/  ULDC.64 UR4, c[0x4][0x38] ;  /* 0x01000e0000047ab9 */ /* 0x000fe20000000a00 */
[----:B------:R-:W1:Y:S01]  /*13f00*/  LDC R131, c[0x0][0xbe8] ;  /* 0x0002fa00ff837b82 */ /* 0x000e620000000800 */
[----:B------:R-:W-:Y:S01]  /*13f10*/  ULDC.64 UR8, c[0x0][0xbd0] ;  /* 0x0002f40000087ab9 */ /* 0x000fe20000000a00 */
[----:B------:R-:W2:Y:S01]  /*13f20*/  S2R R19, SR_CTAID.X ;  /* 0x0000000000137919 */ /* 0x000ea20000002500 */
[----:B------:R-:W-:Y:S01]  /*13f30*/  USHF.R.S32.HI UR7, URZ, 0x1f, UR55 ;  /* 0x0000001f3f077899 */ /* 0x000fe20008011437 */
[----:B------:R-:W-:Y:S01]  /*13f40*/  ULDC.64 UR10, c[0x0][0xb38] ;  /* 0x0002ce00000a7ab9 */ /* 0x000fe20000000a00 */
[----:B0-----:R-:W-:-:S05]  /*13f50*/  IMAD.SHL.U32 R3, R16, 0x4, RZ ;  /* 0x0000000410037824 */ /* 0x001fca00078e00ff */
[----:B------:R-:W-:Y:S01]  /*13f60*/  LOP3.LUT R3, R3, 0xc, RZ, 0xc0, !PT ;  /* 0x0000000c03037812 */ /* 0x000fe200078ec0ff */
[----:B------:R-:W-:Y:S03]  /*13f70*/  BAR.SYNC.DEFER_BLOCKING 0x1, 0x100 ;  /* 0x0044000000007b1d */ /* 0x000fe60000010000 */
[----:B------:R-:W-:-:S05]  /*13f80*/  IADD3 R4, P0, R3, UR4, RZ ;  /* 0x0000000403047c10 */ /* 0x000fca000ff1e0ff */
[----:B------:R-:W-:-:S05]  /*13f90*/  IMAD.X R5, RZ, RZ, UR5, P0 ;  /* 0x00000005ff057e24 */ /* 0x000fca00080e06ff */
[----:B------:R0:W3:Y:S01]  /*13fa0*/  LDG.E.CONSTANT R3, desc[UR58][R4.64] ;  /* 0x0000003a04037981 */ /* 0x0000e2000c1e9900 */
[C---:B------:R-:W-:Y:S01]  /*13fb0*/  LOP3.LUT P0, R8, R16.reuse, 0x3, RZ, 0xc0, !PT ;  /* 0x0000000310087812 */ /* 0x040fe2000780c0ff */
[----:B------:R-:W-:Y:S01]  /*13fc0*/  VIADD R16, R16, 0xffffff80 ;  /* 0xffffff8010107836 */ /* 0x000fe20000000000 */
[----:B------:R-:W4:Y:S01]  /*13fd0*/  S2UR UR12, SR_CTAID.Z ;  /* 0x00000000000c79c3 */ /* 0x000f220000002700 */
[----:B-1----:R-:W-:Y:S01]  /*13fe0*/  ISETP.NE.AND P2, PT, R131, 0x1, PT ;  /* 0x000000018300780c */ /* 0x002fe20003f45270 */
[----:B------:R-:W-:Y:S01]  /*13ff0*/  UIMAD.WIDE.U32 UR4, UR55, UR8, URZ ;  /* 0x00000008370472a5 */ /* 0x000fe2000f8e003f */
[----:B------:R-:W-:Y:S01]  /*14000*/  ISETP.EQ.OR P0, PT, R8, 0x3, !P0 ;  /* 0x000000030800780c */ /* 0x000fe20004702670 */
[----:B------:R-:W-:Y:S01]  /*14010*/  UIMAD UR6, UR7, UR8, URZ ;  /* 0x00000008070672a4 */ /* 0x000fe2000f8e023f */
[----:B------:R-:W-:Y:S01]  /*14020*/  BSSY B0, `(.L_x_994) ;  /* 0x000021f000007945 */ /* 0x000fe20003800000 */
[----:B------:R-:W-:Y:S01]  /*14030*/  UIMAD UR8, UR7, UR10, URZ ;  /* 0x0000000a070872a4 */ /* 0x000fe2000f8e023f */
[----:B0-----:R-:W-:Y:S01]  /*14040*/  SHF.R.S32.HI R5, RZ, 0x1f, R16 ;  /* 0x0000001fff057819 */ /* 0x001fe20000011410 */
[----:B------:R-:W-:Y:S01]  /*14050*/  UIMAD UR9, UR55, UR9, UR6 ;  /* 0x00000009370972a4 */ /* 0x000fe2000f8e0206 */
[----:B------:R-:W-:Y:S01]  /*14060*/  SEL R136, R26, R7, P0 ;  /* 0x000000071a887207 */ /* 0x000fe20000000000 */
[----:B------:R-:W-:Y:S01]  /*14070*/  UIMAD.WIDE.U32 UR6, UR55, UR10, URZ ;  /* 0x0000000a370672a5 */ /* 0x000fe2000f8e003f */
[----:B------:R-:W-:Y:S01]  /*14080*/  LEA.HI R4, R5, R16, RZ, 0x7 ;  /* 0x0000001005047211 */ /* 0x000fe200078f38ff */
[----:B------:R-:W-:Y:S01]  /*14090*/  UIADD3 UR9, UR5, UR9, URZ ;  /* 0x0000000905097290 */ /* 0x000fe2000fffe03f */
[----:B------:R-:W-:Y:S01]  /*140a0*/  SEL R50, R7, R26, P0 ;  /* 0x0000001a07327207 */ /* 0x000fe20000000000 */
[----:B------:R-:W-:Y:S01]  /*140b0*/  UIMAD UR8, UR55, UR11, UR8 ;  /* 0x0000000b370872a4 */ /* 0x000fe2000f8e0208 */
[----:B------:R-:W-:-:S02]  /*140c0*/  LOP3.LUT R7, R4, 0xffffff80, RZ, 0xc0, !PT ;  /* 0xffffff8004077812 */ /* 0x000fc400078ec0ff */
[----:B------:R-:W-:Y:S01]  /*140d0*/  SEL R154, R84, R85, P0 ;  /* 0x00000055549a7207 */ /* 0x000fe20000000000 */
[----:B------:R-:W-:Y:S01]  /*140e0*/  UIADD3 UR8, UR7, UR8, URZ ;  /* 0x0000000807087290 */ /* 0x000fe2000fffe03f */
[----:B------:R-:W-:Y:S01]  /*140f0*/  SEL R39, R85, R84, P0 ;  /* 0x0000005455277207 */ /* 0x000fe20000000000 */
[----:B------:R-:W-:Y:S01]  /*14100*/  IMAD.IADD R84, R16, 0x1, -R7 ;  /* 0x0000000110547824 */ /* 0x000fe200078e0a07 */
[----:B------:R-:W-:Y:S02]  /*14110*/  SEL R128, R104, R57, P0 ;  /* 0x0000003968807207 */ /* 0x000fe40000000000 */
[----:B------:R-:W-:Y:S01]  /*14120*/  SEL R22, R25, R28, P0 ;  /* 0x0000001c19167207 */ /* 0x000fe20000000000 */
[----:B----4-:R-:W-:Y:S01]  /*14130*/  USHF.R.S32.HI UR13, URZ, 0x1f, UR12 ;  /* 0x0000001f3f0d7899 */ /* 0x010fe2000801140c */
[----:B------:R-:W-:Y:S01]  /*14140*/  SEL R54, R28, R25, P0 ;  /* 0x000000191c367207 */ /* 0x000fe20000000000 */
[----:B------:R-:W0:Y:S01]  /*14150*/  S2UR UR12, SR_CTAID.Z ;  /* 0x00000000000c79c3 */ /* 0x000e220000002700 */
[----:B------:R-:W-:-:S02]  /*14160*/  SEL R104, R57, R104, P0 ;  /* 0x0000006839687207 */ /* 0x000fc40000000000 */
[----:B------:R-:W-:Y:S02]  /*14170*/  SEL R28, R61, R64, P0 ;  /* 0x000000403d1c7207 */ /* 0x000fe40000000000 */
[----:B------:R-:W-:Y:S02]  /*14180*/  SEL R57, R64, R61, P0 ;  /* 0x0000003d40397207 */ /* 0x000fe40000000000 */
[----:B------:R-:W-:Y:S02]  /*14190*/  SHF.R.S32.HI R17, RZ, 0x1f, R84 ;  /* 0x0000001fff117819 */ /* 0x000fe40000011454 */
[----:B------:R-:W-:Y:S02]  /*141a0*/  SEL R64, R62, R63, P0 ;  /* 0x0000003f3e407207 */ /* 0x000fe40000000000 */
[----:B------:R-:W-:Y:S02]  /*141b0*/  SEL R132, R52, R21, P0 ;  /* 0x0000001534847207 */ /* 0x000fe40000000000 */
[----:B------:R-:W-:-:S02]  /*141c0*/  SEL R52, R21, R52, P0 ;  /* 0x0000003415347207 */ /* 0x000fc40000000000 */
[----:B------:R-:W-:Y:S02]  /*141d0*/  LEA.HI R5, R5, R16, RZ, 0x2 ;  /* 0x0000001005057211 */ /* 0x000fe400078f10ff */
[----:B------:R-:W-:Y:S02]  /*141e0*/  SEL R170, R29, R120, P0 ;  /* 0x000000781daa7207 */ /* 0x000fe40000000000 */
[----:B------:R-:W-:Y:S02]  /*141f0*/  SEL R27, R120, R29, P0 ;  /* 0x0000001d781b7207 */ /* 0x000fe40000000000 */
[----:B------:R-:W-:Y:S02]  /*14200*/  SEL R166, R60, R45, P0 ;  /* 0x0000002d3ca67207 */ /* 0x000fe40000000000 */
[----:B------:R-:W-:Y:S02]  /*14210*/  SEL R31, R45, R60, P0 ;  /* 0x0000003c2d1f7207 */ /* 0x000fe40000000000 */
[----:B------:R-:W-:-:S02]  /*14220*/  SHF.R.S32.HI R7, RZ, 0x7, R4 ;  /* 0x00000007ff077819 */ /* 0x000fc40000011404 */
[----:B------:R-:W-:Y:S02]  /*14230*/  LEA.HI R21, R17, R84, RZ, 0x2 ;  /* 0x0000005411157211 */ /* 0x000fe400078f10ff */
        /* <DEDUP_REMOVED lines=16> */
[----:B------:R-:W-:-:S02]  /*14340*/  LOP3.LUT R23, R5, 0xfffffffc, RZ, 0xc0, !PT ;  /* 0xfffffffc05177812 */ /* 0x000fc400078ec0ff */
[----:B------:R-:W-:Y:S02]  /*14350*/  SEL R13, R12, R13, P0 ;  /* 0x0000000d0c0d7207 */ /* 0x000fe40000000000 */
[----:B------:R-:W-:Y:S01]  /*14360*/  SEL R15, R14, R15, P0 ;  /* 0x0000000f0e0f7207 */ /* 0x000fe20000000000 */
[----:B------:R-:W-:Y:S01]  /*14370*/  IMAD.IADD R23, R16, 0x1, -R23 ;  /* 0x0000000110177824 */ /* 0x000fe200078e0a17 */
[----:B------:R-:W-:Y:S02]  /*14380*/  SEL R156, R72, R73, P0 ;  /* 0x00000049489c7207 */ /* 0x000fe40000000000 */
[----:B------:R-:W-:Y:S02]  /*14390*/  SEL R34, R73, R72, P0 ;  /* 0x0000004849227207 */ /* 0x000fe40000000000 */
[----:B------:R-:W-:Y:S02]  /*143a0*/  SEL R86, R90, R91, P0 ;  /* 0x0000005b5a567207 */ /* 0x000fe40000000000 */
[----:B------:R-:W-:-:S02]  /*143b0*/  LEA.HI R4, R4, R7, RZ, 0x1 ;  /* 0x0000000704047211 */ /* 0x000fc400078f08ff */
[--C-:B------:R-:W-:Y:S02]  /*143c0*/  SHF.R.S32.HI R5, RZ, 0x2, R21.reuse ;  /* 0x00000002ff057819 */ /* 0x100fe40000011415 */
[----:B------:R-:W-:Y:S02]  /*143d0*/  SHF.R.S32.HI R6, RZ, 0x1f, R21 ;  /* 0x0000001fff067819 */ /* 0x000fe40000011415 */
[----:B------:R-:W-:Y:S02]  /*143e0*/  SEL R12, R41, R40, P0 ;  /* 0x00000028290c7207 */ /* 0x000fe40000000000 */
[----:B------:R-:W-:Y:S02]  /*143f0*/  SEL R168, R48, R37, P0 ;  /* 0x0000002530a87207 */ /* 0x000fe40000000000 */
[----:B------:R-:W-:Y:S02]  /*14400*/  SEL R14, R37, R48, P0 ;  /* 0x00000030250e7207 */ /* 0x000fe40000000000 */
[----:B------:R-:W-:-:S02]  /*14410*/  SEL R72, R91, R90, P0 ;  /* 0x0000005a5b487207 */ /* 0x000fc40000000000 */
[----:B------:R-:W-:Y:S02]  /*14420*/  LOP3.LUT R21, R21, 0x7ffffffc, RZ, 0xc0, !PT ;  /* 0x7ffffffc15157812 */ /* 0x000fe400078ec0ff */
[----:B------:R-:W-:Y:S02]  /*14430*/  SEL R172, R40, R41, P0 ;  /* 0x0000002928ac7207 */ /* 0x000fe40000000000 */
[----:B------:R-:W-:Y:S02]  /*14440*/  SEL R158, R76, R77, P0 ;  /* 0x0000004d4c9e7207 */ /* 0x000fe40000000000 */
[----:B------:R-:W-:Y:S02]  /*14450*/  SEL R37, R77, R76, P0 ;  /* 0x0000004c4d257207 */ /* 0x000fe40000000000 */
[----:B------:R-:W-:Y:S02]  /*14460*/  SEL R90, R98, R99, P0 ;  /* 0x00000063625a7207 */ /* 0x000fe40000000000 */
[----:B------:R-:W-:-:S02]  /*14470*/  SEL R48, R82, R83, P0 ;  /* 0x0000005352307207 */ /* 0x000fc40000000000 */
[----:B------:R-:W-:Y:S02]  /*14480*/  SEL R77, R83, R82, P0 ;  /* 0x00000052534d7207 */ /* 0x000fe40000000000 */
[----:B------:R-:W-:Y:S02]  /*14490*/  LOP3.LUT R4, R4, 0x3fffffe, RZ, 0xc0, !PT ;  /* 0x03fffffe04047812 */ /* 0x000fe400078ec0ff */
[----:B------:R-:W-:Y:S02]  /*144a0*/  SEL R138, R53, R20, P0 ;  /* 0x00000014358a7207 */ /* 0x000fe40000000000 */
[----:B------:R-:W-:Y:S01]  /*144b0*/  LEA.HI R17, R17, R84, RZ, 0x5 ;  /* 0x0000005411117211 */ /* 0x000fe200078f28ff */
[----:B------:R-:W-:Y:S01]  /*144c0*/  IMAD.IADD R16, R7, 0x1, -R4 ;  /* 0x0000000107107824 */ /* 0x000fe200078e0a04 */
[C---:B------:R-:W-:Y:S01]  /*144d0*/  LOP3.LUT P1, RZ, R84.reuse, 0x3, RZ, 0xc0, !PT ;  /* 0x0000000354ff7812 */ /* 0x040fe2000782c0ff */
[----:B------:R-:W-:Y:S01]  /*144e0*/  IMAD.IADD R84, R84, 0x1, -R21 ;  /* 0x0000000154547824 */ /* 0x000fe200078e0a15 */
[----:B------:R-:W-:Y:S01]  /*144f0*/  SEL R164, R56, R69, P0 ;  /* 0x0000004538a47207 */ /* 0x000fe20000000000 */
[----:B------:R-:W-:Y:S01]  /*14500*/  IMAD.U32 R7, RZ, RZ, UR5 ;  /* 0x00000005ff077e24 */ /* 0x000fe2000f8e00ff */
[----:B------:R-:W-:Y:S01]  /*14510*/  SEL R18, R69, R56, P0 ;  /* 0x0000003845127207 */ /* 0x000fe20000000000 */
[----:B------:R-:W-:Y:S01]  /*14520*/  IMAD.U32 R7, RZ, RZ, UR9 ;  /* 0x00000009ff077e24 */ /* 0x000fe2000f8e00ff */
[----:B------:R-:W-:-:S02]  /*14530*/  SEL R53, R20, R53, P0 ;  /* 0x0000003514357207 */ /* 0x000fc40000000000 */
        /* <DEDUP_REMOVED lines=13> */
[----:B------:R-:W-:Y:S01]  /*14610*/  LOP3.LUT R4, R6, 0xfffffff8, RZ, 0xc0, !PT ;  /* 0xfffffff806047812 */ /* 0x000fe200078ec0ff */
[----:B------:R-:W-:Y:S01]  /*14620*/  IMAD.U32 R6, RZ, RZ, UR4 ;  /* 0x00000004ff067e24 */ /* 0x000fe2000f8e00ff */
[----:B------:R-:W-:Y:S01]  /*14630*/  SEL R144, R96, R97, P0 ;  /* 0x0000006160907207 */ /* 0x000fe20000000000 */
[----:B------:R-:W1:Y:S01]  /*14640*/  S2UR UR4, SR_CTAID.Y ;  /* 0x00000000000479c3 */ /* 0x000e620000002600 */
[----:B------:R-:W-:Y:S01]  /*14650*/  SEL R40, R97, R96, P0 ;  /* 0x0000006061287207 */ /* 0x000fe20000000000 */
[----:B------:R-:W-:Y:S01]  /*14660*/  IMAD.IADD R4, R5, 0x1, -R4 ;  /* 0x0000000105047824 */ /* 0x000fe200078e0a04 */
        /* <DEDUP_REMOVED lines=18> */
[----:B------:R-:W-:Y:S02]  /*14790*/  SHF.R.S32.HI R17, RZ, 0x5, R17 ;  /* 0x00000005ff117819 */ /* 0x000fe40000011411 */
[----:B------:R-:W-:-:S02]  /*147a0*/  SEL R152, R80, R81, P0 ;  /* 0x0000005150987207 */ /* 0x000fc40000000000 */
[----:B------:R-:W-:Y:S01]  /*147b0*/  SEL R36, R81, R80, P0 ;  /* 0x0000005051247207 */ /* 0x000fe20000000000 */
[----:B------:R-:W-:Y:S01]  /*147c0*/  IMAD R17, R17, 0x10, R4 ;  /* 0x0000001011117824 */ /* 0x000fe200078e0204 */
[----:B------:R-:W-:Y:S01]  /*147d0*/  LEA.HI R5, R23, R23, RZ, 0x1 ;  /* 0x0000001717057211 */ /* 0x000fe200078f08ff */
[----:B------:R-:W-:Y:S01]  /*147e0*/  IMAD.U32 R4, RZ, RZ, UR6 ;  /* 0x00000006ff047e24 */ /* 0x000fe2000f8e00ff */
[----:B------:R-:W-:Y:S01]  /*147f0*/  SEL R124, R78, R79, P0 ;  /* 0x0000004f4e7c7207 */ /* 0x000fe20000000000 */
[----:B------:R-:W-:Y:S01]  /*14800*/  IMAD R16, R16, 0x40, R17 ;  /* 0x0000004010107824 */ /* 0x000fe200078e0211 */
[----:B------:R-:W-:Y:S02]  /*14810*/  SEL R76, R79, R78, P0 ;  /* 0x0000004e4f4c7207 */ /* 0x000fe40000000000 */
[----:B------:R-:W-:Y:S02]  /*14820*/  SEL R78, R114, R115, P0 ;  /* 0x00000073724e7207 */ /* 0x000fe40000000000 */
[----:B------:R-:W-:-:S02]  /*14830*/  SEL R66, R115, R114, P0 ;  /* 0x0000007273427207 */ /* 0x000fc40000000000 */
[----:B------:R-:W-:Y:S01]  /*14840*/  LOP3.LUT R26, R5, 0x1ffffffe, RZ, 0xc0, !PT ;  /* 0x1ffffffe051a7812 */ /* 0x000fe200078ec0ff */
[----:B------:R-:W-:Y:S01]  /*14850*/  IMAD.U32 R5, RZ, RZ, UR7 ;  /* 0x00000007ff057e24 */ /* 0x000fe2000f8e00ff */
[----:B------:R-:W-:Y:S01]  /*14860*/  SEL R146, R100, R101, P0 ;  /* 0x0000006564927207 */ /* 0x000fe20000000000 */
[----:B------:R-:W-:Y:S01]  /*14870*/  IMAD.U32 R5, RZ, RZ, UR8 ;  /* 0x00000008ff057e24 */ /* 0x000fe2000f8e00ff */
[----:B------:R-:W-:Y:S01]  /*14880*/  SEL R43, R101, R100, P0 ;  /* 0x00000064652b7207 */ /* 0x000fe20000000000 */
[----:B------:R-:W-:Y:S01]  /*14890*/  IMAD.IADD R23, R23, 0x1, -R26 ;  /* 0x0000000117177824 */ /* 0x000fe200078e0a1a */
[----:B------:R-:W-:Y:S01]  /*148a0*/  SEL R42, R105, R122, P0 ;  /* 0x0000007a692a7207 */ /* 0x000fe20000000000 */
[--C-:B--2---:R-:W-:Y:S01]  /*148b0*/  IMAD R100, R19, 0x80, R16.reuse ;  /* 0x0000008013647824 */ /* 0x104fe200078e0210 */
[----:B------:R-:W-:Y:S01]  /*148c0*/  SEL R51, R117, R116, P0 ;  /* 0x0000007475337207 */ /* 0x000fe20000000000 */
[----:B------:R-:W-:Y:S01]  /*148d0*/  IMAD R26, R23, 0x8, R16 ;  /* 0x00000008171a7824 */ /* 0x000fe200078e0210 */
[----:B------:R-:W-:Y:S01]  /*148e0*/  SEL R142, R122, R105, P0 ;  /* 0x000000697a8e7207 */ /* 0x000fe20000000000 */
[----:B------:R-:W-:Y:S01]  /*148f0*/  ULDC.64 UR6, c[0x0][0xb48] ;  /* 0x0002d20000067ab9 */ /* 0x000fe20000000a00 */
[----:B------:R-:W-:Y:S01]  /*14900*/  SEL R122, R116, R117, P0 ;  /* 0x00000075747a7207 */ /* 0x000fe20000000000 */
[----:B------:R-:W-:Y:S01]  /*14910*/  IMAD R26, R19, 0x80, R26 ;  /* 0x00000080131a7824 */ /* 0x000fe200078e021a */
[----:B------:R-:W-:Y:S01]  /*14920*/  ULDC.64 UR8, c[0x0][0xb28] ;  /* 0x0002ca0000087ab9 */ /* 0x000fe20000000a00 */
[----:B---3--:R2:W-:Y:S04]  /*14930*/  SHFL.IDX PT, R29, R64, R3, 0x1c1f ;  /* 0x001c1f03401d7589 */ /* 0x0085e800000e0000 */
[----:B------:R-:W-:Y:S04]  /*14940*/  SHFL.IDX PT, R82, R176, R3, 0x1c1f ;  /* 0x001c1f03b0527589 */ /* 0x000fe800000e0000 */
[----:B------:R-:W-:Y:S01]  /*14950*/  SHFL.IDX PT, R33, R86, R3, 0x1c1f ;  /* 0x001c1f0356217589 */ /* 0x000fe200000e0000 */
[----:B--2---:R-:W-:-:S03]  /*14960*/  LOP3.LUT R64, R3, 0x2, RZ, 0x3c, !PT ;  /* 0x0000000203407812 */ /* 0x004fc600078e3cff */
[----:B------:R-:W-:Y:S04]  /*14970*/  SHFL.IDX PT, R61, R178, R3, 0x1c1f ;  /* 0x001c1f03b23d7589 */ /* 0x000fe800000e0000 */
[----:B------:R-:W-:Y:S04]  /*14980*/  SHFL.IDX PT, R83, R10, R64, 0x1c1f ;  /* 0x001c1f400a537589 */ /* 0x000fe800000e0000 */
[----:B------:R-:W2:Y:S04]  /*14990*/  SHFL.IDX PT, R86, R13, R64, 0x1c1f ;  /* 0x001c1f400d567589 */ /* 0x000ea800000e0000 */
[----:B------:R-:W-:Y:S04]  /*149a0*/  SHFL.IDX PT, R87, R172, R3, 0x1c1f ;  /* 0x001c1f03ac577589 */ /* 0x000fe800000e0000 */
[----:B------:R-:W-:Y:S04]  /*149b0*/  SHFL.IDX PT, R21, R90, R3, 0x1c1f ;  /* 0x001c1f035a157589 */ /* 0x000fe800000e0000 */
[----:B------:R-:W-:Y:S04]  /*149c0*/  SHFL.IDX PT, R12, R12, R64, 0x1c1f ;  /* 0x001c1f400c0c7589 */ /* 0x000fe800000e0000 */
[----:B------:R-:W-:Y:S04]  /*149d0*/  SHFL.IDX PT, R65, R174, R3, 0x1c1f ;  /* 0x001c1f03ae417589 */ /* 0x000fe800000e0000 */
[----:B------:R-:W3:Y:S04]  /*149e0*/  SHFL.IDX PT, R90, R15, R64, 0x1c1f ;  /* 0x001c1f400f5a7589 */ /* 0x000ee800000e0000 */
[----:B------:R-:W-:Y:S01]  /*149f0*/  SHFL.IDX PT, R94, R168, R3, 0x1c1f ;  /* 0x001c1f03a85e7589 */ /* 0x000fe200000e0000 */
[----:B--2---:R-:W-:-:S03]  /*14a00*/  SEL R79, R61, R86, P0 ;  /* 0x000000563d4f7207 */ /* 0x004fc60000000000 */
[----:B------:R-:W-:Y:S04]  /*14a10*/  SHFL.IDX PT, R95, R14, R64, 0x1c1f ;  /* 0x001c1f400e5f7589 */ /* 0x000fe800000e0000 */
[----:B------:R-:W-:Y:S04]  /*14a20*/  SHFL.IDX PT, R92, R170, R3, 0x1c1f ;  /* 0x001c1f03aa5c7589 */ /* 0x000fe800000e0000 */
[----:B------:R-:W2:Y:S04]  /*14a30*/  SHFL.IDX PT, R93, R27, R64, 0x1c1f ;  /* 0x001c1f401b5d7589 */ /* 0x000ea800000e0000 */
[----:B------:R-:W-:Y:S04]  /*14a40*/  SHFL.IDX PT, R97, R164, R3, 0x1c1f ;  /* 0x001c1f03a4617589 */ /* 0x000fe800000e0000 */
[----:B------:R-:W4:Y:S01]  /*14a50*/  SHFL.IDX PT, R18, R18, R64, 0x1c1f ;  /* 0x001c1f4012127589 */ /* 0x000f2200000e0000 */
[----:B---3--:R-:W-:-:S03]  /*14a60*/  SEL R89, R65, R90, P0 ;  /* 0x0000005a41597207 */ /* 0x008fc60000000000 */
[----:B------:R-:W-:Y:S04]  /*14a70*/  SHFL.IDX PT, R98, R166, R3, 0x1c1f ;  /* 0x001c1f03a6627589 */ /* 0x000fe800000e0000 */
[----:B------:R-:W3:Y:S04]  /*14a80*/  SHFL.IDX PT, R99, R31, R64, 0x1c1f ;  /* 0x001c1f401f637589 */ /* 0x000ee800000e0000 */
[----:B------:R-:W-:Y:S04]  /*14a90*/  SHFL.IDX PT, R107, R160, R3, 0x1c1f ;  /* 0x001c1f03a06b7589 */ /* 0x000fe800000e0000 */
[----:B------:R-:W-:Y:S01]  /*14aa0*/  SHFL.IDX PT, R106, R162, R3, 0x1c1f ;  /* 0x001c1f03a26a7589 */ /* 0x000fe200000e0000 */
[----:B--2---:R-:W-:-:S03]  /*14ab0*/  SEL R91, R92, R93, P0 ;  /* 0x0000005d5c5b7207 */ /* 0x004fc60000000000 */
[----:B------:R-:W-:Y:S04]  /*14ac0*/  SHFL.IDX PT, R35, R35, R64, 0x1c1f ;  /* 0x001c1f4023237589 */ /* 0x000fe800000e0000 */
[----:B------:R-:W2:Y:S04]  /*14ad0*/  SHFL.IDX PT, R110, R30, R64, 0x1c1f ;  /* 0x001c1f401e6e7589 */ /* 0x000ea800000e0000 */
[----:B------:R-:W-:Y:S04]  /*14ae0*/  SHFL.IDX PT, R49, R112, R3, 0x1c1f ;  /* 0x001c1f0370317589 */ /* 0x000fe800000e0000 */
[----:B------:R-:W-:Y:S04]  /*14af0*/  SHFL.IDX PT, R81, R9, R64, 0x1c1f ;  /* 0x001c1f4009517589 */ /* 0x000fe800000e0000 */
[----:B------:R-:W-:Y:S04]  /*14b00*/  SHFL.IDX PT, R109, R158, R3, 0x1c1f ;  /* 0x001c1f039e6d7589 */ /* 0x000fe800000e0000 */
[----:B------:R-:W-:Y:S04]  /*14b10*/  SHFL.IDX PT, R74, R74, R3, 0x1c1f ;  /* 0x001c1f034a4a7589 */ /* 0x000fe800000e0000 */
[----:B------:R-:W5:Y:S04]  /*14b20*/  SHFL.IDX PT, R112, R37, R64, 0x1c1f ;  /* 0x001c1f4025707589 */ /* 0x000f6800000e0000 */
[----:B------:R-:W-:Y:S04]  /*14b30*/  SHFL.IDX PT, R9, R75, R64, 0x1c1f ;  /* 0x001c1f404b097589 */ /* 0x000fe800000e0000 */
[----:B------:R-:W-:Y:S04]  /*14b40*/  SHFL.IDX PT, R114, R152, R3, 0x1c1f ;  /* 0x001c1f0398727589 */ /* 0x000fe800000e0000 */
[----:B------:R-:W-:Y:S04]  /*14b50*/  SHFL.IDX PT, R13, R36, R64, 0x1c1f ;  /* 0x001c1f40240d7589 */ /* 0x000fe800000e0000 */
[----:B------:R-:W-:Y:S04]  /*14b60*/  SHFL.IDX PT, R80, R8, R3, 0x1c1f ;  /* 0x001c1f0308507589 */ /* 0x000fe800000e0000 */
[----:B------:R-:W-:Y:S04]  /*14b70*/  SHFL.IDX PT, R113, R154, R3, 0x1c1f ;  /* 0x001c1f039a717589 */ /* 0x000fe800000e0000 */
[----:B------:R-:W-:Y:S04]  /*14b80*/  SHFL.IDX PT, R10, R39, R64, 0x1c1f ;  /* 0x001c1f40270a7589 */ /* 0x000fe800000e0000 */
[----:B------:R-:W-:Y:S04]  /*14b90*/  SHFL.IDX PT, R60, R180, R3, 0x1c1f ;  /* 0x001c1f03b43c7589 */ /* 0x000fe800000e0000 */
[----:B------:R-:W0:Y:S04]  /*14ba0*/  SHFL.IDX PT, R11, R11, R64, 0x1c1f ;  /* 0x001c1f400b0b7589 */ /* 0x000e2800000e0000 */
[----:B------:R-:W-:Y:S04]  /*14bb0*/  SHFL.IDX PT, R111, R156, R3, 0x1c1f ;  /* 0x001c1f039c6f7589 */ /* 0x000fe800000e0000 */
[----:B------:R-:W-:Y:S04]  /*14bc0*/  SHFL.IDX PT, R34, R34, R64, 0x1c1f ;  /* 0x001c1f4022227589 */ /* 0x000fe800000e0000 */
[----:B------:R1:W-:Y:S04]  /*14bd0*/  SHFL.IDX PT, R17, R78, R3, 0x1c1f ;  /* 0x001c1f034e117589 */ /* 0x0003e800000e0000 */
[----:B------:R4:W-:Y:S04]  /*14be0*/  SHFL.IDX PT, R16, R88, R3, 0x1c1f ;  /* 0x001c1f0358107589 */ /* 0x0009e800000e0000 */
[----:B------:R-:W-:Y:S01]  /*14bf0*/  SHFL.IDX PT, R115, R150, R3, 0x1c1f ;  /* 0x001c1f0396737589 */ /* 0x000fe200000e0000 */
[----:B-1----:R-:W-:-:S02]  /*14c00*/  SEL R78, R82, R83, P0 ;  /* 0x00000053524e7207 */ /* 0x002fc40000000000 */
[----:B------:R-:W-:Y:S01]  /*14c10*/  SEL R82, R83, R82, P0 ;  /* 0x0000005253527207 */ /* 0x000fe20000000000 */
[----:B------:R-:W1:Y:S01]  /*14c20*/  SHFL.IDX PT, R118, R41, R64, 0x1c1f ;  /* 0x001c1f4029767589 */ /* 0x000e6200000e0000 */
[----:B------:R-:W-:Y:S02]  /*14c30*/  SEL R83, R86, R61, P0 ;  /* 0x0000003d56537207 */ /* 0x000fe40000000000 */
[----:B----4-:R-:W-:Y:S01]  /*14c40*/  SEL R88, R87, R12, P0 ;  /* 0x0000000c57587207 */ /* 0x010fe20000000000 */
[----:B------:R4:W-:Y:S01]  /*14c50*/  SHFL.IDX PT, R8, R96, R3, 0x1c1f ;  /* 0x001c1f0360087589 */ /* 0x0009e200000e0000 */
[----:B------:R-:W-:Y:S02]  /*14c60*/  SEL R86, R12, R87, P0 ;  /* 0x000000570c567207 */ /* 0x000fe40000000000 */
[----:B------:R-:W-:Y:S01]  /*14c70*/  SEL R87, R90, R65, P0 ;  /* 0x000000415a577207 */ /* 0x000fe20000000000 */
[----:B------:R-:W-:Y:S01]  /*14c80*/  SHFL.IDX PT, R23, R130, R3, 0x1c1f ;  /* 0x001c1f0382177589 */ /* 0x000fe200000e0000 */
[----:B------:R-:W-:-:S02]  /*14c90*/  SEL R90, R94, R95, P0 ;  /* 0x0000005f5e5a7207 */ /* 0x000fc40000000000 */
[----:B------:R-:W-:Y:S01]  /*14ca0*/  SEL R94, R95, R94, P0 ;  /* 0x0000005e5f5e7207 */ /* 0x000fe20000000000 */
[----:B------:R-:W-:Y:S01]  /*14cb0*/  SHFL.IDX PT, R25, R128, R3, 0x1c1f ;  /* 0x001c1f0380197589 */ /* 0x000fe200000e0000 */
[----:B------:R-:W-:Y:S02]  /*14cc0*/  SEL R95, R93, R92, P0 ;  /* 0x0000005c5d5f7207 */ /* 0x000fe40000000000 */
[----:B----4-:R-:W-:Y:S01]  /*14cd0*/  SEL R96, R97, R18, P0 ;  /* 0x0000001261607207 */ /* 0x010fe20000000000 */
[----:B------:R-:W-:Y:S01]  /*14ce0*/  SHFL.IDX PT, R63, R126, R3, 0x1c1f ;  /* 0x001c1f037e3f7589 */ /* 0x000fe200000e0000 */
[----:B------:R-:W-:Y:S02]  /*14cf0*/  SEL R92, R18, R97, P0 ;  /* 0x00000061125c7207 */ /* 0x000fe40000000000 */
[----:B---3--:R-:W-:Y:S01]  /*14d00*/  SEL R97, R98, R99, P0 ;  /* 0x0000006362617207 */ /* 0x008fe20000000000 */
[----:B------:R-:W-:Y:S01]  /*14d10*/  SHFL.IDX PT, R47, R124, R3, 0x1c1f ;  /* 0x001c1f037c2f7589 */ /* 0x000fe200000e0000 */
[----:B------:R-:W-:-:S02]  /*14d20*/  SEL R93, R99, R98, P0 ;  /* 0x00000062635d7207 */ /* 0x000fc40000000000 */
[----:B--2---:R-:W-:Y:S01]  /*14d30*/  SEL R98, R107, R110, P0 ;  /* 0x0000006e6b627207 */ /* 0x004fe20000000000 */
[----:B------:R-:W-:Y:S01]  /*14d40*/  SHFL.IDX PT, R15, R38, R64, 0x1c1f ;  /* 0x001c1f40260f7589 */ /* 0x000fe200000e0000 */
[----:B------:R-:W-:Y:S02]  /*14d50*/  SEL R99, R106, R35, P0 ;  /* 0x000000236a637207 */ /* 0x000fe40000000000 */
[----:B------:R-:W-:Y:S01]  /*14d60*/  SEL R65, R35, R106, P0 ;  /* 0x0000006a23417207 */ /* 0x000fe20000000000 */
[----:B------:R-:W-:Y:S01]  /*14d70*/  SHFL.IDX PT, R14, R43, R64, 0x1c1f ;  /* 0x001c1f402b0e7589 */ /* 0x000fe200000e0000 */
[----:B-----5:R-:W-:Y:S02]  /*14d80*/  SEL R61, R112, R109, P0 ;  /* 0x0000006d703d7207 */ /* 0x020fe40000000000 */
[----:B0-----:R-:W-:Y:S01]  /*14d90*/  SEL R75, R60, R11, P0 ;  /* 0x0000000b3c4b7207 */ /* 0x001fe20000000000 */
[----:B------:R-:W-:Y:S04]  /*14da0*/  SHFL.IDX PT, R40, R40, R64, 0x1c1f ;  /* 0x001c1f4028287589 */ /* 0x000fe800000e0000 */
[----:B------:R-:W-:Y:S04]  /*14db0*/  SHFL.IDX PT, R45, R45, R64, 0x1c1f ;  /* 0x001c1f402d2d7589 */ /* 0x000fe800000e0000 */
[----:B------:R-:W-:Y:S04]  /*14dc0*/  SHFL.IDX PT, R42, R42, R64, 0x1c1f ;  /* 0x001c1f402a2a7589 */ /* 0x000fe800000e0000 */
[----:B------:R1:W-:Y:S04]  /*14dd0*/  SHFL.IDX PT, R125, R51, R64, 0x1c1f ;  /* 0x001c1f40337d7589 */ /* 0x0003e800000e0000 */
[----:B------:R-:W-:Y:S04]  /*14de0*/  SHFL.IDX PT, R44, R44, R64, 0x1c1f ;  /* 0x001c1f402c2c7589 */ /* 0x000fe800000e0000 */
[----:B------:R0:W-:Y:S01]  /*14df0*/  SHFL.IDX PT, R127, R53, R64, 0x1c1f ;  /* 0x001c1f40357f7589 */ /* 0x0001e200000e0000 */
[----:B-1----:R-:W-:-:S03]  /*14e00*/  SEL R51, R115, R118, P0 ;  /* 0x0000007673337207 */ /* 0x002fc60000000000 */
[----:B------:R-:W-:Y:S04]  /*14e10*/  SHFL.IDX PT, R124, R50, R64, 0x1c1f ;  /* 0x001c1f40327c7589 */ /* 0x000fe800000e0000 */
[----:B------:R1:W-:Y:S01]  /*14e20*/  SHFL.IDX PT, R126, R55, R64, 0x1c1f ;  /* 0x001c1f40377e7589 */ /* 0x0003e200000e0000 */
[----:B0-----:R-:W-:-:S03]  /*14e30*/  SEL R53, R118, R115, P0 ;  /* 0x0000007376357207 */ /* 0x001fc60000000000 */
[----:B------:R-:W-:Y:S01]  /*14e40*/  SHFL.IDX PT, R128, R52, R64, 0x1c1f ;  /* 0x001c1f4034807589 */ /* 0x000fe200000e0000 */
[----:B------:R-:W0:Y:S03]  /*14e50*/  @P2 LDC R115, c[0x0][0xbec] ;  /* 0x0002fb00ff732b82 */ /* 0x000e260000000800 */
[----:B------:R2:W-:Y:S01]  /*14e60*/  SHFL.IDX PT, R130, R56, R64, 0x1c1f ;  /* 0x001c1f4038827589 */ /* 0x0005e200000e0000 */
[----:B-1----:R-:W-:-:S03]  /*14e70*/  SEL R55, R10, R113, P0 ;  /* 0x000000710a377207 */ /* 0x002fc60000000000 */
[----:B------:R1:W-:Y:S04]  /*14e80*/  SHFL.IDX PT, R129, R54, R64, 0x1c1f ;  /* 0x001c1f4036817589 */ /* 0x0003e800000e0000 */
[----:B------:R-:W-:Y:S01]  /*14e90*/  SHFL.IDX PT, R104, R104, R64, 0x1c1f ;  /* 0x001c1f4068687589 */ /* 0x000fe200000e0000 */
[----:B--2---:R-:W-:-:S03]  /*14ea0*/  SEL R56, R114, R13, P0 ;  /* 0x0000000d72387207 */ /* 0x004fc60000000000 */
[----:B------:R-:W-:Y:S01]  /*14eb0*/  SHFL.IDX PT, R103, R103, R64, 0x1c1f ;  /* 0x001c1f4067677589 */ /* 0x000fe200000e0000 */
[----:B-1----:R-:W-:-:S03]  /*14ec0*/  SEL R54, R13, R114, P0 ;  /* 0x000000720d367207 */ /* 0x002fc60000000000 */
[----:B------:R1:W-:Y:S01]  /*14ed0*/  SHFL.IDX PT, R30, R59, R64, 0x1c1f ;  /* 0x001c1f403b1e7589 */ /* 0x0003e200000e0000 */
[----:B------:R-:W2:Y:S03]  /*14ee0*/  LDC R114, c[0x0][0xc50] ;  /* 0x00031400ff727b82 */ /* 0x000ea60000000800 */
[----:B------:R3:W-:Y:S01]  /*14ef0*/  SHFL.IDX PT, R27, R57, R64, 0x1c1f ;  /* 0x001c1f40391b7589 */ /* 0x0007e200000e0000 */
[----:B0-----:R-:W-:-:S03]  /*14f00*/  @P2 IMAD.HI.U32 R115, R26, R115, RZ ;  /* 0x000000731a732227 */ /* 0x001fc600078e00ff */
[----:B------:R-:W-:Y:S01]  /*14f10*/  SHFL.IDX PT, R108, R108, R64, 0x1c1f ;  /* 0x001c1f406c6c7589 */ /* 0x000fe200000e0000 */
[----:B-1----:R-:W-:-:S03]  /*14f20*/  SEL R59, R109, R112, P0 ;  /* 0x000000706d3b7207 */ /* 0x002fc60000000000 */
[----:B------:R0:W-:Y:S01]  /*14f30*/  SHFL.IDX PT, R31, R58, R64, 0x1c1f ;  /* 0x001c1f403a1f7589 */ /* 0x0001e200000e0000 */
[----:B------:R-:W1:Y:S01]  /*14f40*/  @P2 LDC R109, c[0x0][0xbec] ;  /* 0x0002fb00ff6d2b82 */ /* 0x000e620000000800 */
[----:B---3--:R-:W-:Y:S02]  /*14f50*/  SEL R57, R113, R10, P0 ;  /* 0x0000000a71397207 */ /* 0x008fe40000000000 */
[----:B------:R-:W-:Y:S04]  /*14f60*/  SHFL.IDX PT, R76, R76, R64, 0x1c1f ;  /* 0x001c1f404c4c7589 */ /* 0x000fe800000e0000 */
[----:B------:R-:W-:Y:S01]  /*14f70*/  SHFL.IDX PT, R85, R85, R64, 0x1c1f ;  /* 0x001c1f4055557589 */ /* 0x000fe200000e0000 */
[----:B------:R-:W3:Y:S01]  /*14f80*/  LDC.64 R112, c[0x0][0xb40] ;  /* 0x0002d000ff707b82 */ /* 0x000ee20000000a00 */
[----:B0-----:R-:W-:-:S02]  /*14f90*/  SEL R58, R111, R34, P0 ;  /* 0x000000226f3a7207 */ /* 0x001fc40000000000 */
[----:B------:R-:W-:Y:S04]  /*14fa0*/  SHFL.IDX PT, R70, R70, R64, 0x1c1f ;  /* 0x001c1f4046467589 */ /* 0x000fe800000e0000 */
[----:B------:R-:W-:Y:S04]  /*14fb0*/  SHFL.IDX PT, R77, R77, R64, 0x1c1f ;  /* 0x001c1f404d4d7589 */ /* 0x000fe800000e0000 */
[----:B------:R-:W-:Y:S04]  /*14fc0*/  SHFL.IDX PT, R73, R73, R64, 0x1c1f ;  /* 0x001c1f4049497589 */ /* 0x000fe800000e0000 */
[----:B------:R-:W-:Y:S04]  /*14fd0*/  SHFL.IDX PT, R72, R72, R64, 0x1c1f ;  /* 0x001c1f4048487589 */ /* 0x000fe800000e0000 */
[----:B------:R-:W-:Y:S04]  /*14fe0*/  SHFL.IDX PT, R69, R69, R64, 0x1c1f ;  /* 0x001c1f4045457589 */ /* 0x000fe800000e0000 */
[----:B------:R-:W-:Y:S01]  /*14ff0*/  SHFL.IDX PT, R68, R68, R64, 0x1c1f ;  /* 0x001c1f4044447589 */ /* 0x000fe200000e0000 */
[----:B---3--:R-:W-:-:S03]  /*15000*/  IMAD.WIDE.U32 R4, R112, UR12, R4 ;  /* 0x0000000c70047c25 */ /* 0x008fc6000f8e0004 */
[----:B------:R-:W-:Y:S04]  /*15010*/  SHFL.IDX PT, R67, R67, R64, 0x1c1f ;  /* 0x001c1f4043437589 */ /* 0x000fe800000e0000 */
[----:B------:R-:W-:Y:S04]  /*15020*/  SHFL.IDX PT, R71, R71, R64, 0x1c1f ;  /* 0x001c1f4047477589 */ /* 0x000fe800000e0000 */
[----:B------:R0:W-:Y:S04]  /*15030*/  SHFL.IDX PT, R66, R66, R64, 0x1c1f ;  /* 0x001c1f4042427589 */ /* 0x0001e800000e0000 */
[----:B------:R-:W3:Y:S04]  /*15040*/  SHFL.IDX PT, R102, R138, R3, 0x1c1f ;  /* 0x001c1f038a667589 */ /* 0x000ee800000e0000 */
[----:B------:R-:W4:Y:S01]  /*15050*/  SHFL.IDX PT, R116, R148, R3, 0x1c1f ;  /* 0x001c1f0394747589 */ /* 0x000f2200000e0000 */
[----:B0-----:R-:W-:Y:S01]  /*15060*/  SEL R64, R110, R107, P0 ;  /* 0x0000006b6e407207 */ /* 0x001fe20000000000 */
[----:B------:R-:W-:Y:S01]  /*15070*/  IMAD R110, R112, UR13, RZ ;  /* 0x0000000d706e7c24 */ /* 0x000fe2000f8e02ff */
[----:B------:R-:W0:Y:S01]  /*15080*/  LDC.64 R106, c[0x0][0xbd8] ;  /* 0x0002f600ff6a7b82 */ /* 0x000e220000000a00 */
[----:B------:R-:W5:Y:S04]  /*15090*/  SHFL.IDX PT, R117, R146, R3, 0x1c1f ;  /* 0x001c1f0392757589 */ /* 0x000f6800000e0000 */
[----:B------:R-:W2:Y:S04]  /*150a0*/  SHFL.IDX PT, R105, R136, R3, 0x1c1f ;  /* 0x001c1f0388697589 */ /* 0x000ea800000e0000 */
[----:B------:R-:W1:Y:S04]  /*150b0*/  SHFL.IDX PT, R101, R132, R3, 0x1c1f ;  /* 0x001c1f0384657589 */ /* 0x000e6800000e0000 */
[----:B------:R-:W1:Y:S01]  /*150c0*/  SHFL.IDX PT, R119, R144, R3, 0x1c1f ;  /* 0x001c1f0390777589 */ /* 0x000e6200000e0000 */
[----:B---3--:R-:W-:-:S03]  /*150d0*/  SEL R13, R127, R102, P0 ;  /* 0x000000667f0d7207 */ /* 0x008fc60000000000 */
[----:B------:R-:W3:Y:S01]  /*150e0*/  SHFL.IDX PT, R121, R142, R3, 0x1c1f ;  /* 0x001c1f038e797589 */ /* 0x000ee200000e0000 */
[----:B----4-:R-:W-:-:S03]  /*150f0*/  SEL R50, R116, R15, P0 ;  /* 0x0000000f74327207 */ /* 0x010fc60000000000 */
[----:B------:R-:W4:Y:S01]  /*15100*/  SHFL.IDX PT, R120, R120, R3, 0x1c1f ;  /* 0x001c1f0378787589 */ /* 0x000f2200000e0000 */
[----:B------:R-:W-:Y:S02]  /*15110*/  SEL R52, R15, R116, P0 ;  /* 0x000000740f347207 */ /* 0x000fe40000000000 */
[----:B------:R-:W0:Y:S01]  /*15120*/  @P2 LDC R116, c[0x0][0xbf0] ;  /* 0x0002fc00ff742b82 */ /* 0x000e220000000800 */
[----:B------:R-:W-:Y:S01]  /*15130*/  SHFL.IDX PT, R123, R140, R3, 0x1c1f ;  /* 0x001c1f038c7b7589 */ /* 0x000fe200000e0000 */
[----:B-----5:R-:W-:Y:S02]  /*15140*/  SEL R35, R117, R14, P0 ;  /* 0x0000000e75237207 */ /* 0x020fe40000000000 */
[----:B------:R-:W-:Y:S01]  /*15150*/  SEL R37, R14, R117, P0 ;  /* 0x000000750e257207 */ /* 0x000fe20000000000 */
[----:B------:R-:W5:Y:S01]  /*15160*/  SHFL.IDX PT, R122, R122, R3, 0x1c1f ;  /* 0x001c1f037a7a7589 */ /* 0x000f6200000e0000 */
[----:B--2---:R-:W-:Y:S02]  /*15170*/  SEL R10, R105, R124, P0 ;  /* 0x0000007c690a7207 */ /* 0x004fe40000000000 */
[----:B------:R-:W-:Y:S01]  /*15180*/  SEL R12, R124, R105, P0 ;  /* 0x000000697c0c7207 */ /* 0x000fe20000000000 */
[----:B------:R-:W2:Y:S01]  /*15190*/  SHFL.IDX PT, R19, R134, R3, 0x1c1f ;  /* 0x001c1f0386137589 */ /* 0x000ea200000e0000 */
[----:B-1----:R-:W-:Y:S01]  /*151a0*/  SEL R14, R101, R128, P0 ;  /* 0x00000080650e7207 */ /* 0x002fe20000000000 */
[----:B------:R-:W-:Y:S01]  /*151b0*/  IMAD R105, RZ, RZ, -UR55 ;  /* 0x80000037ff697e24 */ /* 0x000fe2000f8e02ff */
[----:B------:R-:W-:Y:S01]  /*151c0*/  SEL R18, R128, R101, P0 ;  /* 0x0000006580127207 */ /* 0x000fe20000000000 */
[----:B------:R-:W1:Y:S01]  /*151d0*/  SHFL.IDX PT, R22, R22, R3, 0x1c1f ;  /* 0x001c1f0316167589 */ /* 0x000e6200000e0000 */
[----:B------:R-:W-:Y:S01]  /*151e0*/  SEL R36, R40, R119, P0 ;  /* 0x0000007728247207 */ /* 0x000fe20000000000 */
[----:B------:R-:W-:Y:S01]  /*151f0*/  IMAD R114, R114, R105, UR4 ;  /* 0x0000000472727e24 */ /* 0x000fe2000f8e0269 */
[----:B------:R-:W-:Y:S01]  /*15200*/  ULDC.64 UR4, c[0x0][0xbe0] ;  /* 0x0002f80000047ab9 */ /* 0x000fe20000000a00 */
[----:B------:R-:W-:Y:S01]  /*15210*/  SHFL.IDX PT, R24, R24, R3, 0x1c1f ;  /* 0x001c1f0318187589 */ /* 0x000fe200000e0000 */
[----:B------:R-:W-:Y:S01]  /*15220*/  IMAD.MOV.U32 R105, RZ, RZ, R26 ;  /* 0x000000ffff697224 */ /* 0x000fe200078e001a */
[----:B---3--:R-:W-:-:S02]  /*15230*/  SEL R38, R121, R42, P0 ;  /* 0x0000002a79267207 */ /* 0x008fc40000000000 */
[----:B------:R-:W3:Y:S01]  /*15240*/  SHFL.IDX PT, R28, R28, R3, 0x1c1f ;  /* 0x001c1f031c1c7589 */ /* 0x000ee200000e0000 */
[----:B----4-:R-:W-:Y:S02]  /*15250*/  SEL R39, R120, R45, P0 ;  /* 0x0000002d78277207 */ /* 0x010fe40000000000 */
[----:B0-----:R-:W-:Y:S01]  /*15260*/  @P2 SHF.R.U32.HI R105, RZ, R116, R115 ;  /* 0x00000074ff692219 */ /* 0x001fe20000011673 */
[----:B------:R-:W0:Y:S01]  /*15270*/  SHFL.IDX PT, R62, R62, R3, 0x1c1f ;  /* 0x001c1f033e3e7589 */ /* 0x000e2200000e0000 */
[----:B------:R-:W-:-:S03]  /*15280*/  SEL R41, R45, R120, P0 ;  /* 0x000000782d297207 */ /* 0x000fc60000000000 */
[----:B------:R-:W-:Y:S01]  /*15290*/  SHFL.IDX PT, R46, R46, R3, 0x1c1f ;  /* 0x001c1f032e2e7589 */ /* 0x000fe200000e0000 */
[----:B------:R-:W-:Y:S01]  /*152a0*/  IMAD.MOV R112, RZ, RZ, -R105 ;  /* 0x000000ffff707224 */ /* 0x000fe200078e0a69 */
[----:B-----5:R-:W-:Y:S02]  /*152b0*/  SEL R43, R122, R125, P0 ;  /* 0x0000007d7a2b7207 */ /* 0x020fe40000000000 */
[----:B------:R-:W-:Y:S01]  /*152c0*/  SHFL.IDX PT, R48, R48, R3, 0x1c1f ;  /* 0x001c1f0330307589 */ /* 0x000fe200000e0000 */
[----:B--2---:R-:W-:Y:S02]  /*152d0*/  SEL R15, R19, R126, P0 ;  /* 0x0000007e130f7207 */ /* 0x004fe40000000000 */
[----:B------:R-:W-:Y:S01]  /*152e0*/  SEL R45, R125, R122, P0 ;  /* 0x0000007a7d2d7207 */ /* 0x000fe20000000000 */
[----:B------:R-:W-:Y:S01]  /*152f0*/  SHFL.IDX PT, R32, R32, R3, 0x1c1f ;  /* 0x001c1f0320207589 */ /* 0x000fe200000e0000 */
[----:B------:R-:W-:-:S03]  /*15300*/  SEL R19, R126, R19, P0 ;  /* 0x000000137e137207 */ /* 0x000fc60000000000 */
[----:B------:R2:W-:Y:S02]  /*15310*/  SHFL.IDX PT, R20, R20, R3, 0x1c1f ;  /* 0x001c1f0314147589 */ /* 0x0005e400000e0000 */
[----:B--2---:R-:W-:Y:S02]  /*15320*/  SEL R3, R74, R9, P0 ;  /* 0x000000094a037207 */ /* 0x004fe40000000000 */
[----:B------:R-:W-:Y:S02]  /*15330*/  SEL R9, R9, R74, P0 ;  /* 0x0000004a09097207 */ /* 0x000fe40000000000 */
[----:B------:R-:W-:Y:S02]  /*15340*/  SEL R74, R80, R81, P0 ;  /* 0x00000051504a7207 */ /* 0x000fe40000000000 */
[----:B------:R-:W-:Y:S02]  /*15350*/  SEL R80, R81, R80, P0 ;  /* 0x0000005051507207 */ /* 0x000fe40000000000 */
[----:B------:R-:W-:-:S02]  /*15360*/  SEL R81, R11, R60, P0 ;  /* 0x0000003c0b517207 */ /* 0x000fc40000000000 */
[----:B------:R-:W-:Y:S02]  /*15370*/  SEL R60, R34, R111, P0 ;  /* 0x0000006f223c7207 */ /* 0x000fe40000000000 */
[----:B------:R-:W2:Y:S01]  /*15380*/  @P2 LDC R111, c[0x0][0xbf0] ;  /* 0x0002fc00ff6f2b82 */ /* 0x000ea20000000800 */
[----:B------:R-:W-:Y:S01]  /*15390*/  SEL R11, R102, R127, P0 ;  /* 0x0000007f660b7207 */ /* 0x000fe20000000000 */
[----:B------:R-:W-:Y:S01]  /*153a0*/  IMAD R102, R106, UR13, RZ ;  /* 0x0000000d6a667c24 */ /* 0x000fe2000f8e02ff */
[----:B------:R-:W-:Y:S02]  /*153b0*/  SEL R34, R119, R40, P0 ;  /* 0x0000002877227207 */ /* 0x000fe40000000000 */
[----:B------:R-:W-:Y:S01]  /*153c0*/  SEL R40, R42, R121, P0 ;  /* 0x000000792a287207 */ /* 0x000fe20000000000 */
[----:B------:R-:W-:Y:S01]  /*153d0*/  IMAD R101, R107, UR12, R102 ;  /* 0x0000000c6b657c24 */ /* 0x000fe2000f8e0266 */
[----:B------:R-:W-:Y:S01]  /*153e0*/  SEL R42, R123, R44, P0 ;  /* 0x0000002c7b2a7207 */ /* 0x000fe20000000000 */
[----:B------:R-:W-:Y:S01]  /*153f0*/  IMAD.WIDE.U32 R106, R106, UR12, R6 ;  /* 0x0000000c6a6a7c25 */ /* 0x000fe2000f8e0006 */
[----:B-1----:R-:W-:-:S02]  /*15400*/  SEL R6, R22, R129, P0 ;  /* 0x0000008116067207 */ /* 0x002fc40000000000 */
[----:B------:R-:W-:Y:S01]  /*15410*/  SEL R7, R23, R130, P0 ;  /* 0x0000008217077207 */ /* 0x000fe20000000000 */
[----:B------:R-:W-:Y:S01]  /*15420*/  @P2 IMAD.HI.U32 R102, R26, R109, RZ ;  /* 0x0000006d1a662227 */ /* 0x000fe200078e00ff */
[----:B------:R-:W-:Y:S02]  /*15430*/  SHF.R.S32.HI R109, RZ, 0x1f, R114 ;  /* 0x0000001fff6d7819 */ /* 0x000fe40000011472 */
[----:B------:R-:W-:Y:S01]  /*15440*/  SEL R44, R44, R123, P0 ;  /* 0x0000007b2c2c7207 */ /* 0x000fe20000000000 */
[----:B------:R-:W-:Y:S01]  /*15450*/  IMAD.IADD R107, R107, 0x1, R101 ;  /* 0x000000016b6b7824 */ /* 0x000fe200078e0265 */
[----:B------:R-:W-:Y:S01]  /*15460*/  SEL R22, R129, R22, P0 ;  /* 0x0000001681167207 */ /* 0x000fe20000000000 */
[----:B------:R-:W-:Y:S01]  /*15470*/  IMAD.MOV.U32 R101, RZ, RZ, R26 ;  /* 0x000000ffff657224 */ /* 0x000fe200078e001a */
[----:B------:R-:W-:Y:S02]  /*15480*/  SEL R23, R130, R23, P0 ;  /* 0x0000001782177207 */ /* 0x000fe40000000000 */
[----:B--2---:R-:W-:Y:S01]  /*15490*/  @P2 SHF.R.U32.HI R101, RZ, R111, R102 ;  /* 0x0000006fff652219 */ /* 0x004fe20000011666 */
[----:B------:R-:W-:-:S02]  /*154a0*/  IMAD R111, R113, UR12, R110 ;  /* 0x0000000c716f7c24 */ /* 0x000fc4000f8e026e */
[----:B------:R-:W-:Y:S02]  /*154b0*/  IMAD.MOV.U32 R110, RZ, RZ, R4 ;  /* 0x000000ffff6e7224 */ /* 0x000fe400078e0004 */
[----:B------:R-:W-:Y:S02]  /*154c0*/  IMAD.IADD R111, R5, 0x1, R111 ;  /* 0x00000001056f7824 */ /* 0x000fe400078e026f */
[C---:B------:R-:W-:Y:S02]  /*154d0*/  IMAD R5, R109.reuse, UR4, RZ ;  /* 0x000000046d057c24 */ /* 0x040fe4000f8e02ff */
[----:B------:R-:W-:Y:S02]  /*154e0*/  IMAD R109, R109, UR6, RZ ;  /* 0x000000066d6d7c24 */ /* 0x000fe4000f8e02ff */
[C---:B------:R-:W-:Y:S02]  /*154f0*/  IMAD R102, R114.reuse, UR5, R5 ;  /* 0x0000000572667c24 */ /* 0x040fe4000f8e0205 */
[----:B------:R-:W-:Y:S01]  /*15500*/  IMAD.WIDE.U32 R4, R114, UR4, R106 ;  /* 0x0000000472047c25 */ /* 0x000fe2000f8e006a */
[----:B------:R-:W-:-:S03]  /*15510*/  ULDC.64 UR4, c[0x0][0xb30] ;  /* 0x0002cc0000047ab9 */ /* 0x000fc60000000a00 */
[C---:B------:R-:W-:Y:S01]  /*15520*/  IMAD R113, R114.reuse, UR7, R109 ;  /* 0x0000000772717c24 */ /* 0x040fe2000f8e026d */
[----:B------:R-:W-:Y:S01]  /*15530*/  SHF.R.S32.HI R109, RZ, 0x1f, R101 ;  /* 0x0000001fff6d7819 */ /* 0x000fe20000011465 */
[----:B------:R-:W-:Y:S01]  /*15540*/  IMAD.WIDE.U32 R106, R114, UR6, R110 ;  /* 0x00000006726a7c25 */ /* 0x000fe2000f8e006e */
[----:B------:R-:W-:Y:S01]  /*15550*/  IADD3 R110, P2, R101, R4, RZ ;  /* 0x00000004656e7210 */ /* 0x000fe20007f5e0ff */
[----:B------:R-:W-:Y:S01]  /*15560*/  ULDC.64 UR6, c[0x0][0xbc8] ;  /* 0x0002f20000067ab9 */ /* 0x000fe20000000a00 */
[----:B------:R-:W-:Y:S01]  /*15570*/  SHF.R.S32.HI R4, RZ, 0x1f, R105 ;  /* 0x0000001fff047819 */ /* 0x000fe20000011469 */
[----:B------:R-:W-:Y:S01]  /*15580*/  IMAD.MOV R101, RZ, RZ, -R101 ;  /* 0x000000ffff657224 */ /* 0x000fe200078e0a65 */
[----:B------:R-:W-:Y:S01]  /*15590*/  IADD3.X R111, R109, R5, R102, P2, !PT ;  /* 0x000000056d6f7210 */ /* 0x000fe200017fe466 */
[----:B------:R-:W-:Y:S02]  /*155a0*/  IMAD.IADD R107, R107, 0x1, R113 ;  /* 0x000000016b6b7824 */ /* 0x000fe400078e0271 */
[----:B------:R-:W-:-:S02]  /*155b0*/  IMAD R101, R131, R101, R26 ;  /* 0x0000006583657224 */ /* 0x000fc400078e021a */
[----:B------:R-:W-:Y:S02]  /*155c0*/  IMAD R113, R131, R112, R26 ;  /* 0x0000007083717224 */ /* 0x000fe400078e021a */
[----:B------:R-:W-:Y:S01]  /*155d0*/  IMAD R4, R4, UR4, RZ ;  /* 0x0000000404047c24 */ /* 0x000fe2000f8e02ff */
[----:B------:R-:W-:Y:S01]  /*155e0*/  SHF.R.S32.HI R26, RZ, 0x1f, R101 ;  /* 0x0000001fff1a7819 */ /* 0x000fe20000011465 */
[----:B------:R-:W-:Y:S01]  /*155f0*/  IMAD.WIDE.U32 R110, R101, UR6, R110 ;  /* 0x00000006656e7c25 */ /* 0x000fe2000f8e006e */
[----:B------:R-:W-:-:S03]  /*15600*/  SHF.R.S32.HI R102, RZ, 0x1f, R113 ;  /* 0x0000001fff667819 */ /* 0x000fc60000011471 */
[C---:B------:R-:W-:Y:S01]  /*15610*/  IMAD R109, R105.reuse, UR5, R4 ;  /* 0x00000005696d7c24 */ /* 0x040fe2000f8e0204 */
[----:B------:R-:W1:Y:S01]  /*15620*/  S2UR UR5, SR_CgaCtaId ;  /* 0x00000000000579c3 */ /* 0x000e620000008800 */
[----:B------:R-:W-:Y:S01]  /*15630*/  IMAD.WIDE.U32 R4, R105, UR4, R106 ;  /* 0x0000000469047c25 */ /* 0x000fe2000f8e006a */
[----:B------:R-:W-:-:S03]  /*15640*/  UMOV UR4, 0x400 ;  /* 0x0000040000047882 */ /* 0x000fc60000000000 */
[----:B------:R-:W-:Y:S02]  /*15650*/  IMAD R26, R26, UR6, RZ ;  /* 0x000000061a1a7c24 */ /* 0x000fe4000f8e02ff */
[----:B------:R-:W-:Y:S02]  /*15660*/  IMAD R102, R102, UR8, RZ ;  /* 0x0000000866667c24 */ /* 0x000fe4000f8e02ff */
[----:B------:R-:W-:Y:S02]  /*15670*/  IMAD.IADD R5, R5, 0x1, R109 ;  /* 0x0000000105057824 */ /* 0x000fe400078e026d */
[----:B------:R-:W-:Y:S01]  /*15680*/  IMAD R105, R101, UR7, R26 ;  /* 0x0000000765697c24 */ /* 0x000fe2000f8e021a */
[----:B------:R-:W-:Y:S01]  /*15690*/  ULDC.64 UR6, c[0x0][0xba8] ;  /* 0x0002ea0000067ab9 */ /* 0x000fe20000000a00 */
[C---:B------:R-:W-:Y:S01]  /*156a0*/  IMAD R107, R113.reuse, UR9, R102 ;  /* 0x00000009716b7c24 */ /* 0x040fe2000f8e0266 */
[----:B------:R-:W-:Y:S01]  /*156b0*/  LEA R101, P2, R110, UR6, 0x2 ;  /* 0x000000066e657c11 */ /* 0x000fe2000f8410ff */
[----:B------:R-:W-:Y:S01]  /*156c0*/  IMAD.WIDE.U32 R112, R113, UR8, R4 ;  /* 0x0000000871707c25 */ /* 0x000fe2000f8e0004 */
[----:B------:R-:W-:Y:S01]  /*156d0*/  ULDC.64 UR8, c[0x0][0xb00] ;  /* 0x0002c00000087ab9 */ /* 0x000fe20000000a00 */
[----:B------:R-:W-:Y:S01]  /*156e0*/  ULDC UR6, c[0x0][0xa88] ;  /* 0x0002a20000067ab9 */ /* 0x000fe20000000800 */
[----:B---3--:R-:W-:Y:S01]  /*156f0*/  SEL R26, R28, R27, P0 ;  /* 0x0000001b1c1a7207 */ /* 0x008fe20000000000 */
[----:B------:R-:W-:Y:S01]  /*15700*/  IMAD.IADD R5, R111, 0x1, R105 ;  /* 0x000000016f057824 */ /* 0x000fe200078e0269 */
[----:B------:R-:W-:Y:S01]  /*15710*/  LEA R106, P3, R112, UR8, 0x2 ;  /* 0x00000008706a7c11 */ /* 0x000fe2000f8610ff */
[----:B------:R-:W-:Y:S01]  /*15720*/  IMAD.IADD R107, R113, 0x1, R107 ;  /* 0x00000001716b7824 */ /* 0x000fe200078e026b */
[----:B------:R-:W-:Y:S01]  /*15730*/  SEL R28, R27, R28, P0 ;  /* 0x0000001c1b1c7207 */ /* 0x000fe20000000000 */
[----:B------:R-:W-:Y:S01]  /*15740*/  IMAD R105, R131, UR6, RZ ;  /* 0x0000000683697c24 */ /* 0x000fe2000f8e02ff */
[----:B------:R-:W-:Y:S01]  /*15750*/  LEA.HI.X R109, R110, UR7, R5, 0x2, P2 ;  /* 0x000000076e6d7c11 */ /* 0x000fe200090f1405 */
[----:B-1----:R-:W-:Y:S01]  /*15760*/  ULEA UR4, UR5, UR4, 0x18 ;  /* 0x0000000405047291 */ /* 0x002fe2000f8ec03f */
[----:B------:R-:W-:Y:S01]  /*15770*/  LEA.HI.X R107, R112, UR9, R107, 0x2, P3 ;  /* 0x00000009706b7c11 */ /* 0x000fe200098f146b */
[----:B------:R-:W-:Y:S01]  /*15780*/  SHFL.IDX PT, R110, R101, RZ, 0x1c1f ;  /* 0x001c1fff656e7589 */ /* 0x000fe200000e0000 */
[----:B------:R-:W-:Y:S01]  /*15790*/  SEL R5, R25, R104, P0 ;  /* 0x0000006819057207 */ /* 0x000fe20000000000 */
[----:B------:R-:W-:Y:S01]  /*157a0*/  UIADD3 UR4, UR4, 0x33420, URZ ;  /* 0x0003342004047890 */ /* 0x000fe2000fffe03f */
[----:B------:R-:W-:Y:S01]  /*157b0*/  SEL R25, R104, R25, P0 ;  /* 0x0000001968197207 */ /* 0x000fe20000000000 */
[----:B------:R-:W1:Y:S01]  /*157c0*/  SHFL.IDX PT, R111, R109, RZ, 0x1c1f ;  /* 0x001c1fff6d6f7589 */ /* 0x000e6200000e0000 */
[C---:B------:R-:W-:Y:S01]  /*157d0*/  VIADD R104, R100.reuse, 0x8 ;  /* 0x0000000864687836 */ /* 0x040fe20000000000 */
[CC--:B------:R-:W-:Y:S01]  /*157e0*/  ISETP.GE.OR P2, PT, R100.reuse, R105.reuse, P1 ;  /* 0x000000696400720c */ /* 0x0c0fe20000f46670 */
[----:B------:R-:W-:Y:S01]  /*157f0*/  UPRMT UR4, URZ, 0x654, UR4 ;  /* 0x000006543f047896 */ /* 0x000fe20008000004 */
[----:B------:R2:W-:Y:S01]  /*15800*/  SHFL.IDX PT, R112, R101, 0x1, 0x1c1f ;  /* 0x003c1f0065707f89 */ /* 0x0005e200000e0000 */
[----:B------:R-:W-:-:S02]  /*15810*/  ISETP.GE.AND P3, PT, R100, R105, PT ;  /* 0x000000696400720c */ /* 0x000fc40003f66270 */
[----:B------:R-:W-:Y:S01]  /*15820*/  ISETP.GE.OR P1, PT, R104, R105, P1 ;  /* 0x000000696800720c */ /* 0x000fe20000f26670 */
[----:B------:R-:W3:Y:S01]  /*15830*/  SHFL.IDX PT, R113, R109, 0x1, 0x1c1f ;  /* 0x003c1f006d717f89 */ /* 0x000ee200000e0000 */
[----:B------:R-:W-:Y:S02]  /*15840*/  SEL R4, R24, R103, P0 ;  /* 0x0000006718047207 */ /* 0x000fe40000000000 */
[----:B------:R-:W-:Y:S01]  /*15850*/  SEL R27, R29, R30, P0 ;  /* 0x0000001e1d1b7207 */ /* 0x000fe20000000000 */
[----:B------:R-:W-:Y:S01]  /*15860*/  SYNCS.ARRIVE.TRANS64.RED.A1T0 RZ, [UR4], RZ ;  /* 0x000000ffffff79a7 */ /* 0x000fe20008100404 */
[----:B------:R-:W-:Y:S01]  /*15870*/  SEL R24, R103, R24, P0 ;  /* 0x0000001867187207 */ /* 0x000fe20000000000 */
[----:B------:R4:W4:Y:S01]  /*15880*/  SHFL.IDX PT, R102, R106, RZ, 0x1c1f ;  /* 0x001c1fff6a667589 */ /* 0x00092200000e0000 */
[----:B------:R-:W-:Y:S01]  /*15890*/  SEL R29, R30, R29, P0 ;  /* 0x0000001d1e1d7207 */ /* 0x000fe20000000000 */
[----:B--2---:R-:W-:Y:S01]  /*158a0*/  IMAD.SHL.U32 R101, R84, 0x2, RZ ;  /* 0x0000000254657824 */ /* 0x004fe200078e00ff */
[----:B0-----:R-:W-:Y:S01]  /*158b0*/  SEL R30, R62, R31, P0 ;  /* 0x0000001f3e1e7207 */ /* 0x001fe20000000000 */
[----:B------:R0:W2:Y:S01]  /*158c0*/  SHFL.IDX PT, R103, R107, RZ, 0x1c1f ;  /* 0x001c1fff6b677589 */ /* 0x0000a200000e0000 */
[----:B------:R-:W-:-:S02]  /*158d0*/  SEL R62, R31, R62, P0 ;  /* 0x0000003e1f3e7207 */ /* 0x000fc40000000000 */
[----:B------:R-:W-:Y:S02]  /*158e0*/  SEL R31, R63, R108, P0 ;  /* 0x0000006c3f1f7207 */ /* 0x000fe40000000000 */
[----:B------:R-:W-:Y:S01]  /*158f0*/  SEL R63, R108, R63, P0 ;  /* 0x0000003f6c3f7207 */ /* 0x000fe20000000000 */
[----:B-1----:R0:W-:Y:S04]  /*15900*/  @!P2 ST.E desc[UR58][R110.64], R2 ;  /* 0x000000026e00a985 */ /* 0x0021e8000c10193a */
[----:B---3--:R0:W-:Y:S01]  /*15910*/  @!P1 ST.E desc[UR58][R112.64], R0 ;  /* 0x0000000070009985 */ /* 0x0081e2000c10193a */
[----:B------:R-:W-:Y:S05]  /*15920*/  @P3 BRA `(.L_x_995) ;  /* 0x0000000800383947 */ /* 0x000fea0003800000 */
[C---:B0-----:R-:W-:Y:S01]  /*15930*/  VIADD R0, R101.reuse, 0x8 ;  /* 0x0000000865007836 */ /* 0x041fe20000000000 */
        /* <DEDUP_REMOVED lines=8> */
[----:B------:R-:W-:Y:S02]  /*159c0*/  ISETP.GE.AND P1, PT, R100, UR4, PT ;  /* 0x0000000464007c0c */ /* 0x000fe4000bf26270 */
[----:B------:R-:W-:-:S05]  /*159d0*/  ISETP.GE.AND P2, PT, R112, UR4, PT ;  /* 0x0000000470007c0c */ /* 0x000fca000bf46270 */
[C-C-:B--2-4-:R-:W-:Y:S02]  /*159e0*/  @!P4 IMAD.WIDE R108, R101.reuse, 0x4, R102.reuse ;  /* 0x00000004656cc825 */ /* 0x154fe400078e0266 */
[----:B------:R-:W-:Y:S02]  /*159f0*/  @!P5 LEA.HI R0, R0, R0, RZ, 0x1 ;  /* 0x000000000000d211 */ /* 0x000fe400078f08ff */
[----:B------:R-:W-:Y:S01]  /*15a00*/  @!P3 LEA.HI R84, R84, R84, RZ, 0x1 ;  /* 0x000000545454b211 */ /* 0x000fe200078f08ff */
[----:B------:R0:W-:Y:S01]  /*15a10*/  @!P4 ST.E.64 desc[UR58][R108.64], R74 ;  /* 0x0000004a6c00c985 */ /* 0x0001e2000c101b3a */
[----:B------:R-:W-:Y:S01]  /*15a20*/  @!P5 LOP3.LUT R111, R0, 0xfffffffe, RZ, 0xc0, !PT ;  /* 0xfffffffe006fd812 */ /* 0x000fe200078ec0ff */
[C---:B------:R-:W-:Y:S01]  /*15a30*/  VIADD R0, R101.reuse, 0x28 ;  /* 0x0000002865007836 */ /* 0x040fe20000000000 */
[----:B------:R-:W-:Y:S01]  /*15a40*/  @!P3 LOP3.LUT R113, R84, 0xfffffffe, RZ, 0xc0, !PT ;  /* 0xfffffffe5471b812 */ /* 0x000fe200078ec0ff */
[----:B------:R-:W-:Y:S01]  /*15a50*/  VIADD R84, R101, 0x38 ;  /* 0x0000003865547836 */ /* 0x000fe20000000000 */
[----:B------:R-:W-:Y:S01]  /*15a60*/  @!P1 LEA.HI R100, R100, R100, RZ, 0x1 ;  /* 0x0000006464649211 */ /* 0x000fe200078f08ff */
[----:B------:R-:W-:Y:S01]  /*15a70*/  @!P5 IMAD.WIDE R110, R111, 0x4, R102 ;  /* 0x000000046f6ed825 */ /* 0x000fe200078e0266 */
[----:B------:R-:W-:-:S02]  /*15a80*/  ISETP.GE.AND P4, PT, R0, UR4, PT ;  /* 0x0000000400007c0c */ /* 0x000fc4000bf86270 */
[----:B------:R-:W-:Y:S01]  /*15a90*/  @!P1 LOP3.LUT R115, R100, 0xfffffffe, RZ, 0xc0, !PT ;  /* 0xfffffffe64739812 */ /* 0x000fe200078ec0ff */
[----:B------:R-:W-:Y:S01]  /*15aa0*/  VIADD R100, R101, 0x40 ;  /* 0x0000004065647836 */ /* 0x000fe20000000000 */
[----:B------:R-:W-:Y:S01]  /*15ab0*/  ISETP.GE.AND P6, PT, R84, UR4, PT ;  /* 0x0000000454007c0c */ /* 0x000fe2000bfc6270 */
[----:B------:R1:W-:Y:S01]  /*15ac0*/  @!P5 ST.E.64 desc[UR58][R110.64], R80 ;  /* 0x000000506e00d985 */ /* 0x0003e2000c101b3a */
[----:B------:R-:W-:Y:S01]  /*15ad0*/  @!P2 LEA.HI R112, R112, R112, RZ, 0x1 ;  /* 0x000000707070a211 */ /* 0x000fe200078f08ff */
[----:B0-----:R-:W-:Y:S01]  /*15ae0*/  @!P3 IMAD.WIDE R74, R113, 0x4, R102 ;  /* 0x00000004714ab825 */ /* 0x001fe200078e0266 */
[----:B------:R-:W-:Y:S02]  /*15af0*/  ISETP.GE.AND P5, PT, R114, UR4, PT ;  /* 0x0000000472007c0c */ /* 0x000fe4000bfa6270 */
[----:B------:R-:W-:Y:S02]  /*15b00*/  @!P2 LOP3.LUT R109, R112, 0xfffffffe, RZ, 0xc0, !PT ;  /* 0xfffffffe706da812 */ /* 0x000fe400078ec0ff */
[----:B------:R0:W-:Y:S01]  /*15b10*/  @!P3 ST.E.64 desc[UR58][R74.64], R78 ;  /* 0x0000004e4a00b985 */ /* 0x0001e2000c101b3a */
[----:B------:R-:W-:-:S02]  /*15b20*/  @!P4 LEA.HI R0, R0, R0, RZ, 0x1 ;  /* 0x000000000000c211 */ /* 0x000fc400078f08ff */
[--C-:B------:R-:W-:Y:S01]  /*15b30*/  @!P2 IMAD.WIDE R108, R109, 0x4, R102.reuse ;  /* 0x000000046d6ca825 */ /* 0x100fe200078e0266 */
[----:B------:R-:W-:Y:S02]  /*15b40*/  ISETP.GE.AND P3, PT, R100, UR4, PT ;  /* 0x0000000464007c0c */ /* 0x000fe4000bf66270 */
[----:B------:R-:W-:Y:S01]  /*15b50*/  @!P6 LEA.HI R84, R84, R84, RZ, 0x1 ;  /* 0x000000545454e211 */ /* 0x000fe200078f08ff */
[--C-:B-1----:R-:W-:Y:S01]  /*15b60*/  @!P1 IMAD.WIDE R80, R115, 0x4, R102.reuse ;  /* 0x0000000473509825 */ /* 0x102fe200078e0266 */
[----:B------:R-:W-:Y:S02]  /*15b70*/  @!P4 LOP3.LUT R111, R0, 0xfffffffe, RZ, 0xc0, !PT ;  /* 0xfffffffe006fc812 */ /* 0x000fe400078ec0ff */
[----:B------:R-:W-:Y:S01]  /*15b80*/  @!P5 LEA.HI R114, R114, R114, RZ, 0x1 ;  /* 0x000000727272d211 */ /* 0x000fe200078f08ff */
[C---:B------:R-:W-:Y:S01]  /*15b90*/  VIADD R110, R101.reuse, 0x48 ;  /* 0x00000048656e7836 */ /* 0x040fe20000000000 */
[----:B------:R1:W-:Y:S01]  /*15ba0*/  @!P1 ST.E.64 desc[UR58][R80.64], R82 ;  /* 0x0000005250009985 */ /* 0x0003e2000c101b3a */
[----:B------:R-:W-:Y:S01]  /*15bb0*/  VIADD R0, R101, 0x50 ;  /* 0x0000005065007836 */ /* 0x000fe20000000000 */
[----:B0-----:R-:W-:Y:S01]  /*15bc0*/  @!P5 LOP3.LUT R79, R114, 0xfffffffe, RZ, 0xc0, !PT ;  /* 0xfffffffe724fd812 */ /* 0x001fe200078ec0ff */
[--C-:B------:R-:W-:Y:S01]  /*15bd0*/  @!P4 IMAD.WIDE R74, R111, 0x4, R102.reuse ;  /* 0x000000046f4ac825 */ /* 0x100fe200078e0266 */
[----:B------:R-:W-:Y:S01]  /*15be0*/  ISETP.GE.AND P1, PT, R110, UR4, PT ;  /* 0x000000046e007c0c */ /* 0x000fe2000bf26270 */
[----:B------:R-:W-:Y:S01]  /*15bf0*/  @!P2 ST.E.64 desc[UR58][R108.64], R88 ;  /* 0x000000586c00a985 */ /* 0x000fe2000c101b3a */
[----:B------:R-:W-:Y:S01]  /*15c00*/  ISETP.GE.AND P2, PT, R0, UR4, PT ;  /* 0x0000000400007c0c */ /* 0x000fe2000bf46270 */
[----:B------:R-:W-:Y:S01]  /*15c10*/  @!P5 IMAD.WIDE R78, R79, 0x4, R102 ;  /* 0x000000044f4ed825 */ /* 0x000fe200078e0266 */
[----:B------:R-:W-:Y:S01]  /*15c20*/  @!P3 LEA.HI R100, R100, R100, RZ, 0x1 ;  /* 0x000000646464b211 */ /* 0x000fe200078f08ff */
[----:B------:R0:W-:Y:S04]  /*15c30*/  @!P4 ST.E.64 desc[UR58][R74.64], R86 ;  /* 0x000000564a00c985 */ /* 0x0001e8000c101b3a */
[----:B------:R2:W-:Y:S01]  /*15c40*/  @!P5 ST.E.64 desc[UR58][R78.64], R90 ;  /* 0x0000005a4e00d985 */ /* 0x0005e2000c101b3a */
[----:B-1----:R-:W-:Y:S01]  /*15c50*/  @!P6 LOP3.LUT R81, R84, 0xfffffffe, RZ, 0xc0, !PT ;  /* 0xfffffffe5451e812 */ /* 0x002fe200078ec0ff */
[----:B------:R-:W-:Y:S01]  /*15c60*/  VIADD R84, R101, 0x58 ;  /* 0x0000005865547836 */ /* 0x000fe20000000000 */
[----:B------:R-:W-:-:S02]  /*15c70*/  @!P3 LOP3.LUT R83, R100, 0xfffffffe, RZ, 0xc0, !PT ;  /* 0xfffffffe6453b812 */ /* 0x000fc400078ec0ff */
[----:B------:R-:W-:Y:S01]  /*15c80*/  @!P1 LEA.HI R110, R110, R110, RZ, 0x1 ;  /* 0x0000006e6e6e9211 */ /* 0x000fe200078f08ff */
[--C-:B------:R-:W-:Y:S01]  /*15c90*/  @!P6 IMAD.WIDE R80, R81, 0x4, R102.reuse ;  /* 0x000000045150e825 */ /* 0x100fe200078e0266 */
[----:B------:R-:W-:Y:S02]  /*15ca0*/  ISETP.GE.AND P4, PT, R84, UR4, PT ;  /* 0x0000000454007c0c */ /* 0x000fe4000bf86270 */
[----:B------:R-:W-:Y:S01]  /*15cb0*/  @!P2 LEA.HI R0, R0, R0, RZ, 0x1 ;  /* 0x000000000000a211 */ /* 0x000fe200078f08ff */
[--C-:B------:R-:W-:Y:S01]  /*15cc0*/  @!P3 IMAD.WIDE R82, R83, 0x4, R102.reuse ;  /* 0x000000045352b825 */ /* 0x100fe200078e0266 */
[----:B0-----:R-:W-:Y:S01]  /*15cd0*/  @!P1 LOP3.LUT R75, R110, 0xfffffffe, RZ, 0xc0, !PT ;  /* 0xfffffffe6e4b9812 */ /* 0x001fe200078ec0ff */
[----:B------:R0:W-:Y:S01]  /*15ce0*/  @!P6 ST.E.64 desc[UR58][R80.64], R94 ;  /* 0x0000005e5000e985 */ /* 0x0001e2000c101b3a */
[----:B------:R-:W-:Y:S01]  /*15cf0*/  @!P2 LOP3.LUT R87, R0, 0xfffffffe, RZ, 0xc0, !PT ;  /* 0xfffffffe0057a812 */ /* 0x000fe200078ec0ff */
[----:B------:R-:W-:Y:S02]  /*15d00*/  VIADD R0, R101, 0x68 ;  /* 0x0000006865007836 */ /* 0x000fe40000000000 */
[--C-:B------:R-:W-:Y:S01]  /*15d10*/  @!P1 IMAD.WIDE R74, R75, 0x4, R102.reuse ;  /* 0x000000044b4a9825 */ /* 0x100fe200078e0266 */
[----:B------:R1:W-:Y:S03]  /*15d20*/  @!P3 ST.E.64 desc[UR58][R82.64], R96 ;  /* 0x000000605200b985 */ /* 0x0003e6000c101b3a */
[----:B------:R-:W-:Y:S01]  /*15d30*/  VIADD R88, R101, 0x60 ;  /* 0x0000006065587836 */ /* 0x000fe20000000000 */
[----:B------:R-:W-:Y:S01]  /*15d40*/  @!P4 LEA.HI R84, R84, R84, RZ, 0x1 ;  /* 0x000000545454c211 */ /* 0x000fe200078f08ff */
[----:B------:R3:W-:Y:S01]  /*15d50*/  @!P1 ST.E.64 desc[UR58][R74.64], R92 ;  /* 0x0000005c4a009985 */ /* 0x0007e2000c101b3a */
[----:B------:R-:W-:Y:S01]  /*15d60*/  ISETP.GE.AND P1, PT, R0, UR4, PT ;  /* 0x0000000400007c0c */ /* 0x000fe2000bf26270 */
[----:B--2---:R-:W-:Y:S01]  /*15d70*/  @!P2 IMAD.WIDE R78, R87, 0x4, R102 ;  /* 0x00000004574ea825 */ /* 0x004fe200078e0266 */
[----:B------:R-:W-:-:S02]  /*15d80*/  ISETP.GE.AND P3, PT, R88, UR4, PT ;  /* 0x0000000458007c0c */ /* 0x000fc4000bf66270 */
[----:B0-----:R-:W-:Y:S01]  /*15d90*/  @!P4 LOP3.LUT R81, R84, 0xfffffffe, RZ, 0xc0, !PT ;  /* 0xfffffffe5451c812 */ /* 0x001fe200078ec0ff */
[C---:B------:R-:W-:Y:S01]  /*15da0*/  VIADD R80, R101.reuse, 0x70 ;  /* 0x0000007065507836 */ /* 0x040fe20000000000 */
[----:B------:R0:W-:Y:S01]  /*15db0*/  @!P2 ST.E.64 desc[UR58][R78.64], R98 ;  /* 0x000000624e00a985 */ /* 0x0001e2000c101b3a */
[C---:B------:R-:W-:Y:S02]  /*15dc0*/  VIADD R86, R101.reuse, 0x78 ;  /* 0x0000007865567836 */ /* 0x040fe40000000000 */
[C---:B-1----:R-:W-:Y:S01]  /*15dd0*/  VIADD R82, R101.reuse, 0x80 ;  /* 0x0000008065527836 */ /* 0x042fe20000000000 */
[----:B------:R-:W-:Y:S01]  /*15de0*/  ISETP.GE.AND P6, PT, R80, UR4, PT ;  /* 0x0000000450007c0c */ /* 0x000fe2000bfc6270 */
[----:B------:R-:W-:Y:S01]  /*15df0*/  VIADD R84, R101, 0x88 ;  /* 0x0000008865547836 */ /* 0x000fe20000000000 */
[----:B------:R-:W-:Y:S01]  /*15e00*/  ISETP.GE.AND P5, PT, R86, UR4, PT ;  /* 0x0000000456007c0c */ /* 0x000fe2000bfa6270 */
[----:B---3--:R-:W-:Y:S01]  /*15e10*/  @!P4 IMAD.WIDE R74, R81, 0x4, R102 ;  /* 0x00000004514ac825 */ /* 0x008fe200078e0266 */
[----:B------:R-:W-:-:S02]  /*15e20*/  ISETP.GE.AND P2, PT, R82, UR4, PT ;  /* 0x0000000452007c0c */ /* 0x000fc4000bf46270 */
[----:B------:R-:W-:Y:S02]  /*15e30*/  @!P1 LEA.HI R0, R0, R0, RZ, 0x1 ;  /* 0x0000000000009211 */ /* 0x000fe400078f08ff */
[----:B------:R1:W-:Y:S01]  /*15e40*/  @!P4 ST.E.64 desc[UR58][R74.64], R64 ;  /* 0x000000404a00c985 */ /* 0x0003e2000c101b3a */
[----:B------:R-:W-:Y:S02]  /*15e50*/  ISETP.GE.AND P4, PT, R84, UR4, PT ;  /* 0x0000000454007c0c */ /* 0x000fe4000bf86270 */
[----:B------:R-:W-:Y:S02]  /*15e60*/  @!P3 LEA.HI R88, R88, R88, RZ, 0x1 ;  /* 0x000000585858b211 */ /* 0x000fe400078f08ff */
[----:B------:R-:W-:Y:S02]  /*15e70*/  @!P1 LOP3.LUT R81, R0, 0xfffffffe, RZ, 0xc0, !PT ;  /* 0xfffffffe00519812 */ /* 0x000fe400078ec0ff */
[----:B0-----:R-:W-:Y:S02]  /*15e80*/  @!P3 LOP3.LUT R79, R88, 0xfffffffe, RZ, 0xc0, !PT ;  /* 0xfffffffe584fb812 */ /* 0x001fe400078ec0ff */
[----:B------:R-:W-:Y:S01]  /*15e90*/  @!P6 LEA.HI R0, R80, R80, RZ, 0x1 ;  /* 0x000000505000e211 */ /* 0x000fe200078f08ff */
[----:B------:R-:W-:Y:S01]  /*15ea0*/  @!P1 IMAD.WIDE R80, R81, 0x4, R102 ;  /* 0x0000000451509825 */ /* 0x000fe200078e0266 */
[----:B------:R-:W-:-:S02]  /*15eb0*/  @!P5 LEA.HI R86, R86, R86, RZ, 0x1 ;  /* 0x000000565656d211 */ /* 0x000fc400078f08ff */
[----:B------:R-:W-:Y:S01]  /*15ec0*/  @!P6 LOP3.LUT R83, R0, 0xfffffffe, RZ, 0xc0, !PT ;  /* 0xfffffffe0053e812 */ /* 0x000fe200078ec0ff */
[--C-:B------:R-:W-:Y:S01]  /*15ed0*/  @!P3 IMAD.WIDE R78, R79, 0x4, R102.reuse ;  /* 0x000000044f4eb825 */ /* 0x100fe200078e0266 */
[----:B------:R-:W-:Y:S02]  /*15ee0*/  @!P2 LEA.HI R82, R82, R82, RZ, 0x1 ;  /* 0x000000525252a211 */ /* 0x000fe400078f08ff */
[----:B------:R-:W-:Y:S01]  /*15ef0*/  @!P4 LEA.HI R84, R84, R84, RZ, 0x1 ;  /* 0x000000545454c211 */ /* 0x000fe200078f08ff */
[--C-:B-1----:R-:W-:Y:S01]  /*15f00*/  @!P6 IMAD.WIDE R64, R83, 0x4, R102.reuse ;  /* 0x000000045340e825 */ /* 0x102fe200078e0266 */
[----:B------:R-:W-:Y:S01]  /*15f10*/  @!P5 LOP3.LUT R75, R86, 0xfffffffe, RZ, 0xc0, !PT ;  /* 0xfffffffe564bd812 */ /* 0x000fe200078ec0ff */
[----:B------:R0:W-:Y:S01]  /*15f20*/  @!P3 ST.E.64 desc[UR58][R78.64], R58 ;  /* 0x0000003a4e00b985 */ /* 0x0001e2000c101b3a */
[----:B------:R-:W-:Y:S01]  /*15f30*/  @!P2 LOP3.LUT R83, R82, 0xfffffffe, RZ, 0xc0, !PT ;  /* 0xfffffffe5253a812 */ /* 0x000fe200078ec0ff */
[----:B------:R-:W-:Y:S02]  /*15f40*/  VIADD R0, R101, 0x90 ;  /* 0x0000009065007836 */ /* 0x000fe40000000000 */
[----:B------:R-:W-:Y:S01]  /*15f50*/  @!P5 IMAD.WIDE R74, R75, 0x4, R102 ;  /* 0x000000044b4ad825 */ /* 0x000fe200078e0266 */
[----:B------:R1:W-:Y:S02]  /*15f60*/  @!P1 ST.E.64 desc[UR58][R80.64], R60 ;  /* 0x0000003c50009985 */ /* 0x0003e4000c101b3a */
[----:B------:R-:W-:-:S02]  /*15f70*/  ISETP.GE.AND P1, PT, R0, UR4, PT ;  /* 0x0000000400007c0c */ /* 0x000fc4000bf26270 */
[----:B------:R2:W-:Y:S04]  /*15f80*/  @!P6 ST.E.64 desc[UR58][R64.64], R56 ;  /* 0x000000384000e985 */ /* 0x0005e8000c101b3a */
[----:B------:R-:W-:Y:S01]  /*15f90*/  @!P5 ST.E.64 desc[UR58][R74.64], R54 ;  /* 0x000000364a00d985 */ /* 0x000fe2000c101b3a */
[----:B0-----:R-:W-:Y:S01]  /*15fa0*/  @!P4 LOP3.LUT R79, R84, 0xfffffffe, RZ, 0xc0, !PT ;  /* 0xfffffffe544fc812 */ /* 0x001fe200078ec0ff */
[----:B------:R-:W-:-:S04]  /*15fb0*/  @!P2 IMAD.WIDE R58, R83, 0x4, R102 ;  /* 0x00000004533aa825 */ /* 0x000fc800078e0266 */
[----:B-1----:R-:W-:Y:S01]  /*15fc0*/  @!P4 IMAD.WIDE R60, R79, 0x4, R102 ;  /* 0x000000044f3cc825 */ /* 0x002fe200078e0266 */
[----:B------:R0:W-:Y:S01]  /*15fd0*/  @!P2 ST.E.64 desc[UR58][R58.64], R50 ;  /* 0x000000323a00a985 */ /* 0x0001e2000c101b3a */
[----:B------:R-:W-:Y:S02]  /*15fe0*/  @!P1 LEA.HI R0, R0, R0, RZ, 0x1 ;  /* 0x0000000000009211 */ /* 0x000fe400078f08ff */
        /* <DEDUP_REMOVED lines=11> */
[----:B0-----:R-:W-:-:S03]  /*160a0*/  @!P1 LOP3.LUT R51, R0, 0xfffffffe, RZ, 0xc0, !PT ;  /* 0xfffffffe00339812 */ /* 0x001fc600078ec0ff */
[----:B------:R-:W-:Y:S02]  /*160b0*/  @!P2 LEA.HI R78, R78, R78, RZ, 0x1 ;  /* 0x0000004e4e4ea211 */ /* 0x000fe400078f08ff */
[----:B------:R-:W-:Y:S02]  /*160c0*/  @!P3 LEA.HI R79, R79, R79, RZ, 0x1 ;  /* 0x0000004f4f4fb211 */ /* 0x000fe400078f08ff */
[----:B------:R-:W-:Y:S02]  /*160d0*/  @!P4 LEA.HI R80, R80, R80, RZ, 0x1 ;  /* 0x000000505050c211 */ /* 0x000fe400078f08ff */
[----:B------:R-:W-:Y:S02]  /*160e0*/  @!P5 LEA.HI R56, R56, R56, RZ, 0x1 ;  /* 0x000000383838d211 */ /* 0x000fe400078f08ff */
[----:B------:R-:W-:Y:S02]  /*160f0*/  @!P6 LEA.HI R50, R57, R57, RZ, 0x1 ;  /* 0x000000393932e211 */ /* 0x000fe400078f08ff */
[----:B-1----:R-:W-:-:S02]  /*16100*/  @!P2 LOP3.LUT R53, R78, 0xfffffffe, RZ, 0xc0, !PT ;  /* 0xfffffffe4e35a812 */ /* 0x002fc400078ec0ff */
        /* <DEDUP_REMOVED lines=16> */
.L_x_995:
[----:B------:R-:W-:Y:S05]  /*16210*/  BSYNC B0 ;  /* 0x0000000000007941 */ /* 0x000fea0003800000 */
.L_x_994:
[----:B------:R-:W-:Y:S01]  /*16220*/  ISETP.GE.AND P1, PT, R104, R105, PT ;  /* 0x000000696800720c */ /* 0x000fe20003f26270 */
[----:B-1----:R1:W3:Y:S01]  /*16230*/  SHFL.IDX PT, R35, R107, 0x1, 0x1c1f ;  /* 0x003c1f006b237f89 */ /* 0x0022e200000e0000 */
        /* <DEDUP_REMOVED lines=21> */
[----:B0-----:R-:W-:Y:S02]  /*16390*/  SEL R2, R17, R66, P0 ;  /* 0x0000004211027207 */ /* 0x001fe40000000000 */
[----:B------:R-:W-:Y:S01]  /*163a0*/  SEL R8, R66, R17, P0 ;  /* 0x0000001142087207 */ /* 0x000fe20000000000 */
[----:B-1-3--:R-:W-:Y:S06]  /*163b0*/  @P1 BRA `(.L_x_910) ;  /* 0x0000004c007c1947 */ /* 0x00afec0003800000 */
        /* <DEDUP_REMOVED lines=54> */
[----:B---3--:R-:W-:-:S02]  /*16720*/  VIADD R18, R101, 0x60 ;  /* 0x0000006065127836 */ /* 0x008fc40000000000 */
        /* <DEDUP_REMOVED lines=27> */
[----:B---3--:R-:W-:Y:S02]  /*168e0*/  @!P4 LOP3.LUT R11, R18, 0xfffffffe, RZ, 0xc0, !PT ;  /* 0xfffffffe120bc812 */ /* 0x008fe400078ec0ff */
        /* <DEDUP_REMOVED lines=19> */
[----:B---3--:R-:W-:Y:S01]  /*16a20*/  @!P2 LOP3.LUT R11, R16, 0xfffffffe, RZ, 0xc0, !PT ;  /* 0xfffffffe100ba812 */ /* 0x008fe200078ec0ff */
        /* <DEDUP_REMOVED lines=41> */
.L_x_993:
        /* <DEDUP_REMOVED lines=12> */
[----:B------:R-:W0:Y:S01]  /*16d80*/  S2UR UR10, SR_CTAID.Z ;  /* 0x00000000000a79c3 */ /* 0x000e220000002700 */
[----:B------:R-:W-:Y:S01]  /*16d90*/  ISETP.NE.AND P0, PT, R6, 0x1, PT ;  /* 0x000000010600780c */ /* 0x000fe20003f05270 */
[----:B------:R-:W-:Y:S01]  /*16da0*/  USHF.R.S32.HI UR6, URZ, 0x1f, UR55 ;  /* 0x0000001f3f067899 */ /* 0x000fe20008011437 */
[----:B------:R-:W-:Y:S01]  /*16db0*/  IMAD.MOV.U32 R5, RZ, RZ, R0 ;  /* 0x000000ffff057224 */ /* 0x000fe200078e0000 */
[----:B------:R-:W-:Y:S02]  /*16dc0*/  ULDC.64 UR8, c[0x0][0xbd0] ;  /* 0x0002f40000087ab9 */ /* 0x000fe40000000a00 */
[----:B------:R-:W-:Y:S02]  /*16dd0*/  UIMAD UR6, UR6, UR8, URZ ;  /* 0x00000008060672a4 */ /* 0x000fe4000f8e023f */
[----:B------:R-:W1:Y:S01]  /*16de0*/  LDC.64 R10, c[0x0][0xbd8] ;  /* 0x0002f600ff0a7b82 */ /* 0x000e620000000a00 */
[----:B------:R-:W-:Y:S02]  /*16df0*/  UIMAD.WIDE.U32 UR4, UR55, UR8, URZ ;  /* 0x00000008370472a5 */ /* 0x000fe4000f8e003f */
[----:B------:R-:W-:-:S04]  /*16e00*/  UIMAD UR6, UR55, UR9, UR6 ;  /* 0x00000009370672a4 */ /* 0x000fc8000f8e0206 */
[----:B------:R-:W-:Y:S01]  /*16e10*/  UIADD3 UR6, UR5, UR6, URZ ;  /* 0x0000000605067290 */ /* 0x000fe2000fffe03f */
[----:B------:R-:W2:Y:S01]  /*16e20*/  @P0 LDC R7, c[0x0][0xbec] ;  /* 0x0002fb00ff070b82 */ /* 0x000ea20000000800 */
[----:B------:R-:W-:Y:S02]  /*16e30*/  IMAD.U32 R3, RZ, RZ, UR5 ;  /* 0x00000005ff037e24 */ /* 0x000fe4000f8e00ff */
[----:B------:R-:W-:Y:S01]  /*16e40*/  IMAD.U32 R2, RZ, RZ, UR4 ;  /* 0x00000004ff027e24 */ /* 0x000fe2000f8e00ff */
[----:B------:R-:W-:Y:S01]  /*16e50*/  ULDC.64 UR4, c[0x0][0xbe0] ;  /* 0x0002f80000047ab9 */ /* 0x000fe20000000a00 */
[----:B------:R-:W-:Y:S01]  /*16e60*/  IMAD.U32 R3, RZ, RZ, UR6 ;  /* 0x00000006ff037e24 */ /* 0x000fe2000f8e00ff */
[----:B0-----:R-:W-:Y:S02]  /*16e70*/  USHF.R.S32.HI UR10, URZ, 0x1f, UR10 ;  /* 0x0000001f3f0a7899 */ /* 0x001fe4000801140a */
[----:B------:R-:W0:Y:S04]  /*16e80*/  @P0 LDC R9, c[0x0][0xbf0] ;  /* 0x0002fc00ff090b82 */ /* 0x000e280000000800 */
[----:B-1----:R-:W-:-:S04]  /*16e90*/  IMAD R12, R10, UR10, RZ ;  /* 0x0000000a0a0c7c24 */ /* 0x002fc8000f8e02ff */
[----:B------:R-:W1:Y:S01]  /*16ea0*/  S2UR UR7, SR_CTAID.Y ;  /* 0x00000000000779c3 */ /* 0x000e620000002600 */
[----:B--2---:R-:W-:-:S07]  /*16eb0*/  @P0 IMAD.HI.U32 R4, R0, R7, RZ ;  /* 0x0000000700040227 */ /* 0x004fce00078e00ff */
[----:B------:R-:W1:Y:S01]  /*16ec0*/  LDC R8, c[0x0][0xc50] ;  /* 0x00031400ff087b82 */ /* 0x000e620000000800 */
[----:B------:R-:W-:-:S07]  /*16ed0*/  IMAD R7, RZ, RZ, -UR55 ;  /* 0x80000037ff077e24 */ /* 0x000fce000f8e02ff */
[----:B------:R-:W2:Y:S01]  /*16ee0*/  S2UR UR10, SR_CTAID.Z ;  /* 0x00000000000a79c3 */ /* 0x000ea20000002700 */
[----:B0-----:R-:W-:Y:S01]  /*16ef0*/  @P0 SHF.R.U32.HI R5, RZ, R9, R4 ;  /* 0x00000009ff050219 */ /* 0x001fe20000011604 */
[----:B-1----:R-:W-:-:S04]  /*16f00*/  IMAD R9, R8, R7, UR7 ;  /* 0x0000000708097e24 */ /* 0x002fc8000f8e0207 */
[----:B------:R-:W-:Y:S01]  /*16f10*/  IMAD.MOV R7, RZ, RZ, -R5 ;  /* 0x000000ffff077224 */ /* 0x000fe200078e0a05 */
[----:B------:R-:W-:-:S03]  /*16f20*/  SHF.R.S32.HI R4, RZ, 0x1f, R9 ;  /* 0x0000001fff047819 */ /* 0x000fc60000011409 */
[----:B------:R-:W-:Y:S02]  /*16f30*/  IMAD R7, R6, R7, R0 ;  /* 0x0000000706077224 */ /* 0x000fe400078e0200 */
[----:B--2---:R-:W-:Y:S02]  /*16f40*/  IMAD R11, R11, UR10, R12 ;  /* 0x0000000a0b0b7c24 */ /* 0x004fe4000f8e020c */
[----:B------:R-:W-:Y:S01]  /*16f50*/  IMAD.WIDE.U32 R2, R10, UR10, R2 ;  /* 0x0000000a0a027c25 */ /* 0x000fe2000f8e0002 */
[----:B------:R-:W-:-:S03]  /*16f60*/  SHF.R.S32.HI R0, RZ, 0x1f, R7 ;  /* 0x0000001fff007819 */ /* 0x000fc60000011407 */
[----:B------:R-:W-:Y:S02]  /*16f70*/  IMAD.IADD R3, R11, 0x1, R3 ;  /* 0x000000010b037824 */ /* 0x000fe400078e0203 */
[----:B------:R-:W-:Y:S02]  /*16f80*/  IMAD R4, R4, UR4, RZ ;  /* 0x0000000404047c24 */ /* 0x000fe4000f8e02ff */
[----:B------:R-:W-:-:S04]  /*16f90*/  IMAD.WIDE.U32 R2, R9, UR4, R2 ;  /* 0x0000000409027c25 */ /* 0x000fc8000f8e0002 */
[----:B------:R-:W-:Y:S01]  /*16fa0*/  IMAD R4, R9, UR5, R4 ;  /* 0x0000000509047c24 */ /* 0x000fe2000f8e0204 */
[----:B------:R-:W-:Y:S01]  /*16fb0*/  SHF.R.S32.HI R9, RZ, 0x1f, R5 ;  /* 0x0000001fff097819 */ /* 0x000fe20000011405 */
[----:B------:R-:W-:Y:S01]  /*16fc0*/  ULDC.64 UR4, c[0x0][0xbc8] ;  /* 0x0002f20000047ab9 */ /* 0x000fe20000000a00 */
[----:B------:R-:W-:Y:S01]  /*16fd0*/  IADD3 R2, P0, R5, R2, RZ ;  /* 0x0000000205027210 */ /* 0x000fe20007f1e0ff */
[----:B------:R-:W-:-:S03]  /*16fe0*/  IMAD R0, R0, UR4, RZ ;  /* 0x0000000400007c24 */ /* 0x000fc6000f8e02ff */
[----:B------:R-:W-:Y:S01]  /*16ff0*/  IADD3.X R3, R9, R3, R4, P0, !PT ;  /* 0x0000000309037210 */ /* 0x000fe200007fe404 */
[C---:B------:R-:W-:Y:S02]  /*17000*/  IMAD R5, R7.reuse, UR5, R0 ;  /* 0x0000000507057c24 */ /* 0x040fe4000f8e0200 */
[----:B------:R-:W-:Y:S01]  /*17010*/  IMAD.WIDE.U32 R2, R7, UR4, R2 ;  /* 0x0000000407027c25 */ /* 0x000fe2000f8e0002 */
[----:B------:R-:W-:-:S03]  /*17020*/  ULDC.64 UR4, c[0x0][0xba8] ;  /* 0x0002ea0000047ab9 */ /* 0x000fc60000000a00 */
[----:B------:R-:W-:Y:S01]  /*17030*/  IMAD.IADD R3, R3, 0x1, R5 ;  /* 0x0000000103037824 */ /* 0x000fe200078e0205 */
[----:B------:R-:W-:-:S04]  /*17040*/  LEA R4, P0, R2, UR4, 0x2 ;  /* 0x0000000402047c11 */ /* 0x000fc8000f8010ff */
[----:B------:R-:W-:Y:S01]  /*17050*/  LEA.HI.X R5, R2, UR5, R3, 0x2, P0 ;  /* 0x0000000502057c11 */ /* 0x000fe200080f1403 */
[----:B------:R-:W-:-:S05]  /*17060*/  IMAD.MOV.U32 R3, RZ, RZ, -0x800000 ;  /* 0xff800000ff037424 */ /* 0x000fca00078e00ff */
[----:B------:R0:W-:Y:S01]  /*17070*/  STG.E desc[UR58][R4.64], R3 ;  /* 0x0000000304007986 */ /* 0x0001e2000c10193a */
[----:B------:R-:W-:Y:S05]  /*17080*/  BRA `(.L_x_910) ;  /* 0x0000004000487947 */ /* 0x000fea0003800000 */
.L_x_908:
[----:B------:R-:W-:-:S08]  /*17090*/  NOP ;  /* 0x0000000000007918 */ /* 0x000fd00000000000 */
[----:B0-----:R-:W0:-:S00]  /*170a0*/  USETMAXREG.DEALLOC.CTAPOOL 0x18 ;  /* 0x00000018000079c8 */ /* 0x001e0000080e0500 */
        /* <DEDUP_REMOVED lines=16> */
.L_x_996:
[----:B------:R-:W-:Y:S01]  /*171b0*/  ULDC UR8, c[0x0][0xc50] ;  /* 0x0003140000087ab9 */ /* 0x000fe20000000800 */
[----:B------:R-:W-:Y:S01]  /*171c0*/  UMOV UR36, UR7 ;  /* 0x0000000700247c82 */ /* 0x000fe20008000000 */
[----:B------:R-:W-:-:S11]  /*171d0*/  UISETP.NE.AND UP0, UPT, UR8, 0x1, UPT ;  /* 0x000000010800788c */ /* 0x000fd6000bf05270 */
[----:B------:R-:W-:Y:S01]  /*171e0*/  @UP0 ULDC UR4, c[0x0][0xc54] ;  /* 0x0003150000040ab9 */ /* 0x000fe20000000800 */
[----:B------:R-:W-:Y:S01]  /*171f0*/  @UP0 ULDC UR6, c[0x0][0xc58] ;  /* 0x0003160000060ab9 */ /* 0x000fe20000000800 */
[----:B------:R-:W-:-:S04]  /*17200*/  UIMAD.WIDE.U32 UR4, UR7, UR4, URZ ;  /* 0x00000004070472a5 */ /* 0x000fc8000f8e003f */
[----:B------:R-:W-:-:S12]  /*17210*/  @UP0 USHF.R.U32.HI UR36, URZ, UR6, UR5 ;  /* 0x000000063f240299 */ /* 0x000fd80008011605 */
.L_x_997:
[----:B------:R-:W-:Y:S01]  /*17220*/  ISETP.GE.AND P0, PT, R18, RZ, PT ;  /* 0x000000ff1200720c */ /* 0x000fe20003f06270 */
[----:B------:R-:W-:Y:S01]  /*17230*/  UIADD3 UR6, -UR36, URZ, URZ ;  /* 0x0000003f24067290 */ /* 0x000fe2000fffe13f */
[----:B------:R-:W-:Y:S02]  /*17240*/  IMAD.MOV.U32 R14, RZ, RZ, 0x1 ;  /* 0x00000001ff0e7424 */ /* 0x000fe400078e00ff */
[----:B------:R-:W-:Y:S01]  /*17250*/  IMAD.MOV.U32 R0, RZ, RZ, RZ ;  /* 0x000000ffff007224 */ /* 0x000fe200078e00ff */
[----:B------:R-:W-:Y:S01]  /*17260*/  UIMAD UR6, UR8, UR6, UR7 ;  /* 0x00000006080672a4 */ /* 0x000fe2000f8e0207 */
[----:B------:R-:W-:-:S07]  /*17270*/  IMAD.MOV.U32 R2, RZ, RZ, 0x1 ;  /* 0x00000001ff027424 */ /* 0x000fce00078e00ff */
[----:B------:R-:W-:Y:S05]  /*17280*/  @!P0 BRA `(.L_x_998) ;  /* 0x0000003800f48947 */ /* 0x000fea0003800000 */
[----:B------:R-:W0:Y:S01]  /*17290*/  S2UR UR40, SR_CTAID.X ;  /* 0x00000000002879c3 */ /* 0x000e220000002500 */
[----:B------:R-:W-:Y:S01]  /*172a0*/  ULDC.64 UR4, c[0x0][0x418] ;  /* 0x0001060000047ab9 */ /* 0x000fe20000000a00 */
[----:B------:R-:W-:Y:S01]  /*172b0*/  ULDC UR7, c[0x0][0x448] ;  /* 0x0001120000077ab9 */ /* 0x000fe20000000800 */
[----:B------:R-:W-:Y:S02]  /*172c0*/  UISETP.NE.U32.AND UP0, UPT, UR4, URZ, UPT ;  /* 0x0000003f0400728c */ /* 0x000fe4000bf05070 */
[----:B------:R-:W-:Y:S02]  /*172d0*/  UISETP.NE.AND UP1, UPT, UR7, 0x1, UPT ;  /* 0x000000010700788c */ /* 0x000fe4000bf25270 */
[----:B------:R-:W-:Y:S01]  /*172e0*/  UISETP.NE.AND.EX UP0, UPT, UR5, URZ, UPT, UP0 ;  /* 0x0000003f0500728c */ /* 0x000fe2000bf05300 */
[----:B------:R-:W-:Y:S01]  /*172f0*/  ULDC UR4, c[0x0][0x424] ;  /* 0x0001090000047ab9 */ /* 0x000fe20000000800 */
[----:B------:R-:W-:Y:S02]  /*17300*/  ULDC UR15, c[0x0][0x288] ;  /* 0x0000a200000f7ab9 */ /* 0x000fe40000000800 */
[----:B------:R-:W-:-:S02]  /*17310*/  USEL UR14, UR4, 0x1, UP0 ;  /* 0x00000001040e7887 */ /* 0x000fc40008000000 */
[----:B------:R-:W-:Y:S01]  /*17320*/  UIADD3 UR10, -UR15, 0x1, URZ ;  /* 0x000000010f0a7890 */ /* 0x000fe2000fffe13f */
[----:B------:R-:W-:Y:S02]  /*17330*/  ULDC.64 UR4, c[0x0][0x9e0] ;  /* 0x0002780000047ab9 */ /* 0x000fe40000000a00 */
[----:B------:R-:W-:Y:S01]  /*17340*/  @UP1 ULDC UR8, c[0x0][0x44c] ;  /* 0x0001130000081ab9 */ /* 0x000fe20000000800 */
[----:B------:R-:W-:Y:S01]  /*17350*/  UISETP.GE.AND UP0, UPT, UR5, 0x1, UPT ;  /* 0x000000010500788c */ /* 0x000fe2000bf06270 */
[----:B------:R-:W-:Y:S01]  /*17360*/  ULDC UR16, c[0x0][0x2f0] ;  /* 0x0000bc0000107ab9 */ /* 0x000fe20000000800 */
[----:B------:R-:W-:Y:S01]  /*17370*/  @UP1 ULDC UR11, c[0x0][0x450] ;  /* 0x00011400000b1ab9 */ /* 0x000fe20000000800 */
[----:B------:R-:W-:-:S03]  /*17380*/  UIMAD UR10, UR14, UR16, UR10 ;  /* 0x000000100e0a72a4 */ /* 0x000fc6000f8e020a */
[----:B------:R-:W-:Y:S01]  /*17390*/  PLOP3.LUT P1, PT, PT, PT, UP0, 0x80, 0x0 ;  /* 0x000000000000781c */ /* 0x000fe20003f2f008 */
[----:B0-----:R-:W-:-:S04]  /*173a0*/  USHF.L.U32 UR40, UR40, 0x7, URZ ;  /* 0x0000000728287899 */ /* 0x001fc8000800063f */
[----:B------:R-:W-:-:S04]  /*173b0*/  UIADD3 UR7, UR40, 0x7f, URZ ;  /* 0x0000007f28077890 */ /* 0x000fc8000fffe03f */
[----:B------:R-:W-:-:S04]  /*173c0*/  UIMAD.WIDE.U32 UR8, UR7, UR8, URZ ;  /* 0x00000008070872a5 */ /* 0x000fc8000f8e003f */
[----:B------:R-:W-:-:S04]  /*173d0*/  @UP1 USHF.R.U32.HI UR7, URZ, UR11, UR9 ;  /* 0x0000000b3f071299 */ /* 0x000fc80008011609 */
[----:B------:R-:W-:-:S04]  /*173e0*/  UIADD3 UR8, UR10, UR7, URZ ;  /* 0x000000070a087290 */ /* 0x000fc8000fffe03f */
[----:B------:R-:W-:Y:S01]  /*173f0*/  UIADD3 UR4, UR8, UR4, URZ ;  /* 0x0000000408047290 */ /* 0x000fe2000fffe03f */
[----:B------:R-:W-:Y:S11]  /*17400*/  @!P1 BRA `(.L_x_999) ;  /* 0x0000000000449947 */ /* 0x000ff60003800000 */
        /* <DEDUP_REMOVED lines=10> */
.L_x_1000:
[----:B------:R-:W-:-:S11]  /*174b0*/  UISETP.NE.AND UP0, UPT, UR5, 0x1, UPT ;  /* 0x000000010500788c */ /* 0x000fd6000bf05270 */
[----:B------:R-:W-:Y:S02]  /*174c0*/  @UP0 ULDC.64 UR10, c[0x0][0x9e8] ;  /* 0x00027a00000a0ab9 */ /* 0x000fe40000000a00 */
[----:B------:R-:W-:-:S04]  /*174d0*/  UIMAD.WIDE.U32 UR8, UR7, UR10, URZ ;  /* 0x0000000a070872a5 */ /* 0x000fc8000f8e003f */
[----:B------:R-:W-:-:S12]  /*174e0*/  @UP0 USHF.R.U32.HI UR7, URZ, UR11, UR9 ;  /* 0x0000000b3f070299 */ /* 0x000fd80008011609 */
.L_x_1001:
[----:B------:R-:W-:-:S04]  /*174f0*/  UIMAD UR7, UR7, UR5, UR5 ;  /* 0x00000005070772a4 */ /* 0x000fc8000f8e0205 */
[----:B------:R-:W-:-:S04]  /*17500*/  UISETP.LT.AND UP0, UPT, UR4, UR7, UPT ;  /* 0x000000070400728c */ /* 0x000fc8000bf01270 */
[----:B------:R-:W-:-:S12]  /*17510*/  USEL UR4, UR4, UR7, UP0 ;  /* 0x0000000704047287 */ /* 0x000fd80008000000 */
.L_x_999:
[----:B------:R-:W-:Y:S02]  /*17520*/  UIMAD UR8, UR14, UR16, 0x9f ;  /* 0x0000009f0e0874a4 */ /* 0x000fe4000f8e0210 */
[----:B------:R-:W-:Y:S02]  /*17530*/  UIADD3 UR10, UR4, 0x9f, URZ ;  /* 0x0000009f040a7890 */ /* 0x000fe4000fffe03f */
[----:B------:R-:W-:Y:S02]  /*17540*/  UIMAD.WIDE UR8, UR8, 0x66666667, URZ ;  /* 0x66666667080878a5 */ /* 0x000fe4000f8e023f */
[----:B------:R-:W-:Y:S01]  /*17550*/  UIMAD.WIDE UR10, UR10, 0x66666667, URZ ;  /* 0x666666670a0a78a5 */ /* 0x000fe2000f8e023f */
[----:B------:R-:W-:Y:S01]  /*17560*/  @UP1 ULDC UR12, c[0x0][0x44c] ;  /* 0x00011300000c1ab9 */ /* 0x000fe20000000800 */
[----:B------:R-:W-:Y:S02]  /*17570*/  USHF.R.U32.HI UR8, URZ, 0x1f, UR9 ;  /* 0x0000001f3f087899 */ /* 0x000fe40008011609 */
[----:B------:R-:W-:-:S02]  /*17580*/  UIMAD.WIDE.U32 UR12, UR40, UR12, URZ ;  /* 0x0000000c280c72a5 */ /* 0x000fc4000f8e003f */
[----:B------:R-:W-:Y:S01]  /*17590*/  USHF.R.U32.HI UR4, URZ, 0x1f, UR11 ;  /* 0x0000001f3f047899 */ /* 0x000fe2000801160b */
[----:B------:R-:W-:Y:S01]  /*175a0*/  @UP1 ULDC UR17, c[0x0][0x450] ;  /* 0x0001140000111ab9 */ /* 0x000fe20000000800 */
[----:B------:R-:W-:Y:S01]  /*175b0*/  UMOV UR7, UR40 ;  /* 0x0000002800077c82 */ /* 0x000fe20008000000 */
[----:B------:R-:W-:Y:S02]  /*175c0*/  UIMAD UR14, UR14, UR16, -UR15 ;  /* 0x000000100e0e72a4 */ /* 0x000fe4000f8e0a0f */
[----:B------:R-:W-:Y:S02]  /*175d0*/  @UP1 USHF.R.U32.HI UR7, URZ, UR17, UR13 ;  /* 0x000000113f071299 */ /* 0x000fe4000801160d */
[----:B------:R-:W-:Y:S02]  /*175e0*/  ULEA.HI.SX32 UR8, UR9, UR8, 0x1a ;  /* 0x0000000809087291 */ /* 0x000fe4000f8fd23f */
[----:B------:R-:W-:Y:S02]  /*175f0*/  ULEA.HI.SX32 UR4, UR11, UR4, 0x1a ;  /* 0x000000040b047291 */ /* 0x000fe4000f8fd23f */
[----:B------:R-:W-:-:S02]  /*17600*/  UIADD3 UR7, UR14, UR7, URZ ;  /* 0x000000070e077290 */ /* 0x000fc4000fffe03f */
[----:B------:R-:W-:Y:S01]  /*17610*/  UISETP.LT.AND UP0, UPT, UR8, UR4, UPT ;  /* 0x000000040800728c */ /* 0x000fe2000bf01270 */
[----:B------:R-:W-:Y:S02]  /*17620*/  ULDC UR10, c[0x0][0x9dc] ;  /* 0x00027700000a7ab9 */ /* 0x000fe40000000800 */
[----:B------:R-:W-:Y:S02]  /*17630*/  UIADD3 UR10, UR7, -UR10, URZ ;  /* 0x8000000a070a7290 */ /* 0x000fe4000fffe03f */
[----:B------:R-:W-:Y:S01]  /*17640*/  USEL UR11, UR8, UR4, UP0 ;  /* 0x00000004080b7287 */ /* 0x000fe20008000000 */
[----:B------:R-:W-:Y:S11]  /*17650*/  @!P1 BRA `(.L_x_1002) ;  /* 0x0000000000449947 */ /* 0x000ff60003800000 */
        /* <DEDUP_REMOVED lines=10> */
.L_x_1003:
[----:B------:R-:W-:-:S11]  /*17700*/  UISETP.NE.AND UP0, UPT, UR5, 0x1, UPT ;  /* 0x000000010500788c */ /* 0x000fd6000bf05270 */
[----:B------:R-:W-:Y:S02]  /*17710*/  @UP0 ULDC.64 UR12, c[0x0][0x9e8] ;  /* 0x00027a00000c0ab9 */ /* 0x000fe40000000a00 */
[----:B------:R-:W-:-:S04]  /*17720*/  UIMAD.WIDE.U32 UR8, UR7, UR12, URZ ;  /* 0x0000000c070872a5 */ /* 0x000fc8000f8e003f */
[----:B------:R-:W-:-:S12]  /*17730*/  @UP0 USHF.R.U32.HI UR7, URZ, UR13, UR9 ;  /* 0x0000000d3f070299 */ /* 0x000fd80008011609 */
.L_x_1004:
[----:B------:R-:W-:-:S04]  /*17740*/  UIMAD UR5, UR7, UR5, URZ ;  /* 0x00000005070572a4 */ /* 0x000fc8000f8e023f */
[----:B------:R-:W-:-:S04]  /*17750*/  UISETP.LT.AND UP0, UPT, UR10, UR5, UPT ;  /* 0x000000050a00728c */ /* 0x000fc8000bf01270 */
[----:B------:R-:W-:-:S12]  /*17760*/  USEL UR10, UR10, UR5, !UP0 ;  /* 0x000000050a0a7287 */ /* 0x000fd8000c000000 */
.L_x_1002:
[----:B------:R-:W-:Y:S02]  /*17770*/  UIMAD.WIDE UR4, UR10, 0x66666667, URZ ;  /* 0x666666670a0478a5 */ /* 0x000fe4000f8e023f */
[----:B------:R-:W-:Y:S02]  /*17780*/  USHF.R.U32.HI UR12, URZ, 0x10, UR6 ;  /* 0x000000103f0c7899 */ /* 0x000fe40008011606 */
[----:B------:R-:W-:Y:S02]  /*17790*/  USHF.R.U32.HI UR4, URZ, 0x1f, UR5 ;  /* 0x0000001f3f047899 */ /* 0x000fe40008011605 */
[----:B------:R-:W-:Y:S02]  /*177a0*/  ULOP3.LUT UR39, UR6, 0xffff, URZ, 0xc0, !UPT ;  /* 0x0000ffff06277892 */ /* 0x000fe4000f8ec03f */
[----:B------:R-:W-:-:S04]  /*177b0*/  ULEA.HI.SX32 UR4, UR5, UR4, 0x1a ;  /* 0x0000000405047291 */ /* 0x000fc8000f8fd23f */
[----:B------:R-:W-:-:S04]  /*177c0*/  UISETP.LT.AND UP0, UPT, URZ, UR4, UPT ;  /* 0x000000043f00728c */ /* 0x000fc8000bf01270 */
[----:B------:R-:W-:Y:S02]  /*177d0*/  USEL UR10, URZ, UR4, !UP0 ;  /* 0x000000043f0a7287 */ /* 0x000fe4000c000000 */
[----:B------:R-:W-:Y:S02]  /*177e0*/  UISETP.NE.AND UP0, UPT, UR12, URZ, UPT ;  /* 0x0000003f0c00728c */ /* 0x000fe4000bf05270 */
[----:B------:R-:W-:Y:S01]  /*177f0*/  UISETP.GT.AND UP1, UPT, UR11, UR10, UPT ;  /* 0x0000000a0b00728c */ /* 0x000fe2000bf24270 */
[----:B------:R-:W-:-:S05]  /*17800*/  UMOV UR4, URZ ;  /* 0x0000003f00047c82 */ /* 0x000fca0008000000 */
[----:B------:R-:W-:-:S03]  /*17810*/  PLOP3.LUT P0, PT, PT, PT, UP1, 0x80, 0x0 ;  /* 0x000000000000781c */ /* 0x000fc60003f0f018 */
[----:B------:R-:W-:-:S10]  /*17820*/  @!UP0 ULDC UR12, c[0x0][0x9f0] ;  /* 0x00027c00000c8ab9 */ /* 0x000fd40000000800 */
[----:B------:R-:W-:Y:S05]  /*17830*/  @!P0 BRA `(.L_x_1005) ;  /* 0x0000000000808947 */ /* 0x000fea0003800000 */
[----:B------:R-:W-:Y:S01]  /*17840*/  IMAD.U32 R3, RZ, RZ, UR12 ;  /* 0x0000000cff037e24 */ /* 0x000fe2000f8e00ff */
[----:B------:R-:W-:-:S04]  /*17850*/  UIADD3 UR4, UR12, -0x1, UR11 ;  /* 0xffffffff0c047890 */ /* 0x000fc8000fffe00b */
[-C--:B------:R-:W-:Y:S01]  /*17860*/  IABS R0, R3.reuse ;  /* 0x0000000300007213 */ /* 0x080fe20000000000 */
[----:B------:R-:W-:Y:S01]  /*17870*/  UIADD3 UR6, -UR10, UR4, URZ ;  /* 0x000000040a067290 */ /* 0x000fe2000fffe13f */
[----:B------:R-:W-:Y:S02]  /*17880*/  IABS R3, R3 ;  /* 0x0000000300037213 */ /* 0x000fe40000000000 */
[----:B------:R-:W-:Y:S01]  /*17890*/  R2UR UR13, R0 ;  /* 0x00000000000d72ca */ /* 0x000fe200000e0000 */
[----:B------:R-:W-:Y:S02]  /*178a0*/  UMOV UR4, URZ ;  /* 0x0000003f00047c82 */ /* 0x000fe40008000000 */
[----:B------:R-:W-:-:S05]  /*178b0*/  IMAD.MOV R3, RZ, RZ, -R3 ;  /* 0x000000ffff037224 */ /* 0x000fca00078e0a03 */
[----:B------:R-:W-:-:S05]  /*178c0*/  R2UR UR9, R3 ;  /* 0x00000000030972ca */ /* 0x000fca00000e0000 */
[----:B------:R-:W0:Y:S08]  /*178d0*/  I2F.RP R0, UR13 ;  /* 0x0000000d00007d06 */ /* 0x000e300008209400 */
[----:B0-----:R-:W0:Y:S02]  /*178e0*/  MUFU.RCP R0, R0 ;  /* 0x0000000000007308 */ /* 0x001e240000001000 */
[----:B0-----:R-:W-:Y:S01]  /*178f0*/  VIADD R2, R0, 0xffffffe ;  /* 0x0ffffffe00027836 */ /* 0x001fe20000000000 */
[----:B------:R-:W-:Y:S01]  /*17900*/  IABS R0, UR6 ;  /* 0x0000000600007c13 */ /* 0x000fe20008000000 */
[----:B------:R-:W-:-:S03]  /*17910*/  ULOP3.LUT UR6, UR6, UR12, URZ, 0x3c, !UPT ;  /* 0x0000000c06067292 */ /* 0x000fc6000f8e3c3f */
[----:B------:R-:W-:Y:S01]  /*17920*/  R2UR UR8, R0 ;  /* 0x00000000000872ca */ /* 0x000fe200000e0000 */
[----:B------:R-:W0:Y:S02]  /*17930*/  F2I.FTZ.U32.TRUNC.NTZ R2, R2 ;  /* 0x0000000200027305 */ /* 0x000e24000021f000 */
[----:B0-----:R-:W-:-:S13]  /*17940*/  R2UR UR5, R2 ;  /* 0x00000000020572ca */ /* 0x001fda00000e0000 */
[----:B------:R-:W-:-:S04]  /*17950*/  UIADD3 UR7, URZ, -UR5, URZ ;  /* 0x800000053f077290 */ /* 0x000fc8000fffe03f */
[----:B------:R-:W-:-:S04]  /*17960*/  UIMAD UR7, UR7, UR13, URZ ;  /* 0x0000000d070772a4 */ /* 0x000fc8000f8e023f */
[----:B------:R-:W-:-:S04]  /*17970*/  UIMAD.WIDE.U32 UR4, UR5, UR7, UR4 ;  /* 0x00000007050472a5 */ /* 0x000fc8000f8e0004 */
[----:B------:R-:W-:-:S04]  /*17980*/  UIMAD.WIDE.U32 UR4, UR5, UR8, URZ ;  /* 0x00000008050472a5 */ /* 0x000fc8000f8e003f */
        /* <DEDUP_REMOVED lines=11> */
.L_x_1005:
[----:B------:R-:W-:Y:S01]  /*17a40*/  UIMAD UR39, UR39, UR4, UR10 ;  /* 0x00000004272772a4 */ /* 0x000fe2000f8e020a */
[----:B------:R-:W-:Y:S02]  /*17a50*/  IMAD.U32 R0, RZ, RZ, UR11 ;  /* 0x0000000bff007e24 */ /* 0x000fe4000f8e00ff */
[----:B------:R-:W-:-:S03]  /*17a60*/  IMAD.MOV.U32 R14, RZ, RZ, 0x1 ;  /* 0x00000001ff0e7424 */ /* 0x000fc600078e00ff */
[----:B------:R-:W-:-:S05]  /*17a70*/  IMAD.U32 R3, RZ, RZ, UR39 ;  /* 0x00000027ff037e24 */ /* 0x000fca000f8e00ff */
[----:B------:R-:W-:Y:S01]  /*17a80*/  VIADDMNMX R2, R3, UR4, R0, PT ;  /* 0x0000000403027c46 */ /* 0x000fe2000b800100 */
[----:B------:R-:W-:-:S03]  /*17a90*/  IMAD.MOV.U32 R0, RZ, RZ, RZ ;  /* 0x000000ffff007224 */ /* 0x000fc600078e00ff */
[----:B------:R-:W-:Y:S01]  /*17aa0*/  ISETP.GT.AND P0, PT, R2, UR39, PT ;  /* 0x0000002702007c0c */ /* 0x000fe2000bf04270 */
[----:B------:R0:W-:Y:S02]  /*17ab0*/  STL [R1+0x8], R2 ;  /* 0x0000080201007387 */ /* 0x0001e40000100800 */
[----:B0-----:R-:W-:-:S10]  /*17ac0*/  IMAD.MOV.U32 R2, RZ, RZ, 0x1 ;  /* 0x00000001ff027424 */ /* 0x001fd400078e00ff */
        /* <DEDUP_REMOVED lines=24> */
.L_x_1006:
        /* <DEDUP_REMOVED lines=20> */
.L_x_1007:
        /* <DEDUP_REMOVED lines=20> */
.L_x_1008:
        /* <DEDUP_REMOVED lines=18> */
.L_x_1009:
        /* <DEDUP_REMOVED lines=10> */
[C---:B------:R-:W-:Y:S02]  /*18090*/  LOP3.LUT R8, R17.reuse, 0x7f, RZ, 0xc0, !PT ;  /* 0x0000007f11087812 */ /* 0x040fe400078ec0ff */
        /* <DEDUP_REMOVED lines=9> */
[----:B------:R1:W-:Y:S03]  /*18130*/  STL [R1], R4 ;  /* 0x0000000401007387 */ /* 0x0003e60000100800 */
        /* <DEDUP_REMOVED lines=15> */
[----:B------:R-:W-:Y:S01]  /*18230*/  SEL R17, R18, RZ, !P1 ;  /* 0x000000ff12117207 */ /* 0x000fe20004800000 */
[----:B0-----:R-:W-:Y:S06]  /*18240*/  BRA.DIV UR4, `(.L_x_1010) ;  /* 0x0000003204b87947 */ /* 0x001fec000b800000 */
[----:B------:R0:W1:Y:S02]  /*18250*/  SHFL.IDX PT, R14, R6, RZ, 0x1f ;  /* 0x00001fff060e7589 */ /* 0x00006400000e0000 */
.L_x_1065:
[----:B-1----:R-:W-:Y:S02]  /*18260*/  ISETP.NE.AND P0, PT, R14, RZ, PT ;  /* 0x000000ff0e00720c */ /* 0x002fe40003f05270 */
[----:B------:R-:W-:Y:S02]  /*18270*/  PLOP3.LUT P2, PT, PT, PT, PT, 0x8, 0x0 ;  /* 0x000000000000781c */ /* 0x000fe40003f4e170 */
[----:B------:R-:W-:-:S11]  /*18280*/  LOP3.LUT R16, R16, 0xfffffffd, RZ, 0xc0, !PT ;  /* 0xfffffffd10107812 */ /* 0x000fd600078ec0ff */
[----:B------:R-:W-:Y:S01]  /*18290*/  @P2 LOP3.LUT R16, R16, 0x2, RZ, 0xfc, !PT ;  /* 0x0000000210102812 */ /* 0x000fe200078efcff */
[----:B------:R-:W-:Y:S06]  /*182a0*/  @P0 BRA `(.L_x_1011) ;  /* 0x00000004009c0947 */ /* 0x000fec0003800000 */
[----:B0-----:R-:W2:Y:S01]  /*182b0*/  LDL R6, [R1+0x8] ;  /* 0x0000080001067983 */ /* 0x001ea20000100800 */
[----:B------:R-:W-:Y:S01]  /*182c0*/  UMOV UR4, 0xffffffff ;  /* 0xffffffff00047882 */ /* 0x000fe20000000000 */
[----:B--2---:R-:W-:Y:S02]  /*182d0*/  VIADD R0, R6, 0xffffffff ;  /* 0xffffffff06007836 */ /* 0x004fe40000000000 */
[----:B------:R-:W-:Y:S05]  /*182e0*/  BRA.DIV UR4, `(.L_x_1012) ;  /* 0x0000003204b07947 */ /* 0x000fea000b800000 */
[----:B------:R-:W-:-:S13]  /*182f0*/  ELECT P6, URZ, PT ;  /* 0x00000000003f782f */ /* 0x000fda00038c0000 */
.L_x_1068:
[----:B------:R-:W-:Y:S05]  /*18300*/  @!P6 BRA `(.L_x_1011) ;  /* 0x000000040084e947 */ /* 0x000fea0003800000 */
[----:B------:R-:W-:Y:S01]  /*18310*/  IMAD.MOV.U32 R17, RZ, RZ, R18 ;  /* 0x000000ffff117224 */ /* 0x000fe200078e0012 */
[----:B------:R-:W-:Y:S06]  /*18320*/  @!P1 BRA `(.L_x_1013) ;  /* 0x0000000000449947 */ /* 0x000fec0003800000 */
        /* <DEDUP_REMOVED lines=17> */
.L_x_1013:
[----:B0-----:R-:W-:Y:S01]  /*18440*/  IMAD.MOV.U32 R2, RZ, RZ, 0x1 ;  /* 0x00000001ff027424 */ /* 0x001fe200078e00ff */
[----:B------:R-:W-:-:S04]  /*18450*/  ISETP.NE.AND P1, PT, R8, RZ, PT ;  /* 0x000000ff0800720c */ /* 0x000fc80003f25270 */
[----:B------:R-:W-:-:S04]  /*18460*/  SHF.L.U32 R2, R2, 0x1f, RZ ;  /* 0x0000001f02027819 */ /* 0x000fc800000006ff */
[----:B------:R-:W0:Y:S02]  /*18470*/  SYNCS.PHASECHK.TRANS64.TRYWAIT P0, [UR38+0x33480], R2 ;  /* 0x03348002ff0075a7 */ /* 0x000e240008000166 */
[----:B0-----:R-:W-:Y:S05]  /*18480*/  @!P0 BRA `(.L_x_1014) ;  /* 0x0000003000688947 */ /* 0x001fea0003800000 */
.L_x_1069:
[----:B------:R-:W-:Y:S05]  /*18490*/  @P1 BRA `(.L_x_1015) ;  /* 0x0000000000181947 */ /* 0x000fea0003800000 */
[----:B------:R-:W1:Y:S01]  /*184a0*/  S2R R4, SR_TID.X ;  /* 0x0000000000047919 */ /* 0x000e620000002100 */
[----:B0-----:R-:W-:-:S04]  /*184b0*/  IMAD.MOV.U32 R3, RZ, RZ, 0x7800 ;  /* 0x00007800ff037424 */ /* 0x001fc800078e00ff */
[----:B------:R2:W-:Y:S01]  /*184c0*/  SYNCS.ARRIVE.TRANS64 RZ, [UR38+0x33470], R3 ;  /* 0x03347003ffff79a7 */ /* 0x0005e20008000026 */
[----:B-1----:R-:W-:-:S13]  /*184d0*/  LOP3.LUT P0, RZ, R4, 0x1f, RZ, 0xc0, !PT ;  /* 0x0000001f04ff7812 */ /* 0x002fda000780c0ff */
[----:B--2---:R-:W-:Y:S05]  /*184e0*/  @!P0 BRA `(.L_x_1015) ;  /* 0x0000000000048947 */ /* 0x004fea0003800000 */
[----:B------:R-:W-:Y:S01]  /*184f0*/  BPT.TRAP 0x1 ;  /* 0x000000040000795c */ /* 0x000fe20000300000 */
.L_x_1015:
        /* <DEDUP_REMOVED lines=27> */
[----:B------:R-:W2:Y:S02]  /*186b0*/  SYNCS.PHASECHK.TRANS64.TRYWAIT P0, [UR38+0x33440], R2 ;  /* 0x03344002ff0075a7 */ /* 0x000ea40008000166 */
[----:B-12---:R-:W-:Y:S05]  /*186c0*/  @!P0 BRA `(.L_x_1016) ;  /* 0x0000002c00f08947 */ /* 0x006fea0003800000 */
.L_x_1070:
[----:B------:R-:W-:Y:S05]  /*186d0*/  @P1 BRA `(.L_x_1017) ;  /* 0x0000000000181947 */ /* 0x000fea0003800000 */
[----:B0-----:R-:W0:Y:S01]  /*186e0*/  S2R R3, SR_TID.X ;  /* 0x0000000000037919 */ /* 0x001e220000002100 */
[----:B------:R-:W-:-:S04]  /*186f0*/  IMAD.MOV.U32 R2, RZ, RZ, 0x7800 ;  /* 0x00007800ff027424 */ /* 0x000fc800078e00ff */
[----:B------:R1:W-:Y:S01]  /*18700*/  SYNCS.ARRIVE.TRANS64 RZ, [UR38+0x33430], R2 ;  /* 0x03343002ffff79a7 */ /* 0x0003e20008000026 */
[----:B0-----:R-:W-:-:S13]  /*18710*/  LOP3.LUT P0, RZ, R3, 0x1f, RZ, 0xc0, !PT ;  /* 0x0000001f03ff7812 */ /* 0x001fda000780c0ff */
[----:B-1----:R-:W-:Y:S05]  /*18720*/  @!P0 BRA `(.L_x_1017) ;  /* 0x0000000000048947 */ /* 0x002fea0003800000 */
[----:B------:R-:W-:Y:S01]  /*18730*/  BPT.TRAP 0x1 ;  /* 0x000000040000795c */ /* 0x000fe20000300000 */
.L_x_1017:
        /* <DEDUP_REMOVED lines=26> */
[----:B------:R-:W-:Y:S01]  /*188e0*/  @P0 LOP3.LUT R16, R16, 0x2, RZ, 0xfc, !PT ;  /* 0x0000000210100812 */ /* 0x000fe200078efcff */
[----:B------:R1:W-:Y:S01]  /*188f0*/  UTMALDG.4D [UR24], [UR4], desc[UR6] ;  /* 0x00000618040075b4 */ /* 0x0003e20008019000 */
[----:B------:R1:W-:Y:S02]  /*18900*/  UTMALDG.4D [UR16], [UR4], desc[UR6] ;  /* 0x00000610040075b4 */ /* 0x0003e40008019000 */
[----:B-1----:R-:W-:-:S03]  /*18910*/  NOP ;  /* 0x0000000000007918 */ /* 0x002fc60000000000 */
.L_x_1011:
        /* <DEDUP_REMOVED lines=22> */
.L_x_1018:
[----:B------:R-:W1:Y:S01]  /*18a80*/  S2R R4, SR_TID.X ;  /* 0x0000000000047919 */ /* 0x000e620000002100 */
[----:B------:R-:W2:Y:S01]  /*18a90*/  LDC R9, c[0x0][0x448] ;  /* 0x00011200ff097b82 */ /* 0x000ea20000000800 */
[----:B------:R-:W-:Y:S01]  /*18aa0*/  USHF.R.S32.HI UR4, URZ, 0x1f, UR36 ;  /* 0x0000001f3f047899 */ /* 0x000fe20008011424 */
[----:B------:R-:W3:Y:S01]  /*18ab0*/  S2R R7, SR_TID.X ;  /* 0x0000000000077919 */ /* 0x000ee20000002100 */
[----:B------:R-:W-:Y:S02]  /*18ac0*/  ULDC.64 UR8, c[0x0][0x2d8] ;  /* 0x0000b60000087ab9 */ /* 0x000fe40000000a00 */
[----:B------:R-:W-:Y:S01]  /*18ad0*/  UIMAD UR6, UR4, UR8, URZ ;  /* 0x00000008040672a4 */ /* 0x000fe2000f8e023f */
[----:B------:R-:W4:Y:S02]  /*18ae0*/  S2R R11, SR_CTAID.Z ;  /* 0x00000000000b7919 */ /* 0x000f240000002700 */
[----:B0-----:R-:W0:Y:S01]  /*18af0*/  LDC.64 R2, c[0x0][0x2e0] ;  /* 0x0000b800ff027b82 */ /* 0x001e220000000a00 */
[----:B------:R-:W-:-:S02]  /*18b00*/  UIMAD.WIDE.U32 UR4, UR36, UR8, URZ ;  /* 0x00000008240472a5 */ /* 0x000fc4000f8e003f */
[----:B------:R-:W-:-:S04]  /*18b10*/  UIMAD UR6, UR36, UR9, UR6 ;  /* 0x00000009240672a4 */ /* 0x000fc8000f8e0206 */
[----:B------:R-:W-:-:S03]  /*18b20*/  UIADD3 UR5, UR5, UR6, URZ ;  /* 0x0000000605057290 */ /* 0x000fc6000fffe03f */
[----:B------:R-:W-:Y:S01]  /*18b30*/  ULDC.64 UR6, c[0x0][0x280] ;  /* 0x0000a00000067ab9 */ /* 0x000fe20000000a00 */
[----:B--2---:R-:W-:Y:S02]  /*18b40*/  ISETP.NE.AND P0, PT, R9, 0x1, PT ;  /* 0x000000010900780c */ /* 0x004fe40003f05270 */
[----:B-1----:R-:W-:Y:S02]  /*18b50*/  SHF.R.U32.HI R0, RZ, 0x3, R4 ;  /* 0x00000003ff007819 */ /* 0x002fe40000011604 */
[----:B------:R-:W-:Y:S01]  /*18b60*/  LOP3.LUT R4, R4, 0x7f, RZ, 0xc0, !PT ;  /* 0x0000007f04047812 */ /* 0x000fe200078ec0ff */
[C---:B---3--:R-:W-:Y:S01]  /*18b70*/  IMAD.SHL.U32 R8, R7.reuse, 0x10, RZ ;  /* 0x0000001007087824 */ /* 0x048fe200078e00ff */
[----:B------:R-:W-:Y:S01]  /*18b80*/  LOP3.LUT R10, R7, 0x7f, RZ, 0xc0, !PT ;  /* 0x0000007f070a7812 */ /* 0x000fe200078ec0ff */
[C---:B------:R-:W-:Y:S02]  /*18b90*/  IMAD.SHL.U32 R5, R0.reuse, 0x80, RZ ;  /* 0x0000008000057824 */ /* 0x040fe400078e00ff */
[----:B------:R-:W-:Y:S01]  /*18ba0*/  IMAD.SHL.U32 R0, R0, 0x10, RZ ;  /* 0x0000001000007824 */ /* 0x000fe200078e00ff */
[----:B------:R-:W-:Y:S01]  /*18bb0*/  LOP3.LUT R8, R8, 0x30, RZ, 0xe2, !PT ;  /* 0x0000003008087812 */ /* 0x000fe200078ee2ff */
[----:B------:R-:W-:-:S03]  /*18bc0*/  IMAD.SHL.U32 R4, R4, 0x10, RZ ;  /* 0x0000001004047824 */ /* 0x000fc600078e00ff */
[----:B------:R-:W-:Y:S02]  /*18bd0*/  LOP3.LUT R5, R8, 0x180, R5, 0xf8, !PT ;  /* 0x0000018008057812 */ /* 0x000fe400078ef805 */
[----:B------:R-:W-:Y:S02]  /*18be0*/  LOP3.LUT R4, R4, 0x600, RZ, 0xc0, !PT ;  /* 0x0000060004047812 */ /* 0x000fe400078ec0ff */
[----:B------:R-:W-:Y:S01]  /*18bf0*/  LOP3.LUT R5, R5, 0x30, R0, 0x78, !PT ;  /* 0x0000003005057812 */ /* 0x000fe200078e7800 */
[C---:B------:R-:W-:Y:S02]  /*18c00*/  IMAD.SHL.U32 R0, R7.reuse, 0x10, RZ ;  /* 0x0000001007007824 */ /* 0x040fe400078e00ff */
[----:B------:R-:W-:-:S03]  /*18c10*/  IMAD.SHL.U32 R7, R7, 0x20, RZ ;  /* 0x0000002007077824 */ /* 0x000fc600078e00ff */
[----:B------:R-:W-:Y:S02]  /*18c20*/  LOP3.LUT R0, R0, 0x40, RZ, 0xc0, !PT ;  /* 0x0000004000007812 */ /* 0x000fe400078ec0ff */
[----:B------:R-:W-:Y:S02]  /*18c30*/  LOP3.LUT R7, R7, 0x60, RZ, 0xc0, !PT ;  /* 0x0000006007077812 */ /* 0x000fe400078ec0ff */
[----:B------:R-:W-:Y:S02]  /*18c40*/  IADD3 R0, R5, R0, R4 ;  /* 0x0000000005007210 */ /* 0x000fe40007ffe004 */
[----:B----4-:R-:W-:Y:S01]  /*18c50*/  SHF.R.S32.HI R5, RZ, 0x1f, R11 ;  /* 0x0000001fff057819 */ /* 0x010fe2000001140b */
[----:B------:R-:W1:Y:S01]  /*18c60*/  @P0 LDC R4, c[0x0][0x44c] ;  /* 0x00011300ff040b82 */ /* 0x000e620000000800 */
[----:B------:R-:W-:-:S03]  /*18c70*/  LEA.HI R7, R10, R7, RZ, 0x1e ;  /* 0x000000070a077211 */ /* 0x000fc600078ff0ff */
[-C--:B0-----:R-:W-:Y:S02]  /*18c80*/  IMAD R6, R5, R2.reuse, RZ ;  /* 0x0000000205067224 */ /* 0x081fe400078e02ff */
[----:B------:R-:W-:Y:S02]  /*18c90*/  VIADD R7, R7, UR40 ;  /* 0x0000002807077c36 */ /* 0x000fe40008000000 */
[----:B------:R-:W0:Y:S01]  /*18ca0*/  @P0 LDC R5, c[0x0][0x450] ;  /* 0x00011400ff050b82 */ /* 0x000e220000000800 */
[C---:B------:R-:W-:Y:S02]  /*18cb0*/  IMAD R6, R11.reuse, R3, R6 ;  /* 0x000000030b067224 */ /* 0x040fe400078e0206 */
[----:B------:R-:W-:Y:S01]  /*18cc0*/  IMAD.WIDE.U32 R2, R11, R2, UR4 ;  /* 0x000000040b027e25 */ /* 0x000fe2000f8e0002 */
[----:B------:R-:W-:-:S03]  /*18cd0*/  ULDC.64 UR4, c[0x0][0x2d0] ;  /* 0x0000b40000047ab9 */ /* 0x000fc60000000a00 */
[----:B------:R-:W-:Y:S02]  /*18ce0*/  IMAD.MOV.U32 R11, RZ, RZ, R7 ;  /* 0x000000ffff0b7224 */ /* 0x000fe400078e0007 */
[----:B------:R-:W-:Y:S02]  /*18cf0*/  IMAD.IADD R3, R3, 0x1, R6 ;  /* 0x0000000103037824 */ /* 0x000fe400078e0206 */
[----:B-1----:R-:W-:-:S05]  /*18d00*/  @P0 IMAD.HI.U32 R4, R7, R4, RZ ;  /* 0x0000000407040227 */ /* 0x002fca00078e00ff */
[----:B0-----:R-:W-:-:S04]  /*18d10*/  @P0 SHF.R.U32.HI R11, RZ, R5, R4 ;  /* 0x00000005ff0b0219 */ /* 0x001fc80000011604 */
[--C-:B------:R-:W-:Y:S01]  /*18d20*/  SHF.R.S32.HI R4, RZ, 0x1f, R11.reuse ;  /* 0x0000001fff047819 */ /* 0x100fe2000001140b */
[----:B------:R-:W-:Y:S02]  /*18d30*/  IMAD.MOV R6, RZ, RZ, -R11 ;  /* 0x000000ffff067224 */ /* 0x000fe400078e0a0b */
[----:B------:R-:W-:-:S04]  /*18d40*/  IMAD.WIDE.U32 R2, R11, UR4, R2 ;  /* 0x000000040b027c25 */ /* 0x000fc8000f8e0002 */
[----:B------:R-:W-:Y:S02]  /*18d50*/  IMAD R4, R4, UR4, RZ ;  /* 0x0000000404047c24 */ /* 0x000fe4000f8e02ff */
[----:B------:R-:W-:Y:S02]  /*18d60*/  IMAD R5, R9, R6, R7 ;  /* 0x0000000609057224 */ /* 0x000fe400078e0207 */
[----:B------:R-:W-:Y:S01]  /*18d70*/  IMAD R7, R11, UR5, R4 ;  /* 0x000000050b077c24 */ /* 0x000fe2000f8e0204 */
[----:B------:R-:W-:Y:S02]  /*18d80*/  ULDC.64 UR4, c[0x0][0x2c8] ;  /* 0x0000b20000047ab9 */ /* 0x000fe40000000a00 */
[----:B------:R-:W-:Y:S01]  /*18d90*/  SHF.R.S32.HI R4, RZ, 0x1f, R5 ;  /* 0x0000001fff047819 */ /* 0x000fe20000011405 */
[----:B------:R-:W-:-:S04]  /*18da0*/  IMAD.IADD R3, R3, 0x1, R7 ;  /* 0x0000000103037824 */ /* 0x000fc800078e0207 */
[----:B------:R-:W-:Y:S02]  /*18db0*/  IMAD R4, R4, UR4, RZ ;  /* 0x0000000404047c24 */ /* 0x000fe4000f8e02ff */
[C---:B------:R-:W-:Y:S01]  /*18dc0*/  IMAD.WIDE.U32 R2, R5.reuse, UR4, R2 ;  /* 0x0000000405027c25 */ /* 0x040fe2000f8e0002 */
[----:B------:R-:W-:Y:S02]  /*18dd0*/  ULDC UR4, c[0x0][0x2b8] ;  /* 0x0000ae0000047ab9 */ /* 0x000fe40000000800 */
[----:B------:R-:W-:Y:S01]  /*18de0*/  ISETP.GE.AND P2, PT, R8, UR4, PT ;  /* 0x0000000408007c0c */ /* 0x000fe2000bf46270 */
[----:B------:R-:W-:Y:S01]  /*18df0*/  IMAD R11, R5, UR5, R4 ;  /* 0x00000005050b7c24 */ /* 0x000fe2000f8e0204 */
[----:B------:R-:W-:Y:S01]  /*18e00*/  IADD3 R7, P3, R2, UR6, RZ ;  /* 0x0000000602077c10 */ /* 0x000fe2000ff7e0ff */
[----:B------:R-:W-:-:S03]  /*18e10*/  VIADD R4, R8, 0x40 ;  /* 0x0000004008047836 */ /* 0x000fc60000000000 */
[----:B------:R-:W-:Y:S02]  /*18e20*/  IADD3.X R6, R3, UR7, R11, P3, !PT ;  /* 0x0000000703067c10 */ /* 0x000fe40009ffe40b */
[----:B------:R-:W-:Y:S01]  /*18e30*/  ISETP.GE.AND P0, PT, R4, UR4, PT ;  /* 0x0000000404007c0c */ /* 0x000fe2000bf06270 */
[----:B------:R-:W-:-:S05]  /*18e40*/  VIADD R4, R8, 0x80 ;  /* 0x0000008008047836 */ /* 0x000fca0000000000 */
[----:B------:R-:W-:Y:S01]  /*18e50*/  ISETP.GE.AND P1, PT, R4, UR4, PT ;  /* 0x0000000404007c0c */ /* 0x000fe2000bf26270 */
[----:B------:R-:W-:-:S03]  /*18e60*/  UMOV UR4, 0xffffffff ;  /* 0xffffffff00047882 */ /* 0x000fc60000000000 */
[----:B------:R-:W-:Y:S09]  /*18e70*/  BRA.DIV UR4, `(.L_x_1019) ;  /* 0x0000002a041c7947 */ /* 0x000ff2000b800000 */
[----:B------:R-:W0:Y:S01]  /*18e80*/  S2R R2, SR_TID.X ;  /* 0x0000000000027919 */ /* 0x000e220000002100 */
[----:B------:R-:W-:Y:S02]  /*18e90*/  ULDC UR4, c[0x0][0x288] ;  /* 0x0000a20000047ab9 */ /* 0x000fe40000000800 */
[----:B------:R-:W-:Y:S01]  /*18ea0*/  IMAD R5, R9, UR4, RZ ;  /* 0x0000000409057c24 */ /* 0x000fe2000f8e02ff */
[----:B------:R-:W1:Y:S01]  /*18eb0*/  SHFL.IDX PT, R14, R7, RZ, 0x1c1f ;  /* 0x001c1fff070e7589 */ /* 0x000e6200000e0000 */
[----:B0-----:R-:W-:-:S03]  /*18ec0*/  LOP3.LUT R3, R2, 0x7f, RZ, 0xc0, !PT ;  /* 0x0000007f02037812 */ /* 0x001fc600078ec0ff */
[----:B------:R-:W0:Y:S01]  /*18ed0*/  SHFL.IDX PT, R2, R6, RZ, 0x1c1f ;  /* 0x001c1fff06027589 */ /* 0x000e2200000e0000 */
[----:B------:R-:W-:-:S04]  /*18ee0*/  LEA.HI R4, R3, UR40, RZ, 0x1e ;  /* 0x0000002803047c11 */ /* 0x000fc8000f8ff0ff */
[C---:B------:R-:W-:Y:S01]  /*18ef0*/  ISETP.GE.AND P4, PT, R4.reuse, R5, PT ;  /* 0x000000050400720c */ /* 0x040fe20003f86270 */
[----:B------:R-:W-:-:S12]  /*18f00*/  VIADD R10, R4, 0x20 ;  /* 0x00000020040a7836 */ /* 0x000fd80000000000 */
[----:B-1----:R-:W-:Y:S01]  /*18f10*/  @!P4 IADD3 R14, P3, R8, R14, RZ ;  /* 0x0000000e080ec210 */ /* 0x002fe20007f7e0ff */
[----:B------:R-:W-:-:S04]  /*18f20*/  @!P4 VIADD R9, R0, UR38 ;  /* 0x000000260009cc36 */ /* 0x000fc80008000000 */
[----:B0-----:R-:W-:Y:S01]  /*18f30*/  @!P4 IMAD.X R3, RZ, RZ, R2, P3 ;  /* 0x000000ffff03c224 */ /* 0x001fe200018e0602 */
[----:B------:R-:W-:Y:S01]  /*18f40*/  ISETP.GE.AND P3, PT, R10, R5, PT ;  /* 0x000000050a00720c */ /* 0x000fe20003f66270 */
[----:B------:R-:W-:Y:S02]  /*18f50*/  @!P4 IMAD.MOV.U32 R2, RZ, RZ, R14 ;  /* 0x000000ffff02c224 */ /* 0x000fe400078e000e */
[----:B------:R-:W0:Y:S04]  /*18f60*/  SHFL.IDX PT, R14, R7, 0x1, 0x1c1f ;  /* 0x003c1f00070e7f89 */ /* 0x000e2800000e0000 */
[----:B------:R-:W-:Y:S04]  /*18f70*/  @!P4 LDGSTS.E.BYPASS.LTC128B.128 [R9+0x1e200], desc[UR58][R2.64], !P2 ;  /* 0x1e2000000209cfae */ /* 0x000fe8000d101d7a */
[----:B------:R-:W-:Y:S02]  /*18f80*/  @!P4 LDGSTS.E.BYPASS.LTC128B.128 [R9+0x20200], desc[UR58][R2.64+0x40], !P0 ;  /* 0x202000400209cfae */ /* 0x000fe4000c101d7a */
[----:B------:R-:W-:-:S02]  /*18f90*/  @!P3 VIADD R21, R0, UR38 ;  /* 0x000000260015bc36 */ /* 0x000fc40008000000 */
[----:B------:R1:W-:Y:S04]  /*18fa0*/  @!P4 LDGSTS.E.BYPASS.LTC128B.128 [R9+0x22200], desc[UR58][R2.64+0x80], !P1 ;  /* 0x222000800209cfae */ /* 0x0003e8000c901d7a */
[----:B-1----:R-:W1:Y:S01]  /*18fb0*/  SHFL.IDX PT, R2, R6, 0x1, 0x1c1f ;  /* 0x003c1f0006027f89 */ /* 0x002e6200000e0000 */
[----:B0-----:R-:W-:-:S05]  /*18fc0*/  @!P3 IADD3 R14, P4, R8, R14, RZ ;  /* 0x0000000e080eb210 */ /* 0x001fca0007f9e0ff */
[----:B-1----:R-:W-:Y:S02]  /*18fd0*/  @!P3 IMAD.X R10, RZ, RZ, R2, P4 ;  /* 0x000000ffff0ab224 */ /* 0x002fe400020e0602 */
[----:B------:R-:W-:Y:S02]  /*18fe0*/  @!P3 IMAD.MOV.U32 R2, RZ, RZ, R14 ;  /* 0x000000ffff02b224 */ /* 0x000fe400078e000e */
[----:B------:R-:W-:Y:S01]  /*18ff0*/  @!P3 IMAD.MOV.U32 R3, RZ, RZ, R10 ;  /* 0x000000ffff03b224 */ /* 0x000fe200078e000a */
[----:B------:R-:W0:Y:S01]  /*19000*/  SHFL.IDX PT, R14, R7, 0x2, 0x1c1f ;  /* 0x005c1f00070e7f89 */ /* 0x000e2200000e0000 */
[----:B------:R-:W-:-:S03]  /*19010*/  VIADD R10, R4, 0x40 ;  /* 0x00000040040a7836 */ /* 0x000fc60000000000 */
        /* <DEDUP_REMOVED lines=10> */
[----:B------:R-:W-:Y:S01]  /*190c0*/  @!P3 IMAD.MOV.U32 R3, RZ, RZ, R10 ;  /* 0x000000ffff03b224 */ /* 0x000fe200078e000a */
[----:B------:R1:W2:Y:S04]  /*190d0*/  SHFL.IDX PT, R14, R7, 0x3, 0x1c1f ;  /* 0x007c1f00070e7f89 */ /* 0x0002a800000e0000 */
[----:B------:R1:W-:Y:S04]  /*190e0*/  @!P3 LDGSTS.E.BYPASS.LTC128B.128 [R9+0x1f200], desc[UR58][R2.64], !P2 ;  /* 0x1f2000000209bfae */ /* 0x0003e8000d101d7a */
[----:B------:R1:W-:Y:S04]  /*190f0*/  @!P3 LDGSTS.E.BYPASS.LTC128B.128 [R9+0x21200], desc[UR58][R2.64+0x40], !P0 ;  /* 0x212000400209bfae */ /* 0x0003e8000c101d7a */
[----:B0-----:R1:W-:Y:S02]  /*19100*/  @!P3 LDGSTS.E.BYPASS.LTC128B.128 [R9+0x23200], desc[UR58][R2.64+0x80], !P1 ;  /* 0x232000800209bfae */ /* 0x0013e4000c901d7a */
.L_x_1079:
[----:B------:R-:W-:Y:S01]  /*19110*/  VIADD R4, R4, 0x60 ;  /* 0x0000006004047836 */ /* 0x000fe20000000000 */
[----:B------:R-:W-:Y:S04]  /*19120*/  BSSY B0, `(.L_x_1020) ;  /* 0x000000c000007945 */ /* 0x000fe80003800000 */
[----:B------:R-:W-:-:S13]  /*19130*/  ISETP.GE.AND P3, PT, R4, R5, PT ;  /* 0x000000050400720c */ /* 0x000fda0003f66270 */
[----:B------:R-:W-:Y:S05]  /*19140*/  @P3 BRA `(.L_x_1021) ;  /* 0x0000000000243947 */ /* 0x000fea0003800000 */
[----:B-12---:R-:W-:Y:S01]  /*19150*/  IADD3 R2, P3, R8, R14, RZ ;  /* 0x0000000e08027210 */ /* 0x006fe20007f7e0ff */
[----:B------:R-:W-:-:S04]  /*19160*/  VIADD R5, R0, UR38 ;  /* 0x0000002600057c36 */ /* 0x000fc80008000000 */
[----:B------:R-:W-:-:S05]  /*19170*/  IMAD.X R3, RZ, RZ, R6, P3 ;  /* 0x000000ffff037224 */ /* 0x000fca00018e0606 */
[----:B------:R-:W-:Y:S01]  /*19180*/  @!PT LDS RZ, [RZ] ;  /* 0x00000000fffff984 */ /* 0x000fe20000000800 */
[----:B------:R-:W-:Y:S01]  /*19190*/  @!PT LDS RZ, [RZ] ;  /* 0x00000000fffff984 */ /* 0x000fe20000000800 */
[----:B------:R-:W-:Y:S01]  /*191a0*/  @!PT LDS RZ, [RZ] ;  /* 0x00000000fffff984 */ /* 0x000fe20000000800 */
[----:B------:R0:W-:Y:S04]  /*191b0*/  LDGSTS.E.BYPASS.LTC128B.128 [R5+0x1fa00], desc[UR58][R2.64], !P2 ;  /* 0x1fa0000002057fae */ /* 0x0001e8000d101d7a */
[----:B------:R0:W-:Y:S04]  /*191c0*/  LDGSTS.E.BYPASS.LTC128B.128 [R5+0x21a00], desc[UR58][R2.64+0x40], !P0 ;  /* 0x21a0004002057fae */ /* 0x0001e8000c101d7a */
[----:B------:R0:W-:Y:S02]  /*191d0*/  LDGSTS.E.BYPASS.LTC128B.128 [R5+0x23a00], desc[UR58][R2.64+0x80], !P1 ;  /* 0x23a0008002057fae */ /* 0x0001e4000c901d7a */
.L_x_1021:
[----:B------:R-:W-:Y:S05]  /*191e0*/  BSYNC B0 ;  /* 0x0000000000007941 */ /* 0x000fea0003800000 */
.L_x_1020:
[----:B------:R-:W-:Y:S01]  /*191f0*/  NOP ;  /* 0x0000000000007918 */ /* 0x000fe20000000000 */
[----:B------:R-:W-:Y:S01]  /*19200*/  SYNCS.ARRIVE.TRANS64.RED.A0T1 RZ, [UR38+0x33400], RZ ;  /* 0x033400ffffff79a7 */ /* 0x000fe20008200426 */
[----:B------:R-:W-:Y:S01]  /*19210*/  IMAD.MOV.U32 R0, RZ, RZ, 0x1 ;  /* 0x00000001ff007424 */ /* 0x000fe200078e00ff */
[----:B------:R-:W-:Y:S04]  /*19220*/  ARRIVES.LDGSTSBAR.64.TRANSCNT [UR38+0x33400] ;  /* 0x03340000ff0079b0 */ /* 0x000fe80008000aa6 */
[----:B------:R-:W-:Y:S01]  /*19230*/  SHF.L.U32 R0, R0, 0x1f, RZ ;  /* 0x0000001f00007819 */ /* 0x000fe200000006ff */
[----:B------:R-:W-:Y:S01]  /*19240*/  NOP ;  /* 0x0000000000007918 */ /* 0x000fe20000000000 */
[----:B01----:R-:W3:Y:S01]  /*19250*/  LDL.LU R3, [R1+0x8] ;  /* 0x0000080001037983 */ /* 0x003ee20000300800 */
[----:B------:R-:W-:Y:S01]  /*19260*/  SYNCS.ARRIVE.TRANS64.A1T0 RZ, [UR38+0x33400], RZ ;  /* 0x033400ffffff79a7 */ /* 0x000fe20008100026 */
[----:B------:R-:W0:Y:S01]  /*19270*/  SYNCS.PHASECHK.TRANS64.TRYWAIT P0, [UR38+0x33420], R0 ;  /* 0x03342000ff0075a7 */ /* 0x000e220008000166 */
[----:B---3--:R-:W-:-:S05]  /*19280*/  VIADD R2, R3, 0xfffffffe ;  /* 0xfffffffe03027836 */ /* 0x008fca0000000000 */
[----:B------:R-:W-:Y:S01]  /*19290*/  ISETP.GE.AND P1, PT, R2, UR39, PT ;  /* 0x0000002702007c0c */ /* 0x000fe2000bf26270 */
[----:B0-----:R-:W-:-:S12]  /*192a0*/  @!P0 BRA `(.L_x_1022) ;  /* 0x00000028005c8947 */ /* 0x001fd80003800000 */
.L_x_1080:
[----:B--2---:R-:W-:Y:S01]  /*192b0*/  IMAD.MOV.U32 R14, RZ, RZ, 0x1 ;  /* 0x00000001ff0e7424 */ /* 0x004fe200078e00ff */
[----:B------:R-:W-:Y:S06]  /*192c0*/  @!P1 BRA `(.L_x_1023) ;  /* 0x0000001000a49947 */ /* 0x000fec0003800000 */
[----:B0-----:R-:W2:Y:S01]  /*192d0*/  LDL R3, [R1+0xc] ;  /* 0x00000c0001037983 */ /* 0x001ea20000100800 */
[----:B------:R-:W-:Y:S01]  /*192e0*/  IMAD.MOV.U32 R0, RZ, RZ, 0x1 ;  /* 0x00000001ff007424 */ /* 0x000fe200078e00ff */
[----:B--2---:R-:W-:Y:S02]  /*192f0*/  R2UR UR4, R3 ;  /* 0x00000000030472ca */ /* 0x004fe400000e0000 */
[----:B------:R-:W0:Y:S11]  /*19300*/  S2R R3, SR_TID.X ;  /* 0x0000000000037919 */ /* 0x000e360000002100 */
[----:B------:R-:W-:-:S02]  /*19310*/  IMAD.U32 R15, RZ, RZ, UR4 ;  /* 0x00000004ff0f7e24 */ /* 0x000fc4000f8e00ff */
[----:B------:R-:W-:-:S03]  /*19320*/  IMAD.U32 R20, RZ, RZ, UR4 ;  /* 0x00000004ff147e24 */ /* 0x000fc6000f8e00ff */
[----:B------:R-:W-:Y:S02]  /*19330*/  LOP3.LUT R15, R15, 0x1, RZ, 0xfc, !PT ;  /* 0x000000010f0f7812 */ /* 0x000fe400078efcff */
[----:B------:R-:W-:Y:S02]  /*19340*/  LOP3.LUT R20, R20, 0x2, RZ, 0xfc, !PT ;  /* 0x0000000214147812 */ /* 0x000fe400078efcff */
[----:B0-----:R-:W-:Y:S01]  /*19350*/  LOP3.LUT R21, R3, 0x1f, RZ, 0xc0, !PT ;  /* 0x0000001f03157812 */ /* 0x001fe200078ec0ff */
[----:B------:R-:W-:-:S07]  /*19360*/  IMAD.MOV.U32 R3, RZ, RZ, RZ ;  /* 0x000000ffff037224 */ /* 0x000fce00078e00ff */
.L_x_1044:
[----:B------:R-:W-:Y:S01]  /*19370*/  LOP3.LUT P1, RZ, R16, 0x2, RZ, 0xc0, !PT ;  /* 0x0000000210ff7812 */ /* 0x000fe2000782c0ff */
[----:B------:R-:W-:Y:S01]  /*19380*/  VIADD R13, R3, 0x1 ;  /* 0x00000001030d7836 */ /* 0x000fe20000000000 */
[----:B------:R-:W-:Y:S04]  /*19390*/  BSSY B0, `(.L_x_1024) ;  /* 0x0000097000007945 */ /* 0x000fe80003800000 */
[----:B------:R-:W-:-:S04]  /*193a0*/  ISETP.NE.AND P0, PT, R13, 0x2, PT ;  /* 0x000000020d00780c */ /* 0x000fc80003f05270 */
[----:B------:R-:W-:Y:S02]  /*193b0*/  SEL R5, RZ, 0x1, P0 ;  /* 0x00000001ff057807 */ /* 0x000fe40000000000 */
[----:B------:R-:W-:Y:S02]  /*193c0*/  SEL R13, R13, RZ, P0 ;  /* 0x000000ff0d0d7207 */ /* 0x000fe40000000000 */
[----:B------:R-:W-:Y:S01]  /*193d0*/  LOP3.LUT R14, R0, R5, RZ, 0x3c, !PT ;  /* 0x00000005000e7212 */ /* 0x000fe200078e3cff */
[----:B------:R-:W-:Y:S06]  /*193e0*/  @!P1 BRA `(.L_x_1025) ;  /* 0x0000000800449947 */ /* 0x000fec0003800000 */
[----:B------:R-:W-:Y:S01]  /*193f0*/  LOP3.LUT P1, RZ, R16, 0x1, RZ, 0xc0, !PT ;  /* 0x0000000110ff7812 */ /* 0x000fe2000782c0ff */
[----:B------:R-:W-:-:S12]  /*19400*/  IMAD.MOV.U32 R8, RZ, RZ, R2 ;  /* 0x000000ffff087224 */ /* 0x000fd800078e0002 */
[----:B------:R-:W-:Y:S05]  /*19410*/  @!P1 BRA `(.L_x_1026) ;  /* 0x0000000000489947 */ /* 0x000fea0003800000 */
[----:B------:R-:W0:Y:S01]  /*19420*/  LDC R7, c[0x0][0x43c] ;  /* 0x00010f00ff077b82 */ /* 0x000e220000000800 */
[----:B------:R-:W-:Y:S02]  /*19430*/  ULDC.64 UR4, c[0x0][0x428] ;  /* 0x00010a0000047ab9 */ /* 0x000fe40000000a00 */
[----:B------:R-:W-:-:S04]  /*19440*/  IMAD R9, R19, UR4, RZ ;  /* 0x0000000413097c24 */ /* 0x000fc8000f8e02ff */
[----:B------:R-:W-:Y:S01]  /*19450*/  IMAD R9, R18, UR5, R9 ;  /* 0x0000000512097c24 */ /* 0x000fe2000f8e0209 */
        /* <DEDUP_REMOVED lines=8> */
[----:B------:R-:W0:Y:S01]  /*194e0*/  LDC.64 R6, c[0x0][0x418] ;  /* 0x00010600ff067b82 */ /* 0x000e220000000a00 */
[----:B------:R-:W-:-:S04]  /*194f0*/  IMAD.WIDE.U32 R4, R18, UR4, R4 ;  /* 0x0000000412047c25 */ /* 0x000fc8000f8e0004 */
[----:B------:R-:W-:Y:S01]  /*19500*/  IMAD.IADD R9, R9, 0x1, R5 ;  /* 0x0000000109097824 */ /* 0x000fe200078e0205 */
[----:B0-----:R-:W-:-:S04]  /*19510*/  LEA R6, P0, R4, R6, 0x2 ;  /* 0x0000000604067211 */ /* 0x001fc800078010ff */
[----:B------:R-:W-:-:S05]  /*19520*/  LEA.HI.X R7, R4, R7, R9, 0x2, P0 ;  /* 0x0000000704077211 */ /* 0x000fca00000f1409 */
[----:B------:R0:W5:Y:S04]  /*19530*/  LDG.E R17, desc[UR58][R6.64] ;  /* 0x0000003a06117981 */ /* 0x000168000c1e1900 */
.L_x_1026:
[----:B------:R-:W1:Y:S01]  /*19540*/  S2R R4, SR_TID.X ;  /* 0x0000000000047919 */ /* 0x000e620000002100 */
[----:B0-----:R-:W-:Y:S02]  /*19550*/  LEA R7, R13, UR38, 0x3 ;  /* 0x000000260d077c11 */ /* 0x001fe4000f8e18ff */
[----:B-1----:R-:W-:Y:S02]  /*19560*/  LOP3.LUT R5, R4, 0x7f, RZ, 0xc0, !PT ;  /* 0x0000007f04057812 */ /* 0x002fe400078ec0ff */
[----:B------:R-:W-:Y:S02]  /*19570*/  SHF.L.U32 R4, R14, 0x1f, RZ ;  /* 0x0000001f0e047819 */ /* 0x000fe400000006ff */
[----:B------:R-:W-:Y:S02]  /*19580*/  ISETP.NE.AND P1, PT, R5, RZ, PT ;  /* 0x000000ff0500720c */ /* 0x000fe40003f25270 */
[----:B------:R-:W0:Y:S02]  /*19590*/  SYNCS.PHASECHK.TRANS64.TRYWAIT P0, [R7+URZ+0x33480], R4 ;  /* 0x03348004070075a7 */ /* 0x000e24000800017f */
[----:B0-----:R-:W-:Y:S09]  /*195a0*/  @!P0 BRA `(.L_x_1027) ;  /* 0x0000002400b48947 */ /* 0x001ff20003800000 */
.L_x_1081:
[----:B------:R-:W-:Y:S04]  /*195b0*/  BSSY B1, `(.L_x_1028) ;  /* 0x0000007000017945 */ /* 0x000fe80003800000 */
[----:B------:R-:W-:Y:S05]  /*195c0*/  @P1 BRA `(.L_x_1029) ;  /* 0x0000000000141947 */ /* 0x000fea0003800000 */
[----:B------:R-:W-:Y:S01]  /*195d0*/  ISETP.NE.AND P0, PT, R21, RZ, PT ;  /* 0x000000ff1500720c */ /* 0x000fe20003f05270 */
[----:B------:R-:W-:-:S04]  /*195e0*/  IMAD.MOV.U32 R6, RZ, RZ, 0x7800 ;  /* 0x00007800ff067424 */ /* 0x000fc800078e00ff */
[----:B------:R1:W-:Y:S08]  /*195f0*/  SYNCS.ARRIVE.TRANS64 RZ, [R7+URZ+0x33470], R6 ;  /* 0x0334700607ff79a7 */ /* 0x0003f0000800003f */
[----:B------:R-:W-:Y:S05]  /*19600*/  @!P0 BRA `(.L_x_1029) ;  /* 0x0000000000048947 */ /* 0x000fea0003800000 */
[----:B------:R-:W-:Y:S01]  /*19610*/  BPT.TRAP 0x1 ;  /* 0x000000040000795c */ /* 0x000fe20000300000 */
.L_x_1029:
[----:B------:R-:W-:Y:S05]  /*19620*/  BSYNC B1 ;  /* 0x0000000000017941 */ /* 0x000fea0003800000 */
.L_x_1028:
[----:B-1----:R-:W-:Y:S01]  /*19630*/  IMAD.U32 R6, RZ, RZ, UR38 ;  /* 0x00000026ff067e24 */ /* 0x002fe2000f8e00ff */
        /* <DEDUP_REMOVED lines=15> */
.L_x_1030:
[----:B------:R-:W-:-:S13]  /*19730*/  @P0 ELECT P2, URZ, PT ;  /* 0x00000000003f082f */ /* 0x000fda0003840000 */
[----:B-----5:R-:W-:Y:S02]  /*19740*/  @P2 R2UR UR37, R17 ;  /* 0x00000000112522ca */ /* 0x020fe400000e0000 */
[----:B------:R-:W-:-:S11]  /*19750*/  @P2 PLOP3.LUT P0, PT, P2, PT, PT, 0x8, 0x0 ;  /* 0x000000000000281c */ /* 0x000fd6000170e170 */
[----:B------:R1:W-:Y:S01]  /*19760*/  UTMALDG.4D [UR32], [UR6], desc[UR8] ;  /* 0x00000820060075b4 */ /* 0x0003e20008019000 */
[----:B------:R-:W-:Y:S01]  /*19770*/  PLOP3.LUT P2, PT, PT, PT, PT, 0x8, 0x0 ;  /* 0x000000000000781c */ /* 0x000fe20003f4e170 */
[----:B-1----:R-:W-:-:S12]  /*19780*/  @P0 BRA.U.ANY `(.L_x_1030) ;  /* 0xfffffffd00e80947 */ /* 0x002fd8000393ffff */
[----:B------:R-:W-:Y:S01]  /*19790*/  IMAD.MOV.U32 R10, RZ, RZ, 0x40 ;  /* 0x00000040ff0a7424 */ /* 0x000fe200078e00ff */
[----:B------:R-:W-:Y:S01]  /*197a0*/  R2UR UR11, R8 ;  /* 0x00000000080b72ca */ /* 0x000fe200000e0000 */
[----:B------:R-:W-:Y:S01]  /*197b0*/  UIADD3 UR8, UR4, 0x11a00, URZ ;  /* 0x00011a0004087890 */ /* 0x000fe2000fffe03f */
[----:B------:R-:W-:Y:S01]  /*197c0*/  PLOP3.LUT P0, PT, PT, PT, PT, 0x80, 0x0 ;  /* 0x000000000000781c */ /* 0x000fe20003f0f070 */
[----:B------:R-:W-:Y:S01]  /*197d0*/  UMOV UR14, 0x0 ;  /* 0x00000000000e7882 */ /* 0x000fe20000000000 */
[----:B------:R-:W-:Y:S01]  /*197e0*/  R2UR UR10, R10 ;  /* 0x000000000a0a72ca */ /* 0x000fe200000e0000 */
[----:B------:R-:W-:-:S14]  /*197f0*/  UMOV UR15, 0x14f00000 ;  /* 0x14f00000000f7882 */ /* 0x000fdc0000000000 */
.L_x_1031:
[----:B------:R-:W-:-:S13]  /*19800*/  @P0 ELECT P2, URZ, PT ;  /* 0x00000000003f082f */ /* 0x000fda0003840000 */
[----:B------:R-:W-:Y:S01]  /*19810*/  @P2 R2UR UR13, R17 ;  /* 0x00000000110d22ca */ /* 0x000fe200000e0000 */
[----:B------:R-:W-:Y:S01]  /*19820*/  UMOV UR9, UR33 ;  /* 0x0000002100097c82 */ /* 0x000fe20008000000 */
[----:B------:R-:W-:Y:S01]  /*19830*/  UMOV UR12, UR36 ;  /* 0x00000024000c7c82 */ /* 0x000fe20008000000 */
[----:B------:R-:W-:-:S10]  /*19840*/  @P2 PLOP3.LUT P0, PT, P2, PT, PT, 0x8, 0x0 ;  /* 0x000000000000281c */ /* 0x000fd4000170e170 */
[----:B------:R1:W-:Y:S01]  /*19850*/  UTMALDG.4D [UR8], [UR6], desc[UR14] ;  /* 0x00000e08060075b4 */ /* 0x0003e20008019000 */
[----:B------:R-:W-:Y:S02]  /*19860*/  PLOP3.LUT P2, PT, PT, PT, PT, 0x8, 0x0 ;  /* 0x000000000000781c */ /* 0x000fe40003f4e170 */
[----:B-1----:R-:W-:Y:S11]  /*19870*/  @P0 BRA.U.ANY `(.L_x_1031) ;  /* 0xfffffffd00e00947 */ /* 0x002ff6000393ffff */
[----:B------:R-:W-:Y:S01]  /*19880*/  IMAD.MOV.U32 R9, RZ, RZ, 0x80 ;  /* 0x00000080ff097424 */ /* 0x000fe200078e00ff */
[----:B------:R-:W-:Y:S01]  /*19890*/  R2UR UR11, R8 ;  /* 0x00000000080b72ca */ /* 0x000fe200000e0000 */
[----:B------:R-:W-:Y:S01]  /*198a0*/  UIADD3 UR8, UR4, 0x14200, URZ ;  /* 0x0001420004087890 */ /* 0x000fe2000fffe03f */
[----:B------:R-:W-:Y:S01]  /*198b0*/  PLOP3.LUT P0, PT, PT, PT, PT, 0x80, 0x0 ;  /* 0x000000000000781c */ /* 0x000fe20003f0f070 */
[----:B------:R-:W-:Y:S01]  /*198c0*/  UMOV UR5, 0x14f00000 ;  /* 0x14f0000000057882 */ /* 0x000fe20000000000 */
[----:B------:R-:W-:Y:S01]  /*198d0*/  R2UR UR10, R9 ;  /* 0x00000000090a72ca */ /* 0x000fe200000e0000 */
[----:B------:R-:W-:-:S14]  /*198e0*/  UMOV UR4, 0x0 ;  /* 0x0000000000047882 */ /* 0x000fdc0000000000 */
.L_x_1032:
        /* <DEDUP_REMOVED lines=8> */
[----:B------:R-:W1:Y:S02]  /*19970*/  SYNCS.PHASECHK.TRANS64.TRYWAIT P0, [R7+URZ+0x33440], R4 ;  /* 0x03344004070075a7 */ /* 0x000e64000800017f */
[----:B-1----:R-:W-:Y:S05]  /*19980*/  @!P0 BRA `(.L_x_1033) ;  /* 0x0000002000d08947 */ /* 0x002fea0003800000 */
.L_x_1082:
[----:B------:R-:W-:Y:S01]  /*19990*/  BSSY B1, `(.L_x_1034) ;  /* 0x0000009000017945 */ /* 0x000fe20003800000 */
[----:B01----:R-:W-:Y:S02]  /*199a0*/  IMAD.MOV.U32 R4, RZ, RZ, 0x0 ;  /* 0x00000000ff047424 */ /* 0x003fe400078e00ff */
[----:B------:R-:W-:Y:S01]  /*199b0*/  IMAD.MOV.U32 R5, RZ, RZ, 0x14f00000 ;  /* 0x14f00000ff057424 */ /* 0x000fe200078e00ff */
[----:B------:R-:W-:Y:S06]  /*199c0*/  @P1 BRA `(.L_x_1035) ;  /* 0x0000000000141947 */ /* 0x000fec0003800000 */
[----:B------:R-:W-:Y:S01]  /*199d0*/  ISETP.NE.AND P0, PT, R21, RZ, PT ;  /* 0x000000ff1500720c */ /* 0x000fe20003f05270 */
[----:B------:R-:W-:-:S04]  /*199e0*/  IMAD.MOV.U32 R12, RZ, RZ, 0x7800 ;  /* 0x00007800ff0c7424 */ /* 0x000fc800078e00ff */
[----:B------:R0:W-:Y:S08]  /*199f0*/  SYNCS.ARRIVE.TRANS64 RZ, [R7+URZ+0x33430], R12 ;  /* 0x0334300c07ff79a7 */ /* 0x0001f0000800003f */
[----:B------:R-:W-:Y:S05]  /*19a00*/  @!P0 BRA `(.L_x_1035) ;  /* 0x0000000000048947 */ /* 0x000fea0003800000 */
[----:B------:R-:W-:Y:S01]  /*19a10*/  BPT.TRAP 0x1 ;  /* 0x000000040000795c */ /* 0x000fe20000300000 */
.L_x_1035:
[----:B------:R-:W-:Y:S05]  /*19a20*/  BSYNC B1 ;  /* 0x0000000000017941 */ /* 0x000fea0003800000 */
.L_x_1034:
        /* <DEDUP_REMOVED lines=12> */
.L_x_1036:
[----:B------:R-:W-:-:S13]  /*19af0*/  @P0 ELECT P1, URZ, PT ;  /* 0x00000000003f082f */ /* 0x000fda0003820000 */
[----:B------:R-:W-:Y:S01]  /*19b00*/  @P1 R2UR UR13, R17 ;  /* 0x00000000110d12ca */ /* 0x000fe200000e0000 */
[----:B------:R-:W-:Y:S01]  /*19b10*/  UMOV UR12, UR36 ;  /* 0x00000024000c7c82 */ /* 0x000fe20008000000 */
[----:B------:R-:W-:-:S11]  /*19b20*/  @P1 PLOP3.LUT P0, PT, P1, PT, PT, 0x8, 0x0 ;  /* 0x000000000000181c */ /* 0x000fd60000f0e170 */
[----:B------:R1:W-:Y:S01]  /*19b30*/  UTMALDG.4D [UR8], [UR6], desc[UR14] ;  /* 0x00000e08060075b4 */ /* 0x0003e20008019000 */
[----:B------:R-:W-:Y:S01]  /*19b40*/  PLOP3.LUT P1, PT, PT, PT, PT, 0x8, 0x0 ;  /* 0x000000000000781c */ /* 0x000fe20003f2e170 */
[----:B-1----:R-:W-:-:S12]  /*19b50*/  @P0 BRA.U.ANY `(.L_x_1036) ;  /* 0xfffffffd00e40947 */ /* 0x002fd8000393ffff */
[----:B------:R-:W-:Y:S01]  /*19b60*/  R2UR UR10, R10 ;  /* 0x000000000a0a72ca */ /* 0x000fe200000e0000 */
[----:B------:R-:W-:Y:S01]  /*19b70*/  UIADD3 UR8, UR4, 0x26a00, URZ ;  /* 0x00026a0004087890 */ /* 0x000fe2000fffe03f */
[----:B------:R-:W-:Y:S02]  /*19b80*/  R2UR UR14, R4 ;  /* 0x00000000040e72ca */ /* 0x000fe400000e0000 */
[----:B------:R-:W-:Y:S02]  /*19b90*/  R2UR UR15, R5 ;  /* 0x00000000050f72ca */ /* 0x000fe400000e0000 */
[----:B------:R-:W-:Y:S02]  /*19ba0*/  R2UR UR11, R8 ;  /* 0x00000000080b72ca */ /* 0x000fe400000e0000 */
[----:B------:R-:W-:-:S13]  /*19bb0*/  PLOP3.LUT P0, PT, PT, PT, PT, 0x80, 0x0 ;  /* 0x000000000000781c */ /* 0x000fda0003f0f070 */
.L_x_1037:
        /* <DEDUP_REMOVED lines=13> */
.L_x_1038:
[----:B------:R-:W-:-:S13]  /*19c90*/  @P0 ELECT P1, URZ, PT ;  /* 0x00000000003f082f */ /* 0x000fda0003820000 */
[----:B------:R-:W-:Y:S01]  /*19ca0*/  @P1 R2UR UR13, R17 ;  /* 0x00000000110d12ca */ /* 0x000fe200000e0000 */
[----:B------:R-:W-:Y:S01]  /*19cb0*/  UMOV UR12, UR36 ;  /* 0x00000024000c7c82 */ /* 0x000fe20008000000 */
[----:B------:R-:W-:-:S11]  /*19cc0*/  @P1 PLOP3.LUT P0, PT, P1, PT, PT, 0x8, 0x0 ;  /* 0x000000000000181c */ /* 0x000fd60000f0e170 */
[----:B------:R1:W-:Y:S01]  /*19cd0*/  UTMALDG.4D [UR8], [UR6], desc[UR14] ;  /* 0x00000e08060075b4 */ /* 0x0003e20008019000 */
[----:B------:R-:W-:Y:S01]  /*19ce0*/  PLOP3.LUT P1, PT, PT, PT, PT, 0x8, 0x0 ;  /* 0x000000000000781c */ /* 0x000fe20003f2e170 */
[----:B-1----:R-:W-:-:S12]  /*19cf0*/  @P0 BRA.U.ANY `(.L_x_1038) ;  /* 0xfffffffd00e40947 */ /* 0x002fd8000393ffff */
.L_x_1025:
[----:B------:R-:W-:Y:S05]  /*19d00*/  BSYNC B0 ;  /* 0x0000000000007941 */ /* 0x000fea0003800000 */
.L_x_1024:
[----:B------:R-:W-:-:S13]  /*19d10*/  ISETP.NE.AND P0, PT, R15, 0x3, PT ;  /* 0x000000030f00780c */ /* 0x000fda0003f05270 */
[----:B------:R-:W-:Y:S05]  /*19d20*/  @!P0 BRA `(.L_x_1039) ;  /* 0x0000000000048947 */ /* 0x000fea0003800000 */
[----:B------:R-:W-:Y:S01]  /*19d30*/  BPT.TRAP 0x1 ;  /* 0x000000040000795c */ /* 0x000fe20000300000 */
.L_x_1039:
[----:B------:R-:W-:Y:S02]  /*19d40*/  LOP3.LUT R5, R0, 0x1, RZ, 0x3c, !PT ;  /* 0x0000000100057812 */ /* 0x000fe400078e3cff */
[----:B0-----:R-:W-:Y:S02]  /*19d50*/  LEA R12, R3, UR38, 0x3 ;  /* 0x00000026030c7c11 */ /* 0x001fe4000f8e18ff */
[----:B------:R-:W-:Y:S02]  /*19d60*/  SHF.L.U32 R5, R5, 0x1f, RZ ;  /* 0x0000001f05057819 */ /* 0x000fe400000006ff */
[----:B------:R-:W-:Y:S02]  /*19d70*/  ISETP.NE.AND P1, PT, R20, 0x3, PT ;  /* 0x000000031400780c */ /* 0x000fe40003f25270 */
[----:B------:R-:W0:Y:S02]  /*19d80*/  SYNCS.PHASECHK.TRANS64.TRYWAIT P0, [R12+URZ+0x33470], R5 ;  /* 0x033470050c0075a7 */ /* 0x000e24000800017f */
[----:B0-----:R-:W-:Y:S09]  /*19d90*/  @!P0 BRA `(.L_x_1040) ;  /* 0x0000001c00e08947 */ /* 0x001ff20003800000 */
.L_x_1083:
[----:B------:R-:W-:Y:S05]  /*19da0*/  @!P1 BRA `(.L_x_1041) ;  /* 0x0000000000049947 */ /* 0x000fea0003800000 */
[----:B------:R-:W-:Y:S01]  /*19db0*/  BPT.TRAP 0x1 ;  /* 0x000000040000795c */ /* 0x000fe20000300000 */
.L_x_1041:
[----:B0-----:R-:W-:Y:S01]  /*19dc0*/  SHF.L.U32 R5, R0, 0x1f, RZ ;  /* 0x0000001f00057819 */ /* 0x001fe200000006ff */
[----:B------:R-:W-:-:S03]  /*19dd0*/  IMAD R3, R3, 0x7800, RZ ;  /* 0x0000780003037824 */ /* 0x000fc600078e02ff */
[----:B------:R-:W0:Y:S02]  /*19de0*/  SYNCS.PHASECHK.TRANS64.TRYWAIT P0, [R12+URZ+0x33460], R5 ;  /* 0x033460050c0075a7 */ /* 0x000e24000800017f */
[----:B0-----:R-:W-:Y:S05]  /*19df0*/  @!P0 BRA `(.L_x_1042) ;  /* 0x0000001c00dc8947 */ /* 0x001fea0003800000 */
.L_x_1084:
[----:B------:R-:W2:Y:S04]  /*19e00*/  LDL R0, [R1] ;  /* 0x0000000001007983 */ /* 0x000ea80000100800 */
[----:B------:R-:W3:Y:S01]  /*19e10*/  LDL R10, [R1+0x4] ;  /* 0x00000400010a7983 */ /* 0x000ee20000100800 */
[----:B------:R-:W-:Y:S05]  /*19e20*/  WARPSYNC.ALL ;  /* 0x0000000000007948 */ /* 0x000fea0003800000 */
[----:B--2---:R-:W-:-:S02]  /*19e30*/  LOP3.LUT R0, R3, R0, RZ, 0xfc, !PT ;  /* 0x0000000003007212 */ /* 0x004fc400078efcff */
[----:B---3--:R-:W-:-:S03]  /*19e40*/  LOP3.LUT R3, R3, R10, RZ, 0xfc, !PT ;  /* 0x0000000a03037212 */ /* 0x008fc600078efcff */
[----:B0-----:R-:W0:Y:S02]  /*19e50*/  LDSM.16.MT88.4 R4, [R0+UR38+0xf200] ;  /* 0x00f200260004783b */ /* 0x001e240008004200 */
        /* <DEDUP_REMOVED lines=98> */
.L_x_1043:
[----:B------:R-:W2:Y:S01]  /*1a480*/  S2R R0, SR_TID.X ;  /* 0x0000000000007919 */ /* 0x000ea20000002100 */
[----:B-1----:R-:W-:Y:S01]  /*1a490*/  SYNCS.ARRIVE.TRANS64.A1T0 RZ, [R12+URZ+0x33450], RZ ;  /* 0x033450ff0cff79a7 */ /* 0x002fe2000810003f */
[----:B0-----:R-:W-:Y:S01]  /*1a4a0*/  IMAD.MOV.U32 R3, RZ, RZ, R13 ;  /* 0x000000ffff037224 */ /* 0x001fe200078e000d */
[----:B--2---:R-:W-:Y:S01]  /*1a4b0*/  LOP3.LUT R0, R0, 0x7f, RZ, 0xc0, !PT ;  /* 0x0000007f00007812 */ /* 0x004fe200078ec0ff */
[----:B------:R-:W-:Y:S03]  /*1a4c0*/  BAR.SYNC.DEFER_BLOCKING 0x2, 0x80 ;  /* 0x0082000000007b1d */ /* 0x000fe60000010000 */
[----:B------:R-:W-:-:S13]  /*1a4d0*/  ISETP.NE.AND P0, PT, R0, RZ, PT ;  /* 0x000000ff0000720c */ /* 0x000fda0003f05270 */
[----:B------:R-:W-:-:S05]  /*1a4e0*/  @!P0 VIADD R0, R12, 0x33480 ;  /* 0x000334800c008836 */ /* 0x000fca0000000000 */
[----:B------:R-:W-:-:S04]  /*1a4f0*/  @!P0 PRMT R0, RZ, 0x654, R0 ;  /* 0x00000654ff008816 */ /* 0x000fc80000000000 */
[----:B------:R0:W-:Y:S01]  /*1a500*/  @!P0 SYNCS.ARRIVE.TRANS64.RED.A1T0 RZ, [R0+URZ], RZ ;  /* 0x000000ff00ff89a7 */ /* 0x0001e2000810043f */
[C---:B------:R-:W-:Y:S01]  /*1a510*/  ISETP.GT.AND P0, PT, R2.reuse, UR39, PT ;  /* 0x0000002702007c0c */ /* 0x040fe2000bf04270 */
[----:B------:R-:W-:Y:S02]  /*1a520*/  VIADD R2, R2, 0xffffffff ;  /* 0xffffffff02027836 */ /* 0x000fe40000000000 */
[----:B0-----:R-:W-:-:S10]  /*1a530*/  IMAD.MOV.U32 R0, RZ, RZ, R14 ;  /* 0x000000ffff007224 */ /* 0x001fd400078e000e */
[----:B------:R-:W-:Y:S05]  /*1a540*/  @P0 BRA `(.L_x_1044) ;  /* 0xffffffec00880947 */ /* 0x000fea000383ffff */
[----:B------:R-:W-:Y:S05]  /*1a550*/  BRA `(.L_x_1045) ;  /* 0x0000000000047947 */ /* 0x000fea0003800000 */
.L_x_1023:
[----:B------:R-:W-:-:S07]  /*1a560*/  IMAD.MOV.U32 R13, RZ, RZ, RZ ;  /* 0x000000ffff0d7224 */ /* 0x000fce00078e00ff */
.L_x_1045:
[----:B0-----:R-:W2:Y:S02]  /*1a570*/  LDL R0, [R1+0xc] ;  /* 0x00000c0001007983 */ /* 0x001ea40000100800 */
[----:B--2---:R-:W-:-:S13]  /*1a580*/  R2UR UR4, R0 ;  /* 0x00000000000472ca */ /* 0x004fda00000e0000 */
[----:B------:R-:W-:-:S04]  /*1a590*/  ULOP3.LUT UR4, UR4, 0x1, URZ, 0xfc, !UPT ;  /* 0x0000000104047892 */ /* 0x000fc8000f8efc3f */
[----:B------:R-:W-:-:S06]  /*1a5a0*/  UISETP.NE.AND UP0, UPT, UR4, 0x3, UPT ;  /* 0x000000030400788c */ /* 0x000fcc000bf05270 */
[----:B------:R-:W-:-:S13]  /*1a5b0*/  PLOP3.LUT P0, PT, PT, PT, UP0, 0x80, 0x0 ;  /* 0x000000000000781c */ /* 0x000fda0003f0f008 */
[----:B------:R-:W-:Y:S05]  /*1a5c0*/  @!P0 BRA `(.L_x_1046) ;  /* 0x0000000000048947 */ /* 0x000fea0003800000 */
[----:B------:R-:W-:Y:S01]  /*1a5d0*/  BPT.TRAP 0x1 ;  /* 0x000000040000795c */ /* 0x000fe20000300000 */
.L_x_1046:
[----:B------:R-:W-:Y:S01]  /*1a5e0*/  LOP3.LUT R0, R14, 0x1, RZ, 0x3c, !PT ;  /* 0x000000010e007812 */ /* 0x000fe200078e3cff */
[----:B------:R-:W-:Y:S01]  /*1a5f0*/  BSSY B0, `(.L_x_1047) ;  /* 0x0000005000007945 */ /* 0x000fe20003800000 */
[----:B------:R-:W-:Y:S02]  /*1a600*/  LEA R3, R13, UR38, 0x3 ;  /* 0x000000260d037c11 */ /* 0x000fe4000f8e18ff */
[----:B------:R-:W-:-:S04]  /*1a610*/  SHF.L.U32 R0, R0, 0x1f, RZ ;  /* 0x0000001f00007819 */ /* 0x000fc800000006ff */
[----:B------:R-:W0:Y:S02]  /*1a620*/  SYNCS.PHASECHK.TRANS64.TRYWAIT P0, [R3+URZ+0x33470], R0 ;  /* 0x03347000030075a7 */ /* 0x000e24000800017f */
[----:B0-----:R-:W-:Y:S05]  /*1a630*/  @!P0 BRA `(.L_x_1048) ;  /* 0x0000001400e08947 */ /* 0x001fea0003800000 */
.L_x_1085:
[----:B------:R-:W-:Y:S05]  /*1a640*/  BSYNC B0 ;  /* 0x0000000000007941 */ /* 0x000fea0003800000 */
.L_x_1047:
[----:B------:R-:W2:Y:S02]  /*1a650*/  LDL R2, [R1+0xc] ;  /* 0x00000c0001027983 */ /* 0x000ea40000100800 */
[----:B--2---:R-:W-:-:S13]  /*1a660*/  R2UR UR4, R2 ;  /* 0x00000000020472ca */ /* 0x004fda00000e0000 */
[----:B------:R-:W-:-:S06]  /*1a670*/  ULOP3.LUT UR4, UR4, 0x2, URZ, 0xfc, !UPT ;  /* 0x0000000204047892 */ /* 0x000fcc000f8efc3f */
[----:B0-----:R-:W-:-:S05]  /*1a680*/  IMAD.U32 R0, RZ, RZ, UR4 ;  /* 0x00000004ff007e24 */ /* 0x001fca000f8e00ff */
[----:B------:R-:W-:-:S13]  /*1a690*/  ISETP.NE.AND P1, PT, R0, 0x3, PT ;  /* 0x000000030000780c */ /* 0x000fda0003f25270 */
[----:B------:R-:W-:Y:S05]  /*1a6a0*/  @!P1 BRA `(.L_x_1049) ;  /* 0x0000000000049947 */ /* 0x000fea0003800000 */
[----:B------:R-:W-:Y:S01]  /*1a6b0*/  BPT.TRAP 0x1 ;  /* 0x000000040000795c */ /* 0x000fe20000300000 */
.L_x_1049:
[----:B------:R-:W-:-:S04]  /*1a6c0*/  SHF.L.U32 R0, R14, 0x1f, RZ ;  /* 0x0000001f0e007819 */ /* 0x000fc800000006ff */
[----:B------:R-:W0:Y:S02]  /*1a6d0*/  SYNCS.PHASECHK.TRANS64.TRYWAIT P0, [R3+URZ+0x33460], R0 ;  /* 0x03346000030075a7 */ /* 0x000e24000800017f */
[----:B0-----:R-:W-:Y:S05]  /*1a6e0*/  @!P0 BRA `(.L_x_1050) ;  /* 0x0000001400c88947 */ /* 0x001fea0003800000 */
.L_x_1086:
[----:B------:R-:W2:Y:S04]  /*1a6f0*/  LDL.LU R2, [R1] ;  /* 0x0000000001027983 */ /* 0x000ea80000300800 */
        /* <DEDUP_REMOVED lines=104> */
.L_x_1051:
        /* <DEDUP_REMOVED lines=14> */
.L_x_998:
[----:B------:R-:W0:Y:S01]  /*1ae60*/  S2R R4, SR_CgaCtaId ;  /* 0x0000000000047919 */ /* 0x000e220000008800 */
[----:B------:R-:W-:Y:S02]  /*1ae70*/  MOV R3, 0x400 ;  /* 0x0000040000037802 */ /* 0x000fe40000000f00 */
[----:B------:R-:W-:Y:S02]  /*1ae80*/  SHF.L.U32 R2, R2, 0x1f, RZ ;  /* 0x0000001f02027819 */ /* 0x000fe400000006ff */
[----:B0-----:R-:W-:-:S04]  /*1ae90*/  LEA R9, R4, R3, 0x18 ;  /* 0x0000000304097211 */ /* 0x001fc800078ec0ff */
[----:B------:R-:W0:Y:S02]  /*1aea0*/  SYNCS.PHASECHK.TRANS64.TRYWAIT P0, [R9+URZ+0x33420], R2 ;  /* 0x03342002090075a7 */ /* 0x000e24000800017f */
[----:B0-----:R-:W-:Y:S05]  /*1aeb0*/  @!P0 BRA `(.L_x_1052) ;  /* 0x0000000c00e88947 */ /* 0x001fea0003800000 */
.L_x_1087:
        /* <DEDUP_REMOVED lines=8> */
[----:B------:R-:W2:Y:S02]  /*1af40*/  LDL R3, [R1+0xc] ;  /* 0x00000c0001037983 */ /* 0x000ea40000100800 */
[----:B--2---:R-:W-:-:S13]  /*1af50*/  R2UR UR4, R3 ;  /* 0x00000000030472ca */ /* 0x004fda00000e0000 */
[----:B------:R-:W-:-:S06]  /*1af60*/  ULOP3.LUT UR4, UR4, 0x2, URZ, 0xfc, !UPT ;  /* 0x0000000204047892 */ /* 0x000fcc000f8efc3f */
[----:B------:R-:W-:-:S05]  /*1af70*/  IMAD.U32 R2, RZ, RZ, UR4 ;  /* 0x00000004ff027e24 */ /* 0x000fca000f8e00ff */
[----:B------:R-:W-:-:S13]  /*1af80*/  ISETP.NE.AND P0, PT, R2, 0x3, PT ;  /* 0x000000030200780c */ /* 0x000fda0003f05270 */
[----:B------:R-:W-:Y:S05]  /*1af90*/  @!P0 BRA `(.L_x_1053) ;  /* 0x0000000000048947 */ /* 0x000fea0003800000 */
[----:B------:R-:W-:Y:S01]  /*1afa0*/  BPT.TRAP 0x1 ;  /* 0x000000040000795c */ /* 0x000fe20000300000 */
.L_x_1053:
        /* <DEDUP_REMOVED lines=12> */
.L_x_1088:
[----:B------:R-:W1:Y:S02]  /*1b070*/  SYNCS.PHASECHK.TRANS64.TRYWAIT P1, [R7+URZ], R2 ;  /* 0x00000002070075a7 */ /* 0x000e64000802017f */
[----:B-1----:R-:W-:Y:S05]  /*1b080*/  @!P1 BRA `(.L_x_1055) ;  /* 0x0000000c009c9947 */ /* 0x002fea0003800000 */
.L_x_1089:
[----:B------:R-:W-:Y:S05]  /*1b090*/  @!P0 BRA `(.L_x_1056) ;  /* 0x0000000000048947 */ /* 0x000fea0003800000 */
[----:B------:R-:W-:Y:S01]  /*1b0a0*/  BPT.TRAP 0x1 ;  /* 0x000000040000795c */ /* 0x000fe20000300000 */
.L_x_1056:
[----:B0-----:R-:W-:-:S04]  /*1b0b0*/  IMAD R5, R0, 0x8, R9 ;  /* 0x0000000800057824 */ /* 0x001fc800078e0209 */
[----:B------:R-:W0:Y:S02]  /*1b0c0*/  SYNCS.PHASECHK.TRANS64.TRYWAIT P1, [R5+URZ+0x33460], R4 ;  /* 0x03346004050075a7 */ /* 0x000e24000802017f */
[----:B0-----:R-:W-:Y:S05]  /*1b0d0*/  @!P1 BRA `(.L_x_1057) ;  /* 0x0000000c009c9947 */ /* 0x001fea0003800000 */
.L_x_1090:
[----:B------:R-:W-:Y:S05]  /*1b0e0*/  @!P0 BRA `(.L_x_1058) ;  /* 0x0000000000048947 */ /* 0x000fea0003800000 */
[----:B------:R-:W-:Y:S01]  /*1b0f0*/  BPT.TRAP 0x1 ;  /* 0x000000040000795c */ /* 0x000fe20000300000 */
.L_x_1058:
[----:B------:R-:W-:-:S04]  /*1b100*/  IMAD R3, R3, 0x8, R9 ;  /* 0x0000000803037824 */ /* 0x000fc800078e0209 */
[----:B------:R-:W2:Y:S02]  /*1b110*/  SYNCS.PHASECHK.TRANS64.TRYWAIT P1, [R3+URZ+0x33460], R2 ;  /* 0x03346002030075a7 */ /* 0x000ea4000802017f */
[----:B--2---:R-:W-:Y:S05]  /*1b120*/  @!P1 BRA `(.L_x_1059) ;  /* 0x0000000c009c9947 */ /* 0x004fea0003800000 */
.L_x_1091:
[----:B------:R-:W-:Y:S05]  /*1b130*/  @!P0 BRA `(.L_x_1060) ;  /* 0x0000000000048947 */ /* 0x000fea0003800000 */
[----:B------:R-:W-:Y:S01]  /*1b140*/  BPT.TRAP 0x1 ;  /* 0x000000040000795c */ /* 0x000fe20000300000 */
.L_x_1060:
[----:B------:R-:W3:Y:S02]  /*1b150*/  SYNCS.PHASECHK.TRANS64.TRYWAIT P0, [R5+URZ+0x33480], R4 ;  /* 0x03348004050075a7 */ /* 0x000ee4000800017f */
[----:B---3--:R-:W-:Y:S05]  /*1b160*/  @!P0 BRA `(.L_x_1061) ;  /* 0x0000000c00a08947 */ /* 0x008fea0003800000 */
.L_x_1062:
[----:B----4-:R4:W0:Y:S02]  /*1b170*/  SYNCS.PHASECHK.TRANS64.TRYWAIT P0, [R3+URZ+0x33480], R2 ;  /* 0x03348002030075a7 */ /* 0x010824000800017f */
[----:B0-----:R-:W-:Y:S05]  /*1b180*/  @!P0 NANOSLEEP.SYNCS 0x989680 ;  /* 0x009896800000895d */ /* 0x001fea0003900000 */
[----:B------:R-:W0:Y:S02]  /*1b190*/  @!P0 SYNCS.PHASECHK.TRANS64 P0, [R3+URZ+0x33480], R2 ;  /* 0x03348002030085a7 */ /* 0x000e24000800007f */
[----:B0-----:R-:W-:Y:S05]  /*1b1a0*/  @!P0 BRA `(.L_x_1062) ;  /* 0xfffffffc00f08947 */ /* 0x001fea000383ffff */
.L_x_910:
[----:B------:R-:W-:Y:S05]  /*1b1b0*/  BSYNC B6 ;  /* 0x0000000000067941 */ /* 0x000fea0003800000 */
.L_x_907:
[----:B------:R-:W-:Y:S05]  /*1b1c0*/  EXIT ;  /* 0x000000000000794d */ /* 0x000fea0003800000 */
.L_x_920:
[----:B0-----:R-:W-:-:S04]  /*1b1d0*/  IMAD.U32 R3, RZ, RZ, UR37 ;  /* 0x00000025ff037e24 */ /* 0x001fc8000f8e00ff */
[----:B------:R0:W1:Y:S03]  /*1b1e0*/  SYNCS.PHASECHK.TRANS64.TRYWAIT P0, [R3+URZ+0x33400], R0 ;  /* 0x03340000030075a7 */ /* 0x000066000800017f */
[----:B-1----:R-:W-:Y:S05]  /*1b1f0*/  @!P0 NANOSLEEP.SYNCS 0x989680 ;  /* 0x009896800000895d */ /* 0x002fea0003900000 */
[----:B------:R-:W1:Y:S02]  /*1b200*/  @!P0 SYNCS.PHASECHK.TRANS64 P0, [R3+URZ+0x33400], R0 ;  /* 0x03340000030085a7 */ /* 0x000e64000800007f */
[----:B-1----:R-:W-:Y:S05]  /*1b210*/  @!P0 BRA `(.L_x_920) ;  /* 0xfffffffc00ec8947 */ /* 0x002fea000383ffff */
[----:B------:R-:W-:Y:S05]  /*1b220*/  BRA `(.L_x_1063) ;  /* 0xfffffe68007c7947 */ /* 0x000fea000383ffff */
.L_x_924:
[----:B--2---:R-:W-:-:S04]  /*1b230*/  IMAD.U32 R5, RZ, RZ, UR37 ;  /* 0x00000025ff057e24 */ /* 0x004fc8000f8e00ff */
[----:B------:R2:W3:Y:S03]  /*1b240*/  SYNCS.PHASECHK.TRANS64.TRYWAIT P2, [R5+URZ+0x33430], R0 ;  /* 0x03343000050075a7 */ /* 0x0004e6000804017f */
[----:B---3--:R-:W-:Y:S05]  /*1b250*/  @!P2 NANOSLEEP.SYNCS 0x989680 ;  /* 0x009896800000a95d */ /* 0x008fea0003900000 */
[----:B------:R-:W3:Y:S02]  /*1b260*/  @!P2 SYNCS.PHASECHK.TRANS64 P2, [R5+URZ+0x33430], R0 ;  /* 0x033430000500a5a7 */ /* 0x000ee4000804007f */
[----:B---3--:R-:W-:Y:S05]  /*1b270*/  @!P2 BRA `(.L_x_924) ;  /* 0xfffffffc00eca947 */ /* 0x008fea000383ffff */
[----:B------:R-:W-:Y:S05]  /*1b280*/  BRA `(.L_x_923) ;  /* 0xfffffe6800ac7947 */ /* 0x000fea000383ffff */
.L_x_940:
[----:B-1----:R-:W-:-:S04]  /*1b290*/  IMAD.U32 R12, RZ, RZ, UR10 ;  /* 0x0000000aff0c7e24 */ /* 0x002fc8000f8e00ff */
[----:B------:R1:W2:Y:S03]  /*1b2a0*/  SYNCS.PHASECHK.TRANS64.TRYWAIT P2, [R12+URZ+0x33430], R11 ;  /* 0x0334300b0c0075a7 */ /* 0x0002a6000804017f */
[----:B--2---:R-:W-:Y:S05]  /*1b2b0*/  @!P2 NANOSLEEP.SYNCS 0x989680 ;  /* 0x009896800000a95d */ /* 0x004fea0003900000 */
[----:B------:R-:W2:Y:S02]  /*1b2c0*/  @!P2 SYNCS.PHASECHK.TRANS64 P2, [R12+URZ+0x33430], R11 ;  /* 0x0334300b0c00a5a7 */ /* 0x000ea4000804007f */
[----:B--2---:R-:W-:Y:S05]  /*1b2d0*/  @!P2 BRA `(.L_x_940) ;  /* 0xfffffffc00eca947 */ /* 0x004fea000383ffff */
[----:B------:R-:W-:Y:S05]  /*1b2e0*/  BRA `(.L_x_937) ;  /* 0xfffffeb400a07947 */ /* 0x000fea000383ffff */
.L_x_944:
[----:B-1----:R-:W-:-:S04]  /*1b2f0*/  IMAD.U32 R12, RZ, RZ, UR10 ;  /* 0x0000000aff0c7e24 */ /* 0x002fc8000f8e00ff */
[----:B------:R1:W2:Y:S03]  /*1b300*/  SYNCS.PHASECHK.TRANS64.TRYWAIT P2, [R12+URZ+0x33450], R11 ;  /* 0x0334500b0c0075a7 */ /* 0x0002a6000804017f */
[----:B--2---:R-:W-:Y:S05]  /*1b310*/  @!P2 NANOSLEEP.SYNCS 0x989680 ;  /* 0x009896800000a95d */ /* 0x004fea0003900000 */
[----:B------:R-:W2:Y:S02]  /*1b320*/  @!P2 SYNCS.PHASECHK.TRANS64 P2, [R12+URZ+0x33450], R11 ;  /* 0x0334500b0c00a5a7 */ /* 0x000ea4000804007f */
[----:B--2---:R-:W-:Y:S05]  /*1b330*/  @!P2 BRA `(.L_x_944) ;  /* 0xfffffffc00eca947 */ /* 0x004fea000383ffff */
[----:B------:R-:W-:Y:S05]  /*1b340*/  BRA `(.L_x_941) ;  /* 0xfffffec000a87947 */ /* 0x000fea000383ffff */
.L_x_962:
[----:B-1----:R-:W-:-:S04]  /*1b350*/  IMAD.U32 R5, RZ, RZ, UR7 ;  /* 0x00000007ff057e24 */ /* 0x002fc8000f8e00ff */
[----:B------:R1:W2:Y:S03]  /*1b360*/  SYNCS.PHASECHK.TRANS64.TRYWAIT P2, [R5+URZ+0x33430], R4 ;  /* 0x03343004050075a7 */ /* 0x0002a6000804017f */
[----:B--2---:R-:W-:Y:S05]  /*1b370*/  @!P2 NANOSLEEP.SYNCS 0x989680 ;  /* 0x009896800000a95d */ /* 0x004fea0003900000 */
[----:B------:R-:W2:Y:S02]  /*1b380*/  @!P2 SYNCS.PHASECHK.TRANS64 P2, [R5+URZ+0x33430], R4 ;  /* 0x033430040500a5a7 */ /* 0x000ea4000804007f */
[----:B--2---:R-:W-:Y:S05]  /*1b390*/  @!P2 BRA `(.L_x_962) ;  /* 0xfffffffc00eca947 */ /* 0x004fea000383ffff */
[----:B------:R-:W-:Y:S05]  /*1b3a0*/  BRA `(.L_x_959) ;  /* 0xffffff0400107947 */ /* 0x000fea000383ffff */
.L_x_966:
[----:B-1----:R-:W-:-:S04]  /*1b3b0*/  IMAD.U32 R5, RZ, RZ, UR10 ;  /* 0x0000000aff057e24 */ /* 0x002fc8000f8e00ff */
[----:B------:R1:W2:Y:S03]  /*1b3c0*/  SYNCS.PHASECHK.TRANS64.TRYWAIT P2, [R5+URZ+0x33450], R4 ;  /* 0x03345004050075a7 */ /* 0x0002a6000804017f */
[----:B--2---:R-:W-:Y:S05]  /*1b3d0*/  @!P2 NANOSLEEP.SYNCS 0x989680 ;  /* 0x009896800000a95d */ /* 0x004fea0003900000 */
[----:B------:R-:W2:Y:S02]  /*1b3e0*/  @!P2 SYNCS.PHASECHK.TRANS64 P2, [R5+URZ+0x33450], R4 ;  /* 0x033450040500a5a7 */ /* 0x000ea4000804007f */
[----:B--2---:R-:W-:Y:S05]  /*1b3f0*/  @!P2 BRA `(.L_x_966) ;  /* 0xfffffffc00eca947 */ /* 0x004fea000383ffff */
[----:B------:R-:W-:Y:S05]  /*1b400*/  BRA `(.L_x_963) ;  /* 0xffffff10003c7947 */ /* 0x000fea000383ffff */
.L_x_973:
[----:B-1----:R-:W-:-:S04]  /*1b410*/  IMAD.U32 R5, RZ, RZ, UR10 ;  /* 0x0000000aff057e24 */ /* 0x002fc8000f8e00ff */
[----:B------:R1:W2:Y:S03]  /*1b420*/  SYNCS.PHASECHK.TRANS64.TRYWAIT P2, [R5+URZ+0x33430], R4 ;  /* 0x03343004050075a7 */ /* 0x0002a6000804017f */
[----:B--2---:R-:W-:Y:S05]  /*1b430*/  @!P2 NANOSLEEP.SYNCS 0x989680 ;  /* 0x009896800000a95d */ /* 0x004fea0003900000 */
[----:B------:R-:W2:Y:S02]  /*1b440*/  @!P2 SYNCS.PHASECHK.TRANS64 P2, [R5+URZ+0x33430], R4 ;  /* 0x033430040500a5a7 */ /* 0x000ea4000804007f */
[----:B--2---:R-:W-:Y:S05]  /*1b450*/  @!P2 BRA `(.L_x_973) ;  /* 0xfffffffc00eca947 */ /* 0x004fea000383ffff */
[----:B------:R-:W-:Y:S05]  /*1b460*/  BRA `(.L_x_970) ;  /* 0xffffff3000d07947 */ /* 0x000fea000383ffff */
.L_x_977:
[----:B-1----:R-:W-:-:S04]  /*1b470*/  IMAD.U32 R5, RZ, RZ, UR10 ;  /* 0x0000000aff057e24 */ /* 0x002fc8000f8e00ff */
[----:B------:R1:W2:Y:S03]  /*1b480*/  SYNCS.PHASECHK.TRANS64.TRYWAIT P2, [R5+URZ+0x33450], R4 ;  /* 0x03345004050075a7 */ /* 0x0002a6000804017f */
[----:B--2---:R-:W-:Y:S05]  /*1b490*/  @!P2 NANOSLEEP.SYNCS 0x989680 ;  /* 0x009896800000a95d */ /* 0x004fea0003900000 */
[----:B------:R-:W2:Y:S02]  /*1b4a0*/  @!P2 SYNCS.PHASECHK.TRANS64 P2, [R5+URZ+0x33450], R4 ;  /* 0x033450040500a5a7 */ /* 0x000ea4000804007f */
[----:B--2---:R-:W-:Y:S05]  /*1b4b0*/  @!P2 BRA `(.L_x_977) ;  /* 0xfffffffc00eca947 */ /* 0x004fea000383ffff */
[----:B------:R-:W-:Y:S05]  /*1b4c0*/  BRA `(.L_x_974) ;  /* 0xffffff3c00ec7947 */ /* 0x000fea000383ffff */
.L_x_991:
[----:B-1----:R-:W-:-:S04]  /*1b4d0*/  IMAD.U32 R3, RZ, RZ, UR9 ;  /* 0x00000009ff037e24 */ /* 0x002fc8000f8e00ff */
[----:B------:R1:W2:Y:S03]  /*1b4e0*/  SYNCS.PHASECHK.TRANS64.TRYWAIT P1, [R3+URZ+0x33450], R0 ;  /* 0x03345000030075a7 */ /* 0x0002a6000802017f */
[----:B--2---:R-:W-:Y:S05]  /*1b4f0*/  @!P1 NANOSLEEP.SYNCS 0x989680 ;  /* 0x009896800000995d */ /* 0x004fea0003900000 */
[----:B------:R-:W2:Y:S02]  /*1b500*/  @!P1 SYNCS.PHASECHK.TRANS64 P1, [R3+URZ+0x33450], R0 ;  /* 0x03345000030095a7 */ /* 0x000ea4000802007f */
[----:B--2---:R-:W-:Y:S05]  /*1b510*/  @!P1 BRA `(.L_x_991) ;  /* 0xfffffffc00ec9947 */ /* 0x004fea000383ffff */
[----:B------:R-:W-:Y:S05]  /*1b520*/  BRA `(.L_x_990) ;  /* 0xffffff7c00687947 */ /* 0x000fea000383ffff */
.L_x_1010:
[----:B------:R-:W-:Y:S02]  /*1b530*/  IMAD.MOV.U32 R13, RZ, RZ, R6 ;  /* 0x000000ffff0d7224 */ /* 0x000fe400078e0006 */
[----:B------:R-:W-:Y:S02]  /*1b540*/  IMAD.MOV.U32 R12, RZ, RZ, RZ ;  /* 0x000000ffff0c7224 */ /* 0x000fe400078e00ff */
[----:B------:R-:W-:Y:S02]  /*1b550*/  IMAD.MOV.U32 R11, RZ, RZ, 0x1f ;  /* 0x0000001fff0b7424 */ /* 0x000fe400078e00ff */
[----:B------:R-:W-:-:S07]  /*1b560*/  IMAD.MOV.U32 R15, RZ, RZ, -0x1 ;  /* 0xffffffffff0f7424 */ /* 0x000fce00078e00ff */
[----:B------:R-:W-:Y:S05]  /*1b570*/  WARPSYNC.COLLECTIVE R15, `(.L_x_1064) ;  /* 0x000000000f087348 */ /* 0x000fea0003c00000 */
[----:B------:R0:W1:Y:S02]  /*1b580*/  SHFL.IDX P6, R14, R13, R12, R11 ;  /* 0x0000000c0d0e7389 */ /* 0x00006400000c000b */
[----:B01----:R-:W-:Y:S01]  /*1b590*/  ENDCOLLECTIVE ;  /* 0x000000000000791b */ /* 0x003fe20003800000 */
.L_x_1064:
[----:B------:R-:W-:Y:S05]  /*1b5a0*/  BRA `(.L_x_1065) ;  /* 0xffffffcc002c7947 */ /* 0x000fea000383ffff */
.L_x_1012:
[----:B------:R-:W-:Y:S01]  /*1b5b0*/  BSSY B0, `(.L_x_1066) ;  /* 0x0000006000007945 */ /* 0x000fe20003800000 */
[----:B------:R-:W-:-:S07]  /*1b5c0*/  IMAD.MOV.U32 R15, RZ, RZ, -0x1 ;  /* 0xffffffffff0f7424 */ /* 0x000fce00078e00ff */
[----:B------:R-:W-:Y:S05]  /*1b5d0*/  WARPSYNC.COLLECTIVE R15, `(.L_x_1067) ;  /* 0x000000000f0c7348 */ /* 0x000fea0003c00000 */
[----:B------:R-:W-:Y:S02]  /*1b5e0*/  ELECT P6, UR62, PT ;  /* 0x00000000003e782f */ /* 0x000fe400038c0000 */
[----:B------:R-:W-:Y:S01]  /*1b5f0*/  MOV R14, UR62 ;  /* 0x0000003e000e7c02 */ /* 0x000fe20008000f00 */
[----:B------:R-:W-:Y:S10]  /*1b600*/  ENDCOLLECTIVE ;  /* 0x000000000000791b */ /* 0x000ff40003800000 */
.L_x_1067:
[----:B------:R-:W-:Y:S05]  /*1b610*/  BSYNC B0 ;  /* 0x0000000000007941 */ /* 0x000fea0003800000 */
.L_x_1066:
[----:B------:R-:W-:Y:S05]  /*1b620*/  BRA `(.L_x_1068) ;  /* 0xffffffcc00347947 */ /* 0x000fea000383ffff */
.L_x_1014:
[----:B0-----:R-:W-:-:S04]  /*1b630*/  IMAD.U32 R3, RZ, RZ, UR38 ;  /* 0x00000026ff037e24 */ /* 0x001fc8000f8e00ff */
[----:B------:R0:W1:Y:S03]  /*1b640*/  SYNCS.PHASECHK.TRANS64.TRYWAIT P0, [R3+URZ+0x33480], R2 ;  /* 0x03348002030075a7 */ /* 0x000066000800017f */
[----:B-1----:R-:W-:Y:S05]  /*1b650*/  @!P0 NANOSLEEP.SYNCS 0x989680 ;  /* 0x009896800000895d */ /* 0x002fea0003900000 */
[----:B------:R-:W1:Y:S02]  /*1b660*/  @!P0 SYNCS.PHASECHK.TRANS64 P0, [R3+URZ+0x33480], R2 ;  /* 0x03348002030085a7 */ /* 0x000e64000800007f */
[----:B-1----:R-:W-:Y:S05]  /*1b670*/  @!P0 BRA `(.L_x_1014) ;  /* 0xfffffffc00ec8947 */ /* 0x002fea000383ffff */
[----:B------:R-:W-:Y:S05]  /*1b680*/  BRA `(.L_x_1069) ;  /* 0xffffffcc00807947 */ /* 0x000fea000383ffff */
.L_x_1016:
[----:B0-----:R-:W-:-:S04]  /*1b690*/  IMAD.U32 R3, RZ, RZ, UR38 ;  /* 0x00000026ff037e24 */ /* 0x001fc8000f8e00ff */
[----:B------:R0:W1:Y:S03]  /*1b6a0*/  SYNCS.PHASECHK.TRANS64.TRYWAIT P0, [R3+URZ+0x33440], R2 ;  /* 0x03344002030075a7 */ /* 0x000066000800017f */
[----:B-1----:R-:W-:Y:S05]  /*1b6b0*/  @!P0 NANOSLEEP.SYNCS 0x989680 ;  /* 0x009896800000895d */ /* 0x002fea0003900000 */
[----:B------:R-:W1:Y:S02]  /*1b6c0*/  @!P0 SYNCS.PHASECHK.TRANS64 P0, [R3+URZ+0x33440], R2 ;  /* 0x03344002030085a7 */ /* 0x000e64000800007f */
[----:B-1----:R-:W-:Y:S05]  /*1b6d0*/  @!P0 BRA `(.L_x_1016) ;  /* 0xfffffffc00ec8947 */ /* 0x002fea000383ffff */
[----:B------:R-:W-:Y:S05]  /*1b6e0*/  BRA `(.L_x_1070) ;  /* 0xffffffcc00f87947 */ /* 0x000fea000383ffff */
.L_x_1019:
[----:B------:R-:W-:Y:S01]  /*1b6f0*/  IMAD.MOV.U32 R13, RZ, RZ, R6 ;  /* 0x000000ffff0d7224 */ /* 0x000fe200078e0006 */
[----:B------:R-:W-:Y:S01]  /*1b700*/  LEA.HI R4, R10, UR40, RZ, 0x1e ;  /* 0x000000280a047c11 */ /* 0x000fe2000f8ff0ff */
[----:B------:R-:W-:Y:S02]  /*1b710*/  IMAD.MOV.U32 R12, RZ, RZ, RZ ;  /* 0x000000ffff0c7224 */ /* 0x000fe400078e00ff */
[----:B------:R-:W-:Y:S02]  /*1b720*/  IMAD.MOV.U32 R11, RZ, RZ, 0x1c1f ;  /* 0x00001c1fff0b7424 */ /* 0x000fe400078e00ff */
[----:B------:R-:W-:Y:S02]  /*1b730*/  IMAD.MOV.U32 R15, RZ, RZ, -0x1 ;  /* 0xffffffffff0f7424 */ /* 0x000fe400078e00ff */
[----:B------:R-:W-:-:S07]  /*1b740*/  VIADD R10, R4, 0x20 ;  /* 0x00000020040a7836 */ /* 0x000fce0000000000 */
[----:B------:R-:W-:Y:S05]  /*1b750*/  WARPSYNC.COLLECTIVE R15, `(.L_x_1071) ;  /* 0x000000000f087348 */ /* 0x000fea0003c00000 */
[----:B------:R0:W1:Y:S02]  /*1b760*/  SHFL.IDX P6, R14, R13, R12, R11 ;  /* 0x0000000c0d0e7389 */ /* 0x00006400000c000b */
[----:B01----:R-:W-:Y:S01]  /*1b770*/  ENDCOLLECTIVE ;  /* 0x000000000000791b */ /* 0x003fe20003800000 */
.L_x_1071:
[----:B------:R-:W-:Y:S02]  /*1b780*/  IMAD.MOV.U32 R13, RZ, RZ, R7 ;  /* 0x000000ffff0d7224 */ /* 0x000fe400078e0007 */
[----:B------:R-:W-:-:S07]  /*1b790*/  IMAD.MOV.U32 R2, RZ, RZ, R14 ;  /* 0x000000ffff027224 */ /* 0x000fce00078e000e */
[----:B------:R-:W-:Y:S05]  /*1b7a0*/  WARPSYNC.COLLECTIVE R15, `(.L_x_1072) ;  /* 0x000000000f087348 */ /* 0x000fea0003c00000 */
[----:B------:R0:W1:Y:S02]  /*1b7b0*/  SHFL.IDX P6, R14, R13, R12, R11 ;  /* 0x0000000c0d0e7389 */ /* 0x00006400000c000b */
[----:B01----:R-:W-:Y:S01]  /*1b7c0*/  ENDCOLLECTIVE ;  /* 0x000000000000791b */ /* 0x003fe20003800000 */
.L_x_1072:
[----:B------:R-:W-:Y:S02]  /*1b7d0*/  ULDC UR4, c[0x0][0x288] ;  /* 0x0000a20000047ab9 */ /* 0x000fe40000000800 */
[----:B------:R-:W-:-:S05]  /*1b7e0*/  IMAD R5, R9, UR4, RZ ;  /* 0x0000000409057c24 */ /* 0x000fca000f8e02ff */
[----:B------:R-:W-:Y:S01]  /*1b7f0*/  ISETP.GE.AND P4, PT, R4, R5, PT ;  /* 0x000000050400720c */ /* 0x000fe20003f86270 */
[----:B------:R-:W-:Y:S02]  /*1b800*/  IMAD.MOV.U32 R13, RZ, RZ, R6 ;  /* 0x000000ffff0d7224 */ /* 0x000fe400078e0006 */
[----:B------:R-:W-:-:S10]  /*1b810*/  IMAD.MOV.U32 R12, RZ, RZ, 0x1 ;  /* 0x00000001ff0c7424 */ /* 0x000fd400078e00ff */
[----:B------:R-:W-:Y:S01]  /*1b820*/  @!P4 VIADD R9, R0, UR38 ;  /* 0x000000260009cc36 */ /* 0x000fe20008000000 */
[----:B------:R-:W-:-:S05]  /*1b830*/  @!P4 IADD3 R14, P3, R8, R14, RZ ;  /* 0x0000000e080ec210 */ /* 0x000fca0007f7e0ff */
[----:B------:R-:W-:Y:S01]  /*1b840*/  @!P4 IMAD.X R3, RZ, RZ, R2, P3 ;  /* 0x000000ffff03c224 */ /* 0x000fe200018e0602 */
[----:B------:R-:W-:Y:S01]  /*1b850*/  ISETP.GE.AND P3, PT, R10, R5, PT ;  /* 0x000000050a00720c */ /* 0x000fe20003f66270 */
[----:B------:R-:W-:-:S12]  /*1b860*/  @!P4 IMAD.MOV.U32 R2, RZ, RZ, R14 ;  /* 0x000000ffff02c224 */ /* 0x000fd800078e000e */
[----:B------:R-:W-:Y:S05]  /*1b870*/  WARPSYNC.COLLECTIVE R15, `(.L_x_1073) ;  /* 0x000000000f087348 */ /* 0x000fea0003c00000 */
[----:B------:R0:W1:Y:S02]  /*1b880*/  SHFL.IDX P6, R14, R13, R12, R11 ;  /* 0x0000000c0d0e7389 */ /* 0x00006400000c000b */
[----:B01----:R-:W-:Y:S01]  /*1b890*/  ENDCOLLECTIVE ;  /* 0x000000000000791b */ /* 0x003fe20003800000 */
.L_x_1073:
[----:B------:R-:W-:Y:S01]  /*1b8a0*/  @!PT LDS RZ, [RZ] ;  /* 0x00000000fffff984 */ /* 0x000fe20000000800 */
[----:B------:R-:W-:Y:S01]  /*1b8b0*/  @!PT LDS RZ, [RZ] ;  /* 0x00000000fffff984 */ /* 0x000fe20000000800 */
[----:B------:R-:W-:Y:S01]  /*1b8c0*/  @!PT LDS RZ, [RZ] ;  /* 0x00000000fffff984 */ /* 0x000fe20000000800 */
[----:B------:R-:W-:Y:S04]  /*1b8d0*/  @!P4 LDGSTS.E.BYPASS.LTC128B.128 [R9+0x1e200], desc[UR58][R2.64], !P2 ;  /* 0x1e2000000209cfae */ /* 0x000fe8000d101d7a */
[----:B------:R-:W-:Y:S01]  /*1b8e0*/  @!P4 LDGSTS.E.BYPASS.LTC128B.128 [R9+0x20200], desc[UR58][R2.64+0x40], !P0 ;  /* 0x202000400209cfae */ /* 0x000fe2000c101d7a */
[----:B------:R-:W-:-:S03]  /*1b8f0*/  @!P3 VIADD R21, R0, UR38 ;  /* 0x000000260015bc36 */ /* 0x000fc60008000000 */
[----:B------:R0:W-:Y:S01]  /*1b900*/  @!P4 LDGSTS.E.BYPASS.LTC128B.128 [R9+0x22200], desc[UR58][R2.64+0x80], !P1 ;  /* 0x222000800209cfae */ /* 0x0001e2000c901d7a */
[----:B------:R-:W-:Y:S02]  /*1b910*/  IMAD.MOV.U32 R13, RZ, RZ, R7 ;  /* 0x000000ffff0d7224 */ /* 0x000fe400078e0007 */
[----:B0-----:R-:W-:-:S07]  /*1b920*/  IMAD.MOV.U32 R2, RZ, RZ, R14 ;  /* 0x000000ffff027224 */ /* 0x001fce00078e000e */
[----:B------:R-:W-:Y:S05]  /*1b930*/  WARPSYNC.COLLECTIVE R15, `(.L_x_1074) ;  /* 0x000000000f087348 */ /* 0x000fea0003c00000 */
[----:B------:R0:W1:Y:S02]  /*1b940*/  SHFL.IDX P6, R14, R13, R12, R11 ;  /* 0x0000000c0d0e7389 */ /* 0x00006400000c000b */
[----:B01----:R-:W-:Y:S01]  /*1b950*/  ENDCOLLECTIVE ;  /* 0x000000000000791b */ /* 0x003fe20003800000 */
.L_x_1074:
[----:B------:R-:W-:Y:S02]  /*1b960*/  IMAD.MOV.U32 R13, RZ, RZ, R6 ;  /* 0x000000ffff0d7224 */ /* 0x000fe400078e0006 */
[----:B------:R-:W-:Y:S01]  /*1b970*/  IMAD.MOV.U32 R12, RZ, RZ, 0x2 ;  /* 0x00000002ff0c7424 */ /* 0x000fe200078e00ff */
[----:B------:R-:W-:-:S05]  /*1b980*/  @!P3 IADD3 R14, P4, R8, R14, RZ ;  /* 0x0000000e080eb210 */ /* 0x000fca0007f9e0ff */
[----:B------:R-:W-:Y:S02]  /*1b990*/  @!P3 IMAD.X R10, RZ, RZ, R2, P4 ;  /* 0x000000ffff0ab224 */ /* 0x000fe400020e0602 */
[----:B------:R-:W-:-:S07]  /*1b9a0*/  @!P3 IMAD.MOV.U32 R2, RZ, RZ, R14 ;  /* 0x000000ffff02b224 */ /* 0x000fce00078e000e */
[----:B------:R-:W-:Y:S05]  /*1b9b0*/  WARPSYNC.COLLECTIVE R15, `(.L_x_1075) ;  /* 0x000000000f087348 */ /* 0x000fea0003c00000 */
[----:B------:R0:W1:Y:S02]  /*1b9c0*/  SHFL.IDX P6, R14, R13, R12, R11 ;  /* 0x0000000c0d0e7389 */ /* 0x00006400000c000b */
[----:B01----:R-:W-:Y:S01]  /*1b9d0*/  ENDCOLLECTIVE ;  /* 0x000000000000791b */ /* 0x003fe20003800000 */
.L_x_1075:
[----:B------:R-:W-:Y:S02]  /*1b9e0*/  @!P3 IMAD.MOV.U32 R3, RZ, RZ, R10 ;  /* 0x000000ffff03b224 */ /* 0x000fe400078e000a */
[----:B------:R-:W-:-:S03]  /*1b9f0*/  VIADD R10, R4, 0x40 ;  /* 0x00000040040a7836 */ /* 0x000fc60000000000 */
[----:B------:R-:W-:Y:S01]  /*1ba00*/  @!PT LDS RZ, [RZ] ;  /* 0x00000000fffff984 */ /* 0x000fe20000000800 */
[----:B------:R-:W-:Y:S01]  /*1ba10*/  @!PT LDS RZ, [RZ] ;  /* 0x00000000fffff984 */ /* 0x000fe20000000800 */
[----:B------:R-:W-:Y:S01]  /*1ba20*/  @!PT LDS RZ, [RZ] ;  /* 0x00000000fffff984 */ /* 0x000fe20000000800 */
[----:B------:R-:W-:Y:S04]  /*1ba30*/  @!P3 LDGSTS.E.BYPASS.LTC128B.128 [R21+0x1ea00], desc[UR58][R2.64], !P2 ;  /* 0x1ea000000215bfae */ /* 0x000fe8000d101d7a */
[----:B------:R-:W-:Y:S01]  /*1ba40*/  @!P3 LDGSTS.E.BYPASS.LTC128B.128 [R21+0x20a00], desc[UR58][R2.64+0x40], !P0 ;  /* 0x20a000400215bfae */ /* 0x000fe2000c101d7a */
[----:B------:R-:W-:-:S03]  /*1ba50*/  IMAD.MOV.U32 R13, RZ, RZ, R7 ;  /* 0x000000ffff0d7224 */ /* 0x000fc600078e0007 */
[----:B------:R0:W-:Y:S01]  /*1ba60*/  @!P3 LDGSTS.E.BYPASS.LTC128B.128 [R21+0x22a00], desc[UR58][R2.64+0x80], !P1 ;  /* 0x22a000800215bfae */ /* 0x0001e2000c901d7a */
[----:B------:R-:W-:Y:S01]  /*1ba70*/  ISETP.GE.AND P3, PT, R10, R5, PT ;  /* 0x000000050a00720c */ /* 0x000fe20003f66270 */
[----:B0-----:R-:W-:-:S12]  /*1ba80*/  IMAD.MOV.U32 R2, RZ, RZ, R14 ;  /* 0x000000ffff027224 */ /* 0x001fd800078e000e */
[----:B------:R-:W-:Y:S05]  /*1ba90*/  WARPSYNC.COLLECTIVE R15, `(.L_x_1076) ;  /* 0x000000000f087348 */ /* 0x000fea0003c00000 */
[----:B------:R0:W1:Y:S02]  /*1baa0*/  SHFL.IDX P6, R14, R13, R12, R11 ;  /* 0x0000000c0d0e7389 */ /* 0x00006400000c000b */
[----:B01----:R-:W-:Y:S01]  /*1bab0*/  ENDCOLLECTIVE ;  /* 0x000000000000791b */ /* 0x003fe20003800000 */
.L_x_1076:
[----:B------:R-:W-:Y:S02]  /*1bac0*/  @!P3 VIADD R9, R0, UR38 ;  /* 0x000000260009bc36 */ /* 0x000fe40008000000 */
        /* <DEDUP_REMOVED lines=8> */
.L_x_1077:
[----:B------:R-:W-:-:S05]  /*1bb50*/  @!P3 IMAD.MOV.U32 R3, RZ, RZ, R10 ;  /* 0x000000ffff03b224 */ /* 0x000fca00078e000a */
[----:B------:R-:W-:Y:S01]  /*1bb60*/  @!PT LDS RZ, [RZ] ;  /* 0x00000000fffff984 */ /* 0x000fe20000000800 */
[----:B------:R-:W-:Y:S01]  /*1bb70*/  @!PT LDS RZ, [RZ] ;  /* 0x00000000fffff984 */ /* 0x000fe20000000800 */
[----:B------:R-:W-:Y:S01]  /*1bb80*/  @!PT LDS RZ, [RZ] ;  /* 0x00000000fffff984 */ /* 0x000fe20000000800 */
[----:B------:R0:W-:Y:S04]  /*1bb90*/  @!P3 LDGSTS.E.BYPASS.LTC128B.128 [R9+0x1f200], desc[UR58][R2.64], !P2 ;  /* 0x1f2000000209bfae */ /* 0x0001e8000d101d7a */
[----:B------:R0:W-:Y:S01]  /*1bba0*/  @!P3 LDGSTS.E.BYPASS.LTC128B.128 [R9+0x21200], desc[UR58][R2.64+0x40], !P0 ;  /* 0x212000400209bfae */ /* 0x0001e2000c101d7a */
[----:B------:R-:W-:-:S03]  /*1bbb0*/  IMAD.MOV.U32 R13, RZ, RZ, R7 ;  /* 0x000000ffff0d7224 */ /* 0x000fc600078e0007 */
[----:B------:R0:W-:Y:S01]  /*1bbc0*/  @!P3 LDGSTS.E.BYPASS.LTC128B.128 [R9+0x23200], desc[UR58][R2.64+0x80], !P1 ;  /* 0x232000800209bfae */ /* 0x0001e2000c901d7a */
[----:B------:R-:W-:-:S07]  /*1bbd0*/  IMAD.MOV.U32 R6, RZ, RZ, R14 ;  /* 0x000000ffff067224 */ /* 0x000fce00078e000e */
[----:B0-----:R-:W-:Y:S05]  /*1bbe0*/  WARPSYNC.COLLECTIVE R15, `(.L_x_1078) ;  /* 0x000000000f087348 */ /* 0x001fea0003c00000 */
[----:B------:R1:W2:Y:S02]  /*1bbf0*/  SHFL.IDX P6, R14, R13, R12, R11 ;  /* 0x0000000c0d0e7389 */ /* 0x0002a400000c000b */
[----:B012---:R-:W-:Y:S01]  /*1bc00*/  ENDCOLLECTIVE ;  /* 0x000000000000791b */ /* 0x007fe20003800000 */
.L_x_1078:
[----:B------:R-:W-:Y:S05]  /*1bc10*/  BRA `(.L_x_1079) ;  /* 0xffffffd4003c7947 */ /* 0x000fea000383ffff */
.L_x_1022:
[----:B0-----:R-:W-:-:S04]  /*1bc20*/  IMAD.U32 R3, RZ, RZ, UR38 ;  /* 0x00000026ff037e24 */ /* 0x001fc8000f8e00ff */
[----:B------:R0:W1:Y:S03]  /*1bc30*/  SYNCS.PHASECHK.TRANS64.TRYWAIT P0, [R3+URZ+0x33420], R0 ;  /* 0x03342000030075a7 */ /* 0x000066000800017f */
[----:B-1----:R-:W-:Y:S05]  /*1bc40*/  @!P0 NANOSLEEP.SYNCS 0x989680 ;  /* 0x009896800000895d */ /* 0x002fea0003900000 */
[----:B------:R-:W1:Y:S02]  /*1bc50*/  @!P0 SYNCS.PHASECHK.TRANS64 P0, [R3+URZ+0x33420], R0 ;  /* 0x03342000030085a7 */ /* 0x000e64000800007f */
[----:B-1----:R-:W-:Y:S05]  /*1bc60*/  @!P0 BRA `(.L_x_1022) ;  /* 0xfffffffc00ec8947 */ /* 0x002fea000383ffff */
[----:B------:R-:W-:Y:S05]  /*1bc70*/  BRA `(.L_x_1080) ;  /* 0xffffffd4008c7947 */ /* 0x000fea000383ffff */
.L_x_1027:
[----:B0-----:R0:W1:Y:S02]  /*1bc80*/  SYNCS.PHASECHK.TRANS64.TRYWAIT P0, [R7+URZ+0x33480], R4 ;  /* 0x03348004070075a7 */ /* 0x001064000800017f */
[----:B-1----:R-:W-:Y:S05]  /*1bc90*/  @!P0 NANOSLEEP.SYNCS 0x989680 ;  /* 0x009896800000895d */ /* 0x002fea0003900000 */
[----:B------:R-:W1:Y:S02]  /*1bca0*/  @!P0 SYNCS.PHASECHK.TRANS64 P0, [R7+URZ+0x33480], R4 ;  /* 0x03348004070085a7 */ /* 0x000e64000800007f */
[----:B-1----:R-:W-:Y:S05]  /*1bcb0*/  @!P0 BRA `(.L_x_1027) ;  /* 0xfffffffc00f08947 */ /* 0x002fea000383ffff */
[----:B------:R-:W-:Y:S05]  /*1bcc0*/  BRA `(.L_x_1081) ;  /* 0xffffffd800387947 */ /* 0x000fea000383ffff */
.L_x_1033:
[----:B-1----:R1:W2:Y:S02]  /*1bcd0*/  SYNCS.PHASECHK.TRANS64.TRYWAIT P0, [R7+URZ+0x33440], R4 ;  /* 0x03344004070075a7 */ /* 0x0022a4000800017f */
[----:B--2---:R-:W-:Y:S05]  /*1bce0*/  @!P0 NANOSLEEP.SYNCS 0x989680 ;  /* 0x009896800000895d */ /* 0x004fea0003900000 */
[----:B------:R-:W2:Y:S02]  /*1bcf0*/  @!P0 SYNCS.PHASECHK.TRANS64 P0, [R7+URZ+0x33440], R4 ;  /* 0x03344004070085a7 */ /* 0x000ea4000800007f */
[----:B--2---:R-:W-:Y:S05]  /*1bd00*/  @!P0 BRA `(.L_x_1033) ;  /* 0xfffffffc00f08947 */ /* 0x004fea000383ffff */
[----:B------:R-:W-:Y:S05]  /*1bd10*/  BRA `(.L_x_1082) ;  /* 0xffffffdc001c7947 */ /* 0x000fea000383ffff */
.L_x_1040:
[----:B0-----:R0:W1:Y:S02]  /*1bd20*/  SYNCS.PHASECHK.TRANS64.TRYWAIT P0, [R12+URZ+0x33470], R5 ;  /* 0x033470050c0075a7 */ /* 0x001064000800017f */
[----:B-1----:R-:W-:Y:S05]  /*1bd30*/  @!P0 NANOSLEEP.SYNCS 0x989680 ;  /* 0x009896800000895d */ /* 0x002fea0003900000 */
[----:B------:R-:W1:Y:S02]  /*1bd40*/  @!P0 SYNCS.PHASECHK.TRANS64 P0, [R12+URZ+0x33470], R5 ;  /* 0x033470050c0085a7 */ /* 0x000e64000800007f */
[----:B-1----:R-:W-:Y:S05]  /*1bd50*/  @!P0 BRA `(.L_x_1040) ;  /* 0xfffffffc00f08947 */ /* 0x002fea000383ffff */
[----:B------:R-:W-:Y:S05]  /*1bd60*/  BRA `(.L_x_1083) ;  /* 0xffffffe0000c7947 */ /* 0x000fea000383ffff */
.L_x_1042:
[----:B0-----:R0:W1:Y:S02]  /*1bd70*/  SYNCS.PHASECHK.TRANS64.TRYWAIT P0, [R12+URZ+0x33460], R5 ;  /* 0x033460050c0075a7 */ /* 0x001064000800017f */
[----:B-1----:R-:W-:Y:S05]  /*1bd80*/  @!P0 NANOSLEEP.SYNCS 0x989680 ;  /* 0x009896800000895d */ /* 0x002fea0003900000 */
[----:B------:R-:W1:Y:S02]  /*1bd90*/  @!P0 SYNCS.PHASECHK.TRANS64 P0, [R12+URZ+0x33460], R5 ;  /* 0x033460050c0085a7 */ /* 0x000e64000800007f */
[----:B-1----:R-:W-:Y:S05]  /*1bda0*/  @!P0 BRA `(.L_x_1042) ;  /* 0xfffffffc00f08947 */ /* 0x002fea000383ffff */
[----:B------:R-:W-:Y:S05]  /*1bdb0*/  BRA `(.L_x_1084) ;  /* 0xffffffe000107947 */ /* 0x000fea000383ffff */
.L_x_1048:
[----:B0-----:R0:W1:Y:S02]  /*1bdc0*/  SYNCS.PHASECHK.TRANS64.TRYWAIT P0, [R3+URZ+0x33470], R0 ;  /* 0x03347000030075a7 */ /* 0x001064000800017f */
[----:B-1----:R-:W-:Y:S05]  /*1bdd0*/  @!P0 NANOSLEEP.SYNCS 0x989680 ;  /* 0x009896800000895d */ /* 0x002fea0003900000 */
[----:B------:R-:W1:Y:S02]  /*1bde0*/  @!P0 SYNCS.PHASECHK.TRANS64 P0, [R3+URZ+0x33470], R0 ;  /* 0x03347000030085a7 */ /* 0x000e64000800007f */
[----:B-1----:R-:W-:Y:S05]  /*1bdf0*/  @!P0 BRA `(.L_x_1048) ;  /* 0xfffffffc00f08947 */ /* 0x002fea000383ffff */
[----:B------:R-:W-:Y:S05]  /*1be00*/  BRA `(.L_x_1085) ;  /* 0xffffffe8000c7947 */ /* 0x000fea000383ffff */
.L_x_1050:
[----:B0-----:R0:W1:Y:S02]  /*1be10*/  SYNCS.PHASECHK.TRANS64.TRYWAIT P0, [R3+URZ+0x33460], R0 ;  /* 0x03346000030075a7 */ /* 0x001064000800017f */
[----:B-1----:R-:W-:Y:S05]  /*1be20*/  @!P0 NANOSLEEP.SYNCS 0x989680 ;  /* 0x009896800000895d */ /* 0x002fea0003900000 */
[----:B------:R-:W1:Y:S02]  /*1be30*/  @!P0 SYNCS.PHASECHK.TRANS64 P0, [R3+URZ+0x33460], R0 ;  /* 0x03346000030085a7 */ /* 0x000e64000800007f */
[----:B-1----:R-:W-:Y:S05]  /*1be40*/  @!P0 BRA `(.L_x_1050) ;  /* 0xfffffffc00f08947 */ /* 0x002fea000383ffff */
[----:B------:R-:W-:Y:S05]  /*1be50*/  BRA `(.L_x_1086) ;  /* 0xffffffe800247947 */ /* 0x000fea000383ffff */
.L_x_1052:
[----:B0-----:R0:W1:Y:S02]  /*1be60*/  SYNCS.PHASECHK.TRANS64.TRYWAIT P0, [R9+URZ+0x33420], R2 ;  /* 0x03342002090075a7 */ /* 0x001064000800017f */
[----:B-1----:R-:W-:Y:S05]  /*1be70*/  @!P0 NANOSLEEP.SYNCS 0x989680 ;  /* 0x009896800000895d */ /* 0x002fea0003900000 */
[----:B------:R-:W1:Y:S02]  /*1be80*/  @!P0 SYNCS.PHASECHK.TRANS64 P0, [R9+URZ+0x33420], R2 ;  /* 0x03342002090085a7 */ /* 0x000e64000800007f */
[----:B-1----:R-:W-:Y:S05]  /*1be90*/  @!P0 BRA `(.L_x_1052) ;  /* 0xfffffffc00f08947 */ /* 0x002fea000383ffff */
[----:B------:R-:W-:Y:S05]  /*1bea0*/  BRA `(.L_x_1087) ;  /* 0xfffffff000047947 */ /* 0x000fea000383ffff */
.L_x_1054:
[----:B0-----:R0:W1:Y:S02]  /*1beb0*/  SYNCS.PHASECHK.TRANS64.TRYWAIT P1, [R5+URZ], R4 ;  /* 0x00000004050075a7 */ /* 0x001064000802017f */
[----:B-1----:R-:W-:Y:S05]  /*1bec0*/  @!P1 NANOSLEEP.SYNCS 0x989680 ;  /* 0x009896800000995d */ /* 0x002fea0003900000 */
[----:B------:R-:W1:Y:S02]  /*1bed0*/  @!P1 SYNCS.PHASECHK.TRANS64 P1, [R5+URZ], R4 ;  /* 0x00000004050095a7 */ /* 0x000e64000802007f */
[----:B-1----:R-:W-:Y:S05]  /*1bee0*/  @!P1 BRA `(.L_x_1054) ;  /* 0xfffffffc00f09947 */ /* 0x002fea000383ffff */
[----:B------:R-:W-:Y:S05]  /*1bef0*/  BRA `(.L_x_1088) ;  /* 0xfffffff0005c7947 */ /* 0x000fea000383ffff */
.L_x_1055:
[----:B-1----:R1:W2:Y:S02]  /*1bf00*/  SYNCS.PHASECHK.TRANS64.TRYWAIT P1, [R7+URZ], R2 ;  /* 0x00000002070075a7 */ /* 0x0022a4000802017f */
[----:B--2---:R-:W-:Y:S05]  /*1bf10*/  @!P1 NANOSLEEP.SYNCS 0x989680 ;  /* 0x009896800000995d */ /* 0x004fea0003900000 */
[----:B------:R-:W2:Y:S02]  /*1bf20*/  @!P1 SYNCS.PHASECHK.TRANS64 P1, [R7+URZ], R2 ;  /* 0x00000002070095a7 */ /* 0x000ea4000802007f */
[----:B--2---:R-:W-:Y:S05]  /*1bf30*/  @!P1 BRA `(.L_x_1055) ;  /* 0xfffffffc00f09947 */ /* 0x004fea000383ffff */
[----:B------:R-:W-:Y:S05]  /*1bf40*/  BRA `(.L_x_1089) ;  /* 0xfffffff000507947 */ /* 0x000fea000383ffff */
.L_x_1057:
[----:B0-----:R0:W2:Y:S02]  /*1bf50*/  SYNCS.PHASECHK.TRANS64.TRYWAIT P1, [R5+URZ+0x33460], R4 ;  /* 0x03346004050075a7 */ /* 0x0010a4000802017f */
[----:B--2---:R-:W-:Y:S05]  /*1bf60*/  @!P1 NANOSLEEP.SYNCS 0x989680 ;  /* 0x009896800000995d */ /* 0x004fea0003900000 */
[----:B------:R-:W2:Y:S02]  /*1bf70*/  @!P1 SYNCS.PHASECHK.TRANS64 P1, [R5+URZ+0x33460], R4 ;  /* 0x03346004050095a7 */ /* 0x000ea4000802007f */
[----:B--2---:R-:W-:Y:S05]  /*1bf80*/  @!P1 BRA `(.L_x_1057) ;  /* 0xfffffffc00f09947 */ /* 0x004fea000383ffff */
[----:B------:R-:W-:Y:S05]  /*1bf90*/  BRA `(.L_x_1090) ;  /* 0xfffffff000507947 */ /* 0x000fea000383ffff */
.L_x_1059:
[----:B--2---:R2:W3:Y:S02]  /*1bfa0*/  SYNCS.PHASECHK.TRANS64.TRYWAIT P1, [R3+URZ+0x33460], R2 ;  /* 0x03346002030075a7 */ /* 0x0044e4000802017f */
[----:B---3--:R-:W-:Y:S05]  /*1bfb0*/  @!P1 NANOSLEEP.SYNCS 0x989680 ;  /* 0x009896800000995d */ /* 0x008fea0003900000 */
[----:B------:R-:W3:Y:S02]  /*1bfc0*/  @!P1 SYNCS.PHASECHK.TRANS64 P1, [R3+URZ+0x33460], R2 ;  /* 0x03346002030095a7 */ /* 0x000ee4000802007f */
[----:B---3--:R-:W-:Y:S05]  /*1bfd0*/  @!P1 BRA `(.L_x_1059) ;  /* 0xfffffffc00f09947 */ /* 0x008fea000383ffff */
[----:B------:R-:W-:Y:S05]  /*1bfe0*/  BRA `(.L_x_1091) ;  /* 0xfffffff000507947 */ /* 0x000fea000383ffff */
.L_x_1061:
[----:B---3--:R3:W4:Y:S02]  /*1bff0*/  SYNCS.PHASECHK.TRANS64.TRYWAIT P0, [R5+URZ+0x33480], R4 ;  /* 0x03348004050075a7 */ /* 0x008724000800017f */
[----:B----4-:R-:W-:Y:S05]  /*1c000*/  @!P0 NANOSLEEP.SYNCS 0x989680 ;  /* 0x009896800000895d */ /* 0x010fea0003900000 */
[----:B------:R-:W4:Y:S02]  /*1c010*/  @!P0 SYNCS.PHASECHK.TRANS64 P0, [R5+URZ+0x33480], R4 ;  /* 0x03348004050085a7 */ /* 0x000f24000800007f */
[----:B----4-:R-:W-:Y:S05]  /*1c020*/  @!P0 BRA `(.L_x_1061) ;  /* 0xfffffffc00f08947 */ /* 0x010fea000383ffff */
[----:B------:R-:W-:Y:S05]  /*1c030*/  BRA `(.L_x_1062) ;  /* 0xfffffff0004c7947 */ /* 0x000fea000383ffff */
.L_x_1092:
        /* <DEDUP_REMOVED lines=12> */
.L_x_2829:


//--------------------- .text._ZN7cutlass13device_kernelIN5flash11enable_sm90INS1_16FlashAttnFwdSm90INS1_25CollectiveMainloopFwdSm90ILi2EN4cute5tupleIJNS5_1CILi1EEES8_S8_EEENS6_IJNS7_ILi128EEENS7_ILi160EEENS7_ILi192EEEEEELi192ENS_12float_e4m3_tEfNS_4arch4Sm90ELb0ELb1ELb0ELb1ELb0ELb0ELb0ELb1ELb1ELb1ELb1ELb0EEENS1_21CollectiveEpilogueFwdINS6_IJSA_SC_SB_EEES9_NS_10bfloat16_tESG_Li256ELb1ELb1ELb1ELb1EEENS1_36VarlenDynamicPersistentTileSchedulerILi128ELi160ELi256ELi128ELb1ELb1ELb1ELb1ELb0ELb1EEEEEEEEEvNT_6ParamsE --------------------------
	.section	.text._ZN7cutlass13device_kernelIN5flash11enable_sm90INS1_16FlashAttnFwdSm90INS1_25CollectiveMainloopFwdSm90ILi2EN4cute5tupleIJNS5_1CILi1EEES8_S8_EEENS6_IJNS7_ILi128EEENS7_ILi160EEENS7_ILi192EEEEEELi192ENS_12float_e4m3_tEfNS_4arch4Sm90ELb0ELb1ELb0ELb1ELb0ELb0ELb0ELb1ELb1ELb1ELb1ELb0EEENS1_21CollectiveEpilogueFwdINS6_IJSA_SC_SB_EEES9_NS_10bfloat16_tESG_Li256ELb1ELb1ELb1ELb1EEENS1_36VarlenDynamicPersistentTileSchedulerILi128ELi160ELi256ELi128ELb1ELb1ELb1ELb1ELb0ELb1EEEEEEEEEvNT_6ParamsE,"ax",@progbits
	.align	128
.text._ZN7cutlass13device_kernelIN5flash11enable_sm90INS1_16FlashAttnFwdSm90INS1_25CollectiveMainloopFwdSm90ILi2EN4cute5tupleIJNS5_1CILi1EEES8_S8_EEENS6_IJNS7_ILi128EEENS7_ILi160EEENS7_ILi192EEEEEELi192ENS_12float_e4m3_tEfNS_4arch4Sm90ELb0ELb1ELb0ELb1ELb0ELb0ELb0ELb1ELb1ELb1ELb1ELb0EEENS1_21CollectiveEpilogueFwdINS6_IJSA_SC_SB_EEES9_NS_10bfloat16_tESG_Li256ELb1ELb1ELb1ELb1EEENS1_36VarlenDynamicPersistentTileSchedulerILi128ELi160ELi256ELi128ELb1ELb1ELb1ELb1ELb0ELb1EEEEEEEEEvNT_6ParamsE:
        .type           _ZN7cutlass13device_kernelIN5flash11enable_sm90INS1_16FlashAttnFwdSm90INS1_25CollectiveMainloopFwdSm90ILi2EN4cute5tupleIJNS5_1CILi1EEES8_S8_EEENS6_IJNS7_ILi128EEENS7_ILi160EEENS7_ILi192EEEEEELi192ENS_12float_e4m3_tEfNS_4arch4Sm90ELb0ELb1ELb0ELb1ELb0ELb0ELb0ELb1ELb1ELb1ELb1ELb0EEENS1_21CollectiveEpilogueFwdINS6_IJSA_SC_SB_EEES9_NS_10bfloat16_tESG_Li256ELb1ELb1ELb1ELb1EEENS1_36VarlenDynamicPersistentTileSchedulerILi128ELi160ELi256ELi128ELb1ELb1ELb1ELb1ELb0ELb1EEEEEEEEEvNT_6ParamsE,@function
        .size           _ZN7cutlass13device_kernelIN5flash11enable_sm90INS1_16FlashAttnFwdSm90INS1_25CollectiveMainloopFwdSm90ILi2EN4cute5tupleIJNS5_1CILi1EEES8_S8_EEENS6_IJNS7_ILi128EEENS7_ILi160EEENS7_ILi192EEEEEELi192ENS_12float_e4m3_tEfNS_4arch4Sm90ELb0ELb1ELb0ELb1ELb0ELb0ELb0ELb1ELb1ELb1ELb1ELb0EEENS1_21CollectiveEpilogueFwdINS6_IJSA_SC_SB_EEES9_NS_10bfloat16_tESG_Li256ELb1ELb1ELb1ELb1EEENS1_36VarlenDynamicPersistentTileSchedulerILi128ELi160ELi256ELi128ELb1ELb1ELb1ELb1ELb0ELb1EEEEEEEEEvNT_6ParamsE,(.L_x_2830 - _ZN7cutlass13device_kernelIN5flash11enable_sm90INS1_16FlashAttnFwdSm90INS1_25CollectiveMainloopFwdSm90ILi2EN4cute5tupleIJNS5_1CILi1EEES8_S8_EEENS6_IJNS7_ILi128EEENS7_ILi160EEENS7_ILi192EEEEEELi192ENS_12float_e4m3_tEfNS_4arch4Sm90ELb0ELb1ELb0ELb1ELb0ELb0ELb0ELb1ELb1ELb1ELb1ELb0EEENS1_21CollectiveEpilogueFwdINS6_IJSA_SC_SB_EEES9_NS_10bfloat16_tESG_Li256ELb1ELb1ELb1ELb1EEENS1_36VarlenDynamicPersistentTileSchedulerILi128ELi160ELi256ELi128ELb1ELb1ELb1ELb1ELb0ELb1EEEEEEEEEvNT_6ParamsE)
        .other          _ZN7cutlass13device_kernelIN5flash11enable_sm90INS1_16FlashAttnFwdSm90INS1_25CollectiveMainloopFwdSm90ILi2EN4cute5tupleIJNS5_1CILi1EEES8_S8_EEENS6_IJNS7_ILi128EEENS7_ILi160EEENS7_ILi192EEEEEELi192ENS_12float_e4m3_tEfNS_4arch4Sm90ELb0ELb1ELb0ELb1ELb0ELb0ELb0ELb1ELb1ELb1ELb1ELb0EEENS1_21CollectiveEpilogueFwdINS6_IJSA_SC_SB_EEES9_NS_10bfloat16_tESG_Li256ELb1ELb1ELb1ELb1EEENS1_36VarlenDynamicPersistentTileSchedulerILi128ELi160ELi256ELi128ELb1ELb1ELb1ELb1ELb0ELb1EEEEEEEEEvNT_6ParamsE,@"STO_CUDA_ENTRY STV_DEFAULT"
_ZN7cutlass13device_kernelIN5flash11enable_sm90INS1_16FlashAttnFwdSm90INS1_25CollectiveMainloopFwdSm90ILi2EN4cute5tupleIJNS5_1CILi1EEES8_S8_EEENS6_IJNS7_ILi128EEENS7_ILi160EEENS7_ILi192EEEEEELi192ENS_12float_e4m3_tEfNS_4arch4Sm90ELb0ELb1ELb0ELb1ELb0ELb0ELb0ELb1ELb1ELb1ELb1ELb0EEENS1_21CollectiveEpilogueFwdINS6_IJSA_SC_SB_EEES9_NS_10bfloat16_tESG_Li256ELb1ELb1ELb1ELb1EEENS1_36VarlenDynamicPersistentTileSchedulerILi128ELi160ELi256ELi128ELb1ELb1ELb1ELb1ELb0ELb1EEEEEEEEEvNT_6ParamsE:
        /* <DEDUP_REMOVED lines=18> */
.L_x_1094:
[----:B------:R-:W-:Y:S05]  /*0120*/  BSYNC B0 ;  /* 0x0000000000007941 */ /* 0x000fea0003800000 */
.L_x_1093:
        /* <DEDUP_REMOVED lines=41> */
.L_x_1095:
        /* <DEDUP_REMOVED lines=22> */
.L_x_1096:
        /* <DEDUP_REMOVED lines=18> */
.L_x_1097:
        /* <DEDUP_REMOVED lines=22> */
.L_x_1098:
        /* <DEDUP_REMOVED lines=22> */
.L_x_1099:
[----:B------:R-:W-:Y:S01]  /*0900*/  PLOP3.LUT P0, PT, PT, PT, UP0, 0x80, 0x0 ;  /* 0x000000000000781c */ /* 0x000fe20003f0f008 */
[----:B------:R-:W-:Y:S01]  /*0910*/  UMOV UR38, 0x1 ;  /* 0x0000000100267882 */ /* 0x000fe20000000000 */
[----:B------:R-:W-:Y:S01]  /*0920*/  NOP ;  /* 0x0000000000007918 */ /* 0x000fe20000000000 */
[----:B------:R-:W-:Y:S01]  /*0930*/  USEL UR38, UR38, 0x2, !UP0 ;  /* 0x0000000226267887 */ /* 0x000fe2000c000000 */
[----:B------:R-:W-:Y:S01]  /*0940*/  ULDC.64 UR52, c[0x0][0x208] ;  /* 0x0000820000347ab9 */ /* 0x000fe20000000a00 */
[----:B012-4-:R-:W-:Y:S08]  /*0950*/  BAR.SYNC.DEFER_BLOCKING 0x0 ;  /* 0x0000000000007b1d */ /* 0x017ff00000010000 */
[----:B------:R-:W-:Y:S05]  /*0960*/  @!P0 BRA `(.L_x_1100) ;  /* 0x0000018800188947 */ /* 0x000fea0003800000 */
.L_x_1101:
        /* <DEDUP_REMOVED lines=30> */
[CC--:B------:R-:W-:Y:S01]  /*0b50*/  LEA.HI R2, R3.reuse, R232.reuse, RZ, 0x4 ;  /* 0x000000e803027211 */ /* 0x0c0fe200078f20ff */
[----:B------:R-:W-:Y:S01]  /*0b60*/  IMAD.SHL.U32 R4, R4, 0x20, RZ ;  /* 0x0000002004047824 */ /* 0x000fe200078e00ff */
[----:B------:R-:W-:Y:S01]  /*0b70*/  LEA.HI R11, R3, R232, RZ, 0x2 ;  /* 0x000000e8030b7211 */ /* 0x000fe200078f10ff */
[----:B------:R-:W-:Y:S01]  /*0b80*/  IMAD.IADD R225, R232, 0x1, -R225 ;  /* 0x00000001e8e17824 */ /* 0x000fe200078e0ae1 */
[----:B------:R-:W-:Y:S02]  /*0b90*/  LOP3.LUT R5, R2, 0x3fffff0, RZ, 0xc0, !PT ;  /* 0x03fffff002057812 */ /* 0x000fe400078ec0ff */
[----:B------:R-:W-:Y:S02]  /*0ba0*/  LOP3.LUT R11, R11, 0xfffffffc, RZ, 0xc0, !PT ;  /* 0xfffffffc0b0b7812 */ /* 0x000fe400078ec0ff */
[----:B------:R-:W-:Y:S01]  /*0bb0*/  SHF.R.S32.HI R6, RZ, 0x1f, R225 ;  /* 0x0000001fff067819 */ /* 0x000fe200000114e1 */
[C---:B------:R-:W-:Y:S01]  /*0bc0*/  IMAD.IADD R5, R232.reuse, 0x1, -R5 ;  /* 0x00000001e8057824 */ /* 0x040fe200078e0a05 */
[----:B------:R-:W-:Y:S01]  /*0bd0*/  SHF.R.S32.HI R229, RZ, 0x7, R0 ;  /* 0x00000007ffe57819 */ /* 0x000fe20000011400 */
[----:B------:R-:W-:Y:S01]  /*0be0*/  IMAD.IADD R11, R232, 0x1, -R11 ;  /* 0x00000001e80b7824 */ /* 0x000fe200078e0a0b */
[----:B------:R-:W-:-:S02]  /*0bf0*/  LEA.HI R8, R6, R225, RZ, 0x2 ;  /* 0x000000e106087211 */ /* 0x000fc400078f10ff */
[----:B------:R-:W-:Y:S02]  /*0c00*/  LOP3.LUT R4, R4, 0xfffffc00, RZ, 0xc0, !PT ;  /* 0xfffffc0004047812 */ /* 0x000fe400078ec0ff */
[--C-:B------:R-:W-:Y:S02]  /*0c10*/  SHF.R.S32.HI R9, RZ, 0x2, R8.reuse ;  /* 0x00000002ff097819 */ /* 0x100fe40000011408 */
[----:B------:R-:W-:Y:S01]  /*0c20*/  SHF.R.S32.HI R10, RZ, 0x1f, R8 ;  /* 0x0000001fff0a7819 */ /* 0x000fe20000011408 */
[----:B------:R-:W-:Y:S01]  /*0c30*/  IMAD R5, R5, 0x40, R4 ;  /* 0x0000004005057824 */ /* 0x000fe200078e0204 */
[----:B------:R-:W-:Y:S02]  /*0c40*/  LOP3.LUT R8, R8, 0x7ffffffc, RZ, 0xc0, !PT ;  /* 0x7ffffffc08087812 */ /* 0x000fe400078ec0ff */
[----:B------:R-:W-:Y:S02]  /*0c50*/  LEA.HI R10, R10, R9, RZ, 0x3 ;  /* 0x000000090a0a7211 */ /* 0x000fe400078f18ff */
[----:B------:R-:W-:Y:S01]  /*0c60*/  SHF.R.S32.HI R7, RZ, 0x4, R2 ;  /* 0x00000004ff077819 */ /* 0x000fe20000011402 */
[----:B------:R-:W-:Y:S01]  /*0c70*/  IMAD.IADD R8, R225, 0x1, -R8 ;  /* 0x00000001e1087824 */ /* 0x000fe200078e0a08 */
[----:B------:R-:W-:-:S02]  /*0c80*/  LOP3.LUT R10, R10, 0xfffffff8, RZ, 0xc0, !PT ;  /* 0xfffffff80a0a7812 */ /* 0x000fc400078ec0ff */
[----:B------:R-:W-:Y:S01]  /*0c90*/  LEA.HI R6, R6, R225, RZ, 0x5 ;  /* 0x000000e106067211 */ /* 0x000fe200078f28ff */
[----:B------:R-:W-:Y:S01]  /*0ca0*/  IMAD.SHL.U32 R17, R8, 0x2, RZ ;  /* 0x0000000208117824 */ /* 0x000fe200078e00ff */
[----:B------:R-:W-:Y:S01]  /*0cb0*/  LEA.HI R0, R0, R229, RZ, 0x1 ;  /* 0x000000e500007211 */ /* 0x000fe200078f08ff */
[----:B------:R-:W-:Y:S01]  /*0cc0*/  IMAD.IADD R9, R9, 0x1, -R10 ;  /* 0x0000000109097824 */ /* 0x000fe200078e0a0a */
[----:B------:R-:W-:Y:S01]  /*0cd0*/  LEA.HI R2, R2, R7, RZ, 0x1 ;  /* 0x0000000702027211 */ /* 0x000fe200078f08ff */
[----:B------:R-:W-:Y:S01]  /*0ce0*/  VIADD R223, R17, 0x8 ;  /* 0x0000000811df7836 */ /* 0x000fe20000000000 */
[----:B------:R-:W-:Y:S01]  /*0cf0*/  LEA.HI R4, R11, R11, RZ, 0x1 ;  /* 0x0000000b0b047211 */ /* 0x000fe200078f08ff */
[C---:B------:R-:W-:Y:S01]  /*0d00*/  VIADD R222, R17.reuse, 0x10 ;  /* 0x0000001011de7836 */ /* 0x040fe20000000000 */
[----:B------:R-:W-:Y:S01]  /*0d10*/  SHF.R.S32.HI R6, RZ, 0x5, R6 ;  /* 0x00000005ff067819 */ /* 0x000fe20000011406 */
[C---:B------:R-:W-:Y:S01]  /*0d20*/  VIADD R221, R17.reuse, 0x18 ;  /* 0x0000001811dd7836 */ /* 0x040fe20000000000 */
[----:B------:R-:W-:Y:S01]  /*0d30*/  LOP3.LUT R0, R0, 0x3fffffe, RZ, 0xc0, !PT ;  /* 0x03fffffe00007812 */ /* 0x000fe200078ec0ff */
[----:B------:R-:W-:Y:S01]  /*0d40*/  VIADD R220, R17, 0x20 ;  /* 0x0000002011dc7836 */ /* 0x000fe20000000000 */
[----:B------:R-:W-:Y:S01]  /*0d50*/  LOP3.LUT R2, R2, 0x1ffffffe, RZ, 0xc0, !PT ;  /* 0x1ffffffe02027812 */ /* 0x000fe200078ec0ff */
[----:B------:R-:W-:Y:S01]  /*0d60*/  IMAD R9, R6, 0x10, R9 ;  /* 0x0000001006097824 */ /* 0x000fe200078e0209 */
[----:B------:R-:W-:Y:S01]  /*0d70*/  LOP3.LUT R4, R4, 0x1ffffffe, RZ, 0xc0, !PT ;  /* 0x1ffffffe04047812 */ /* 0x000fe200078ec0ff */
[----:B------:R-:W-:Y:S01]  /*0d80*/  IMAD.IADD R0, R229, 0x1, -R0 ;  /* 0x00000001e5007824 */ /* 0x000fe200078e0a00 */
[----:B------:R-:W-:Y:S01]  /*0d90*/  LEA.HI R3, R3, R232, RZ, 0x3 ;  /* 0x000000e803037211 */ /* 0x000fe200078f18ff */
[----:B------:R-:W-:Y:S01]  /*0da0*/  IMAD.IADD R2, R7, 0x1, -R2 ;  /* 0x0000000107027824 */ /* 0x000fe200078e0a02 */
[----:B------:R-:W-:Y:S01]  /*0db0*/  SHF.R.S32.HI R228, RZ, 0x1f, R223 ;  /* 0x0000001fffe47819 */ /* 0x000fe200000114df */
[----:B------:R-:W-:Y:S01]  /*0dc0*/  IMAD.IADD R11, R11, 0x1, -R4 ;  /* 0x000000010b0b7824 */ /* 0x000fe200078e0a04 */
[----:B------:R-:W-:Y:S01]  /*0dd0*/  LOP3.LUT R23, R3, 0xfffffff8, RZ, 0xc0, !PT ;  /* 0xfffffff803177812 */ /* 0x000fe200078ec0ff */
[----:B------:R-:W-:Y:S01]  /*0de0*/  IMAD R230, R0, 0x40, R9 ;  /* 0x0000004000e67824 */ /* 0x000fe200078e0209 */
[----:B------:R-:W-:Y:S01]  /*0df0*/  SHF.R.S32.HI R224, RZ, 0x3, R3 ;  /* 0x00000003ffe07819 */ /* 0x000fe20000011403 */
[----:B------:R-:W-:Y:S01]  /*0e00*/  IMAD R231, R2, 0x8, R5 ;  /* 0x0000000802e77824 */ /* 0x000fe200078e0205 */
[----:B------:R-:W-:Y:S01]  /*0e10*/  SHF.R.S32.HI R227, RZ, 0x1f, R222 ;  /* 0x0000001fffe37819 */ /* 0x000fe200000114de */
[----:B------:R-:W-:Y:S01]  /*0e20*/  IMAD.IADD R23, R232, 0x1, -R23 ;  /* 0x00000001e8177824 */ /* 0x000fe200078e0a17 */
[----:B------:R-:W-:Y:S01]  /*0e30*/  SHF.R.S32.HI R226, RZ, 0x1f, R221 ;  /* 0x0000001fffe27819 */ /* 0x000fe200000114dd */
[----:B------:R-:W-:-:S07]  /*0e40*/  IMAD R22, R11, 0x8, R230 ;  /* 0x000000080b167824 */ /* 0x000fce00078e02e6 */
.L_x_1209:
[----:B01----:R-:W0:Y:S01]  /*0e50*/  LDC.64 R6, c[0x0][0xa18] ;  /* 0x00028600ff067b82 */ /* 0x003e220000000a00 */
[----:B------:R-:W-:Y:S02]  /*0e60*/  IMAD.U32 R9, RZ, RZ, UR49 ;  /* 0x00000031ff097e24 */ /* 0x000fe4000f8e00ff */
[----:B------:R-:W-:-:S05]  /*0e70*/  IMAD.U32 R3, RZ, RZ, UR49 ;  /* 0x00000031ff037e24 */ /* 0x000fca000f8e00ff */
[----:B----4-:R-:W1:Y:S08]  /*0e80*/  LDC R19, c[0x0][0x288] ;  /* 0x0000a200ff137b82 */ /* 0x010e700000000800 */
[----:B--23--:R-:W2:Y:S08]  /*0e90*/  LDC.64 R4, c[0x0][0xa28] ;  /* 0x00028a00ff047b82 */ /* 0x00ceb00000000a00 */
[----:B------:R-:W3:Y:S01]  /*0ea0*/  LDC R0, c[0x0][0x424] ;  /* 0x00010900ff007b82 */ /* 0x000ee20000000800 */
[----:B0-----:R-:W-:-:S07]  /*0eb0*/  ISETP.NE.U32.AND P1, PT, R6, RZ, PT ;  /* 0x000000ff0600720c */ /* 0x001fce0003f25070 */
[----:B------:R-:W0:Y:S01]  /*0ec0*/  LDC R11, c[0x0][0x2f0] ;  /* 0x0000bc00ff0b7b82 */ /* 0x000e220000000800 */
[----:B------:R-:W-:Y:S01]  /*0ed0*/  ISETP.NE.AND.EX P1, PT, R7, RZ, PT, P1 ;  /* 0x000000ff0700720c */ /* 0x000fe20003f25310 */
[----:B------:R-:W-:Y:S01]  /*0ee0*/  ULOP3.LUT UR4, UR6, 0xff000000, URZ, 0xc0, !UPT ;  /* 0xff00000006047892 */ /* 0x000fe2000f8ec03f */
[----:B------:R-:W-:Y:S01]  /*0ef0*/  ULDC.64 UR8, c[0x0][0xa20] ;  /* 0x0002880000087ab9 */ /* 0x000fe20000000a00 */
[----:B--2---:R-:W-:-:S04]  /*0f00*/  ISETP.NE.U32.AND P0, PT, R4, RZ, PT ;  /* 0x000000ff0400720c */ /* 0x004fc80003f05070 */
[----:B------:R-:W-:-:S06]  /*0f10*/  ISETP.NE.AND.EX P0, PT, R5, RZ, PT, P0 ;  /* 0x000000ff0500720c */ /* 0x000fcc0003f05300 */
[----:B------:R-:W2:Y:S08]  /*0f20*/  @P1 LDC.64 R6, c[0x0][0xa18] ;  /* 0x00028600ff061b82 */ /* 0x000eb00000000a00 */
[----:B------:R-:W4:Y:S01]  /*0f30*/  @P0 LDC.64 R4, c[0x0][0xa28] ;  /* 0x00028a00ff040b82 */ /* 0x000f220000000a00 */
[----:B--2---:R-:W-:-:S07]  /*0f40*/  @P1 IMAD.WIDE R6, R9, 0x4, R6 ;  /* 0x0000000409061825 */ /* 0x004fce00078e0206 */
[----:B------:R-:W2:Y:S01]  /*0f50*/  LDC.64 R8, c[0x0][0x418] ;  /* 0x00010600ff087b82 */ /* 0x000ea20000000a00 */
[----:B-1----:R1:W5:Y:S01]  /*0f60*/  @P1 LDG.E R19, desc[UR52][R6.64] ;  /* 0x0000003406131981 */ /* 0x002362000c1e1900 */
[----:B----4-:R-:W-:-:S04]  /*0f70*/  @P0 IMAD.WIDE R4, R3, 0x4, R4 ;  /* 0x0000000403040825 */ /* 0x010fc800078e0204 */
[----:B------:R-:W-:Y:S01]  /*0f80*/  IMAD.MOV.U32 R3, RZ, RZ, RZ ;  /* 0x000000ffff037224 */ /* 0x000fe200078e00ff */
[----:B------:R-:W-:Y:S01]  /*0f90*/  ULOP3.LUT UR46, UR6, 0xff0000, URZ, 0xc0, !UPT ;  /* 0x00ff0000062e7892 */ /* 0x000fe2000f8ec03f */
[----:B------:R-:W-:Y:S01]  /*0fa0*/  ISETP.NE.U32.AND P2, PT, RZ, UR8, PT ;  /* 0x00000008ff007c0c */ /* 0x000fe2000bf45070 */
[----:B------:R-:W-:-:S03]  /*0fb0*/  USHF.R.U32.HI UR4, URZ, 0x8, UR4 ;  /* 0x000000083f047899 */ /* 0x000fc60008011604 */
[----:B------:R1:W5:Y:S01]  /*0fc0*/  @P0 LDG.E R3, desc[UR52][R4.64] ;  /* 0x0000003404030981 */ /* 0x000362000c1e1900 */
[----:B--2---:R-:W-:Y:S01]  /*0fd0*/  ISETP.NE.U32.AND P0, PT, R8, RZ, PT ;  /* 0x000000ff0800720c */ /* 0x004fe20003f05070 */
[----:B------:R-:W-:Y:S01]  /*0fe0*/  ULEA.HI UR46, UR46, UR4, URZ, 0x10 ;  /* 0x000000042e2e7291 */ /* 0x000fe2000f8f803f */
[----:B------:R-:W-:Y:S01]  /*0ff0*/  ISETP.NE.AND.EX P2, PT, RZ, UR9, PT, P2 ;  /* 0x00000009ff007c0c */ /* 0x000fe2000bf45320 */
[----:B------:R-:W-:Y:S01]  /*1000*/  ULOP3.LUT UR43, UR6, 0xffff, URZ, 0xc0, !UPT ;  /* 0x0000ffff062b7892 */ /* 0x000fe2000f8ec03f */
[----:B------:R-:W-:-:S04]  /*1010*/  ISETP.NE.AND.EX P0, PT, R9, RZ, PT, P0 ;  /* 0x000000ff0900720c */ /* 0x000fc80003f05300 */
[----:B---3--:R-:W-:Y:S01]  /*1020*/  SEL R0, R0, 0x1, P0 ;  /* 0x0000000100007807 */ /* 0x008fe20000000000 */
[----:B01----:R-:W-:Y:S08]  /*1030*/  @P1 BRA `(.L_x_1102) ;  /* 0x0000000000281947 */ /* 0x003ff00003800000 */
[----:B------:R-:W-:Y:S02]  /*1040*/  ULDC.64 UR6, c[0x0][0xa00] ;  /* 0x0002800000067ab9 */ /* 0x000fe40000000a00 */
[----:B------:R-:W-:-:S04]  /*1050*/  ISETP.NE.U32.AND P0, PT, RZ, UR6, PT ;  /* 0x00000006ff007c0c */ /* 0x000fc8000bf05070 */
[----:B------:R-:W-:-:S13]  /*1060*/  ISETP.NE.AND.EX P0, PT, RZ, UR7, PT, P0 ;  /* 0x00000007ff007c0c */ /* 0x000fda000bf05300 */
[----:B------:R-:W-:Y:S05]  /*1070*/  @!P0 BRA `(.L_x_1102) ;  /* 0x0000000000188947 */ /* 0x000fea0003800000 */
[----:B------:R-:W0:Y:S01]  /*1080*/  LDC.64 R4, c[0x0][0xa00] ;  /* 0x00028000ff047b82 */ /* 0x000e220000000a00 */
[----:B------:R-:W-:-:S04]  /*1090*/  IMAD.U32 R7, RZ, RZ, UR49 ;  /* 0x00000031ff077e24 */ /* 0x000fc8000f8e00ff */
[----:B0-----:R-:W-:-:S05]  /*10a0*/  IMAD.WIDE R4, R7, 0x4, R4 ;  /* 0x0000000407047825 */ /* 0x001fca00078e0204 */
[----:B-----5:R-:W2:Y:S04]  /*10b0*/  LDG.E R19, desc[UR52][R4.64] ;  /* 0x0000003404137981 */ /* 0x020ea8000c1e1900 */
[----:B------:R-:W2:Y:S02]  /*10c0*/  LDG.E R6, desc[UR52][R4.64+0x4] ;  /* 0x0000043404067981 */ /* 0x000ea4000c1e1900 */
[----:B--2---:R-:W-:-:S07]  /*10d0*/  IMAD.IADD R19, R6, 0x1, -R19 ;  /* 0x0000000106137824 */ /* 0x004fce00078e0a13 */
.L_x_1102:
[----:B------:R-:W-:Y:S01]  /*10e0*/  UMOV UR44, UR49 ;  /* 0x00000031002c7c82 */ /* 0x000fe20008000000 */
[----:B------:R-:W-:Y:S01]  /*10f0*/  IMAD R18, R0, R11, RZ ;  /* 0x0000000b00127224 */ /* 0x000fe200078e02ff */
[----:B------:R-:W-:Y:S06]  /*1100*/  @!P2 BRA `(.L_x_1103) ;  /* 0x000000000018a947 */ /* 0x000fec0003800000 */
[----:B------:R-:W-:Y:S02]  /*1110*/  ULDC.64 UR6, c[0x0][0xa20] ;  /* 0x0002880000067ab9 */ /* 0x000fe40000000a00 */
[----:B------:R-:W-:-:S06]  /*1120*/  UIMAD.WIDE UR6, UR49, 0x4, UR6 ;  /* 0x00000004310678a5 */ /* 0x000fcc000f8e0206 */
[----:B------:R-:W-:Y:S02]  /*1130*/  IMAD.U32 R4, RZ, RZ, UR6 ;  /* 0x00000006ff047e24 */ /* 0x000fe4000f8e00ff */
[----:B------:R-:W-:-:S05]  /*1140*/  IMAD.U32 R5, RZ, RZ, UR7 ;  /* 0x00000007ff057e24 */ /* 0x000fca000f8e00ff */
[----:B------:R0:W5:Y:S01]  /*1150*/  LDG.E R18, desc[UR52][R4.64] ;  /* 0x0000003404127981 */ /* 0x000162000c1e1900 */
[----:B------:R-:W-:Y:S05]  /*1160*/  BRA `(.L_x_1104) ;  /* 0x0000000000287947 */ /* 0x000fea0003800000 */
.L_x_1103:
[----:B------:R-:W-:Y:S02]  /*1170*/  ULDC.64 UR6, c[0x0][0xa08] ;  /* 0x0002820000067ab9 */ /* 0x000fe40000000a00 */
[----:B------:R-:W-:-:S04]  /*1180*/  ISETP.NE.U32.AND P0, PT, RZ, UR6, PT ;  /* 0x00000006ff007c0c */ /* 0x000fc8000bf05070 */
[----:B------:R-:W-:-:S13]  /*1190*/  ISETP.NE.AND.EX P0, PT, RZ, UR7, PT, P0 ;  /* 0x00000007ff007c0c */ /* 0x000fda000bf05300 */
[----:B------:R-:W-:Y:S05]  /*11a0*/  @!P0 BRA `(.L_x_1104) ;  /* 0x0000000000188947 */ /* 0x000fea0003800000 */
[----:B------:R-:W0:Y:S01]  /*11b0*/  LDC.64 R4, c[0x0][0xa08] ;  /* 0x00028200ff047b82 */ /* 0x000e220000000a00 */
[----:B------:R-:W-:-:S04]  /*11c0*/  IMAD.U32 R7, RZ, RZ, UR49 ;  /* 0x00000031ff077e24 */ /* 0x000fc8000f8e00ff */
[----:B0-----:R-:W-:-:S05]  /*11d0*/  IMAD.WIDE R4, R7, 0x4, R4 ;  /* 0x0000000407047825 */ /* 0x001fca00078e0204 */
[----:B------:R-:W2:Y:S04]  /*11e0*/  LDG.E R18, desc[UR52][R4.64] ;  /* 0x0000003404127981 */ /* 0x000ea8000c1e1900 */
[----:B------:R-:W2:Y:S02]  /*11f0*/  LDG.E R7, desc[UR52][R4.64+0x4] ;  /* 0x0000043404077981 */ /* 0x000ea4000c1e1900 */
[----:B--2---:R-:W-:-:S07]  /*1200*/  IMAD.IADD R18, R7, 0x1, -R18 ;  /* 0x0000000107127824 */ /* 0x004fce00078e0a12 */
.L_x_1104:
[----:B------:R-:W-:Y:S01]  /*1210*/  ULDC.64 UR8, c[0x0][0x990] ;  /* 0x0002640000087ab9 */ /* 0x000fe20000000a00 */
[----:B------:R-:W-:Y:S01]  /*1220*/  ULDC.64 UR6, c[0x0][0x998] ;  /* 0x0002660000067ab9 */ /* 0x000fe20000000a00 */
[----:B------:R-:W-:Y:S01]  /*1230*/  UISETP.NE.U32.AND UP0, UPT, UR8, URZ, UPT ;  /* 0x0000003f0800728c */ /* 0x000fe2000bf05070 */
[----:B------:R-:W-:Y:S01]  /*1240*/  IMAD.MOV.U32 R9, RZ, RZ, 0x3f800000 ;  /* 0x3f800000ff097424 */ /* 0x000fe200078e00ff */
[----:B------:R-:W-:Y:S01]  /*1250*/  UISETP.NE.U32.AND UP1, UPT, UR6, URZ, UPT ;  /* 0x0000003f0600728c */ /* 0x000fe2000bf25070 */
[----:B------:R-:W-:Y:S01]  /*1260*/  IMAD.MOV.U32 R0, RZ, RZ, 0x3f800000 ;  /* 0x3f800000ff007424 */ /* 0x000fe200078e00ff */
[----:B------:R-:W-:Y:S02]  /*1270*/  UISETP.NE.AND.EX UP0, UPT, UR9, URZ, UPT, UP0 ;  /* 0x0000003f0900728c */ /* 0x000fe4000bf05300 */
[----:B------:R-:W-:-:S04]  /*1280*/  UISETP.NE.AND.EX UP1, UPT, UR7, URZ, UPT, UP1 ;  /* 0x0000003f0700728c */ /* 0x000fc8000bf25310 */
[----:B------:R-:W-:Y:S02]  /*1290*/  PLOP3.LUT P0, PT, PT, PT, UP0, 0x80, 0x0 ;  /* 0x000000000000781c */ /* 0x000fe40003f0f008 */
[----:B------:R-:W-:-:S03]  /*12a0*/  PLOP3.LUT P1, PT, PT, PT, UP1, 0x80, 0x0 ;  /* 0x000000000000781c */ /* 0x000fc60003f2f018 */
[----:B------:R-:W-:Y:S02]  /*12b0*/  @UP0 USHF.R.S32.HI UR4, URZ, 0x1f, UR49 ;  /* 0x0000001f3f040899 */ /* 0x000fe40008011431 */
[----:B------:R-:W-:Y:S01]  /*12c0*/  @UP1 USHF.R.S32.HI UR14, URZ, 0x1f, UR49 ;  /* 0x0000001f3f0e1899 */ /* 0x000fe20008011431 */
[----:B------:R-:W-:Y:S01]  /*12d0*/  @UP0 ULDC.64 UR12, c[0x0][0x9a8] ;  /* 0x00026a00000c0ab9 */ /* 0x000fe20000000a00 */
[----:B------:R-:W-:Y:S01]  /*12e0*/  @UP1 ULDC.64 UR16, c[0x0][0x9b8] ;  /* 0x00026e0000101ab9 */ /* 0x000fe20000000a00 */
[----:B------:R-:W-:Y:S02]  /*12f0*/  @UP0 UIMAD UR4, UR4, UR12, URZ ;  /* 0x0000000c040402a4 */ /* 0x000fe4000f8e023f */
[----:B------:R-:W-:Y:S02]  /*1300*/  @UP1 UIMAD UR14, UR14, UR16, URZ ;  /* 0x000000100e0e12a4 */ /* 0x000fe4000f8e023f */
[----:B------:R-:W-:Y:S02]  /*1310*/  @UP0 UIMAD.WIDE.U32 UR10, UR49, UR12, URZ ;  /* 0x0000000c310a02a5 */ /* 0x000fe4000f8e003f */
[----:B------:R-:W-:-:S02]  /*1320*/  @UP0 UIMAD UR4, UR49, UR13, UR4 ;  /* 0x0000000d310402a4 */ /* 0x000fc4000f8e0204 */
[----:B------:R-:W-:Y:S02]  /*1330*/  @UP1 UIMAD UR14, UR49, UR17, UR14 ;  /* 0x00000011310e12a4 */ /* 0x000fe4000f8e020e */
[----:B------:R-:W-:Y:S02]  /*1340*/  @UP1 UIMAD.WIDE.U32 UR12, UR49, UR16, URZ ;  /* 0x00000010310c12a5 */ /* 0x000fe4000f8e003f */
[----:B------:R-:W-:Y:S02]  /*1350*/  @UP0 UIADD3 UR11, UR11, UR4, URZ ;  /* 0x000000040b0b0290 */ /* 0x000fe4000fffe03f */
[----:B------:R-:W-:Y:S01]  /*1360*/  @UP1 UIADD3 UR13, UR13, UR14, URZ ;  /* 0x0000000e0d0d1290 */ /* 0x000fe2000fffe03f */
[----:B------:R-:W-:Y:S02]  /*1370*/  @UP1 ULDC.64 UR16, c[0x0][0x9c0] ;  /* 0x0002700000101ab9 */ /* 0x000fe40000000a00 */
[----:B------:R-:W-:Y:S01]  /*1380*/  @UP0 ULDC.64 UR14, c[0x0][0x9b0] ;  /* 0x00026c00000e0ab9 */ /* 0x000fe20000000a00 */
[----:B------:R-:W-:-:S02]  /*1390*/  @UP1 UIMAD.WIDE.U32 UR12, UR43, UR16, UR12 ;  /* 0x000000102b0c12a5 */ /* 0x000fc4000f8e000c */
[----:B------:R-:W-:Y:S02]  /*13a0*/  @UP0 UIMAD.WIDE.U32 UR10, UR43, UR14, UR10 ;  /* 0x0000000e2b0a02a5 */ /* 0x000fe4000f8e000a */
[----:B------:R-:W-:Y:S02]  /*13b0*/  @UP1 UIMAD UR4, UR43, UR17, UR13 ;  /* 0x000000112b0412a4 */ /* 0x000fe4000f8e020d */
[----:B------:R-:W-:Y:S02]  /*13c0*/  @UP0 UIMAD UR11, UR43, UR15, UR11 ;  /* 0x0000000f2b0b02a4 */ /* 0x000fe4000f8e020b */
[----:B------:R-:W-:Y:S02]  /*13d0*/  @UP0 ULEA UR8, UP2, UR10, UR8, 0x2 ;  /* 0x000000080a080291 */ /* 0x000fe4000f84103f */
[----:B------:R-:W-:Y:S02]  /*13e0*/  @UP1 ULEA UR6, UP3, UR12, UR6, 0x2 ;  /* 0x000000060c061291 */ /* 0x000fe4000f86103f */
[----:B------:R-:W-:-:S02]  /*13f0*/  @UP0 ULEA.HI.X UR9, UR10, UR9, UR11, 0x2, UP2 ;  /* 0x000000090a090291 */ /* 0x000fc400090f140b */
[----:B------:R-:W-:Y:S01]  /*1400*/  @UP1 ULEA.HI.X UR7, UR12, UR7, UR4, 0x2, UP3 ;  /* 0x000000070c071291 */ /* 0x000fe200098f1404 */
[----:B0-----:R-:W-:Y:S02]  /*1410*/  IMAD.U32 R4, RZ, RZ, UR8 ;  /* 0x00000008ff047e24 */ /* 0x001fe4000f8e00ff */
[----:B-----5:R-:W-:Y:S01]  /*1420*/  IMAD.IADD R18, R18, 0x1, -R3 ;  /* 0x0000000112127824 */ /* 0x020fe200078e0a03 */
[----:B------:R-:W-:Y:S01]  /*1430*/  ULDC UR4, c[0x0][0x448] ;  /* 0x0001120000047ab9 */ /* 0x000fe20000000800 */
[----:B------:R-:W-:Y:S01]  /*1440*/  IMAD.U32 R5, RZ, RZ, UR9 ;  /* 0x00000009ff057e24 */ /* 0x000fe2000f8e00ff */
[----:B------:R-:W-:Y:S01]  /*1450*/  USHF.L.U32 UR36, UR5, 0x7, URZ ;  /* 0x0000000705247899 */ /* 0x000fe2000800063f */
[----:B------:R-:W-:Y:S01]  /*1460*/  IMAD.U32 R6, RZ, RZ, UR6 ;  /* 0x00000006ff067e24 */ /* 0x000fe2000f8e00ff */
[----:B------:R-:W-:Y:S01]  /*1470*/  ULDC UR10, c[0x0][0x988] ;  /* 0x00026200000a7ab9 */ /* 0x000fe20000000800 */
[----:B------:R-:W-:Y:S01]  /*1480*/  IMAD.U32 R7, RZ, RZ, UR7 ;  /* 0x00000007ff077e24 */ /* 0x000fe2000f8e00ff */
[----:B------:R-:W2:Y:S04]  /*1490*/  @P0 LDG.E R9, desc[UR52][R4.64] ;  /* 0x0000003404090981 */ /* 0x000ea8000c1e1900 */
[----:B------:R-:W2:Y:S01]  /*14a0*/  @P1 LDG.E R0, desc[UR52][R6.64] ;  /* 0x0000003406001981 */ /* 0x000ea2000c1e1900 */
[----:B------:R-:W-:Y:S01]  /*14b0*/  UISETP.NE.AND UP1, UPT, UR4, 0x1, UPT ;  /* 0x000000010400788c */ /* 0x000fe2000bf25270 */
[----:B------:R-:W-:Y:S01]  /*14c0*/  IADD3 R3, R18, 0x1, -R19 ;  /* 0x0000000112037810 */ /* 0x000fe20007ffe813 */
[----:B------:R-:W-:Y:S01]  /*14d0*/  UIADD3 UR8, UR36, 0x7f, URZ ;  /* 0x0000007f24087890 */ /* 0x000fe2000fffe03f */
[----:B------:R-:W-:-:S02]  /*14e0*/  ULDC.64 UR4, c[0x0][0x9e0] ;  /* 0x0002780000047ab9 */ /* 0x000fc40000000a00 */
[----:B------:R-:W-:Y:S01]  /*14f0*/  R2UR UR9, R3 ;  /* 0x00000000030972ca */ /* 0x000fe200000e0000 */
[----:B------:R-:W-:-:S05]  /*1500*/  UISETP.GE.AND UP0, UPT, UR5, 0x1, UPT ;  /* 0x000000010500788c */ /* 0x000fca000bf06270 */
[----:B------:R-:W-:Y:S01]  /*1510*/  @UP1 ULDC UR6, c[0x0][0x44c] ;  /* 0x0001130000061ab9 */ /* 0x000fe20000000800 */
[----:B------:R-:W-:Y:S01]  /*1520*/  @UP1 ULDC UR11, c[0x0][0x450] ;  /* 0x00011400000b1ab9 */ /* 0x000fe20000000800 */
[----:B------:R-:W-:Y:S01]  /*1530*/  UIMAD.WIDE.U32 UR6, UR8, UR6, URZ ;  /* 0x00000006080672a5 */ /* 0x000fe2000f8e003f */
[----:B------:R-:W-:-:S03]  /*1540*/  PLOP3.LUT P1, PT, PT, PT, UP0, 0x80, 0x0 ;  /* 0x000000000000781c */ /* 0x000fc60003f2f008 */
[----:B------:R-:W-:-:S04]  /*1550*/  @UP1 USHF.R.U32.HI UR8, URZ, UR11, UR7 ;  /* 0x0000000b3f081299 */ /* 0x000fc80008011607 */
[----:B------:R-:W-:-:S04]  /*1560*/  UIADD3 UR8, UR9, UR8, URZ ;  /* 0x0000000809087290 */ /* 0x000fc8000fffe03f */
[----:B------:R-:W-:Y:S01]  /*1570*/  UIADD3 UR4, UR8, UR4, URZ ;  /* 0x0000000408047290 */ /* 0x000fe2000fffe03f */
[----:B--2---:R-:W-:-:S04]  /*1580*/  FMUL.FTZ R0, R9, R0 ;  /* 0x0000000009007220 */ /* 0x004fc80000410000 */
        /* <DEDUP_REMOVED lines=14> */
.L_x_1106:
[----:B------:R-:W-:-:S11]  /*1670*/  UISETP.NE.AND UP0, UPT, UR5, 0x1, UPT ;  /* 0x000000010500788c */ /* 0x000fd6000bf05270 */
[----:B------:R-:W-:Y:S02]  /*1680*/  @UP0 ULDC.64 UR8, c[0x0][0x9e8] ;  /* 0x00027a0000080ab9 */ /* 0x000fe40000000a00 */
[----:B------:R-:W-:-:S04]  /*1690*/  UIMAD.WIDE.U32 UR6, UR4, UR8, URZ ;  /* 0x00000008040672a5 */ /* 0x000fc8000f8e003f */
[----:B------:R-:W-:-:S12]  /*16a0*/  @UP0 USHF.R.U32.HI UR4, URZ, UR9, UR7 ;  /* 0x000000093f040299 */ /* 0x000fd80008011607 */
.L_x_1107:
[----:B------:R-:W-:-:S06]  /*16b0*/  UIMAD UR4, UR4, UR5, UR5 ;  /* 0x00000005040472a4 */ /* 0x000fcc000f8e0205 */
[----:B------:R-:W-:-:S07]  /*16c0*/  VIMNMX R0, R0, UR4, PT ;  /* 0x0000000400007c48 */ /* 0x000fce000bfe0100 */
.L_x_1105:
[----:B------:R-:W-:Y:S01]  /*16d0*/  IMAD.IADD R107, R18, 0x1, -R19 ;  /* 0x00000001126b7824 */ /* 0x000fe200078e0a13 */
[----:B------:R-:W-:Y:S01]  /*16e0*/  @UP1 ULDC UR6, c[0x0][0x44c] ;  /* 0x0001130000061ab9 */ /* 0x000fe20000000800 */
[----:B------:R-:W-:Y:S01]  /*16f0*/  VIADD R3, R0, 0x9f ;  /* 0x0000009f00037836 */ /* 0x000fe20000000000 */
[----:B------:R-:W-:Y:S01]  /*1700*/  UIMAD.WIDE.U32 UR6, UR36, UR6, URZ ;  /* 0x00000006240672a5 */ /* 0x000fe2000f8e003f */
[----:B------:R-:W-:Y:S01]  /*1710*/  VIADD R0, R18, 0x9f ;  /* 0x0000009f12007836 */ /* 0x000fe20000000000 */
        /* <DEDUP_REMOVED lines=25> */
.L_x_1109:
[----:B------:R-:W-:-:S11]  /*18b0*/  UISETP.NE.AND UP0, UPT, UR5, 0x1, UPT ;  /* 0x000000010500788c */ /* 0x000fd6000bf05270 */
[----:B------:R-:W-:Y:S02]  /*18c0*/  @UP0 ULDC.64 UR10, c[0x0][0x9e8] ;  /* 0x00027a00000a0ab9 */ /* 0x000fe40000000a00 */
[----:B------:R-:W-:-:S04]  /*18d0*/  UIMAD.WIDE.U32 UR6, UR4, UR10, URZ ;  /* 0x0000000a040672a5 */ /* 0x000fc8000f8e003f */
[----:B------:R-:W-:-:S12]  /*18e0*/  @UP0 USHF.R.U32.HI UR4, URZ, UR11, UR7 ;  /* 0x0000000b3f040299 */ /* 0x000fd80008011607 */
.L_x_1110:
[----:B------:R-:W-:-:S04]  /*18f0*/  UIMAD UR4, UR4, UR5, URZ ;  /* 0x00000005040472a4 */ /* 0x000fc8000f8e023f */
[----:B------:R-:W-:-:S04]  /*1900*/  UISETP.LT.AND UP0, UPT, UR8, UR4, UPT ;  /* 0x000000040800728c */ /* 0x000fc8000bf01270 */
[----:B------:R-:W-:-:S12]  /*1910*/  USEL UR8, UR8, UR4, !UP0 ;  /* 0x0000000408087287 */ /* 0x000fd8000c000000 */
.L_x_1108:
[----:B------:R-:W-:Y:S02]  /*1920*/  UIMAD.WIDE UR4, UR8, 0x66666667, URZ ;  /* 0x66666667080478a5 */ /* 0x000fe4000f8e023f */
[----:B------:R-:W-:Y:S02]  /*1930*/  ULOP3.LUT UR37, UR46, 0xff, URZ, 0xc0, !UPT ;  /* 0x000000ff2e257892 */ /* 0x000fe4000f8ec03f */
[----:B------:R-:W-:Y:S02]  /*1940*/  USHF.R.U32.HI UR4, URZ, 0x1f, UR5 ;  /* 0x0000001f3f047899 */ /* 0x000fe40008011605 */
[----:B------:R-:W-:Y:S02]  /*1950*/  USHF.R.U32.HI UR46, URZ, 0x10, UR46 ;  /* 0x000000103f2e7899 */ /* 0x000fe4000801162e */
[----:B------:R-:W-:-:S04]  /*1960*/  ULEA.HI.SX32 UR4, UR5, UR4, 0x1a ;  /* 0x0000000405047291 */ /* 0x000fc8000f8fd23f */
[----:B------:R-:W-:-:S04]  /*1970*/  UISETP.LT.AND UP0, UPT, URZ, UR4, UPT ;  /* 0x000000043f00728c */ /* 0x000fc8000bf01270 */
[----:B------:R-:W-:-:S03]  /*1980*/  USEL UR39, URZ, UR4, !UP0 ;  /* 0x000000043f277287 */ /* 0x000fc6000c000000 */
[----:B------:R-:W-:-:S03]  /*1990*/  UMOV UR4, URZ ;  /* 0x0000003f00047c82 */ /* 0x000fc60008000000 */
[----:B------:R-:W-:-:S13]  /*19a0*/  ISETP.GT.AND P0, PT, R105, UR39, PT ;  /* 0x0000002769007c0c */ /* 0x000fda000bf04270 */
[----:B------:R-:W-:Y:S05]  /*19b0*/  @!P0 BRA `(.L_x_1111) ;  /* 0x0000000000988947 */ /* 0x000fea0003800000 */
[----:B------:R-:W-:Y:S01]  /*19c0*/  UISETP.NE.AND UP0, UPT, UR46, URZ, UPT ;  /* 0x0000003f2e00728c */ /* 0x000fe2000bf05270 */
[----:B------:R-:W-:-:S03]  /*19d0*/  ULDC UR4, c[0x0][0x9f0] ;  /* 0x00027c0000047ab9 */ /* 0x000fc60000000800 */
[----:B------:R-:W-:-:S03]  /*19e0*/  USEL UR9, UR46, UR4, UP0 ;  /* 0x000000042e097287 */ /* 0x000fc60008000000 */
[----:B------:R-:W-:-:S03]  /*19f0*/  UMOV UR4, URZ ;  /* 0x0000003f00047c82 */ /* 0x000fc60008000000 */
[----:B------:R-:W-:-:S05]  /*1a00*/  IMAD.U32 R6, RZ, RZ, UR9 ;  /* 0x00000009ff067e24 */ /* 0x000fca000f8e00ff */
        /* <DEDUP_REMOVED lines=33> */
.L_x_1111:
[----:B------:R-:W-:Y:S02]  /*1c20*/  UIMAD UR39, UR37, UR4, UR39 ;  /* 0x00000004252772a4 */ /* 0x000fe4000f8e0227 */
[----:B------:R-:W-:Y:S01]  /*1c30*/  IMAD.U32 R0, RZ, RZ, UR4 ;  /* 0x00000004ff007e24 */ /* 0x000fe2000f8e00ff */
[----:B------:R-:W-:Y:S02]  /*1c40*/  PLOP3.LUT P0, PT, PT, PT, PT, 0x80, 0x0 ;  /* 0x000000000000781c */ /* 0x000fe40003f0f070 */
[----:B------:R-:W-:Y:S02]  /*1c50*/  CS2R R10, SRZ ;  /* 0x00000000000a7805 */ /* 0x000fe4000001ff00 */
[----:B------:R-:W-:Y:S02]  /*1c60*/  CS2R R20, SRZ ;  /* 0x0000000000147805 */ /* 0x000fe4000001ff00 */
[----:B------:R-:W-:Y:S02]  /*1c70*/  CS2R R24, SRZ ;  /* 0x0000000000187805 */ /* 0x000fe4000001ff00 */
[----:B------:R-:W-:Y:S01]  /*1c80*/  VIADDMNMX R105, R0, UR39, R105, PT ;  /* 0x0000002700697c46 */ /* 0x000fe2000b800169 */
[----:B------:R-:W-:Y:S01]  /*1c90*/  IMAD.MOV.U32 R60, RZ, RZ, RZ ;  /* 0x000000ffff3c7224 */ /* 0x000fe200078e00ff */
[----:B------:R-:W-:-:S02]  /*1ca0*/  CS2R R26, SRZ ;  /* 0x00000000001a7805 */ /* 0x000fc4000001ff00 */
[----:B------:R-:W-:Y:S02]  /*1cb0*/  CS2R R120, SRZ ;  /* 0x0000000000787805 */ /* 0x000fe4000001ff00 */
[----:B------:R-:W-:Y:S02]  /*1cc0*/  ISETP.GT.AND P1, PT, R105, UR39, PT ;  /* 0x0000002769007c0c */ /* 0x000fe4000bf24270 */
[----:B------:R-:W-:Y:S02]  /*1cd0*/  CS2R R36, SRZ ;  /* 0x0000000000247805 */ /* 0x000fe4000001ff00 */
[----:B------:R-:W-:Y:S02]  /*1ce0*/  CS2R R32, SRZ ;  /* 0x0000000000207805 */ /* 0x000fe4000001ff00 */
[----:B------:R-:W-:Y:S02]  /*1cf0*/  CS2R R40, SRZ ;  /* 0x0000000000287805 */ /* 0x000fe4000001ff00 */
[----:B------:R-:W-:-:S02]  /*1d00*/  CS2R R122, SRZ ;  /* 0x00000000007a7805 */ /* 0x000fc4000001ff00 */
[----:B------:R-:W-:Y:S01]  /*1d10*/  CS2R R128, SRZ ;  /* 0x0000000000807805 */ /* 0x000fe2000001ff00 */
[----:B------:R-:W-:Y:S01]  /*1d20*/  IMAD.MOV.U32 R66, RZ, RZ, RZ ;  /* 0x000000ffff427224 */ /* 0x000fe200078e00ff */
[----:B------:R-:W-:Y:S01]  /*1d30*/  CS2R R44, SRZ ;  /* 0x00000000002c7805 */ /* 0x000fe2000001ff00 */
[----:B------:R-:W-:Y:S01]  /*1d40*/  IMAD.MOV.U32 R68, RZ, RZ, RZ ;  /* 0x000000ffff447224 */ /* 0x000fe200078e00ff */
[----:B------:R-:W-:Y:S02]  /*1d50*/  CS2R R76, SRZ ;  /* 0x00000000004c7805 */ /* 0x000fe4000001ff00 */
[----:B------:R-:W-:Y:S02]  /*1d60*/  CS2R R124, SRZ ;  /* 0x00000000007c7805 */ /* 0x000fe4000001ff00 */
[----:B------:R-:W-:Y:S02]  /*1d70*/  CS2R R132, SRZ ;  /* 0x0000000000847805 */ /* 0x000fe4000001ff00 */
[----:B------:R-:W-:Y:S01]  /*1d80*/  CS2R R130, SRZ ;  /* 0x0000000000827805 */ /* 0x000fe2000001ff00 */
[----:B------:R-:W-:Y:S01]  /*1d90*/  IMAD.MOV.U32 R52, RZ, RZ, RZ ;  /* 0x000000ffff347224 */ /* 0x000fe200078e00ff */
        /* <DEDUP_REMOVED lines=46> */
[----:B------:R-:W0:Y:S01]  /*2080*/  SHFL.IDX PT, R0, R229, RZ, 0x1f ;  /* 0x00001fffe5007589 */ /* 0x000e2200000e0000 */
[----:B------:R-:W1:Y:S01]  /*2090*/  S2UR UR40, SR_CgaCtaId ;  /* 0x00000000002879c3 */ /* 0x000e620000008800 */
[----:B------:R-:W-:Y:S01]  /*20a0*/  UMOV UR41, 0x400 ;  /* 0x0000040000297882 */ /* 0x000fe20000000000 */
[----:B0-----:R-:W-:Y:S01]  /*20b0*/  R2UR UR45, R0 ;  /* 0x00000000002d72ca */ /* 0x001fe200000e0000 */
[----:B-1----:R-:W-:-:S04]  /*20c0*/  ULEA UR41, UR40, UR41, 0x18 ;  /* 0x0000002928297291 */ /* 0x002fc8000f8ec03f */
[----:B------:R-:W-:-:S04]  /*20d0*/  UIADD3 UR5, UR41, 0x1e200, URZ ;  /* 0x0001e20029057890 */ /* 0x000fc8000fffe03f */
[----:B------:R-:W-:-:S04]  /*20e0*/  ULOP3.LUT UP0, URZ, UR5, 0x9f, URZ, 0xc0, !UPT ;  /* 0x0000009f053f7892 */ /* 0x000fc8000f80c03f */
[----:B------:R-:W-:Y:S02]  /*20f0*/  ULEA.HI UR4, UR45, UR45, URZ, 0x1 ;  /* 0x0000002d2d047291 */ /* 0x000fe4000f8f083f */
[----:B------:R-:W-:Y:S02]  /*2100*/  PLOP3.LUT P0, PT, PT, PT, UP0, 0x80, 0x0 ;  /* 0x000000000000781c */ /* 0x000fe40003f0f008 */
        /* <DEDUP_REMOVED lines=22> */
.L_x_1113:
[----:B------:R-:W-:Y:S01]  /*2270*/  ULEA.HI UR4, UR47, UR47, URZ, 0x1 ;  /* 0x0000002f2f047291 */ /* 0x000fe2000f8f083f */
[----:B------:R-:W-:-:S03]  /*2280*/  IMAD.U32 R3, RZ, RZ, UR48 ;  /* 0x00000030ff037e24 */ /* 0x000fc6000f8e00ff */
[----:B------:R-:W-:Y:S02]  /*2290*/  ULOP3.LUT UR4, UR4, 0xfffffffe, URZ, 0xc0, !UPT ;  /* 0xfffffffe04047892 */ /* 0x000fe4000f8ec03f */
[----:B------:R-:W-:Y:S02]  /*22a0*/  ISETP.NE.AND P0, PT, R3, 0x3, PT ;  /* 0x000000030300780c */ /* 0x000fe40003f05270 */
[----:B------:R-:W-:-:S06]  /*22b0*/  UIADD3 UR4, UR47, -UR4, URZ ;  /* 0x800000042f047290 */ /* 0x000fcc000fffe03f */
[----:B------:R-:W-:-:S05]  /*22c0*/  IMAD.U32 R0, RZ, RZ, UR4 ;  /* 0x00000004ff007e24 */ /* 0x000fca000f8e00ff */
[----:B------:R-:W-:-:S04]  /*22d0*/  SHF.L.U32 R0, R0, 0x1f, RZ ;  /* 0x0000001f00007819 */ /* 0x000fc800000006ff */
[----:B------:R-:W0:Y:S02]  /*22e0*/  SYNCS.PHASECHK.TRANS64.TRYWAIT P1, [UR41+0x33400], R0 ;  /* 0x03340000ff0075a7 */ /* 0x000e240008020169 */
[----:B0-----:R-:W-:Y:S05]  /*22f0*/  @!P1 BRA `(.L_x_1114) ;  /* 0x000001d800b09947 */ /* 0x001fea0003800000 */
.L_x_1316:
[----:B------:R-:W-:Y:S05]  /*2300*/  @!P0 BRA `(.L_x_1115) ;  /* 0x0000000000048947 */ /* 0x000fea0003800000 */
[----:B------:R-:W-:Y:S01]  /*2310*/  BPT.TRAP 0x1 ;  /* 0x000000040000795c */ /* 0x000fe20000300000 */
.L_x_1115:
[----:B------:R-:W-:Y:S02]  /*2320*/  IMAD.U32 R5, RZ, RZ, UR54 ;  /* 0x00000036ff057e24 */ /* 0x000fe4000f8e00ff */
[----:B0-----:R-:W-:-:S03]  /*2330*/  IMAD.U32 R0, RZ, RZ, UR50 ;  /* 0x00000032ff007e24 */ /* 0x001fc6000f8e00ff */
[----:B------:R-:W-:Y:S02]  /*2340*/  LEA R5, R5, UR41, 0x3 ;  /* 0x0000002905057c11 */ /* 0x000fe4000f8e18ff */
[----:B------:R-:W-:-:S04]  /*2350*/  SHF.L.U32 R0, R0, 0x1f, RZ ;  /* 0x0000001f00007819 */ /* 0x000fc800000006ff */
[----:B------:R0:W1:Y:S01]  /*2360*/  SYNCS.PHASECHK.TRANS64.TRYWAIT P1, [R5+URZ+0x33430], R0 ;  /* 0x03343000050075a7 */ /* 0x000062000802017f */
[----:B------:R-:W-:Y:S05]  /*2370*/  @!P0 BRA `(.L_x_1116) ;  /* 0x0000000000048947 */ /* 0x000fea0003800000 */
[----:B------:R-:W-:Y:S01]  /*2380*/  BPT.TRAP 0x1 ;  /* 0x000000040000795c */ /* 0x000fe20000300000 */
.L_x_1116:
[----:B------:R-:W2:Y:S01]  /*2390*/  S2R R3, SR_TID.X ;  /* 0x0000000000037919 */ /* 0x000ea20000002100 */
[----:B------:R-:W-:Y:S02]  /*23a0*/  LOP3.LUT R2, R2, 0xfffffff7, RZ, 0xc0, !PT ;  /* 0xfffffff702027812 */ /* 0x000fe400078ec0ff */
[----:B--2---:R-:W-:-:S13]  /*23b0*/  LOP3.LUT P2, RZ, R3, 0x7f, RZ, 0xc0, !PT ;  /* 0x0000007f03ff7812 */ /* 0x004fda000784c0ff */
[----:B------:R-:W-:Y:S01]  /*23c0*/  @P2 LOP3.LUT R2, R2, 0x8, RZ, 0xfc, !PT ;  /* 0x0000000802022812 */ /* 0x000fe200078efcff */
[----:B-1----:R-:W-:Y:S06]  /*23d0*/  @P1 BRA `(.L_x_1117) ;  /* 0x0000000000081947 */ /* 0x002fec0003800000 */
[----:B------:R-:W1:Y:S02]  /*23e0*/  SYNCS.PHASECHK.TRANS64.TRYWAIT P1, [R5+URZ+0x33430], R0 ;  /* 0x03343000050075a7 */ /* 0x000e64000802017f */
[----:B-1----:R-:W-:Y:S05]  /*23f0*/  @!P1 BRA `(.L_x_1118) ;  /* 0x000001d800889947 */ /* 0x002fea0003800000 */
.L_x_1117:
[----:B------:R-:W-:Y:S05]  /*2400*/  WARPSYNC.ALL ;  /* 0x0000000000007948 */ /* 0x000fea0003800000 */
[----:B------:R-:W-:Y:S01]  /*2410*/  UIADD3 UR4, UR41, 0x24200, URZ ;  /* 0x0002420029047890 */ /* 0x000fe2000fffe03f */
[----:B------:R-:W-:Y:S01]  /*2420*/  WARPGROUP.ARRIVE ;  /* 0x00000000000079c5 */ /* 0x000fe20000000000 */
[----:B------:R-:W-:-:S05]  /*2430*/  ULOP3.LUT UR20, UR55, 0x10000, URZ, 0xfc, !UPT ;  /* 0x0001000037147892 */ /* 0x000fca000f8efc3f */
[----:B------:R-:W2:Y:S01]  /*2440*/  S2R R3, SR_TID.X ;  /* 0x0000000000037919 */ /* 0x000ea20000002100 */
[----:B------:R-:W-:Y:S01]  /*2450*/  USHF.R.U32.HI UR4, URZ, 0x4, UR4 ;  /* 0x000000043f047899 */ /* 0x000fe20008011604 */
[----:B01----:R-:W-:Y:S01]  /*2460*/  VIADD R0, R22, UR36 ;  /* 0x0000002416007c36 */ /* 0x003fe20008000000 */
[----:B------:R-:W-:Y:S01]  /*2470*/  UMOV UR25, 0x80000020 ;  /* 0x8000002000197882 */ /* 0x000fe20000000000 */
[----:B------:R-:W-:Y:S01]  /*2480*/  UMOV UR27, 0x80000020 ;  /* 0x80000020001b7882 */ /* 0x000fe20000000000 */
[----:B------:R-:W-:Y:S01]  /*2490*/  ULOP3.LUT UR4, UR4, 0x3fff, URZ, 0xc0, !UPT ;  /* 0x00003fff04047892 */ /* 0x000fe2000f8ec03f */
[----:B------:R-:W-:Y:S01]  /*24a0*/  UMOV UR24, UR20 ;  /* 0x0000001400187c82 */ /* 0x000fe20008000000 */
[----:B------:R-:W-:Y:S02]  /*24b0*/  UMOV UR7, 0x80000020 ;  /* 0x8000002000077882 */ /* 0x000fe40000000000 */
[----:B------:R-:W-:Y:S01]  /*24c0*/  ULOP3.LUT UR51, UR4, 0x10000, URZ, 0xfc, !UPT ;  /* 0x0001000004337892 */ /* 0x000fe2000f8efc3f */
[----:B------:R-:W-:Y:S01]  /*24d0*/  UMOV UR11, 0x80000020 ;  /* 0x80000020000b7882 */ /* 0x000fe20000000000 */
[----:B------:R-:W-:-:S02]  /*24e0*/  UIADD3 UR12, UR20, 0x202, URZ ;  /* 0x00000202140c7890 */ /* 0x000fc4000fffe03f */
[----:B------:R-:W-:Y:S01]  /*24f0*/  UIMAD UR28, UR54, 0x780, UR51 ;  /* 0x00000780361c78a4 */ /* 0x000fe2000f8e0233 */
[----:B------:R-:W-:Y:S01]  /*2500*/  UMOV UR13, 0x80000020 ;  /* 0x80000020000d7882 */ /* 0x000fe20000000000 */
[----:B------:R-:W-:Y:S02]  /*2510*/  UMOV UR15, 0x80000020 ;  /* 0x80000020000f7882 */ /* 0x000fe40000000000 */
[----:B------:R-:W-:Y:S02]  /*2520*/  UIADD3 UR4, UR28, 0x80, URZ ;  /* 0x000000801c047890 */ /* 0x000fe4000fffe03f */
[----:B------:R-:W-:Y:S02]  /*2530*/  UIADD3 UR5, UR28, 0x100, URZ ;  /* 0x000001001c057890 */ /* 0x000fe4000fffe03f */
[----:B------:R-:W-:Y:S01]  /*2540*/  UMOV UR26, UR28 ;  /* 0x0000001c001a7c82 */ /* 0x000fe20008000000 */
[----:B------:R-:W-:Y:S01]  /*2550*/  UIADD3 UR6, UR28, 0x2, URZ ;  /* 0x000000021c067890 */ /* 0x000fe2000fffe03f */
[----:B------:R-:W-:Y:S01]  /*2560*/  QGMMA.64x32x32.F32.E4M3.E4M3 R88, gdesc[UR24], RZ, !UPT, gsb0 ;  /* 0x00600000185879f3 */ /* 0x000fe2000c0008ff */
[----:B------:R-:W-:Y:S01]  /*2570*/  UMOV UR26, UR4 ;  /* 0x00000004001a7c82 */ /* 0x000fe20008000000 */
[----:B------:R-:W-:Y:S01]  /*2580*/  UMOV UR27, 0x80000020 ;  /* 0x80000020001b7882 */ /* 0x000fe20000000000 */
[----:B------:R-:W-:-:S02]  /*2590*/  UIADD3 UR4, UR28, 0x180, URZ ;  /* 0x000001801c047890 */ /* 0x000fc4000fffe03f */
[----:B------:R-:W-:Y:S02]  /*25a0*/  UIADD3 UR8, UR28, 0x82, URZ ;  /* 0x000000821c087890 */ /* 0x000fe4000fffe03f */
[----:B------:R-:W-:Y:S01]  /*25b0*/  UIADD3 UR9, UR28, 0x102, URZ ;  /* 0x000001021c097890 */ /* 0x000fe2000fffe03f */
[----:B--2---:R-:W-:Y:S01]  /*25c0*/  LOP3.LUT P3, RZ, R3, 0x7f, RZ, 0xc0, !PT ;  /* 0x0000007f03ff7812 */ /* 0x004fe2000786c0ff */
[----:B------:R-:W-:Y:S01]  /*25d0*/  UIADD3 UR10, UR28, 0x280, URZ ;  /* 0x000002801c0a7890 */ /* 0x000fe2000fffe03f */
[----:B------:R-:W-:Y:S01]  /*25e0*/  IMAD.MOV.U32 R3, RZ, RZ, R0 ;  /* 0x000000ffff037224 */ /* 0x000fe200078e0000 */
[----:B------:R-:W-:Y:S02]  /*25f0*/  UIADD3 UR14, UR28, 0x282, URZ ;  /* 0x000002821c0e7890 */ /* 0x000fe4000fffe03f */
[----:B------:R-:W-:Y:S02]  /*2600*/  UIADD3 UR16, UR20, 0x400, URZ ;  /* 0x0000040014107890 */ /* 0x000fe4000fffe03f */
[----:B------:R-:W-:Y:S01]  /*2610*/  UIADD3 UR18, UR28, 0x500, URZ ;  /* 0x000005001c127890 */ /* 0x000fe2000fffe03f */
[----:B------:R-:W-:Y:S01]  /*2620*/  UMOV UR17, 0x80000020 ;  /* 0x8000002000117882 */ /* 0x000fe20000000000 */
[----:B------:R-:W-:Y:S01]  /*2630*/  UMOV UR19, 0x80000020 ;  /* 0x8000002000137882 */ /* 0x000fe20000000000 */
[----:B------:R-:W-:Y:S01]  /*2640*/  UIADD3 UR22, UR28, 0x502, URZ ;  /* 0x000005021c167890 */ /* 0x000fe2000fffe03f */
[----:B------:R-:W-:Y:S01]  /*2650*/  UMOV UR21, 0x80000020 ;  /* 0x8000002000157882 */ /* 0x000fe20000000000 */
[----:B------:R-:W-:Y:S01]  /*2660*/  UMOV UR23, 0x80000020 ;  /* 0x8000002000177882 */ /* 0x000fe20000000000 */
[----:B------:R-:W-:Y:S01]  /*2670*/  ULDC UR56, c[0x0][0x9dc] ;  /* 0x0002770000387ab9 */ /* 0x000fe20000000800 */
[----:B------:R-:W-:-:S02]  /*2680*/  WARPGROUP.DEPBAR.LE gsb0, 0x0 ;  /* 0x00008000000079c5 */ /* 0x000fc40000010000 */
[----:B------:R-:W-:-:S06]  /*2690*/  WARPGROUP.ARRIVE ;  /* 0x00000000000079c5 */ /* 0x000fcc0000000000 */
[----:B------:R-:W-:Y:S01]  /*26a0*/  QGMMA.64x32x32.F32.E4M3.E4M3 R72, gdesc[UR24], RZ, !UPT, gsb0 ;  /* 0x00600000184879f3 */ /* 0x000fe2000c0008ff */
[----:B------:R-:W-:Y:S01]  /*26b0*/  UMOV UR26, UR5 ;  /* 0x00000005001a7c82 */ /* 0x000fe20008000000 */
[----:B------:R-:W-:Y:S01]  /*26c0*/  UMOV UR27, 0x80000020 ;  /* 0x80000020001b7882 */ /* 0x000fe20000000000 */
[----:B------:R-:W-:Y:S01]  /*26d0*/  UIADD3 UR5, UR28, 0x200, URZ ;  /* 0x000002001c057890 */ /* 0x000fe2000fffe03f */
[----:B------:R-:W-:Y:S02]  /*26e0*/  WARPGROUP.DEPBAR.LE gsb0, 0x0 ;  /* 0x00008000000079c5 */ /* 0x000fe40000010000 */
        /* <DEDUP_REMOVED lines=10> */
[----:B------:R-:W-:Y:S01]  /*2790*/  UMOV UR5, 0x80000020 ;  /* 0x8000002000057882 */ /* 0x000fe20000000000 */
        /* <DEDUP_REMOVED lines=20> */
[----:B------:R-:W-:Y:S02]  /*28e0*/  UIADD3 UR8, UR20, 0x200, URZ ;  /* 0x0000020014087890 */ /* 0x000fe4000fffe03f */
        /* <DEDUP_REMOVED lines=39> */
[----:B------:R-:W-:Y:S02]  /*2b60*/  ULDC UR10, c[0x0][0x448] ;  /* 0x00011200000a7ab9 */ /* 0x000fe40000000800 */
[----:B------:R-:W-:Y:S02]  /*2b70*/  UISETP.NE.AND UP0, UPT, UR10, 0x1, UPT ;  /* 0x000000010a00788c */ /* 0x000fe4000bf05270 */
[----:B------:R-:W-:-:S04]  /*2b80*/  ULOP3.LUT UR10, URZ, UR56, URZ, 0x33, !UPT ;  /* 0x000000383f0a7292 */ /* 0x000fc8000f8e333f */
[----:B------:R-:W-:Y:S02]  /*2b90*/  PLOP3.LUT P1, PT, PT, PT, UP0, 0x80, 0x0 ;  /* 0x000000000000781c */ /* 0x000fe40003f2f008 */
[----:B------:R-:W-:Y:S01]  /*2ba0*/  PLOP3.LUT P2, PT, PT, PT, UP0, 0x80, 0x0 ;  /* 0x000000000000781c */ /* 0x000fe20003f4f008 */
        /* <DEDUP_REMOVED lines=71> */
[----:B------:R-:W-:Y:S02]  /*3020*/  @UP0 ULDC UR6, c[0x0][0x44c] ;  /* 0x0001130000060ab9 */ /* 0x000fe40000000800 */
[----:B------:R-:W-:Y:S01]  /*3030*/  @P1 IMAD.HI.U32 R4, R0, UR6, RZ ;  /* 0x0000000600041c27 */ /* 0x000fe2000f8e00ff */
[----:B------:R-:W-:-:S03]  /*3040*/  @UP0 ULDC UR6, c[0x0][0x450] ;  /* 0x0001140000060ab9 */ /* 0x000fc60000000800 */
[----:B------:R-:W-:Y:S01]  /*3050*/  @!P3 VIADD R0, R5, 0x33440 ;  /* 0x000334400500b836 */ /* 0x000fe20000000000 */
[----:B------:R-:W-:Y:S01]  /*3060*/  @P2 SHF.R.U32.HI R3, RZ, UR6, R4 ;  /* 0x00000006ff032c19 */ /* 0x000fe20008011604 */
[----:B------:R-:W-:Y:S01]  /*3070*/  IMAD.MOV.U32 R4, RZ, RZ, -0xa0 ;  /* 0xffffff60ff047424 */ /* 0x000fe200078e00ff */
[----:B------:R-:W-:Y:S02]  /*3080*/  ULDC.64 UR6, c[0x0][0x9e0] ;  /* 0x0002780000067ab9 */ /* 0x000fe40000000a00 */
[----:B------:R-:W-:Y:S01]  /*3090*/  UISETP.GE.AND UP1, UPT, UR7, 0x1, UPT ;  /* 0x000000010700788c */ /* 0x000fe2000bf26270 */
[----:B------:R-:W0:Y:S01]  /*30a0*/  SHFL.IDX PT, R5, R3, RZ, 0x1c1f ;  /* 0x001c1fff03057589 */ /* 0x000e2200000e0000 */
[----:B------:R-:W-:Y:S01]  /*30b0*/  IMAD R4, R105, R4, 0xa1 ;  /* 0x000000a169047424 */ /* 0x000fe200078e0204 */
[----:B------:R-:W-:-:S03]  /*30c0*/  @!P3 PRMT R0, RZ, 0x654, R0 ;  /* 0x00000654ff00b816 */ /* 0x000fc60000000000 */
[----:B------:R-:W-:Y:S01]  /*30d0*/  PLOP3.LUT P1, PT, PT, PT, UP1, 0x40, 0x0 ;  /* 0x000000000000781c */ /* 0x000fe20003f2e818 */
[----:B------:R-:W-:Y:S01]  /*30e0*/  VIADD R10, R4, 0xffffffff ;  /* 0xffffffff040a7836 */ /* 0x000fe20000000000 */
[----:B------:R-:W-:-:S03]  /*30f0*/  IADD3 R6, R18, R4, -R17 ;  /* 0x0000000412067210 */ /* 0x000fc60007ffe811 */
[----:B------:R-:W-:Y:S02]  /*3100*/  IMAD.IADD R12, R10, 0x1, -R17 ;  /* 0x000000010a0c7824 */ /* 0x000fe400078e0a11 */
[----:B------:R-:W-:-:S04]  /*3110*/  IMAD.IADD R6, R6, 0x1, -R19 ;  /* 0x0000000106067824 */ /* 0x000fc800078e0a13 */
[C---:B------:R-:W-:Y:S02]  /*3120*/  VIADD R8, R6.reuse, UR6 ;  /* 0x0000000606087c36 */ /* 0x040fe40008000000 */
[----:B------:R-:W-:-:S04]  /*3130*/  VIADD R6, R6, UR10 ;  /* 0x0000000a06067c36 */ /* 0x000fc80008000000 */
[----:B0-----:R-:W-:Y:S01]  /*3140*/  IMAD.IADD R4, R6, 0x1, R5 ;  /* 0x0000000106047824 */ /* 0x001fe200078e0205 */
        /* <DEDUP_REMOVED lines=9> */
[----:B------:R0:W-:Y:S02]  /*31e0*/  @!P3 SYNCS.ARRIVE.TRANS64.RED.A1T0 RZ, [R0+URZ], RZ ;  /* 0x000000ff00ffb9a7 */ /* 0x0001e4000810043f */
[----:B0-----:R-:W-:-:S05]  /*31f0*/  IMAD R0, R105, -0xa0, R18 ;  /* 0xffffff6069007824 */ /* 0x001fca00078e0212 */
[----:B------:R-:W-:-:S04]  /*3200*/  IADD3 R7, -R17, 0xa0, R0 ;  /* 0x000000a011077810 */ /* 0x000fc80007ffe100 */
[----:B------:R-:W-:Y:S01]  /*3210*/  VIADDMNMX R0, R5, R8, R7, PT ;  /* 0x0000000805007246 */ /* 0x000fe20003800107 */
[----:B------:R-:W-:Y:S06]  /*3220*/  @P1 BRA `(.L_x_1119) ;  /* 0x0000000000541947 */ /* 0x000fec0003800000 */
[----:B------:R-:W-:Y:S01]  /*3230*/  IADD3 R5, -R19, R18, R5 ;  /* 0x0000001213057210 */ /* 0x000fe20007ffe105 */
        /* <DEDUP_REMOVED lines=11> */
.L_x_1121:
[----:B------:R-:W-:-:S06]  /*32f0*/  UISETP.NE.AND UP2, UPT, UR7, 0x1, UPT ;  /* 0x000000010700788c */ /* 0x000fcc000bf45270 */
[----:B------:R-:W-:-:S05]  /*3300*/  PLOP3.LUT P1, PT, PT, PT, UP2, 0x80, 0x0 ;  /* 0x000000000000781c */ /* 0x000fca0003f2f028 */
[----:B------:R-:W-:-:S08]  /*3310*/  @UP2 ULDC.64 UR10, c[0x0][0x9e8] ;  /* 0x00027a00000a2ab9 */ /* 0x000fd00000000a00 */
[----:B------:R-:W-:-:S05]  /*3320*/  @P1 IMAD.HI.U32 R9, R5, UR10, RZ ;  /* 0x0000000a05091c27 */ /* 0x000fca000f8e00ff */
[----:B------:R-:W-:-:S07]  /*3330*/  @P1 SHF.R.U32.HI R5, RZ, UR11, R9 ;  /* 0x0000000bff051c19 */ /* 0x000fce0008011609 */
.L_x_1122:
[----:B------:R-:W-:Y:S05]  /*3340*/  BSYNC B0 ;  /* 0x0000000000007941 */ /* 0x000fea0003800000 */
.L_x_1120:
[----:B------:R-:W-:-:S05]  /*3350*/  IMAD R5, R5, UR7, R12 ;  /* 0x0000000705057c24 */ /* 0x000fca000f8e020c */
[----:B------:R-:W-:Y:S02]  /*3360*/  VIMNMX R4, R4, R5, !PT ;  /* 0x0000000504047248 */ /* 0x000fe40007fe0100 */
[----:B------:R-:W-:-:S07]  /*3370*/  VIADDMNMX R0, R5, UR7, R0, PT ;  /* 0x0000000705007c46 */ /* 0x000fce000b800100 */
.L_x_1119:
[C---:B------:R-:W-:Y:S01]  /*3380*/  ISETP.GE.AND P1, PT, R10.reuse, 0x2, PT ;  /* 0x000000020a00780c */ /* 0x040fe20003f26270 */
[----:B------:R-:W0:Y:S01]  /*3390*/  SHFL.IDX PT, R3, R3, 0x1, 0x1c1f ;  /* 0x003c1f0003037f89 */ /* 0x000e2200000e0000 */
[----:B------:R-:W-:Y:S02]  /*33a0*/  ISETP.GE.AND P3, PT, R10, 0xa, PT ;  /* 0x0000000a0a00780c */ /* 0x000fe40003f66270 */
        /* <DEDUP_REMOVED lines=16> */
[----:B------:R-:W-:Y:S02]  /*34b0*/  ISETP.GE.AND P2, PT, R10, 0x12, PT ;  /* 0x000000120a00780c */ /* 0x000fe40003f46270 */
        /* <DEDUP_REMOVED lines=20> */
[----:B------:R-:W-:Y:S02]  /*3600*/  ISETP.LT.OR P2, PT, R0, 0x21, P2 ;  /* 0x000000210000780c */ /* 0x000fe40001741670 */
[----:B------:R-:W-:Y:S02]  /*3610*/  ISETP.GE.AND P4, PT, R10, 0x31, PT ;  /* 0x000000310a00780c */ /* 0x000fe40003f86270 */
[----:B------:R-:W-:-:S02]  /*3620*/  FSEL R72, R72, -INF , !P2 ;  /* 0xff80000048487808 */ /* 0x000fc40005000000 */
[----:B------:R-:W-:Y:S02]  /*3630*/  ISETP.GT.AND P2, PT, R4, 0x21, !P3 ;  /* 0x000000210400780c */ /* 0x000fe40005f44270 */
[----:B------:R-:W-:Y:S02]  /*3640*/  ISETP.GE.AND P3, PT, R10, 0x29, PT ;  /* 0x000000290a00780c */ /* 0x000fe40003f66270 */
[----:B------:R-:W-:Y:S02]  /*3650*/  ISETP.LT.OR P2, PT, R0, 0x22, P2 ;  /* 0x000000220000780c */ /* 0x000fe40001741670 */
[----:B------:R-:W-:Y:S02]  /*3660*/  P2R R109, PR, RZ, 0x8 ;  /* 0x00000008ff6d7803 */ /* 0x000fe40000000000 */
[----:B------:R-:W-:Y:S02]  /*3670*/  FSEL R73, R73, -INF , !P2 ;  /* 0xff80000049497808 */ /* 0x000fe40005000000 */
[----:B------:R-:W-:-:S02]  /*3680*/  ISETP.GT.AND P2, PT, R4, 0x28, !P3 ;  /* 0x000000280400780c */ /* 0x000fc40005f44270 */
[----:B------:R-:W-:Y:S02]  /*3690*/  P2R R110, PR, RZ, 0x10 ;  /* 0x00000010ff6e7803 */ /* 0x000fe40000000000 */
[----:B------:R-:W-:-:S04]  /*36a0*/  ISETP.LT.OR P2, PT, R0, 0x29, P2 ;  /* 0x000000290000780c */ /* 0x000fc80001741670 */
[----:B------:R-:W-:Y:S02]  /*36b0*/  FSEL R76, R76, -INF , !P2 ;  /* 0xff8000004c4c7808 */ /* 0x000fe40005000000 */
[----:B------:R-:W-:-:S04]  /*36c0*/  ISETP.GE.AND P2, PT, R10, 0x2a, PT ;  /* 0x0000002a0a00780c */ /* 0x000fc80003f46270 */
[----:B------:R-:W-:-:S04]  /*36d0*/  ISETP.GT.AND P3, PT, R4, 0x29, !P2 ;  /* 0x000000290400780c */ /* 0x000fc80005764270 */
        /* <DEDUP_REMOVED lines=159> */
.L_x_1125:
[----:B------:R-:W-:-:S06]  /*40d0*/  UISETP.NE.AND UP2, UPT, UR7, 0x1, UPT ;  /* 0x000000010700788c */ /* 0x000fcc000bf45270 */
[----:B------:R-:W-:-:S05]  /*40e0*/  PLOP3.LUT P6, PT, PT, PT, UP2, 0x80, 0x0 ;  /* 0x000000000000781c */ /* 0x000fca0003fcf028 */
[----:B------:R-:W-:-:S08]  /*40f0*/  @UP2 ULDC.64 UR10, c[0x0][0x9e8] ;  /* 0x00027a00000a2ab9 */ /* 0x000fd00000000a00 */
[----:B------:R-:W-:Y:S01]  /*4100*/  @P6 IMAD.HI.U32 R6, R3, UR10, RZ ;  /* 0x0000000a03066c27 */ /* 0x000fe2000f8e00ff */
[----:B------:R-:W-:-:S13]  /*4110*/  PLOP3.LUT P6, PT, PT, PT, UP2, 0x80, 0x0 ;  /* 0x000000000000781c */ /* 0x000fda0003fcf028 */
[----:B------:R-:W-:-:S07]  /*4120*/  @P6 SHF.R.U32.HI R3, RZ, UR11, R6 ;  /* 0x0000000bff036c19 */ /* 0x000fce0008011606 */
.L_x_1126:
[----:B------:R-:W-:Y:S05]  /*4130*/  BSYNC B0 ;  /* 0x0000000000007941 */ /* 0x000fea0003800000 */
.L_x_1124:
[----:B------:R-:W-:-:S05]  /*4140*/  IMAD R3, R3, UR7, R12 ;  /* 0x0000000703037c24 */ /* 0x000fca000f8e020c */
[----:B------:R-:W-:Y:S02]  /*4150*/  VIMNMX R4, R4, R3, !PT ;  /* 0x0000000304047248 */ /* 0x000fe40007fe0100 */
[----:B------:R-:W-:-:S07]  /*4160*/  VIADDMNMX R0, R3, UR7, R0, PT ;  /* 0x0000000703007c46 */ /* 0x000fce000b800100 */
.L_x_1123:
[C---:B------:R-:W-:Y:S01]  /*4170*/  ISETP.GT.AND P1, PT, R4.reuse, 0x20, !P1 ;  /* 0x000000200400780c */ /* 0x040fe20004f24270 */
[----:B------:R-:W-:Y:S01]  /*4180*/  IMAD.U32 R88, RZ, RZ, UR42 ;  /* 0x0000002aff587e24 */ /* 0x000fe2000f8e00ff */
[----:B------:R-:W-:Y:S01]  /*4190*/  ISETP.GT.AND P2, PT, R4, 0x29, !P2 ;  /* 0x000000290400780c */ /* 0x000fe20005744270 */
[----:B------:R-:W-:Y:S01]  /*41a0*/  @UP0 ULDC UR10, c[0x0][0x44c] ;  /* 0x00011300000a0ab9 */ /* 0x000fe20000000800 */
[C---:B------:R-:W-:Y:S01]  /*41b0*/  ISETP.LT.OR P1, PT, R0.reuse, 0x21, P1 ;  /* 0x000000210000780c */ /* 0x040fe20000f21670 */
[----:B------:R-:W-:Y:S01]  /*41c0*/  UIMAD.WIDE.U32 UR10, UR36, UR10, URZ ;  /* 0x0000000a240a72a5 */ /* 0x000fe2000f8e003f */
[----:B------:R-:W-:Y:S01]  /*41d0*/  ISETP.LT.OR P2, PT, R0, 0x2a, P2 ;  /* 0x0000002a0000780c */ /* 0x000fe20001741670 */
[----:B------:R-:W-:Y:S01]  /*41e0*/  @UP0 ULDC UR18, c[0x0][0x450] ;  /* 0x0001140000120ab9 */ /* 0x000fe20000000800 */
[----:B------:R-:W-:Y:S01]  /*41f0*/  FSEL R74, R74, -INF , !P1 ;  /* 0xff8000004a4a7808 */ /* 0x000fe20004800000 */
[----:B------:R-:W-:Y:S01]  /*4200*/  UMOV UR14, UR36 ;  /* 0x00000024000e7c82 */ /* 0x000fe20008000000 */
[----:B------:R-:W-:Y:S01]  /*4210*/  ISETP.NE.AND P1, PT, R108, RZ, PT ;  /* 0x000000ff6c00720c */ /* 0x000fe20003f25270 */
[----:B------:R-:W-:Y:S01]  /*4220*/  @UP0 USHF.R.U32.HI UR14, URZ, UR18, UR11 ;  /* 0x000000123f0e0299 */ /* 0x000fe2000801160b */
[----:B------:R-:W-:-:S02]  /*4230*/  FSEL R79, R79, -INF , !P2 ;  /* 0xff8000004f4f7808 */ /* 0x000fc40005000000 */
[----:B------:R-:W-:Y:S02]  /*4240*/  ISETP.GT.AND P1, PT, R4, 0x21, !P1 ;  /* 0x000000210400780c */ /* 0x000fe40004f24270 */
[----:B------:R-:W-:Y:S02]  /*4250*/  ISETP.NE.AND P2, PT, R116, RZ, PT ;  /* 0x000000ff7400720c */ /* 0x000fe40003f45270 */
[----:B------:R-:W-:Y:S02]  /*4260*/  ISETP.LT.OR P1, PT, R0, 0x22, P1 ;  /* 0x000000220000780c */ /* 0x000fe40000f21670 */
[----:B------:R-:W-:Y:S02]  /*4270*/  ISETP.NE.AND P6, PT, R117, RZ, PT ;  /* 0x000000ff7500720c */ /* 0x000fe40003fc5270 */
        /* <DEDUP_REMOVED lines=50> */
[----:B------:R-:W-:Y:S02]  /*45a0*/  ISETP.GT.AND P1, PT, R4, 0x48, !P2 ;  /* 0x000000480400780c */ /* 0x000fe40005724270 */
[----:B------:R-:W-:Y:S02]  /*45b0*/  ISETP.NE.AND P2, PT, R127, RZ, PT ;  /* 0x000000ff7f00720c */ /* 0x000fe40003f45270 */
[----:B------:R-:W-:Y:S02]  /*45c0*/  ISETP.LT.OR P1, PT, R0, 0x49, P1 ;  /* 0x000000490000780c */ /* 0x000fe40000f21670 */
[----:B------:R-:W-:Y:S02]  /*45d0*/  FMNMX.FTZ R6, R68, R3, !PT ;  /* 0x0000000344067209 */ /* 0x000fe40007810000 */
[----:B------:R-:W-:Y:S02]  /*45e0*/  FSEL R62, R62, -INF , !P1 ;  /* 0xff8000003e3e7808 */ /* 0x000fe40004800000 */
[----:B------:R-:W-:-:S02]  /*45f0*/  ISETP.GT.AND P1, PT, R4, 0x49, !P6 ;  /* 0x000000490400780c */ /* 0x000fc40007724270 */
[----:B------:R-:W-:Y:S02]  /*4600*/  ISETP.NE.AND P6, PT, R128, RZ, PT ;  /* 0x000000ff8000720c */ /* 0x000fe40003fc5270 */
        /* <DEDUP_REMOVED lines=41> */
[----:B------:R-:W-:Y:S01]  /*48a0*/  ISETP.GT.AND P3, PT, R4, 0x90, !P3 ;  /* 0x000000900400780c */ /* 0x000fe20005f64270 */
[----:B------:R-:W0:Y:S01]  /*48b0*/  SHFL.BFLY PT, R3, R6, 0x2, 0x1f ;  /* 0x0c401f0006037f89 */ /* 0x000e2200000e0000 */
[----:B------:R-:W-:Y:S02]  /*48c0*/  ISETP.LT.OR P1, PT, R0, 0x62, P1 ;  /* 0x000000620000780c */ /* 0x000fe40000f21670 */
[----:B------:R-:W-:Y:S02]  /*48d0*/  ISETP.GT.AND P4, PT, R4, 0x91, !P4 ;  /* 0x000000910400780c */ /* 0x000fe40006784270 */
[----:B------:R-:W-:Y:S02]  /*48e0*/  FSEL R43, R43, -INF , !P1 ;  /* 0xff8000002b2b7808 */ /* 0x000fe40004800000 */
[----:B------:R-:W-:Y:S02]  /*48f0*/  ISETP.NE.AND P1, PT, R124, RZ, PT ;  /* 0x000000ff7c00720c */ /* 0x000fe40003f25270 */
[----:B------:R-:W-:-:S02]  /*4900*/  ISETP.LT.OR P3, PT, R0, 0x91, P3 ;  /* 0x000000910000780c */ /* 0x000fc40001f61670 */
[C---:B------:R-:W-:Y:S02]  /*4910*/  ISETP.GT.AND P1, PT, R4.reuse, 0x68, !P1 ;  /* 0x000000680400780c */ /* 0x040fe40004f24270 */
[----:B------:R-:W-:Y:S02]  /*4920*/  ISETP.GT.AND P5, PT, R4, 0x98, !P5 ;  /* 0x000000980400780c */ /* 0x000fe40006fa4270 */
[C---:B------:R-:W-:Y:S02]  /*4930*/  ISETP.LT.OR P1, PT, R0.reuse, 0x69, P1 ;  /* 0x000000690000780c */ /* 0x040fe40000f21670 */
[----:B------:R-:W-:Y:S02]  /*4940*/  ISETP.LT.OR P4, PT, R0, 0x92, P4 ;  /* 0x000000920000780c */ /* 0x000fe40002781670 */
[----:B------:R-:W-:Y:S02]  /*4950*/  FSEL R46, R46, -INF , !P1 ;  /* 0xff8000002e2e7808 */ /* 0x000fe40004800000 */
[----:B------:R-:W-:-:S02]  /*4960*/  ISETP.NE.AND P1, PT, R125, RZ, PT ;  /* 0x000000ff7d00720c */ /* 0x000fc40003f25270 */
        /* <DEDUP_REMOVED lines=10> */
[----:B------:R-:W-:Y:S02]  /*4a10*/  R2UR UR15, R107 ;  /* 0x000000006b0f72ca */ /* 0x000fe400000e0000 */
[----:B------:R-:W-:-:S04]  /*4a20*/  ISETP.LT.OR P1, PT, R0, 0x71, P1 ;  /* 0x000000710000780c */ /* 0x000fc80000f21670 */
[----:B------:R-:W-:Y:S02]  /*4a30*/  FSEL R50, R50, -INF , !P1 ;  /* 0xff80000032327808 */ /* 0x000fe40004800000 */
[----:B------:R-:W-:Y:S02]  /*4a40*/  ISETP.GT.AND P1, PT, R4, 0x71, !P2 ;  /* 0x000000710400780c */ /* 0x000fe40005724270 */
[----:B------:R-:W-:Y:S02]  /*4a50*/  ISETP.NE.AND P2, PT, R130, RZ, PT ;  /* 0x000000ff8200720c */ /* 0x000fe40003f45270 */
[----:B------:R-:W-:Y:S01]  /*4a60*/  ISETP.LT.OR P1, PT, R0, 0x72, P1 ;  /* 0x000000720000780c */ /* 0x000fe20000f21670 */
[----:B------:R-:W-:Y:S01]  /*4a70*/  UIADD3 UR10, UR15, UR14, URZ ;  /* 0x0000000e0f0a7290 */ /* 0x000fe2000fffe03f */
[----:B0-----:R-:W-:Y:S02]  /*4a80*/  FMNMX.FTZ R3, R7, R8, !PT ;  /* 0x0000000807037209 */ /* 0x001fe40007810000 */
[----:B------:R-:W-:Y:S01]  /*4a90*/  FSEL R51, R51, -INF , !P1 ;  /* 0xff80000033337808 */ /* 0x000fe20004800000 */
[----:B------:R-:W-:Y:S01]  /*4aa0*/  UIADD3 UR6, UR10, UR6, URZ ;  /* 0x000000060a067290 */ /* 0x000fe2000fffe03f */
[----:B------:R-:W-:Y:S01]  /*4ab0*/  ISETP.GT.AND P1, PT, R4, 0x78, !P6 ;  /* 0x000000780400780c */ /* 0x000fe20007724270 */
[----:B------:R-:W-:-:S01]  /*4ac0*/  FFMA.FTZ R88, R3, R88, -8 ;  /* 0xc100000003587423 */ /* 0x000fc20000010058 */
[----:B------:R-:W-:-:S02]  /*4ad0*/  ISETP.NE.AND P6, PT, R131, RZ, PT ;  /* 0x000000ff8300720c */ /* 0x000fc40003fc5270 */
        /* <DEDUP_REMOVED lines=38> */
[----:B------:R-:W-:Y:S02]  /*4d40*/  ISETP.GT.AND P1, PT, R4, 0x80, !P2 ;  /* 0x000000800400780c */ /* 0x000fe40005724270 */
[----:B------:R-:W-:Y:S02]  /*4d50*/  FMNMX.FTZ R13, R90, R91, !PT ;  /* 0x0000005b5a0d7209 */ /* 0x000fe40007810000 */
[----:B------:R-:W-:Y:S02]  /*4d60*/  ISETP.LT.OR P1, PT, R0, 0x81, P1 ;  /* 0x000000810000780c */ /* 0x000fe40000f21670 */
[----:B------:R-:W-:Y:S02]  /*4d70*/  FMNMX.FTZ R14, R94, R13, !PT ;  /* 0x0000000d5e0e7209 */ /* 0x000fe40007810000 */
[----:B------:R-:W-:-:S02]  /*4d80*/  FSEL R26, R26, -INF , !P1 ;  /* 0xff8000001a1a7808 */ /* 0x000fc40004800000 */
[----:B------:R-:W-:Y:S02]  /*4d90*/  ISETP.GT.AND P1, PT, R4, 0x81, !P6 ;  /* 0x000000810400780c */ /* 0x000fe40007724270 */
[----:B------:R-:W-:Y:S02]  /*4da0*/  FMNMX.FTZ R15, R95, R14, !PT ;  /* 0x0000000e5f0f7209 */ /* 0x000fe40007810000 */
[----:B------:R-:W-:Y:S02]  /*4db0*/  ISETP.LT.OR P1, PT, R0, 0x82, P1 ;  /* 0x000000820000780c */ /* 0x000fe40000f21670 */
[----:B------:R-:W-:Y:S02]  /*4dc0*/  FMNMX.FTZ R20, R98, R15, !PT ;  /* 0x0000000f62147209 */ /* 0x000fe40007810000 */
[----:B------:R-:W-:Y:S02]  /*4dd0*/  FSEL R27, R27, -INF , !P1 ;  /* 0xff8000001b1b7808 */ /* 0x000fe40004800000 */
[----:B------:R-:W-:-:S02]  /*4de0*/  FSETP.NEU.FTZ.AND P1, PT, R3, -INF , PT ;  /* 0xff8000000300780b */ /* 0x000fc40003f3d000 */
[----:B------:R-:W-:Y:S02]  /*4df0*/  FMNMX.FTZ R15, R99, R20, !PT ;  /* 0x00000014630f7209 */ /* 0x000fe40007810000 */
[----:B------:R-:W-:Y:S02]  /*4e00*/  FSEL R88, R88, RZ, P1 ;  /* 0x000000ff58587208 */ /* 0x000fe40000800000 */
[----:B------:R-:W-:Y:S02]  /*4e10*/  FMNMX.FTZ R20, R102, R15, !PT ;  /* 0x0000000f66147209 */ /* 0x000fe40007810000 */
[----:B------:R-:W-:Y:S01]  /*4e20*/  ISETP.NE.AND P6, PT, R132, RZ, PT ;  /* 0x000000ff8400720c */ /* 0x000fe20003fc5270 */
[--C-:B------:R-:W-:Y:S01]  /*4e30*/  FFMA.FTZ R72, R72, UR42, -R88.reuse ;  /* 0x0000002a48487c23 */ /* 0x100fe20008010858 */
[----:B------:R-:W-:Y:S01]  /*4e40*/  FMNMX.FTZ R21, R103, R20, !PT ;  /* 0x0000001467157209 */ /* 0x000fe20007810000 */
[--C-:B------:R-:W-:Y:S01]  /*4e50*/  FFMA.FTZ R14, R73, UR42, -R88.reuse ;  /* 0x0000002a490e7c23 */ /* 0x100fe20008010858 */
[----:B------:R-:W-:-:S01]  /*4e60*/  FFMA.FTZ R76, R76, UR42, -R88 ;  /* 0x0000002a4c4c7c23 */ /* 0x000fc20008010858 */
[----:B------:R0:W-:Y:S01]  /*4e70*/  MUFU.EX2 R13, R72 ;  /* 0x00000048000d7308 */ /* 0x0001e20000000800 */
[----:B------:R-:W-:-:S01]  /*4e80*/  FFMA.FTZ R20, R77, UR42, -R88 ;  /* 0x0000002a4d147c23 */ /* 0x000fc20008010858 */
[--C-:B------:R-:W-:Y:S01]  /*4e90*/  FFMA.FTZ R80, R80, UR42, -R88.reuse ;  /* 0x0000002a50507c23 */ /* 0x100fe20008010858 */
[----:B------:R-:W-:Y:S01]  /*4ea0*/  ISETP.GT.AND P1, PT, R4, 0x88, !P6 ;  /* 0x000000880400780c */ /* 0x000fe20007724270 */
[--C-:B------:R-:W-:Y:S01]  /*4eb0*/  FFMA.FTZ R84, R84, UR42, -R88.reuse ;  /* 0x0000002a54547c23 */ /* 0x100fe20008010858 */
[----:B------:R-:W-:Y:S01]  /*4ec0*/  ISETP.NE.AND P2, PT, R9, RZ, PT ;  /* 0x000000ff0900720c */ /* 0x000fe20003f45270 */
[--C-:B------:R-:W-:Y:S01]  /*4ed0*/  FFMA.FTZ R5, R5, UR42, -R88.reuse ;  /* 0x0000002a05057c23 */ /* 0x100fe20008010858 */
[----:B------:R-:W-:Y:S01]  /*4ee0*/  ISETP.LT.OR P1, PT, R0, 0x89, P1 ;  /* 0x000000890000780c */ /* 0x000fe20000f21670 */
[----:B------:R1:W-:Y:S01]  /*4ef0*/  MUFU.EX2 R15, R76 ;  /* 0x0000004c000f7308 */ /* 0x0003e20000000800 */
[----:B0-----:R-:W-:Y:S01]  /*4f00*/  FMNMX.FTZ R72, R74, R21, !PT ;  /* 0x000000154a487209 */ /* 0x001fe20007810000 */
[--C-:B------:R-:W-:Y:S01]  /*4f10*/  FFMA.FTZ R6, R89, UR42, -R88.reuse ;  /* 0x0000002a59067c23 */ /* 0x100fe20008010858 */
[----:B------:R-:W-:Y:S01]  /*4f20*/  FSEL R30, R30, -INF , !P1 ;  /* 0xff8000001e1e7808 */ /* 0x000fe20004800000 */
[--C-:B------:R-:W-:Y:S01]  /*4f30*/  FFMA.FTZ R7, R92, UR42, -R88.reuse ;  /* 0x0000002a5c077c23 */ /* 0x100fe20008010858 */
[----:B------:R-:W-:Y:S01]  /*4f40*/  FMNMX.FTZ R21, R75, R72, !PT ;  /* 0x000000484b157209 */ /* 0x000fe20007810000 */
[--C-:B------:R-:W-:Y:S01]  /*4f50*/  FFMA.FTZ R8, R93, UR42, -R88.reuse ;  /* 0x0000002a5d087c23 */ /* 0x100fe20008010858 */
[----:B------:R-:W-:Y:S01]  /*4f60*/  ISETP.GT.AND P1, PT, R4, 0x89, !P2 ;  /* 0x000000890400780c */ /* 0x000fe20005724270 */
[----:B------:R-:W-:Y:S01]  /*4f70*/  MUFU.EX2 R5, R5 ;  /* 0x0000000500057308 */ /* 0x000fe20000000800 */
[----:B------:R-:W-:Y:S01]  /*4f80*/  FMNMX.FTZ R72, R78, R21, !PT ;  /* 0x000000154e487209 */ /* 0x000fe20007810000 */
[--C-:B------:R-:W-:Y:S01]  /*4f90*/  FFMA.FTZ R9, R96, UR42, -R88.reuse ;  /* 0x0000002a60097c23 */ /* 0x100fe20008010858 */
[----:B------:R-:W-:Y:S01]  /*4fa0*/  ISETP.LT.OR P1, PT, R0, 0x8a, P1 ;  /* 0x0000008a0000780c */ /* 0x000fe20000f21670 */
[--C-:B------:R-:W-:Y:S01]  /*4fb0*/  FFMA.FTZ R11, R100, UR42, -R88.reuse ;  /* 0x0000002a640b7c23 */ /* 0x100fe20008010858 */
[----:B------:R-:W-:Y:S01]  /*4fc0*/  FMNMX.FTZ R73, R79, R72, !PT ;  /* 0x000000484f497209 */ /* 0x000fe20007810000 */
[--C-:B------:R-:W-:Y:S01]  /*4fd0*/  FFMA.FTZ R72, R81, UR42, -R88.reuse ;  /* 0x0000002a51487c23 */ /* 0x100fe20008010858 */
[----:B------:R-:W-:-:S01]  /*4fe0*/  FFMA.FTZ R81, R61, UR42, -R88 ;  /* 0x0000002a3d517c23 */ /* 0x000fc20008010858 */
[----:B------:R0:W-:Y:S01]  /*4ff0*/  MUFU.EX2 R21, R80 ;  /* 0x0000005000157308 */ /* 0x0001e20000000800 */
[----:B-1----:R-:W-:Y:S01]  /*5000*/  FMNMX.FTZ R76, R82, R73, !PT ;  /* 0x00000049524c7209 */ /* 0x002fe20007810000 */
[--C-:B------:R-:W-:Y:S01]  /*5010*/  FFMA.FTZ R12, R101, UR42, -R88.reuse ;  /* 0x0000002a650c7c23 */ /* 0x100fe20008010858 */
[----:B------:R-:W-:Y:S01]  /*5020*/  ISETP.NE.AND P6, PT, R10, RZ, PT ;  /* 0x000000ff0a00720c */ /* 0x000fe20003fc5270 */
[--C-:B------:R-:W-:Y:S01]  /*5030*/  FFMA.FTZ R10, R97, UR42, -R88.reuse ;  /* 0x0000002a610a7c23 */ /* 0x100fe20008010858 */
[----:B------:R-:W-:Y:S01]  /*5040*/  FMNMX.FTZ R73, R83, R76, !PT ;  /* 0x0000004c53497209 */ /* 0x000fe20007810000 */
[--C-:B------:R-:W-:Y:S01]  /*5050*/  FFMA.FTZ R56, R56, UR42, -R88.reuse ;  /* 0x0000002a38387c23 */ /* 0x100fe20008010858 */
[----:B------:R-:W-:Y:S01]  /*5060*/  ISETP.GT.AND P2, PT, R4, 0x99, !P6 ;  /* 0x000000990400780c */ /* 0x000fe20007744270 */
[----:B------:R-:W1:Y:S01]  /*5070*/  MUFU.EX2 R6, R6 ;  /* 0x0000000600067308 */ /* 0x000e620000000800 */
        /* <DEDUP_REMOVED lines=8> */
[----:B0-----:R-:W-:Y:S01]  /*5100*/  FMNMX.FTZ R80, R58, R77, !PT ;  /* 0x0000004d3a507209 */ /* 0x001fe20007810000 */
[--C-:B------:R-:W-:Y:S01]  /*5110*/  FFMA.FTZ R65, R65, UR42, -R88.reuse ;  /* 0x0000002a41417c23 */ /* 0x100fe20008010858 */
[----:B------:R-:W-:-:S01]  /*5120*/  FFMA.FTZ R24, R24, UR42, -R88 ;  /* 0x0000002a18187c23 */ /* 0x000fc20008010858 */
[--C-:B------:R-:W-:Y:S01]  /*5130*/  FFMA.FTZ R25, R25, UR42, -R88.reuse ;  /* 0x0000002a19197c23 */ /* 0x100fe20008010858 */
[----:B------:R-:W-:Y:S01]  /*5140*/  FMNMX.FTZ R77, R59, R80, !PT ;  /* 0x000000503b4d7209 */ /* 0x000fe20007810000 */
[--C-:B------:R-:W-:Y:S01]  /*5150*/  FFMA.FTZ R28, R28, UR42, -R88.reuse ;  /* 0x0000002a1c1c7c23 */ /* 0x100fe20008010858 */
[----:B------:R-:W-:-:S01]  /*5160*/  FFMA.FTZ R29, R29, UR42, -R88 ;  /* 0x0000002a1d1d7c23 */ /* 0x000fc20008010858 */
[----:B------:R-:W0:Y:S01]  /*5170*/  MUFU.EX2 R7, R7 ;  /* 0x0000000700077308 */ /* 0x000e220000000800 */
[----:B------:R-:W-:Y:S01]  /*5180*/  FMNMX.FTZ R80, R62, R77, !PT ;  /* 0x0000004d3e507209 */ /* 0x000fe20007810000 */
[--C-:B--2---:R-:W-:Y:S01]  /*5190*/  FFMA.FTZ R84, R69, UR42, -R88.reuse ;  /* 0x0000002a45547c23 */ /* 0x104fe20008010858 */
[----:B------:R-:W-:-:S01]  /*51a0*/  FFMA.FTZ R32, R32, UR42, -R88 ;  /* 0x0000002a20207c23 */ /* 0x000fc20008010858 */
[--C-:B------:R-:W-:Y:S01]  /*51b0*/  FFMA.FTZ R33, R33, UR42, -R88.reuse ;  /* 0x0000002a21217c23 */ /* 0x100fe20008010858 */
[----:B------:R-:W-:Y:S01]  /*51c0*/  FMNMX.FTZ R77, R63, R80, !PT ;  /* 0x000000503f4d7209 */ /* 0x000fe20007810000 */
[--C-:B------:R-:W-:Y:S01]  /*51d0*/  FFMA.FTZ R36, R36, UR42, -R88.reuse ;  /* 0x0000002a24247c23 */ /* 0x100fe20008010858 */
[----:B------:R-:W-:-:S01]  /*51e0*/  FFMA.FTZ R37, R37, UR42, -R88 ;  /* 0x0000002a25257c23 */ /* 0x000fc20008010858 */
[----:B------:R-:W2:Y:S01]  /*51f0*/  MUFU.EX2 R8, R8 ;  /* 0x0000000800087308 */ /* 0x000ea20000000800 */
[----:B------:R-:W-:-:S04]  /*5200*/  FMNMX.FTZ R80, R66, R77, !PT ;  /* 0x0000004d42507209 */ /* 0x000fc80007810000 */
[----:B------:R-:W-:-:S03]  /*5210*/  FMNMX.FTZ R77, R67, R80, !PT ;  /* 0x00000050434d7209 */ /* 0x000fc60007810000 */
[----:B------:R-:W3:Y:S01]  /*5220*/  MUFU.EX2 R9, R9 ;  /* 0x0000000900097308 */ /* 0x000ee20000000800 */
[----:B------:R-:W-:-:S04]  /*5230*/  FMNMX.FTZ R80, R70, R77, !PT ;  /* 0x0000004d46507209 */ /* 0x000fc80007810000 */
[----:B------:R-:W-:-:S03]  /*5240*/  FMNMX.FTZ R77, R71, R80, !PT ;  /* 0x00000050474d7209 */ /* 0x000fc60007810000 */
[----:B------:R-:W4:Y:S01]  /*5250*/  MUFU.EX2 R10, R10 ;  /* 0x0000000a000a7308 */ /* 0x000f220000000800 */
[----:B------:R-:W-:-:S04]  /*5260*/  FMNMX.FTZ R80, R42, R77, !PT ;  /* 0x0000004d2a507209 */ /* 0x000fc80007810000 */
[----:B------:R-:W-:-:S03]  /*5270*/  FMNMX.FTZ R61, R43, R80, !PT ;  /* 0x000000502b3d7209 */ /* 0x000fc60007810000 */
[----:B------:R5:W-:Y:S01]  /*5280*/  MUFU.EX2 R77, R81 ;  /* 0x00000051004d7308 */ /* 0x000be20000000800 */
[----:B------:R-:W-:-:S04]  /*5290*/  FMNMX.FTZ R80, R46, R61, !PT ;  /* 0x0000003d2e507209 */ /* 0x000fc80007810000 */
[----:B------:R-:W-:-:S03]  /*52a0*/  FMNMX.FTZ R61, R47, R80, !PT ;  /* 0x000000502f3d7209 */ /* 0x000fc60007810000 */
[----:B------:R-:W4:Y:S01]  /*52b0*/  MUFU.EX2 R11, R11 ;  /* 0x0000000b000b7308 */ /* 0x000f220000000800 */
[----:B------:R-:W-:-:S04]  /*52c0*/  FMNMX.FTZ R80, R50, R61, !PT ;  /* 0x0000003d32507209 */ /* 0x000fc80007810000 */
[----:B------:R-:W-:Y:S01]  /*52d0*/  FMNMX.FTZ R61, R51, R80, !PT ;  /* 0x00000050333d7209 */ /* 0x000fe20007810000 */
[----:B------:R-:W-:-:S02]  /*52e0*/  FFMA.FTZ R80, R68, UR42, -R88 ;  /* 0x0000002a44507c23 */ /* 0x000fc40008010858 */
[----:B------:R-:W4:Y:S01]  /*52f0*/  MUFU.EX2 R12, R12 ;  /* 0x0000000c000c7308 */ /* 0x000f220000000800 */
[----:B------:R-:W-:-:S04]  /*5300*/  FMNMX.FTZ R68, R54, R61, !PT ;  /* 0x0000003d36447209 */ /* 0x000fc80007810000 */
[----:B-----5:R-:W-:-:S03]  /*5310*/  FMNMX.FTZ R81, R55, R68, !PT ;  /* 0x0000004437517209 */ /* 0x020fc60007810000 */
[----:B------:R5:W-:Y:S01]  /*5320*/  MUFU.EX2 R61, R80 ;  /* 0x00000050003d7308 */ /* 0x000be20000000800 */
[----:B------:R-:W-:Y:S01]  /*5330*/  FMNMX.FTZ R68, R26, R81, !PT ;  /* 0x000000511a447209 */ /* 0x000fe20007810000 */
[--C-:B------:R-:W-:Y:S01]  /*5340*/  FFMA.FTZ R81, R41, UR42, -R88.reuse ;  /* 0x0000002a29517c23 */ /* 0x100fe20008010858 */
[----:B------:R-:W-:Y:S01]  /*5350*/  FSEL R41, R39, -INF , !P2 ;  /* 0xff80000027297808 */ /* 0x000fe20005000000 */
[--C-:B------:R-:W-:Y:S01]  /*5360*/  FFMA.FTZ R39, R44, UR42, -R88.reuse ;  /* 0x0000002a2c277c23 */ /* 0x100fe20008010858 */
        /* <DEDUP_REMOVED lines=10> */
[----:B------:R-:W-:-:S01]  /*5410*/  FFMA.FTZ R52, R53, UR42, -R88 ;  /* 0x0000002a35347c23 */ /* 0x000fc20008010858 */
[----:B------:R-:W-:Y:S01]  /*5420*/  IMAD.U32 R53, RZ, RZ, UR42 ;  /* 0x0000002aff357e24 */ /* 0x000fe2000f8e00ff */
[----:B-----5:R-:W-:Y:S01]  /*5430*/  FMNMX.FTZ R80, R34, R69, !PT ;  /* 0x0000004522507209 */ /* 0x020fe20007810000 */
[----:B------:R5:W-:Y:S03]  /*5440*/  MUFU.EX2 R38, R81 ;  /* 0x0000005100267308 */ /* 0x000be60000000800 */
[----:B------:R-:W-:-:S04]  /*5450*/  FMNMX.FTZ R69, R35, R80, !PT ;  /* 0x0000005023457209 */ /* 0x000fc80007810000 */
[----:B------:R-:W-:Y:S01]  /*5460*/  FMNMX.FTZ R0, R40, R69, !PT ;  /* 0x0000004528007209 */ /* 0x000fe20007810000 */
[----:B------:R2:W-:Y:S03]  /*5470*/  MUFU.EX2 R4, R84 ;  /* 0x0000005400047308 */ /* 0x0005e60000000800 */
[----:B------:R-:W-:-:S05]  /*5480*/  FMNMX.FTZ R0, R41, R0, !PT ;  /* 0x0000000029007209 */ /* 0x000fca0007810000 */
        /* <DEDUP_REMOVED lines=12> */
[----:B------:R-:W-:-:S02]  /*5550*/  FFMA.FTZ R53, R0, R53, -8 ;  /* 0xc100000000357423 */ /* 0x000fc40000010035 */
[----:B------:R-:W-:Y:S03]  /*5560*/  MUFU.EX2 R64, R64 ;  /* 0x0000004000407308 */ /* 0x000fe60000000800 */
[----:B-----5:R-:W-:Y:S02]  /*5570*/  FSEL R81, R53, RZ, P1 ;  /* 0x000000ff35517208 */ /* 0x020fe40000800000 */
[----:B------:R-:W-:-:S03]  /*5580*/  PLOP3.LUT P1, PT, PT, PT, UP1, 0x40, 0x0 ;  /* 0x000000000000781c */ /* 0x000fc60003f2e818 */
[----:B------:R-:W-:Y:S01]  /*5590*/  MUFU.EX2 R65, R65 ;  /* 0x0000004100417308 */ /* 0x000fe20000000800 */
[----:B------:R-:W-:-:S01]  /*55a0*/  FFMA.FTZ R85, R78, UR42, -R81 ;  /* 0x0000002a4e557c23 */ /* 0x000fc20008010851 */
[--C-:B------:R-:W-:Y:S01]  /*55b0*/  FFMA.FTZ R78, R82, UR42, -R81.reuse ;  /* 0x0000002a524e7c23 */ /* 0x100fe20008010851 */
[----:B------:R-:W-:-:S01]  /*55c0*/  FFMA.FTZ R53, R90, UR42, -R81 ;  /* 0x0000002a5a357c23 */ /* 0x000fc20008010851 */
[--C-:B------:R-:W-:Y:S01]  /*55d0*/  FFMA.FTZ R80, R91, UR42, -R81.reuse ;  /* 0x0000002a5b507c23 */ /* 0x100fe20008010851 */
[----:B------:R-:W-:-:S01]  /*55e0*/  FFMA.FTZ R82, R62, UR42, -R81 ;  /* 0x0000002a3e527c23 */ /* 0x000fc20008010851 */
[----:B------:R-:W-:Y:S01]  /*55f0*/  FFMA.FTZ R62, R66, UR42, -R81 ;  /* 0x0000002a423e7c23 */ /* 0x000fe20008010851 */
[----:B------:R-:W-:-:S01]  /*5600*/  FADD.FTZ R66, R5, R6 ;  /* 0x0000000605427221 */ /* 0x000fc20000010000 */
[--C-:B------:R-:W-:Y:S01]  /*5610*/  FFMA.FTZ R94, R94, UR42, -R81.reuse ;  /* 0x0000002a5e5e7c23 */ /* 0x100fe20008010851 */
[----:B------:R-:W-:-:S01]  /*5620*/  FFMA.FTZ R88, R79, UR42, -R81 ;  /* 0x0000002a4f587c23 */ /* 0x000fc20008010851 */
[----:B------:R-:W-:Y:S01]  /*5630*/  FFMA.FTZ R79, R83, UR42, -R81 ;  /* 0x0000002a534f7c23 */ /* 0x000fe20008010851 */
[----:B------:R-:W-:Y:S01]  /*5640*/  MUFU.EX2 R53, R53 ;  /* 0x0000003500357308 */ /* 0x000fe20000000800 */
[----:B0-----:R-:W-:-:S01]  /*5650*/  FADD.FTZ R83, R7, R66 ;  /* 0x0000004207537221 */ /* 0x001fc20000010000 */
[--C-:B------:R-:W-:Y:S01]  /*5660*/  FFMA.FTZ R95, R95, UR42, -R81.reuse ;  /* 0x0000002a5f5f7c23 */ /* 0x100fe20008010851 */
[----:B------:R-:W-:-:S01]  /*5670*/  FFMA.FTZ R69, R98, UR42, -R81 ;  /* 0x0000002a62457c23 */ /* 0x000fc20008010851 */
[----:B--2---:R-:W-:Y:S01]  /*5680*/  FFMA.FTZ R84, R99, UR42, -R81 ;  /* 0x0000002a63547c23 */ /* 0x004fe20008010851 */
[----:B------:R-:W-:-:S01]  /*5690*/  FADD.FTZ R66, R8, R83 ;  /* 0x0000005308427221 */ /* 0x000fc20000010000 */
[--C-:B------:R-:W-:Y:S01]  /*56a0*/  FFMA.FTZ R102, R102, UR42, -R81.reuse ;  /* 0x0000002a66667c23 */ /* 0x100fe20008010851 */
[----:B------:R-:W-:-:S01]  /*56b0*/  FFMA.FTZ R103, R103, UR42, -R81 ;  /* 0x0000002a67677c23 */ /* 0x000fc20008010851 */
[----:B------:R-:W0:Y:S01]  /*56c0*/  MUFU.EX2 R80, R80 ;  /* 0x0000005000507308 */ /* 0x000e220000000800 */
[----:B---3--:R-:W-:-:S01]  /*56d0*/  FADD.FTZ R83, R9, R66 ;  /* 0x0000004209537221 */ /* 0x008fc20000010000 */
[--C-:B------:R-:W-:Y:S01]  /*56e0*/  FFMA.FTZ R74, R74, UR42, -R81.reuse ;  /* 0x0000002a4a4a7c23 */ /* 0x100fe20008010851 */
[----:B------:R-:W-:-:S01]  /*56f0*/  FFMA.FTZ R75, R75, UR42, -R81 ;  /* 0x0000002a4b4b7c23 */ /* 0x000fc20008010851 */
[----:B------:R-:W-:Y:S01]  /*5700*/  FFMA.FTZ R86, R86, UR42, -R81 ;  /* 0x0000002a56567c23 */ /* 0x000fe20008010851 */
[----:B----4-:R-:W-:-:S01]  /*5710*/  FADD.FTZ R66, R10, R83 ;  /* 0x000000530a427221 */ /* 0x010fc20000010000 */
[--C-:B------:R-:W-:Y:S01]  /*5720*/  FFMA.FTZ R87, R87, UR42, -R81.reuse ;  /* 0x0000002a57577c23 */ /* 0x100fe20008010851 */
[----:B------:R-:W-:-:S01]  /*5730*/  FFMA.FTZ R58, R58, UR42, -R81 ;  /* 0x0000002a3a3a7c23 */ /* 0x000fc20008010851 */
[----:B------:R-:W1:Y:S01]  /*5740*/  MUFU.EX2 R94, R94 ;  /* 0x0000005e005e7308 */ /* 0x000e620000000800 */
[----:B------:R-:W-:-:S01]  /*5750*/  FADD.FTZ R89, R11, R66 ;  /* 0x000000420b597221 */ /* 0x000fc20000010000 */
[----:B------:R-:W-:Y:S01]  /*5760*/  F2FP.SATFINITE.E4M3.F32.PACK_AB_MERGE_C R11, R12, R11, RZ ;  /* 0x0000000b0c0b723e */ /* 0x000fe200048070ff */
[----:B------:R-:W-:-:S01]  /*5770*/  FFMA.FTZ R59, R59, UR42, -R81 ;  /* 0x0000002a3b3b7c23 */ /* 0x000fc20008010851 */
[----:B------:R-:W-:Y:S01]  /*5780*/  FFMA.FTZ R63, R63, UR42, -R81 ;  /* 0x0000002a3f3f7c23 */ /* 0x000fe20008010851 */
[----:B------:R-:W-:-:S01]  /*5790*/  FADD.FTZ R90, R12, R89 ;  /* 0x000000590c5a7221 */ /* 0x000fc20000010000 */
[----:B------:R-:W-:Y:S01]  /*57a0*/  F2FP.SATFINITE.E4M3.F32.PACK_AB_MERGE_C R89, R8, R7, RZ ;  /* 0x000000070859723e */ /* 0x000fe200048070ff */
[----:B------:R-:W-:-:S01]  /*57b0*/  FFMA.FTZ R67, R67, UR42, -R81 ;  /* 0x0000002a43437c23 */ /* 0x000fc20008010851 */
[----:B------:R-:W2:Y:S01]  /*57c0*/  MUFU.EX2 R95, R95 ;  /* 0x0000005f005f7308 */ /* 0x000ea20000000800 */
[----:B0-----:R-:W-:-:S01]  /*57d0*/  FADD.FTZ R83, R53, R80 ;  /* 0x0000005035537221 */ /* 0x001fc20000010000 */
[----:B------:R-:W-:Y:S01]  /*57e0*/  F2FP.SATFINITE.E4M3.F32.PACK_AB_MERGE_C R216, R6, R5, R89 ;  /* 0x0000000506d8723e */ /* 0x000fe20004807059 */
[----:B------:R-:W-:-:S01]  /*57f0*/  FFMA.FTZ R70, R70, UR42, -R81 ;  /* 0x0000002a46467c23 */ /* 0x000fc20008010851 */
[--C-:B------:R-:W-:Y:S01]  /*5800*/  FFMA.FTZ R71, R71, UR42, -R81.reuse ;  /* 0x0000002a47477c23 */ /* 0x100fe20008010851 */
[----:B------:R-:W-:-:S01]  /*5810*/  FFMA.FTZ R42, R42, UR42, -R81 ;  /* 0x0000002a2a2a7c23 */ /* 0x000fc20008010851 */
[--C-:B------:R-:W-:Y:S01]  /*5820*/  FFMA.FTZ R43, R43, UR42, -R81.reuse ;  /* 0x0000002a2b2b7c23 */ /* 0x100fe20008010851 */
[----:B------:R-:W-:-:S01]  /*5830*/  FFMA.FTZ R46, R46, UR42, -R81 ;  /* 0x0000002a2e2e7c23 */ /* 0x000fc20008010851 */
[----:B------:R-:W0:Y:S01]  /*5840*/  MUFU.EX2 R69, R69 ;  /* 0x0000004500457308 */ /* 0x000e220000000800 */
[----:B-1----:R-:W-:-:S01]  /*5850*/  FADD.FTZ R66, R94, R83 ;  /* 0x000000535e427221 */ /* 0x002fc20000010000 */
[----:B------:R-:W-:Y:S01]  /*5860*/  FADD.FTZ R83, R13, R90 ;  /* 0x0000005a0d537221 */ /* 0x000fe20000010000 */
[----:B------:R-:W-:-:S01]  /*5870*/  FFMA.FTZ R47, R47, UR42, -R81 ;  /* 0x0000002a2f2f7c23 */ /* 0x000fc20008010851 */
[--C-:B------:R-:W-:Y:S01]  /*5880*/  FFMA.FTZ R50, R50, UR42, -R81.reuse ;  /* 0x0000002a32327c23 */ /* 0x100fe20008010851 */
[----:B------:R-:W-:-:S01]  /*5890*/  FFMA.FTZ R51, R51, UR42, -R81 ;  /* 0x0000002a33337c23 */ /* 0x000fc20008010851 */
[----:B------:R-:W-:Y:S01]  /*58a0*/  FADD.FTZ R90, R14, R83 ;  /* 0x000000530e5a7221 */ /* 0x000fe20000010000 */
[----:B------:R-:W-:-:S01]  /*58b0*/  FFMA.FTZ R54, R54, UR42, -R81 ;  /* 0x0000002a36367c23 */ /* 0x000fc20008010851 */
[----:B------:R-:W1:Y:S01]  /*58c0*/  MUFU.EX2 R84, R84 ;  /* 0x0000005400547308 */ /* 0x000e620000000800 */
[----:B--2---:R-:W-:-:S01]  /*58d0*/  FADD.FTZ R66, R95, R66 ;  /* 0x000000425f427221 */ /* 0x004fc20000010000 */
[----:B------:R-:W-:Y:S01]  /*58e0*/  FADD.FTZ R83, R15, R90 ;  /* 0x0000005a0f537221 */ /* 0x000fe20000010000 */
[----:B------:R-:W-:-:S01]  /*58f0*/  FFMA.FTZ R55, R55, UR42, -R81 ;  /* 0x0000002a37377c23 */ /* 0x000fc20008010851 */
[--C-:B------:R-:W-:Y:S01]  /*5900*/  FFMA.FTZ R26, R26, UR42, -R81.reuse ;  /* 0x0000002a1a1a7c23 */ /* 0x100fe20008010851 */
[----:B------:R-:W-:-:S01]  /*5910*/  FFMA.FTZ R27, R27, UR42, -R81 ;  /* 0x0000002a1b1b7c23 */ /* 0x000fc20008010851 */
[----:B------:R-:W-:Y:S01]  /*5920*/  FADD.FTZ R12, R20, R83 ;  /* 0x00000053140c7221 */ /* 0x000fe20000010000 */
[----:B------:R-:W-:-:S01]  /*5930*/  FFMA.FTZ R30, R30, UR42, -R81 ;  /* 0x0000002a1e1e7c23 */ /* 0x000fc20008010851 */
[----:B------:R-:W2:Y:S01]  /*5940*/  MUFU.EX2 R102, R102 ;  /* 0x0000006600667308 */ /* 0x000ea20000000800 */
[----:B0-----:R-:W-:-:S01]  /*5950*/  FADD.FTZ R7, R69, R66 ;  /* 0x0000004245077221 */ /* 0x001fc20000010000 */
[--C-:B------:R-:W-:Y:S01]  /*5960*/  FFMA.FTZ R68, R68, UR42, -R81.reuse ;  /* 0x0000002a44447c23 */ /* 0x100fe20008010851 */
[----:B------:R-:W-:-:S01]  /*5970*/  FFMA.FTZ R34, R34, UR42, -R81 ;  /* 0x0000002a22227c23 */ /* 0x000fc20008010851 */
[--C-:B------:R-:W-:Y:S01]  /*5980*/  FFMA.FTZ R35, R35, UR42, -R81.reuse ;  /* 0x0000002a23237c23 */ /* 0x100fe20008010851 */
[----:B------:R-:W-:-:S01]  /*5990*/  FFMA.FTZ R40, R40, UR42, -R81 ;  /* 0x0000002a28287c23 */ /* 0x000fc20008010851 */
[----:B------:R-:W-:Y:S01]  /*59a0*/  FFMA.FTZ R41, R41, UR42, -R81 ;  /* 0x0000002a29297c23 */ /* 0x000fe20008010851 */
[----:B------:R-:W-:Y:S01]  /*59b0*/  F2FP.SATFINITE.E4M3.F32.PACK_AB_MERGE_C R15, R20, R15, RZ ;  /* 0x0000000f140f723e */ /* 0x000fe200048070ff */
[----:B------:R-:W0:Y:S01]  /*59c0*/  MUFU.EX2 R103, R103 ;  /* 0x0000006700677308 */ /* 0x000e220000000800 */
[----:B-1----:R-:W-:-:S01]  /*59d0*/  FADD.FTZ R7, R84, R7 ;  /* 0x0000000754077221 */ /* 0x002fc20000010000 */
[----:B------:R-:W-:-:S02]  /*59e0*/  F2FP.SATFINITE.E4M3.F32.PACK_AB_MERGE_C R94, R95, R94, RZ ;  /* 0x0000005e5f5e723e */ /* 0x000fc400048070ff */
[----:B------:R-:W-:Y:S02]  /*59f0*/  F2FP.SATFINITE.E4M3.F32.PACK_AB_MERGE_C R218, R10, R9, R11 ;  /* 0x000000090ada723e */ /* 0x000fe4000480700b */
[----:B------:R-:W-:Y:S02]  /*5a00*/  F2FP.SATFINITE.E4M3.F32.PACK_AB_MERGE_C R212, R14, R13, R15 ;  /* 0x0000000d0ed4723e */ /* 0x000fe4000480700f */
[----:B------:R-:W1:Y:S01]  /*5a10*/  MUFU.EX2 R74, R74 ;  /* 0x0000004a004a7308 */ /* 0x000e620000000800 */
[----:B--2---:R-:W-:-:S01]  /*5a20*/  FADD.FTZ R8, R102, R7 ;  /* 0x0000000766087221 */ /* 0x004fc20000010000 */
[----:B------:R-:W-:Y:S01]  /*5a30*/  FADD.FTZ R7, R21, R12 ;  /* 0x0000000c15077221 */ /* 0x000fe20000010000 */
[----:B------:R-:W-:-:S05]  /*5a40*/  F2FP.SATFINITE.E4M3.F32.PACK_AB_MERGE_C R217, R80, R53, R94 ;  /* 0x0000003550d9723e */ /* 0x000fca000480705e */
[----:B------:R-:W2:Y:S01]  /*5a50*/  MUFU.EX2 R75, R75 ;  /* 0x0000004b004b7308 */ /* 0x000ea20000000800 */
[----:B0-----:R-:W-:-:S01]  /*5a60*/  FADD.FTZ R5, R103, R8 ;  /* 0x0000000867057221 */ /* 0x001fc20000010000 */
[----:B------:R-:W-:Y:S01]  /*5a70*/  FADD.FTZ R8, R72, R7 ;  /* 0x0000000748087221 */ /* 0x000fe20000010000 */
[----:B------:R-:W-:-:S04]  /*5a80*/  F2FP.SATFINITE.E4M3.F32.PACK_AB_MERGE_C R102, R103, R102, RZ ;  /* 0x000000666766723e */ /* 0x000fc800048070ff */
[----:B------:R-:W-:Y:S01]  /*5a90*/  F2FP.SATFINITE.E4M3.F32.PACK_AB_MERGE_C R219, R84, R69, R102 ;  /* 0x0000004554db723e */ /* 0x000fe20004807066 */
[----:B------:R-:W0:Y:S01]  /*5aa0*/  MUFU.EX2 R85, R85 ;  /* 0x0000005500557308 */ /* 0x000e220000000800 */
[----:B-1----:R-:W-:-:S01]  /*5ab0*/  FADD.FTZ R6, R74, R5 ;  /* 0x000000054a067221 */ /* 0x002fc20000010000 */
[----:B------:R-:W-:Y:S01]  /*5ac0*/  FADD.FTZ R5, R73, R8 ;  /* 0x0000000849057221 */ /* 0x000fe20000010000 */
[----:B------:R-:W-:Y:S02]  /*5ad0*/  F2FP.SATFINITE.E4M3.F32.PACK_AB_MERGE_C R8, R77, R60, RZ ;  /* 0x0000003c4d08723e */ /* 0x000fe400048070ff */
[C---:B------:R-:W-:Y:S01]  /*5ae0*/  F2FP.SATFINITE.E4M3.F32.PACK_AB_MERGE_C R73, R76.reuse, R73, RZ ;  /* 0x000000494c49723e */ /* 0x040fe200048070ff */
[----:B------:R-:W-:-:S01]  /*5af0*/  FADD.FTZ R7, R76, R5 ;  /* 0x000000054c077221 */ /* 0x000fc20000010000 */
[----:B------:R-:W-:Y:S01]  /*5b00*/  F2FP.SATFINITE.E4M3.F32.PACK_AB_MERGE_C R208, R57, R56, R8 ;  /* 0x0000003839d0723e */ /* 0x000fe20004807008 */
[----:B------:R-:W1:Y:S01]  /*5b10*/  MUFU.EX2 R88, R88 ;  /* 0x0000005800587308 */ /* 0x000e620000000800 */
[----:B--2---:R-:W-:-:S01]  /*5b20*/  FADD.FTZ R6, R75, R6 ;  /* 0x000000064b067221 */ /* 0x004fc20000010000 */
[----:B------:R-:W-:-:S06]  /*5b30*/  F2FP.SATFINITE.E4M3.F32.PACK_AB_MERGE_C R214, R72, R21, R73 ;  /* 0x0000001548d6723e */ /* 0x000fcc0004807049 */
[----:B------:R-:W2:Y:S01]  /*5b40*/  MUFU.EX2 R78, R78 ;  /* 0x0000004e004e7308 */ /* 0x000ea20000000800 */
[----:B0-----:R-:W-:-:S01]  /*5b50*/  FADD.FTZ R5, R85, R6 ;  /* 0x0000000655057221 */ /* 0x001fc20000010000 */
[----:B------:R-:W-:-:S04]  /*5b60*/  FADD.FTZ R6, R56, R7 ;  /* 0x0000000738067221 */ /* 0x000fc80000010000 */
[----:B------:R-:W-:Y:S02]  /*5b70*/  FADD.FTZ R7, R57, R6 ;  /* 0x0000000639077221 */ /* 0x000fe40000010000 */
[----:B------:R-:W0:Y:S01]  /*5b80*/  MUFU.EX2 R79, R79 ;  /* 0x0000004f004f7308 */ /* 0x000e220000000800 */
[----:B-1----:R-:W-:-:S01]  /*5b90*/  FADD.FTZ R5, R88, R5 ;  /* 0x0000000558057221 */ /* 0x002fc20000010000 */
[----:B------:R-:W-:Y:S01]  /*5ba0*/  FADD.FTZ R60, R60, R7 ;  /* 0x000000073c3c7221 */ /* 0x000fe20000010000 */
[----:B------:R-:W-:Y:S02]  /*5bb0*/  F2FP.SATFINITE.E4M3.F32.PACK_AB_MERGE_C R7, R4, R61, RZ ;  /* 0x0000003d0407723e */ /* 0x000fe400048070ff */
[----:B------:R-:W-:Y:S01]  /*5bc0*/  F2FP.SATFINITE.E4M3.F32.PACK_AB_MERGE_C R85, R88, R85, RZ ;  /* 0x000000555855723e */ /* 0x000fe200048070ff */
[----:B------:R-:W-:-:S01]  /*5bd0*/  FADD.FTZ R77, R77, R60 ;  /* 0x0000003c4d4d7221 */ /* 0x000fc20000010000 */
[----:B------:R-:W-:Y:S01]  /*5be0*/  F2FP.SATFINITE.E4M3.F32.PACK_AB_MERGE_C R210, R65, R64, R7 ;  /* 0x0000004041d2723e */ /* 0x000fe20004807007 */
[----:B------:R-:W1:Y:S01]  /*5bf0*/  MUFU.EX2 R86, R86 ;  /* 0x0000005600567308 */ /* 0x000e620000000800 */
[----:B--2---:R-:W-:-:S01]  /*5c00*/  FADD.FTZ R6, R78, R5 ;  /* 0x000000054e067221 */ /* 0x004fc20000010000 */
[----:B------:R-:W-:Y:S01]  /*5c10*/  FADD.FTZ R8, R64, R77 ;  /* 0x0000004d40087221 */ /* 0x000fe20000010000 */
[----:B------:R-:W-:-:S03]  /*5c20*/  F2FP.SATFINITE.E4M3.F32.PACK_AB_MERGE_C R213, R75, R74, R85 ;  /* 0x0000004a4bd5723e */ /* 0x000fc60004807055 */
[----:B------:R-:W-:Y:S02]  /*5c30*/  FADD.FTZ R8, R65, R8 ;  /* 0x0000000841087221 */ /* 0x000fe40000010000 */
[----:B------:R-:W2:Y:S01]  /*5c40*/  MUFU.EX2 R87, R87 ;  /* 0x0000005700577308 */ /* 0x000ea20000000800 */
[----:B0-----:R-:W-:-:S01]  /*5c50*/  FADD.FTZ R5, R79, R6 ;  /* 0x000000064f057221 */ /* 0x001fc20000010000 */
[----:B------:R-:W-:-:S04]  /*5c60*/  FADD.FTZ R61, R61, R8 ;  /* 0x000000083d3d7221 */ /* 0x000fc80000010000 */
[----:B------:R-:W-:Y:S02]  /*5c70*/  FADD.FTZ R4, R4, R61 ;  /* 0x0000003d04047221 */ /* 0x000fe40000010000 */
[----:B------:R-:W0:Y:S01]  /*5c80*/  MUFU.EX2 R58, R58 ;  /* 0x0000003a003a7308 */ /* 0x000e220000000800 */
[----:B-1----:R-:W-:-:S07]  /*5c90*/  FADD.FTZ R6, R86, R5 ;  /* 0x0000000556067221 */ /* 0x002fce0000010000 */
[----:B------:R-:W1:Y:S01]  /*5ca0*/  MUFU.EX2 R59, R59 ;  /* 0x0000003b003b7308 */ /* 0x000e620000000800 */
[----:B--2---:R-:W-:-:S01]  /*5cb0*/  FADD.FTZ R5, R87, R6 ;  /* 0x0000000657057221 */ /* 0x004fc20000010000 */
        /* <DEDUP_REMOVED lines=8> */
[----:B------:R-:W-:Y:S01]  /*5d40*/  MUFU.EX2 R39, R39 ;  /* 0x0000002700277308 */ /* 0x000fe20000000800 */
[----:B0-----:R-:W-:-:S01]  /*5d50*/  FADD.FTZ R5, R63, R6 ;  /* 0x000000063f057221 */ /* 0x001fc20000010000 */
[----:B------:R-:W-:-:S04]  /*5d60*/  F2FP.SATFINITE.E4M3.F32.PACK_AB_MERGE_C R63, R63, R82, RZ ;  /* 0x000000523f3f723e */ /* 0x000fc800048070ff */
[----:B------:R-:W-:Y:S02]  /*5d70*/  F2FP.SATFINITE.E4M3.F32.PACK_AB_MERGE_C R209, R59, R58, R63 ;  /* 0x0000003a3bd1723e */ /* 0x000fe4000480703f */
[----:B------:R-:W0:Y:S01]  /*5d80*/  MUFU.EX2 R44, R44 ;  /* 0x0000002c002c7308 */ /* 0x000e220000000800 */
[----:B-1----:R-:W-:-:S07]  /*5d90*/  FADD.FTZ R6, R62, R5 ;  /* 0x000000053e067221 */ /* 0x002fce0000010000 */
[----:B------:R-:W1:Y:S08]  /*5da0*/  MUFU.EX2 R67, R67 ;  /* 0x0000004300437308 */ /* 0x000e700000000800 */
[----:B------:R-:W2:Y:S01]  /*5db0*/  MUFU.EX2 R31, R31 ;  /* 0x0000001f001f7308 */ /* 0x000ea20000000800 */
[----:B0-----:R-:W-:-:S07]  /*5dc0*/  F2FP.SATFINITE.E4M3.F32.PACK_AB_MERGE_C R7, R44, R39, RZ ;  /* 0x000000272c07723e */ /* 0x001fce00048070ff */
[----:B------:R-:W0:Y:S01]  /*5dd0*/  MUFU.EX2 R70, R70 ;  /* 0x0000004600467308 */ /* 0x000e220000000800 */
[----:B-1----:R-:W-:-:S07]  /*5de0*/  FADD.FTZ R5, R67, R6 ;  /* 0x0000000643057221 */ /* 0x002fce0000010000 */
[----:B------:R-:W1:Y:S01]  /*5df0*/  MUFU.EX2 R71, R71 ;  /* 0x0000004700477308 */ /* 0x000e620000000800 */
[----:B--2---:R-:W-:Y:S01]  /*5e00*/  F2FP.SATFINITE.E4M3.F32.PACK_AB_MERGE_C R204, R38, R31, R7 ;  /* 0x0000001f26cc723e */ /* 0x004fe20004807007 */
        /* <DEDUP_REMOVED lines=8> */
[----:B------:R-:W-:-:S04]  /*5e90*/  F2FP.SATFINITE.E4M3.F32.PACK_AB_MERGE_C R70, R71, R70, RZ ;  /* 0x000000464746723e */ /* 0x000fc800048070ff */
[----:B------:R-:W-:Y:S02]  /*5ea0*/  F2FP.SATFINITE.E4M3.F32.PACK_AB_MERGE_C R211, R67, R62, R70 ;  /* 0x0000003e43d3723e */ /* 0x000fe40004807046 */
[----:B------:R-:W1:Y:S01]  /*5eb0*/  MUFU.EX2 R46, R46 ;  /* 0x0000002e002e7308 */ /* 0x000e620000000800 */
[----:B--2---:R-:W-:-:S07]  /*5ec0*/  FADD.FTZ R4, R42, R5 ;  /* 0x000000052a047221 */ /* 0x004fce0000010000 */
[----:B------:R-:W-:Y:S01]  /*5ed0*/  MUFU.EX2 R49, R49 ;  /* 0x0000003100317308 */ /* 0x000fe20000000800 */
[----:B0-----:R-:W-:-:S07]  /*5ee0*/  FADD.FTZ R7, R43, R4 ;  /* 0x000000042b077221 */ /* 0x001fce0000010000 */
        /* <DEDUP_REMOVED lines=15> */
[----:B-1----:R-:W-:-:S01]  /*5fe0*/  FADD.FTZ R4, R50, R47 ;  /* 0x0000002f32047221 */ /* 0x002fc20000010000 */
        /* <DEDUP_REMOVED lines=19> */
[----:B0-----:R-:W-:-:S01]  /*6120*/  FADD.FTZ R4, R26, R55 ;  /* 0x000000371a047221 */ /* 0x001fc20000010000 */
        /* <DEDUP_REMOVED lines=18> */
[----:B------:R-:W-:Y:S01]  /*6250*/  MUFU.EX2 R40, R40 ;  /* 0x0000002800287308 */ /* 0x000fe20000000800 */
[----:B-1----:R-:W-:-:S01]  /*6260*/  FADD.FTZ R4, R34, R5 ;  /* 0x0000000522047221 */ /* 0x002fc20000010000 */
[----:B------:R-:W-:-:S04]  /*6270*/  FADD.FTZ R6, R36, R33 ;  /* 0x0000002124067221 */ /* 0x000fc80000010000 */
[----:B------:R-:W-:Y:S02]  /*6280*/  FADD.FTZ R6, R37, R6 ;  /* 0x0000000625067221 */ /* 0x000fe40000010000 */
[----:B------:R-:W0:Y:S01]  /*6290*/  MUFU.EX2 R41, R41 ;  /* 0x0000002900297308 */ /* 0x000e220000000800 */
[----:B--2---:R-:W-:-:S01]  /*62a0*/  FADD.FTZ R5, R35, R4 ;  /* 0x0000000423057221 */ /* 0x004fc20000010000 */
[----:B0-----:R-:W-:-:S03]  /*62b0*/  F2FP.SATFINITE.E4M3.F32.PACK_AB_MERGE_C R4, R41, R40, RZ ;  /* 0x000000282904723e */ /* 0x001fc600048070ff */
[----:B------:R-:W-:Y:S01]  /*62c0*/  FADD.FTZ R40, R40, R5 ;  /* 0x0000000528287221 */ /* 0x000fe20000010000 */
[----:B------:R-:W-:-:S03]  /*62d0*/  F2FP.SATFINITE.E4M3.F32.PACK_AB_MERGE_C R203, R35, R34, R4 ;  /* 0x0000002223cb723e */ /* 0x000fc60004807004 */
[----:B------:R-:W-:Y:S01]  /*62e0*/  FADD.FTZ R5, R41, R40 ;  /* 0x0000002829057221 */ /* 0x000fe20000010000 */
[----:B------:R-:W-:Y:S01]  /*62f0*/  VIADD R4, R105, 0xfffffffe ;  /* 0xfffffffe69047836 */ /* 0x000fe20000000000 */
        /* <DEDUP_REMOVED lines=11> */
.L_x_1128:
[----:B------:R-:W-:-:S11]  /*63b0*/  UISETP.NE.AND UP2, UPT, UR7, 0x1, UPT ;  /* 0x000000010700788c */ /* 0x000fd6000bf45270 */
[----:B------:R-:W-:Y:S02]  /*63c0*/  @UP2 ULDC.64 UR10, c[0x0][0x9e8] ;  /* 0x00027a00000a2ab9 */ /* 0x000fe40000000a00 */
[----:B------:R-:W-:-:S04]  /*63d0*/  UIMAD.WIDE.U32 UR14, UR18, UR10, URZ ;  /* 0x0000000a120e72a5 */ /* 0x000fc8000f8e003f */
[----:B------:R-:W-:-:S12]  /*63e0*/  @UP2 USHF.R.U32.HI UR18, URZ, UR11, UR15 ;  /* 0x0000000b3f122299 */ /* 0x000fd8000801160f */
.L_x_1129:
[----:B------:R-:W-:-:S04]  /*63f0*/  UIMAD UR7, UR18, UR7, UR7 ;  /* 0x00000007120772a4 */ /* 0x000fc8000f8e0207 */
[----:B------:R-:W-:-:S04]  /*6400*/  UISETP.LT.AND UP2, UPT, UR6, UR7, UPT ;  /* 0x000000070600728c */ /* 0x000fc8000bf41270 */
[----:B------:R-:W-:-:S12]  /*6410*/  USEL UR6, UR6, UR7, UP2 ;  /* 0x0000000706067287 */ /* 0x000fd80009000000 */
.L_x_1127:
[----:B------:R-:W-:Y:S01]  /*6420*/  UIMAD.WIDE UR6, UR6, 0x66666667, URZ ;  /* 0x66666667060678a5 */ /* 0x000fe2000f8e023f */
[----:B------:R-:W-:Y:S02]  /*6430*/  CS2R R24, SRZ ;  /* 0x0000000000187805 */ /* 0x000fe4000001ff00 */
        /* <DEDUP_REMOVED lines=8> */
[----:B------:R-:W-:Y:S02]  /*64c0*/  CS2R R38, SRZ ;  /* 0x0000000000267805 */ /* 0x000fe4000001ff00 */
[----:B------:R-:W-:Y:S01]  /*64d0*/  CS2R R40, SRZ ;  /* 0x0000000000287805 */ /* 0x000fe2000001ff00 */
[----:B------:R-:W-:Y:S01]  /*64e0*/  UISETP.LT.AND UP2, UPT, UR39, UR6, UPT ;  /* 0x000000062700728c */ /* 0x000fe2000bf41270 */
[----:B------:R-:W-:Y:S02]  /*64f0*/  CS2R R42, SRZ ;  /* 0x00000000002a7805 */ /* 0x000fe4000001ff00 */
[----:B------:R-:W-:Y:S02]  /*6500*/  CS2R R44, SRZ ;  /* 0x00000000002c7805 */ /* 0x000fe4000001ff00 */
[----:B------:R-:W-:Y:S01]  /*6510*/  CS2R R46, SRZ ;  /* 0x00000000002e7805 */ /* 0x000fe2000001ff00 */
[----:B------:R-:W-:Y:S01]  /*6520*/  USEL UR60, UR39, UR6, !UP2 ;  /* 0x00000006273c7287 */ /* 0x000fe2000d000000 */
[----:B------:R-:W-:-:S02]  /*6530*/  CS2R R48, SRZ ;  /* 0x0000000000307805 */ /* 0x000fc4000001ff00 */
[----:B------:R-:W-:Y:S02]  /*6540*/  CS2R R50, SRZ ;  /* 0x0000000000327805 */ /* 0x000fe4000001ff00 */
[----:B------:R-:W-:Y:S02]  /*6550*/  CS2R R52, SRZ ;  /* 0x0000000000347805 */ /* 0x000fe4000001ff00 */
[----:B------:R-:W-:Y:S02]  /*6560*/  CS2R R54, SRZ ;  /* 0x0000000000367805 */ /* 0x000fe4000001ff00 */
[----:B------:R-:W-:Y:S02]  /*6570*/  CS2R R56, SRZ ;  /* 0x0000000000387805 */ /* 0x000fe4000001ff00 */
[----:B------:R-:W-:Y:S02]  /*6580*/  ISETP.GE.AND P1, PT, R4, UR60, PT ;  /* 0x0000003c04007c0c */ /* 0x000fe4000bf26270 */
        /* <DEDUP_REMOVED lines=31> */
[----:B------:R-:W-:Y:S06]  /*6780*/  @!P1 BRA `(.L_x_1130) ;  /* 0x0000004c00989947 */ /* 0x000fec0003800000 */
        /* <DEDUP_REMOVED lines=48> */
[----:B------:R-:W-:Y:S01]  /*6a90*/  ULDC UR55, c[0x0][0x9e4] ;  /* 0x0002790000377ab9 */ /* 0x000fe20000000800 */
[----:B------:R-:W-:Y:S01]  /*6aa0*/  ULDC UR56, c[0x0][0x9dc] ;  /* 0x0002770000387ab9 */ /* 0x000fe20000000800 */
[----:B------:R-:W-:-:S05]  /*6ab0*/  ULDC UR57, c[0x0][0x9e0] ;  /* 0x0002780000397ab9 */ /* 0x000fca0000000800 */
.L_x_1148:
        /* <DEDUP_REMOVED lines=9> */
.L_x_1132:
[----:B------:R-:W-:Y:S01]  /*6b50*/  ULEA UR6, UR59, UR41, 0x3 ;  /* 0x000000293b067291 */ /* 0x000fe2000f8e183f */
[----:B------:R-:W-:-:S05]  /*6b60*/  IMAD.U32 R7, RZ, RZ, UR58 ;  /* 0x0000003aff077e24 */ /* 0x000fca000f8e00ff */
[----:B------:R-:W-:-:S04]  /*6b70*/  SHF.L.U32 R7, R7, 0x1f, RZ ;  /* 0x0000001f07077819 */ /* 0x000fc800000006ff */
[----:B------:R0:W1:Y:S01]  /*6b80*/  SYNCS.PHASECHK.TRANS64.TRYWAIT P1, [UR6+0x33430], R7 ;  /* 0x03343007ff0075a7 */ /* 0x0000620008020146 */
[----:B------:R-:W-:Y:S05]  /*6b90*/  @!P0 BRA `(.L_x_1133) ;  /* 0x0000000000048947 */ /* 0x000fea0003800000 */
[----:B------:R-:W-:Y:S01]  /*6ba0*/  BPT.TRAP 0x1 ;  /* 0x000000040000795c */ /* 0x000fe20000300000 */
.L_x_1133:
[----:B-1----:R-:W-:Y:S05]  /*6bb0*/  @P1 BRA `(.L_x_1131) ;  /* 0x0000000000081947 */ /* 0x002fea0003800000 */
[----:B------:R-:W1:Y:S02]  /*6bc0*/  SYNCS.PHASECHK.TRANS64.TRYWAIT P1, [UR6+0x33430], R7 ;  /* 0x03343007ff0075a7 */ /* 0x000e640008020146 */
[----:B-1----:R-:W-:Y:S05]  /*6bd0*/  @!P1 BRA `(.L_x_1134) ;  /* 0x0000019000a49947 */ /* 0x002fea0003800000 */
.L_x_1131:
[----:B-1----:R-:W1:Y:S01]  /*6be0*/  S2R R8, SR_TID.X ;  /* 0x0000000000087919 */ /* 0x002e620000002100 */
[----:B------:R-:W-:Y:S01]  /*6bf0*/  UIMAD UR61, UR59, 0x780, UR51 ;  /* 0x000007803b3d78a4 */ /* 0x000fe2000f8e0233 */
[----:B------:R-:W-:Y:S01]  /*6c00*/  UMOV UR27, 0x80000020 ;  /* 0x80000020001b7882 */ /* 0x000fe20000000000 */
[----:B------:R-:W-:Y:S02]  /*6c10*/  UMOV UR28, UR24 ;  /* 0x00000018001c7c82 */ /* 0x000fe40008000000 */
[----:B------:R-:W-:Y:S01]  /*6c20*/  UIADD3 UR30, UR61, 0x80, URZ ;  /* 0x000000803d1e7890 */ /* 0x000fe2000fffe03f */
[----:B------:R-:W-:Y:S02]  /*6c30*/  UMOV UR29, UR25 ;  /* 0x00000019001d7c82 */ /* 0x000fe40008000000 */
[----:B------:R-:W-:Y:S01]  /*6c40*/  UMOV UR26, UR61 ;  /* 0x0000003d001a7c82 */ /* 0x000fe20008000000 */
[----:B------:R-:W-:Y:S01]  /*6c50*/  UMOV UR31, 0x80000020 ;  /* 0x80000020001f7882 */ /* 0x000fe20000000000 */
[----:B------:R-:W-:Y:S01]  /*6c60*/  UIADD3 UR34, UR61, 0x100, URZ ;  /* 0x000001003d227890 */ /* 0x000fe2000fffe03f */
[----:B------:R-:W-:Y:S01]  /*6c70*/  UMOV UR32, UR24 ;  /* 0x0000001800207c82 */ /* 0x000fe20008000000 */
[----:B------:R-:W-:Y:S01]  /*6c80*/  UMOV UR33, UR25 ;  /* 0x0000001900217c82 */ /* 0x000fe20008000000 */
[----:B------:R-:W-:Y:S01]  /*6c90*/  UMOV UR35, 0x80000020 ;  /* 0x8000002000237882 */ /* 0x000fe20000000000 */
[----:B------:R-:W-:Y:S01]  /*6ca0*/  UIADD3 UR6, UR61, 0x200, URZ ;  /* 0x000002003d067890 */ /* 0x000fe2000fffe03f */
        /* <DEDUP_REMOVED lines=9> */
[----:B-1----:R-:W-:-:S05]  /*6d40*/  SHF.R.U32.HI R8, RZ, 0x7, R8 ;  /* 0x00000007ff087819 */ /* 0x002fca0000011608 */
[----:B0-----:R-:W-:-:S05]  /*6d50*/  VIADD R7, R8, 0x8 ;  /* 0x0000000808077836 */ /* 0x001fca0000000000 */
        /* <DEDUP_REMOVED lines=164> */
.L_x_1136:
[----:B------:R-:W-:Y:S01]  /*77a0*/  ULEA UR6, UR54, UR41, 0x3 ;  /* 0x0000002936067291 */ /* 0x000fe2000f8e183f */
[----:B------:R-:W-:-:S05]  /*77b0*/  IMAD.U32 R7, RZ, RZ, UR50 ;  /* 0x00000032ff077e24 */ /* 0x000fca000f8e00ff */
[----:B------:R-:W-:-:S04]  /*77c0*/  SHF.L.U32 R7, R7, 0x1f, RZ ;  /* 0x0000001f07077819 */ /* 0x000fc800000006ff */
[----:B------:R0:W1:Y:S01]  /*77d0*/  SYNCS.PHASECHK.TRANS64.TRYWAIT P1, [UR6+0x33450], R7 ;  /* 0x03345007ff0075a7 */ /* 0x0000620008020146 */
[----:B------:R-:W-:Y:S05]  /*77e0*/  @!P0 BRA `(.L_x_1137) ;  /* 0x0000000000048947 */ /* 0x000fea0003800000 */
[----:B------:R-:W-:Y:S01]  /*77f0*/  BPT.TRAP 0x1 ;  /* 0x000000040000795c */ /* 0x000fe20000300000 */
.L_x_1137:
[----:B-1----:R-:W-:Y:S05]  /*7800*/  @P1 BRA `(.L_x_1135) ;  /* 0x0000000000081947 */ /* 0x002fea0003800000 */
[----:B------:R-:W1:Y:S02]  /*7810*/  SYNCS.PHASECHK.TRANS64.TRYWAIT P1, [UR6+0x33450], R7 ;  /* 0x03345007ff0075a7 */ /* 0x000e640008020146 */
[----:B-1----:R-:W-:Y:S05]  /*7820*/  @!P1 BRA `(.L_x_1138) ;  /* 0x0000018400a89947 */ /* 0x002fea0003800000 */
.L_x_1135:
[----:B------:R-:W-:Y:S01]  /*7830*/  UIADD3 UR6, UR41, 0x200, URZ ;  /* 0x0000020029067890 */ /* 0x000fe2000fffe03f */
[----:B------:R-:W-:Y:S01]  /*7840*/  WARPGROUP.ARRIVE ;  /* 0x00000000000079c5 */ /* 0x000fe20000000000 */
[----:B------:R-:W-:-:S05]  /*7850*/  UMOV UR7, 0xc0000010 ;  /* 0xc000001000077882 */ /* 0x000fca0000000000 */
[----:B------:R-:W2:Y:S01]  /*7860*/  S2R R9, SR_TID.X ;  /* 0x0000000000097919 */ /* 0x000ea20000002100 */
[----:B------:R-:W-:Y:S01]  /*7870*/  USHF.R.U32.HI UR6, URZ, 0x4, UR6 ;  /* 0x000000043f067899 */ /* 0x000fe20008011606 */
[----:B------:R-:W-:Y:S01]  /*7880*/  PLOP3.LUT P1, PT, PT, PT, UP0, 0x80, 0x0 ;  /* 0x000000000000781c */ /* 0x000fe20003f2f008 */
[----:B------:R-:W-:Y:S01]  /*7890*/  VIADD R15, R22, UR36 ;  /* 0x00000024160f7c36 */ /* 0x000fe20008000000 */
[----:B------:R-:W-:Y:S01]  /*78a0*/  PLOP3.LUT P2, PT, PT, PT, UP0, 0x80, 0x0 ;  /* 0x000000000000781c */ /* 0x000fe20003f4f008 */
[----:B------:R-:W-:Y:S01]  /*78b0*/  ULOP3.LUT UR6, UR6, 0x3fff, URZ, 0xc0, !UPT ;  /* 0x00003fff06067892 */ /* 0x000fe2000f8ec03f */
[----:B01----:R-:W-:Y:S02]  /*78c0*/  IMAD.U32 R7, RZ, RZ, UR59 ;  /* 0x0000003bff077e24 */ /* 0x003fe4000f8e00ff */
[----:B------:R-:W-:Y:S01]  /*78d0*/  IMAD R14, R4, -0xa0, RZ ;  /* 0xffffff60040e7824 */ /* 0x000fe200078e02ff */
[----:B------:R-:W-:-:S04]  /*78e0*/  ULOP3.LUT UR6, UR6, 0x10000, URZ, 0xfc, !UPT ;  /* 0x0001000006067892 */ /* 0x000fc8000f8efc3f */
[----:B------:R-:W-:-:S07]  /*78f0*/  UIMAD UR10, UR54, 0x780, UR6 ;  /* 0x00000780360a78a4 */ /* 0x000fce000f8e0206 */
[----:B------:R-:W-:Y:S02]  /*7900*/  UMOV UR6, UR10 ;  /* 0x0000000a00067c82 */ /* 0x000fe40008000000 */
[----:B------:R-:W-:Y:S01]  /*7910*/  QGMMA.64x192x32.F32.E4M3.E4M3 R24, R216, gdesc[UR4], R24, gsb0 ;  /* 0x02e00004d8187df3 */ /* 0x000fe20008000818 */
[----:B------:R-:W-:Y:S01]  /*7920*/  UIADD3 UR6, UR10, 0x180, URZ ;  /* 0x000001800a067890 */ /* 0x000fe2000fffe03f */
[----:B------:R-:W-:Y:S01]  /*7930*/  UMOV UR7, 0xc0000010 ;  /* 0xc000001000077882 */ /* 0x000fe20000000000 */
[----:B--2---:R-:W-:Y:S02]  /*7940*/  LOP3.LUT P3, RZ, R9, 0x7f, RZ, 0xc0, !PT ;  /* 0x0000007f09ff7812 */ /* 0x004fe4000786c0ff */
[----:B------:R-:W-:-:S11]  /*7950*/  SHF.R.U32.HI R9, RZ, 0x7, R9 ;  /* 0x00000007ff097819 */ /* 0x000fd60000011609 */
[----:B------:R-:W-:-:S05]  /*7960*/  @!P3 LEA R7, R7, UR41, 0x3 ;  /* 0x000000290707bc11 */ /* 0x000fca000f8e18ff */
[----:B------:R-:W-:-:S05]  /*7970*/  @!P3 VIADD R7, R7, 0x33440 ;  /* 0x000334400707b836 */ /* 0x000fca0000000000 */
[----:B------:R-:W-:Y:S01]  /*7980*/  @!P3 PRMT R7, RZ, 0x654, R7 ;  /* 0x00000654ff07b816 */ /* 0x000fe20000000007 */
        /* <DEDUP_REMOVED lines=18> */
[----:B------:R-:W-:Y:S02]  /*7ab0*/  @UP0 ULDC UR6, c[0x0][0x44c] ;  /* 0x0001130000060ab9 */ /* 0x000fe40000000800 */
[----:B------:R-:W-:Y:S01]  /*7ac0*/  @P1 IMAD.HI.U32 R8, R15, UR6, RZ ;  /* 0x000000060f081c27 */ /* 0x000fe2000f8e00ff */
[----:B------:R-:W-:Y:S01]  /*7ad0*/  @UP0 ULDC UR6, c[0x0][0x450] ;  /* 0x0001140000060ab9 */ /* 0x000fe20000000800 */
[----:B------:R-:W-:-:S03]  /*7ae0*/  PLOP3.LUT P1, PT, PT, PT, UP1, 0x40, 0x0 ;  /* 0x000000000000781c */ /* 0x000fc60003f2e818 */
[----:B------:R-:W-:Y:S01]  /*7af0*/  @P2 SHF.R.U32.HI R15, RZ, UR6, R8 ;  /* 0x00000006ff0f2c19 */ /* 0x000fe20008011608 */
[----:B------:R-:W-:Y:S01]  /*7b00*/  ULOP3.LUT UR6, URZ, UR56, URZ, 0x33, !UPT ;  /* 0x000000383f067292 */ /* 0x000fe2000f8e333f */
[----:B------:R-:W-:-:S03]  /*7b10*/  IADD3 R8, -R9, 0xb, RZ ;  /* 0x0000000b09087810 */ /* 0x000fc60007ffe1ff */
[----:B------:R-:W0:Y:S01]  /*7b20*/  SHFL.IDX PT, R20, R15, RZ, 0x1c1f ;  /* 0x001c1fff0f147589 */ /* 0x000e2200000e0000 */
[----:B------:R-:W-:Y:S02]  /*7b30*/  WARPGROUP.DEPBAR.LE gsb0, 0x0 ;  /* 0x00008000000079c5 */ /* 0x000fe40000010000 */
[----:B------:R1:W-:Y:S06]  /*7b40*/  BAR.ARV R8, 0x100 ;  /* 0x000400080000751d */ /* 0x0003ec0000002000 */
[----:B------:R2:W-:Y:S02]  /*7b50*/  @!P3 SYNCS.ARRIVE.TRANS64.RED.A1T0 RZ, [R7+URZ], RZ ;  /* 0x000000ff07ffb9a7 */ /* 0x0005e4000810043f */
[----:B--2---:R-:W-:-:S04]  /*7b60*/  IADD3 R7, -R17, 0x1, R14 ;  /* 0x0000000111077810 */ /* 0x004fc80007ffe10e */
[----:B------:R-:W-:-:S05]  /*7b70*/  IADD3 R7, -R19, R7, R18 ;  /* 0x0000000713077210 */ /* 0x000fca0007ffe112 */
[C---:B------:R-:W-:Y:S02]  /*7b80*/  VIADD R13, R7.reuse, UR57 ;  /* 0x00000039070d7c36 */ /* 0x040fe40008000000 */
[----:B------:R-:W-:Y:S02]  /*7b90*/  VIADD R12, R7, UR6 ;  /* 0x00000006070c7c36 */ /* 0x000fe40008000000 */
[----:B------:R-:W-:Y:S02]  /*7ba0*/  IMAD.IADD R7, R14, 0x1, -R17 ;  /* 0x000000010e077824 */ /* 0x000fe400078e0a11 */
[--C-:B0-----:R-:W-:Y:S02]  /*7bb0*/  IMAD.IADD R11, R13, 0x1, R20.reuse ;  /* 0x000000010d0b7824 */ /* 0x101fe400078e0214 */
[----:B------:R-:W-:Y:S01]  /*7bc0*/  IMAD.IADD R10, R12, 0x1, R20 ;  /* 0x000000010c0a7824 */ /* 0x000fe200078e0214 */
[----:B-1----:R-:W-:Y:S06]  /*7bd0*/  @P1 BRA `(.L_x_1139) ;  /* 0x0000000000541947 */ /* 0x002fec0003800000 */
[----:B------:R-:W-:Y:S01]  /*7be0*/  IADD3 R20, -R19, R18, R20 ;  /* 0x0000001213147210 */ /* 0x000fe20007ffe114 */
[----:B------:R-:W-:Y:S03]  /*7bf0*/  BSSY B0, `(.L_x_1140) ;  /* 0x0000010000007945 */ /* 0x000fe60003800000 */
        /* <DEDUP_REMOVED lines=10> */
.L_x_1141:
[----:B------:R-:W-:-:S05]  /*7ca0*/  IMAD.U32 R200, RZ, RZ, UR55 ;  /* 0x00000037ffc87e24 */ /* 0x000fca000f8e00ff */
[----:B------:R-:W-:-:S13]  /*7cb0*/  ISETP.NE.AND P1, PT, R200, 0x1, PT ;  /* 0x00000001c800780c */ /* 0x000fda0003f25270 */
[----:B------:R-:W0:Y:S02]  /*7cc0*/  @P1 LDC.64 R8, c[0x0][0x9e8] ;  /* 0x00027a00ff081b82 */ /* 0x000e240000000a00 */
[----:B0-----:R-:W-:-:S05]  /*7cd0*/  @P1 IMAD.HI.U32 R8, R20, R8, RZ ;  /* 0x0000000814081227 */ /* 0x001fca00078e00ff */
[----:B------:R-:W-:-:S07]  /*7ce0*/  @P1 SHF.R.U32.HI R20, RZ, R9, R8 ;  /* 0x00000009ff141219 */ /* 0x000fce0000011608 */
.L_x_1142:
[----:B------:R-:W-:Y:S05]  /*7cf0*/  BSYNC B0 ;  /* 0x0000000000007941 */ /* 0x000fea0003800000 */
.L_x_1140:
[----:B------:R-:W-:-:S05]  /*7d00*/  IMAD R20, R20, R200, R7 ;  /* 0x000000c814147224 */ /* 0x000fca00078e0207 */
[----:B------:R-:W-:Y:S02]  /*7d10*/  VIADDMNMX R11, R20, R200, R11, PT ;  /* 0x000000c8140b7246 */ /* 0x000fe4000380010b */
[----:B------:R-:W-:-:S07]  /*7d20*/  VIMNMX R10, R10, R20, !PT ;  /* 0x000000140a0a7248 */ /* 0x000fce0007fe0100 */
.L_x_1139:
        /* <DEDUP_REMOVED lines=10> */
[----:B------:R-:W-:-:S02]  /*7dd0*/  ISETP.GT.AND P2, PT, R10, 0x8, !P2 ;  /* 0x000000080a00780c */ /* 0x000fc40005744270 */
[----:B------:R-:W-:Y:S02]  /*7de0*/  FSEL R185, R185, -INF , !P1 ;  /* 0xff800000b9b97808 */ /* 0x000fe40004800000 */
[----:B------:R-:W-:Y:S02]  /*7df0*/  LOP3.LUT R16, R16, 0xbfffffff, RZ, 0xc0, !PT ;  /* 0xbfffffff10107812 */ /* 0x000fe400078ec0ff */
[----:B------:R-:W-:Y:S02]  /*7e00*/  ISETP.GT.AND P1, PT, R10, 0x9, !P3 ;  /* 0x000000090a00780c */ /* 0x000fe40005f24270 */
[C---:B------:R-:W-:Y:S02]  /*7e10*/  ISETP.LT.OR P2, PT, R11.reuse, 0x9, P2 ;  /* 0x000000090b00780c */ /* 0x040fe40001741670 */
[----:B------:R-:W-:Y:S02]  /*7e20*/  @P3 LOP3.LUT R16, R16, 0x40000000, RZ, 0xfc, !PT ;  /* 0x4000000010103812 */ /* 0x000fe400078efcff */
[----:B------:R-:W-:-:S02]  /*7e30*/  ISETP.LT.OR P1, PT, R11, 0xa, P1 ;  /* 0x0000000a0b00780c */ /* 0x000fc40000f21670 */
[----:B------:R-:W-:Y:S02]  /*7e40*/  FSEL R188, R188, -INF , !P2 ;  /* 0xff800000bcbc7808 */ /* 0x000fe40005000000 */
[C---:B------:R-:W-:Y:S02]  /*7e50*/  ISETP.GE.AND P3, PT, R14.reuse, 0x11, PT ;  /* 0x000000110e00780c */ /* 0x040fe40003f66270 */
[----:B------:R-:W-:Y:S02]  /*7e60*/  ISETP.GE.AND P2, PT, R14, 0x12, PT ;  /* 0x000000120e00780c */ /* 0x000fe40003f46270 */
[----:B------:R-:W-:Y:S02]  /*7e70*/  FSEL R189, R189, -INF , !P1 ;  /* 0xff800000bdbd7808 */ /* 0x000fe40004800000 */
[----:B------:R-:W-:Y:S02]  /*7e80*/  ISETP.GT.AND P1, PT, R10, 0x10, !P3 ;  /* 0x000000100a00780c */ /* 0x000fe40005f24270 */
[----:B------:R-:W-:-:S02]  /*7e90*/  LOP3.LUT R16, R16, 0x7fffffff, RZ, 0xc0, !PT ;  /* 0x7fffffff10107812 */ /* 0x000fc400078ec0ff */
[----:B------:R-:W-:-:S03]  /*7ea0*/  ISETP.LT.OR P1, PT, R11, 0x11, P1 ;  /* 0x000000110b00780c */ /* 0x000fc60000f21670 */
[----:B------:R-:W-:Y:S02]  /*7eb0*/  @P3 LOP3.LUT R16, R16, 0x80000000, RZ, 0xfc, !PT ;  /* 0x8000000010103812 */ /* 0x000fe400078efcff */
[----:B------:R-:W-:Y:S02]  /*7ec0*/  FSEL R192, R192, -INF , !P1 ;  /* 0xff800000c0c07808 */ /* 0x000fe40004800000 */
[----:B------:R-:W-:Y:S02]  /*7ed0*/  @P2 LOP3.LUT R2, R2, 0x1, RZ, 0xfc, !PT ;  /* 0x0000000102022812 */ /* 0x000fe400078efcff */
[----:B------:R-:W-:Y:S02]  /*7ee0*/  ISETP.GT.AND P1, PT, R10, 0x11, !P2 ;  /* 0x000000110a00780c */ /* 0x000fe40005724270 */
[----:B------:R-:W-:Y:S02]  /*7ef0*/  ISETP.GE.AND P2, PT, R14, 0x19, PT ;  /* 0x000000190e00780c */ /* 0x000fe40003f46270 */
[----:B------:R-:W-:-:S02]  /*7f00*/  ISETP.LT.OR P1, PT, R11, 0x12, P1 ;  /* 0x000000120b00780c */ /* 0x000fc40000f21670 */
[----:B------:R-:W-:Y:S02]  /*7f10*/  LOP3.LUT R2, R2, 0xfffffffb, RZ, 0xc0, !PT ;  /* 0xfffffffb02027812 */ /* 0x000fe400078ec0ff */
[----:B------:R-:W-:Y:S02]  /*7f20*/  FSEL R193, R193, -INF , !P1 ;  /* 0xff800000c1c17808 */ /* 0x000fe40004800000 */
[----:B------:R-:W-:Y:S02]  /*7f30*/  ISETP.GT.AND P1, PT, R10, 0x18, !P2 ;  /* 0x000000180a00780c */ /* 0x000fe40005724270 */
[----:B------:R-:W-:Y:S02]  /*7f40*/  ISETP.GE.AND P3, PT, R14, 0x22, PT ;  /* 0x000000220e00780c */ /* 0x000fe40003f66270 */
[----:B------:R-:W-:Y:S02]  /*7f50*/  ISETP.LT.OR P1, PT, R11, 0x19, P1 ;  /* 0x000000190b00780c */ /* 0x000fe40000f21670 */
[----:B------:R-:W-:-:S02]  /*7f60*/  @P2 LOP3.LUT R2, R2, 0x4, RZ, 0xfc, !PT ;  /* 0x0000000402022812 */ /* 0x000fc400078efcff */
[----:B------:R-:W-:Y:S02]  /*7f70*/  ISETP.GE.AND P2, PT, R14, 0x1a, PT ;  /* 0x0000001a0e00780c */ /* 0x000fe40003f46270 */
[----:B------:R-:W-:Y:S02]  /*7f80*/  FSEL R196, R196, -INF , !P1 ;  /* 0xff800000c4c47808 */ /* 0x000fe40004800000 */
[----:B------:R-:W-:Y:S02]  /*7f90*/  ISETP.GT.AND P1, PT, R10, 0x19, !P2 ;  /* 0x000000190a00780c */ /* 0x000fe40005724270 */
[----:B------:R-:W-:Y:S02]  /*7fa0*/  LOP3.LUT R2, R2, 0xfffffffd, RZ, 0xc0, !PT ;  /* 0xfffffffd02027812 */ /* 0x000fe400078ec0ff */
[----:B------:R-:W-:Y:S02]  /*7fb0*/  ISETP.LT.OR P1, PT, R11, 0x1a, P1 ;  /* 0x0000001a0b00780c */ /* 0x000fe40000f21670 */
[----:B------:R-:W-:-:S02]  /*7fc0*/  LOP3.LUT R16, R16, 0xfffffffd, RZ, 0xc0, !PT ;  /* 0xfffffffd10107812 */ /* 0x000fc400078ec0ff */
[----:B------:R-:W-:Y:S02]  /*7fd0*/  FSEL R197, R197, -INF , !P1 ;  /* 0xff800000c5c57808 */ /* 0x000fe40004800000 */
[----:B------:R-:W-:Y:S02]  /*7fe0*/  ISETP.GE.AND P1, PT, R14, 0x21, PT ;  /* 0x000000210e00780c */ /* 0x000fe40003f26270 */
[----:B------:R-:W-:Y:S02]  /*7ff0*/  @P2 LOP3.LUT R2, R2, 0x2, RZ, 0xfc, !PT ;  /* 0x0000000202022812 */ /* 0x000fe400078efcff */
[----:B------:R-:W-:Y:S02]  /*8000*/  ISETP.GT.AND P2, PT, R10, 0x20, !P1 ;  /* 0x000000200a00780c */ /* 0x000fe40004f44270 */
[----:B------:R-:W-:Y:S02]  /*8010*/  @P3 LOP3.LUT R16, R16, 0x2, RZ, 0xfc, !PT ;  /* 0x0000000210103812 */ /* 0x000fe400078efcff */
[----:B------:R-:W-:-:S02]  /*8020*/  ISETP.LT.OR P2, PT, R11, 0x21, P2 ;  /* 0x000000210b00780c */ /* 0x000fc40001741670 */
        /* <DEDUP_REMOVED lines=199> */
.L_x_1145:
[----:B------:R-:W-:-:S05]  /*8ca0*/  IMAD.U32 R14, RZ, RZ, UR55 ;  /* 0x00000037ff0e7e24 */ /* 0x000fca000f8e00ff */
[----:B------:R-:W-:-:S13]  /*8cb0*/  ISETP.NE.AND P6, PT, R14, 0x1, PT ;  /* 0x000000010e00780c */ /* 0x000fda0003fc5270 */
[----:B------:R-:W0:Y:S02]  /*8cc0*/  @P6 LDC.64 R8, c[0x0][0x9e8] ;  /* 0x00027a00ff086b82 */ /* 0x000e240000000a00 */
[----:B0-----:R-:W-:-:S05]  /*8cd0*/  @P6 IMAD.HI.U32 R8, R10, R8, RZ ;  /* 0x000000080a086227 */ /* 0x001fca00078e00ff */
[----:B------:R-:W-:-:S07]  /*8ce0*/  @P6 SHF.R.U32.HI R10, RZ, R9, R8 ;  /* 0x00000009ff0a6219 */ /* 0x000fce0000011608 */
.L_x_1146:
[----:B------:R-:W-:Y:S05]  /*8cf0*/  BSYNC B0 ;  /* 0x0000000000007941 */ /* 0x000fea0003800000 */
.L_x_1144:
[----:B------:R-:W-:-:S05]  /*8d00*/  IMAD R7, R10, R14, R7 ;  /* 0x0000000e0a077224 */ /* 0x000fca00078e0207 */
[----:B------:R-:W-:Y:S02]  /*8d10*/  VIADDMNMX R13, R7, R14, R13, PT ;  /* 0x0000000e070d7246 */ /* 0x000fe4000380010d */
[----:B------:R-:W-:-:S07]  /*8d20*/  VIMNMX R12, R12, R7, !PT ;  /* 0x000000070c0c7248 */ /* 0x000fce0007fe0100 */
.L_x_1143:
[----:B------:R-:W-:Y:S02]  /*8d30*/  ISETP.GT.AND P1, PT, R12, 0x20, !P1 ;  /* 0x000000200c00780c */ /* 0x000fe40004f24270 */
[----:B------:R-:W-:Y:S02]  /*8d40*/  LOP3.LUT P6, RZ, R16, 0x20000, RZ, 0xc0, !PT ;  /* 0x0002000010ff7812 */ /* 0x000fe400078cc0ff */
        /* <DEDUP_REMOVED lines=70> */
[C---:B------:R-:W-:Y:S02]  /*91b0*/  ISETP.LT.OR P1, PT, R13.reuse, 0x49, P1 ;  /* 0x000000490d00780c */ /* 0x040fe40000f21670 */
[----:B------:R-:W-:Y:S02]  /*91c0*/  FMNMX.FTZ R8, R148, R7, !PT ;  /* 0x0000000794087209 */ /* 0x000fe40007810000 */
[----:B------:R-:W-:Y:S02]  /*91d0*/  FSEL R158, R158, -INF , !P1 ;  /* 0xff8000009e9e7808 */ /* 0x000fe40004800000 */
[----:B------:R-:W-:Y:S02]  /*91e0*/  ISETP.GT.AND P1, PT, R12, 0x49, !P6 ;  /* 0x000000490c00780c */ /* 0x000fe40007724270 */
[----:B------:R-:W-:Y:S02]  /*91f0*/  LOP3.LUT P6, RZ, R16, 0x40, RZ, 0xc0, !PT ;  /* 0x0000004010ff7812 */ /* 0x000fe400078cc0ff */
        /* <DEDUP_REMOVED lines=19> */
[C---:B------:R-:W-:Y:S02]  /*9330*/  ISETP.GT.AND P1, PT, R12.reuse, 0x58, !P1 ;  /* 0x000000580c00780c */ /* 0x040fe40004f24270 */
[----:B------:R-:W-:Y:S01]  /*9340*/  FMNMX.FTZ R10, R133, R8, !PT ;  /* 0x00000008850a7209 */ /* 0x000fe20007810000 */
[----:B------:R-:W-:Y:S01]  /*9350*/  IMAD.U32 R8, RZ, RZ, UR42 ;  /* 0x0000002aff087e24 */ /* 0x000fe2000f8e00ff */
[----:B------:R-:W-:Y:S02]  /*9360*/  ISETP.LT.OR P1, PT, R13, 0x59, P1 ;  /* 0x000000590d00780c */ /* 0x000fe40000f21670 */
[----:B------:R-:W-:Y:S01]  /*9370*/  ISETP.GT.AND P2, PT, R12, 0x89, !P2 ;  /* 0x000000890c00780c */ /* 0x000fe20005744270 */
[----:B------:R-:W0:Y:S01]  /*9380*/  SHFL.BFLY PT, R7, R10, 0x2, 0x1f ;  /* 0x0c401f000a077f89 */ /* 0x000e2200000e0000 */
[----:B------:R-:W-:Y:S02]  /*9390*/  FSEL R166, R166, -INF , !P1 ;  /* 0xff800000a6a67808 */ /* 0x000fe40004800000 */
[----:B------:R-:W-:-:S02]  /*93a0*/  LOP3.LUT P1, RZ, R16, 0x2000, RZ, 0xc0, !PT ;  /* 0x0000200010ff7812 */ /* 0x000fc4000782c0ff */
[C---:B------:R-:W-:Y:S02]  /*93b0*/  ISETP.LT.OR P2, PT, R13.reuse, 0x8a, P2 ;  /* 0x0000008a0d00780c */ /* 0x040fe40001741670 */
[C---:B------:R-:W-:Y:S02]  /*93c0*/  ISETP.GT.AND P1, PT, R12.reuse, 0x59, !P1 ;  /* 0x000000590c00780c */ /* 0x040fe40004f24270 */
[----:B------:R-:W-:Y:S02]  /*93d0*/  ISETP.GT.AND P3, PT, R12, 0x90, !P3 ;  /* 0x000000900c00780c */ /* 0x000fe40005f64270 */
[----:B------:R-:W-:Y:S02]  /*93e0*/  ISETP.LT.OR P1, PT, R13, 0x5a, P1 ;  /* 0x0000005a0d00780c */ /* 0x000fe40000f21670 */
[----:B------:R-:W-:Y:S02]  /*93f0*/  FSEL R127, R127, -INF , !P2 ;  /* 0xff8000007f7f7808 */ /* 0x000fe40005000000 */
[----:B------:R-:W-:-:S02]  /*9400*/  FSEL R167, R167, -INF , !P1 ;  /* 0xff800000a7a77808 */ /* 0x000fc40004800000 */
[----:B------:R-:W-:Y:S02]  /*9410*/  LOP3.LUT P1, RZ, R16, 0x1000, RZ, 0xc0, !PT ;  /* 0x0000100010ff7812 */ /* 0x000fe4000782c0ff */
[C---:B------:R-:W-:Y:S02]  /*9420*/  ISETP.GT.AND P4, PT, R12.reuse, 0x91, !P4 ;  /* 0x000000910c00780c */ /* 0x040fe40006784270 */
[C---:B------:R-:W-:Y:S02]  /*9430*/  ISETP.GT.AND P1, PT, R12.reuse, 0x60, !P1 ;  /* 0x000000600c00780c */ /* 0x040fe40004f24270 */
[----:B------:R-:W-:Y:S02]  /*9440*/  ISETP.GT.AND P5, PT, R12, 0x98, !P5 ;  /* 0x000000980c00780c */ /* 0x000fe40006fa4270 */
[----:B------:R-:W-:Y:S02]  /*9450*/  ISETP.LT.OR P1, PT, R13, 0x61, P1 ;  /* 0x000000610d00780c */ /* 0x000fe40000f21670 */
[----:B0-----:R-:W-:-:S02]  /*9460*/  FMNMX.FTZ R14, R10, R7, !PT ;  /* 0x000000070a0e7209 */ /* 0x001fc40007810000 */
[----:B------:R-:W-:Y:S02]  /*9470*/  FSEL R138, R138, -INF , !P1 ;  /* 0xff8000008a8a7808 */ /* 0x000fe40004800000 */
[----:B------:R-:W-:Y:S01]  /*9480*/  LOP3.LUT P1, RZ, R16, 0x800, RZ, 0xc0, !PT ;  /* 0x0000080010ff7812 */ /* 0x000fe2000782c0ff */
[----:B------:R-:W0:Y:S01]  /*9490*/  SHFL.BFLY PT, R7, R14, 0x1, 0x1f ;  /* 0x0c201f000e077f89 */ /* 0x000e2200000e0000 */
[C---:B------:R-:W-:Y:S02]  /*94a0*/  ISETP.LT.OR P3, PT, R13.reuse, 0x91, P3 ;  /* 0x000000910d00780c */ /* 0x040fe40001f61670 */
[----:B------:R-:W-:Y:S02]  /*94b0*/  ISETP.GT.AND P1, PT, R12, 0x61, !P1 ;  /* 0x000000610c00780c */ /* 0x000fe40004f24270 */
[C---:B------:R-:W-:Y:S02]  /*94c0*/  ISETP.LT.OR P4, PT, R13.reuse, 0x92, P4 ;  /* 0x000000920d00780c */ /* 0x040fe40002781670 */
[----:B------:R-:W-:-:S02]  /*94d0*/  ISETP.LT.OR P1, PT, R13, 0x62, P1 ;  /* 0x000000620d00780c */ /* 0x000fc40000f21670 */
[----:B------:R-:W-:Y:S02]  /*94e0*/  FSEL R130, R130, -INF , !P3 ;  /* 0xff80000082827808 */ /* 0x000fe40005800000 */
[----:B------:R-:W-:Y:S02]  /*94f0*/  FSEL R139, R139, -INF , !P1 ;  /* 0xff8000008b8b7808 */ /* 0x000fe40004800000 */
[----:B------:R-:W-:Y:S02]  /*9500*/  LOP3.LUT P1, RZ, R16, 0x400, RZ, 0xc0, !PT ;  /* 0x0000040010ff7812 */ /* 0x000fe4000782c0ff */
[----:B------:R-:W-:Y:S02]  /*9510*/  ISETP.LT.OR P5, PT, R13, 0x99, P5 ;  /* 0x000000990d00780c */ /* 0x000fe40002fa1670 */
[----:B------:R-:W-:Y:S02]  /*9520*/  ISETP.GT.AND P1, PT, R12, 0x68, !P1 ;  /* 0x000000680c00780c */ /* 0x000fe40004f24270 */
[----:B------:R-:W-:-:S02]  /*9530*/  FSEL R131, R131, -INF , !P4 ;  /* 0xff80000083837808 */ /* 0x000fc40006000000 */
[----:B------:R-:W-:Y:S02]  /*9540*/  ISETP.LT.OR P1, PT, R13, 0x69, P1 ;  /* 0x000000690d00780c */ /* 0x000fe40000f21670 */
[----:B------:R-:W-:Y:S02]  /*9550*/  FSEL R134, R134, -INF , !P5 ;  /* 0xff80000086867808 */ /* 0x000fe40006800000 */
[----:B------:R-:W-:Y:S02]  /*9560*/  FSEL R142, R142, -INF , !P1 ;  /* 0xff8000008e8e7808 */ /* 0x000fe40004800000 */
[----:B------:R-:W-:Y:S02]  /*9570*/  LOP3.LUT P1, RZ, R16, 0x200, RZ, 0xc0, !PT ;  /* 0x0000020010ff7812 */ /* 0x000fe4000782c0ff */
[----:B0-----:R-:W-:Y:S02]  /*9580*/  FMNMX.FTZ R7, R14, R7, !PT ;  /* 0x000000070e077209 */ /* 0x001fe40007810000 */
[----:B------:R-:W-:-:S03]  /*9590*/  ISETP.GT.AND P1, PT, R12, 0x69, !P1 ;  /* 0x000000690c00780c */ /* 0x000fc60004f24270 */
[----:B------:R-:W-:Y:S01]  /*95a0*/  FFMA.FTZ R8, R7, R8, -8 ;  /* 0xc100000007087423 */ /* 0x000fe20000010008 */
        /* <DEDUP_REMOVED lines=64> */
[----:B------:R-:W-:Y:S02]  /*99b0*/  FMNMX.FTZ R186, R9, R0, !PT ;  /* 0x0000000009ba7209 */ /* 0x000fe40007810000 */
[----:B------:R-:W-:Y:S02]  /*99c0*/  FSEL R8, R8, RZ, P1 ;  /* 0x000000ff08087208 */ /* 0x000fe40000800000 */
[----:B------:R-:W-:-:S03]  /*99d0*/  ISETP.LT.OR P2, PT, R13, 0x9a, P2 ;  /* 0x0000009a0d00780c */ /* 0x000fc60001741670 */
[--C-:B------:R-:W-:Y:S01]  /*99e0*/  FFMA.FTZ R15, R189, UR42, -R8.reuse ;  /* 0x0000002abd0f7c23 */ /* 0x100fe20008010808 */
[----:B------:R-:W-:Y:S01]  /*99f0*/  FMNMX.FTZ R189, R187, R186, !PT ;  /* 0x000000babbbd7209 */ /* 0x000fe20007810000 */
[--C-:B------:R-:W-:Y:S01]  /*9a00*/  FFMA.FTZ R14, R188, UR42, -R8.reuse ;  /* 0x0000002abc0e7c23 */ /* 0x100fe20008010808 */
[----:B------:R-:W-:-:S01]  /*9a10*/  FFMA.FTZ R188, R140, UR42, -R8 ;  /* 0x0000002a8cbc7c23 */ /* 0x000fc20008010808 */
        /* <DEDUP_REMOVED lines=48> */
[----:B------:R-:W-:Y:S01]  /*9d20*/  MUFU.EX2 R11, R11 ;  /* 0x0000000b000b7308 */ /* 0x000fe20000000800 */
[----:B------:R-:W-:-:S04]  /*9d30*/  FMNMX.FTZ R186, R182, R189, !PT ;  /* 0x000000bdb6ba7209 */ /* 0x000fc80007810000 */
[----:B------:R-:W-:-:S03]  /*9d40*/  FMNMX.FTZ R189, R183, R186, !PT ;  /* 0x000000bab7bd7209 */ /* 0x000fc60007810000 */
        /* <DEDUP_REMOVED lines=30> */
[----:B------:R0:W-:Y:S01]  /*9f30*/  MUFU.EX2 R12, R188 ;  /* 0x000000bc000c7308 */ /* 0x0001e20000000800 */
[----:B------:R-:W-:-:S04]  /*9f40*/  FMNMX.FTZ R140, R130, R189, !PT ;  /* 0x000000bd828c7209 */ /* 0x000fc80007810000 */
[----:B------:R-:W-:-:S03]  /*9f50*/  FMNMX.FTZ R141, R131, R140, !PT ;  /* 0x0000008c838d7209 */ /* 0x000fc60007810000 */
[----:B------:R-:W-:Y:S01]  /*9f60*/  MUFU.EX2 R173, R173 ;  /* 0x000000ad00ad7308 */ /* 0x000fe20000000800 */
[----:B------:R-:W-:Y:S01]  /*9f70*/  FMNMX.FTZ R140, R134, R141, !PT ;  /* 0x0000008d868c7209 */ /* 0x000fe20007810000 */
[--C-:B------:R-:W-:Y:S01]  /*9f80*/  FFMA.FTZ R141, R145, UR42, -R8.reuse ;  /* 0x0000002a918d7c23 */ /* 0x100fe20008010808 */
[----:B------:R-:W-:-:S01]  /*9f90*/  FFMA.FTZ R145, R149, UR42, -R8 ;  /* 0x0000002a95917c23 */ /* 0x000fc20008010808 */
[----:B------:R-:W-:Y:S01]  /*9fa0*/  IMAD.U32 R149, RZ, RZ, UR42 ;  /* 0x0000002aff957e24 */ /* 0x000fe2000f8e00ff */
[----:B------:R-:W-:-:S03]  /*9fb0*/  FMNMX.FTZ R186, R135, R140, !PT ;  /* 0x0000008c87ba7209 */ /* 0x000fc60007810000 */
[----:B------:R1:W-:Y:S02]  /*9fc0*/  MUFU.EX2 R140, R192 ;  /* 0x000000c0008c7308 */ /* 0x0003e40000000800 */
[----:B------:R-:W2:Y:S06]  /*9fd0*/  SHFL.BFLY PT, R189, R186, 0x2, 0x1f ;  /* 0x0c401f00babd7f89 */ /* 0x000eac00000e0000 */
[----:B------:R-:W-:Y:S08]  /*9fe0*/  MUFU.EX2 R176, R176 ;  /* 0x000000b000b07308 */ /* 0x000ff00000000800 */
[----:B------:R-:W-:Y:S08]  /*9ff0*/  MUFU.EX2 R177, R177 ;  /* 0x000000b100b17308 */ /* 0x000ff00000000800 */
[----:B------:R-:W-:Y:S01]  /*a000*/  MUFU.EX2 R180, R180 ;  /* 0x000000b400b47308 */ /* 0x000fe20000000800 */
[----:B--2---:R-:W-:-:S02]  /*a010*/  FMNMX.FTZ R189, R186, R189, !PT ;  /* 0x000000bdbabd7209 */ /* 0x004fc40007810000 */
[----:B------:R-:W-:-:S03]  /*a020*/  FSEL R186, R7, RZ, P1 ;  /* 0x000000ff07ba7208 */ /* 0x000fc60000800000 */
[----:B------:R-:W2:Y:S02]  /*a030*/  SHFL.BFLY PT, R148, R189, 0x1, 0x1f ;  /* 0x0c201f00bd947f89 */ /* 0x000ea400000e0000 */
[----:B------:R-:W-:Y:S01]  /*a040*/  MUFU.EX2 R181, R181 ;  /* 0x000000b500b57308 */ /* 0x000fe20000000800 */
[----:B------:R-:W-:-:S07]  /*a050*/  FADD.FTZ R186, -R186, R3 ;  /* 0x00000003baba7221 */ /* 0x000fce0000010100 */
[----:B------:R-:W-:Y:S08]  /*a060*/  MUFU.EX2 R3, R133 ;  /* 0x0000008500037308 */ /* 0x000ff00000000800 */
[----:B------:R-:W-:Y:S01]  /*a070*/  MUFU.EX2 R152, R152 ;  /* 0x0000009800987308 */ /* 0x000fe20000000800 */
[----:B--2---:R-:W-:Y:S01]  /*a080*/  FMNMX.FTZ R8, R189, R148, !PT ;  /* 0x00000094bd087209 */ /* 0x004fe20007810000 */
[----:B------:R-:W-:-:S06]  /*a090*/  FMUL.FTZ R148, R186, UR42 ;  /* 0x0000002aba947c20 */ /* 0x000fcc0008410000 */
[----:B------:R-:W-:Y:S01]  /*a0a0*/  MUFU.EX2 R153, R153 ;  /* 0x0000009900997308 */ /* 0x000fe20000000800 */
[C---:B------:R-:W-:Y:S01]  /*a0b0*/  FSETP.NEU.FTZ.AND P1, PT, R8.reuse, -INF , PT ;  /* 0xff8000000800780b */ /* 0x040fe20003f3d000 */
[----:B------:R-:W-:-:S05]  /*a0c0*/  FFMA.FTZ R149, R8, R149, -8 ;  /* 0xc100000008957423 */ /* 0x000fca0000010095 */
[----:B------:R-:W-:Y:S01]  /*a0d0*/  FSEL R186, R149, RZ, P1 ;  /* 0x000000ff95ba7208 */ /* 0x000fe20000800000 */
[----:B------:R-:W2:Y:S04]  /*a0e0*/  MUFU.EX2 R148, R148 ;  /* 0x0000009400947308 */ /* 0x000ea80000000800 */
[----:B------:R-:W-:-:S01]  /*a0f0*/  FFMA.FTZ R189, R190, UR42, -R186 ;  /* 0x0000002abebd7c23 */ /* 0x000fc200080108ba */
[--C-:B0-----:R-:W-:Y:S01]  /*a100*/  FFMA.FTZ R188, R9, UR42, -R186.reuse ;  /* 0x0000002a09bc7c23 */ /* 0x101fe200080108ba */
[----:B------:R-:W-:-:S01]  /*a110*/  FFMA.FTZ R9, R187, UR42, -R186 ;  /* 0x0000002abb097c23 */ /* 0x000fc200080108ba */
[--C-:B------:R-:W-:Y:S01]  /*a120*/  FFMA.FTZ R190, R191, UR42, -R186.reuse ;  /* 0x0000002abfbe7c23 */ /* 0x100fe200080108ba */
[----:B------:R0:W-:Y:S01]  /*a130*/  MUFU.EX2 R133, R189 ;  /* 0x000000bd00857308 */ /* 0x0001e20000000800 */
[----:B------:R-:W-:-:S01]  /*a140*/  FFMA.FTZ R149, R194, UR42, -R186 ;  /* 0x0000002ac2957c23 */ /* 0x000fc200080108ba */
[--C-:B-1----:R-:W-:Y:S01]  /*a150*/  FFMA.FTZ R192, R195, UR42, -R186.reuse ;  /* 0x0000002ac3c07c23 */ /* 0x102fe200080108ba */
[----:B------:R-:W-:-:S01]  /*a160*/  FFMA.FTZ R187, R198, UR42, -R186 ;  /* 0x0000002ac6bb7c23 */ /* 0x000fc200080108ba */
[--C-:B------:R-:W-:Y:S01]  /*a170*/  FFMA.FTZ R194, R199, UR42, -R186.reuse ;  /* 0x0000002ac7c27c23 */ /* 0x100fe200080108ba */
[----:B------:R-:W-:-:S01]  /*a180*/  FFMA.FTZ R191, R158, UR42, -R186 ;  /* 0x0000002a9ebf7c23 */ /* 0x000fc200080108ba */
[--C-:B------:R-:W-:Y:S01]  /*a190*/  FFMA.FTZ R158, R162, UR42, -R186.reuse ;  /* 0x0000002aa29e7c23 */ /* 0x100fe200080108ba */
[----:B------:R-:W-:-:S01]  /*a1a0*/  FFMA.FTZ R162, R166, UR42, -R186 ;  /* 0x0000002aa6a27c23 */ /* 0x000fc200080108ba */
[----:B------:R-:W-:Y:S01]  /*a1b0*/  MUFU.EX2 R188, R188 ;  /* 0x000000bc00bc7308 */ /* 0x000fe20000000800 */
[----:B0-----:R-:W-:Y:S01]  /*a1c0*/  FSEL R189, R8, RZ, P1 ;  /* 0x000000ff08bd7208 */ /* 0x001fe20000800000 */
[----:B--2---:R-:W-:Y:S01]  /*a1d0*/  FFMA.FTZ R193, R148, R6, R11 ;  /* 0x0000000694c17223 */ /* 0x004fe2000001000b */
[----:B------:R-:W-:-:S01]  /*a1e0*/  FFMA.FTZ R170, R170, UR42, -R186 ;  /* 0x0000002aaaaa7c23 */ /* 0x000fc200080108ba */
[--C-:B------:R-:W-:Y:S01]  /*a1f0*/  FFMA.FTZ R171, R171, UR42, -R186.reuse ;  /* 0x0000002aabab7c23 */ /* 0x100fe200080108ba */
[----:B------:R-:W-:-:S01]  /*a200*/  FFMA.FTZ R174, R174, UR42, -R186 ;  /* 0x0000002aaeae7c23 */ /* 0x000fc200080108ba */
[----:B------:R-:W-:Y:S01]  /*a210*/  FADD.FTZ R189, -R189, R0 ;  /* 0x00000000bdbd7221 */ /* 0x000fe20000010100 */
[----:B------:R-:W-:-:S01]  /*a220*/  FADD.FTZ R193, R10, R193 ;  /* 0x000000c10ac17221 */ /* 0x000fc20000010000 */
[----:B------:R-:W-:Y:S01]  /*a230*/  MUFU.EX2 R9, R9 ;  /* 0x0000000900097308 */ /* 0x000fe20000000800 */
[----:B------:R-:W-:-:S01]  /*a240*/  FFMA.FTZ R175, R175, UR42, -R186 ;  /* 0x0000002aafaf7c23 */ /* 0x000fc200080108ba */
[----:B------:R-:W-:Y:S01]  /*a250*/  FMUL.FTZ R189, R189, UR42 ;  /* 0x0000002abdbd7c20 */ /* 0x000fe20008410000 */
[----:B------:R-:W-:-:S01]  /*a260*/  FADD.FTZ R166, R14, R193 ;  /* 0x000000c10ea67221 */ /* 0x000fc20000010000 */
        /* <DEDUP_REMOVED lines=24> */
[----:B------:R-:W-:Y:S01]  /*a3f0*/  FFMA.FTZ R127, R127, UR42, -R186 ;  /* 0x0000002a7f7f7c23 */ /* 0x000fe200080108ba */
[----:B------:R-:W-:-:S01]  /*a400*/  FADD.FTZ R6, R9, R6 ;  /* 0x0000000609067221 */ /* 0x000fc20000010000 */
[--C-:B------:R-:W-:Y:S01]  /*a410*/  FFMA.FTZ R130, R130, UR42, -R186.reuse ;  /* 0x0000002a82827c23 */ /* 0x100fe200080108ba */
[----:B------:R-:W-:-:S01]  /*a420*/  FFMA.FTZ R131, R131, UR42, -R186 ;  /* 0x0000002a83837c23 */ /* 0x000fc200080108ba */
[----:B------:R-:W0:Y:S01]  /*a430*/  MUFU.EX2 R192, R192 ;  /* 0x000000c000c07308 */ /* 0x000e220000000800 */
[----:B------:R-:W-:-:S01]  /*a440*/  FADD.FTZ R5, R133, R6 ;  /* 0x0000000685057221 */ /* 0x000fc20000010000 */
[--C-:B------:R-:W-:Y:S01]  /*a450*/  FFMA.FTZ R134, R134, UR42, -R186.reuse ;  /* 0x0000002a86867c23 */ /* 0x100fe200080108ba */
[----:B------:R-:W-:-:S02]  /*a460*/  FFMA.FTZ R135, R135, UR42, -R186 ;  /* 0x0000002a87877c23 */ /* 0x000fc400080108ba */
[----:B-1----:R-:W-:-:S03]  /*a470*/  FADD.FTZ R6, R190, R5 ;  /* 0x00000005be067221 */ /* 0x002fc60000010000 */
        /* <DEDUP_REMOVED lines=18> */
[----:B------:R-:W-:-:S01]  /*a5a0*/  FADD.FTZ R5, R169, R6 ;  /* 0x00000006a9057221 */ /* 0x000fc20000010000 */
[----:B0-----:R-:W-:-:S03]  /*a5b0*/  FADD.FTZ R191, R171, R166 ;  /* 0x000000a6abbf7221 */ /* 0x001fc60000010000 */
[----:B------:R-:W-:-:S03]  /*a5c0*/  FADD.FTZ R6, R172, R5 ;  /* 0x00000005ac067221 */ /* 0x000fc60000010000 */
        /* <DEDUP_REMOVED lines=51> */
[----:B--2---:R-:W-:-:S04]  /*a900*/  FADD.FTZ R5, R137, R6 ;  /* 0x0000000689057221 */ /* 0x004fc80000010000 */
[----:B------:R-:W-:-:S03]  /*a910*/  FADD.FTZ R6, R12, R5 ;  /* 0x000000050c067221 */ /* 0x000fc60000010000 */
        /* <DEDUP_REMOVED lines=49> */
[----:B------:R-:W-:Y:S01]  /*ac30*/  FADD.FTZ R6, R3, R6 ;  /* 0x0000000603067221 */ /* 0x000fe20000010000 */
[----:B-1----:R-:W-:-:S04]  /*ac40*/  FADD.FTZ R191, R134, R191 ;  /* 0x000000bf86bf7221 */ /* 0x002fc80000010000 */
[----:B0-----:R-:W-:Y:S01]  /*ac50*/  FADD.FTZ R5, R135, R191 ;  /* 0x000000bf87057221 */ /* 0x001fe20000010000 */
[----:B------:R-:W-:Y:S06]  /*ac60*/  @!P0 BRA `(.L_x_1147) ;  /* 0x0000000000048947 */ /* 0x000fec0003800000 */
[----:B------:R-:W-:Y:S01]  /*ac70*/  BPT.TRAP 0x1 ;  /* 0x000000040000795c */ /* 0x000fe20000300000 */
.L_x_1147:
[----:B------:R-:W-:Y:S01]  /*ac80*/  ULEA UR6, UR54, UR41, 0x3 ;  /* 0x0000002936067291 */ /* 0x000fe2000f8e183f */
[----:B------:R-:W-:Y:S01]  /*ac90*/  ISETP.GT.AND P1, PT, R4, UR60, PT ;  /* 0x0000003c04007c0c */ /* 0x000fe2000bf24270 */
[----:B------:R-:W-:Y:S01]  /*aca0*/  UMOV UR50, UR58 ;  /* 0x0000003a00327c82 */ /* 0x000fe20008000000 */
        /* <DEDUP_REMOVED lines=144> */
[----:B------:R-:W-:Y:S01]  /*b5b0*/  IMAD.MOV.U32 R0, RZ, RZ, R8 ;  /* 0x000000ffff007224 */ /* 0x000fe200078e0008 */
[----:B------:R-:W-:Y:S01]  /*b5c0*/  UMOV UR54, UR59 ;  /* 0x0000003b00367c82 */ /* 0x000fe20008000000 */
[----:B------:R-:W-:Y:S01]  /*b5d0*/  IMAD.MOV.U32 R3, RZ, RZ, R7 ;  /* 0x000000ffff037224 */ /* 0x000fe200078e0007 */
[----:B------:R-:W-:-:S06]  /*b5e0*/  UMOV UR50, UR58 ;  /* 0x0000003a00327c82 */ /* 0x000fcc0008000000 */
.L_x_1130:
[----:B------:R-:W-:Y:S01]  /*b5f0*/  ULDC UR6, c[0x0][0x448] ;  /* 0x0001120000067ab9 */ /* 0x000fe20000000800 */
[----:B------:R-:W-:Y:S01]  /*b600*/  IADD3 R7, R18, 0x1, -R19 ;  /* 0x0000000112077810 */ /* 0x000fe20007ffe813 */
[----:B------:R-:W-:Y:S01]  /*b610*/  UISETP.NE.AND UP0, UPT, UR6, 0x1, UPT ;  /* 0x000000010600788c */ /* 0x000fe2000bf05270 */
[----:B------:R-:W-:Y:S02]  /*b620*/  ULDC UR15, c[0x0][0x9e4] ;  /* 0x00027900000f7ab9 */ /* 0x000fe40000000800 */
[----:B------:R-:W-:Y:S01]  /*b630*/  R2UR UR11, R7 ;  /* 0x00000000070b72ca */ /* 0x000fe200000e0000 */
[----:B------:R-:W-:Y:S02]  /*b640*/  UISETP.GE.AND UP1, UPT, UR15, 0x1, UPT ;  /* 0x000000010f00788c */ /* 0x000fe4000bf26270 */
[----:B------:R-:W-:-:S04]  /*b650*/  UIADD3 UR10, UR36, 0x7f, URZ ;  /* 0x0000007f240a7890 */ /* 0x000fc8000fffe03f */
[----:B------:R-:W-:Y:S01]  /*b660*/  PLOP3.LUT P1, PT, PT, PT, UP1, 0x40, 0x0 ;  /* 0x000000000000781c */ /* 0x000fe20003f2e818 */
[----:B------:R-:W-:Y:S01]  /*b670*/  @UP0 ULDC UR6, c[0x0][0x44c] ;  /* 0x0001130000060ab9 */ /* 0x000fe20000000800 */
[----:B------:R-:W-:Y:S01]  /*b680*/  @UP0 ULDC UR14, c[0x0][0x450] ;  /* 0x00011400000e0ab9 */ /* 0x000fe20000000800 */
[----:B------:R-:W-:-:S04]  /*b690*/  UIMAD.WIDE.U32 UR6, UR10, UR6, URZ ;  /* 0x000000060a0672a5 */ /* 0x000fc8000f8e003f */
[----:B------:R-:W-:-:S04]  /*b6a0*/  @UP0 USHF.R.U32.HI UR10, URZ, UR14, UR7 ;  /* 0x0000000e3f0a0299 */ /* 0x000fc80008011607 */
[----:B------:R-:W-:-:S04]  /*b6b0*/  UIADD3 UR10, UR11, UR10, URZ ;  /* 0x0000000a0b0a7290 */ /* 0x000fc8000fffe03f */
[----:B------:R-:W-:Y:S01]  /*b6c0*/  UIADD3 UR56, UR10, -UR56, URZ ;  /* 0x800000380a387290 */ /* 0x000fe2000fffe03f */
[----:B------:R-:W-:Y:S11]  /*b6d0*/  @P1 BRA `(.L_x_1149) ;  /* 0x0000000000481947 */ /* 0x000ff60003800000 */
[----:B------:R-:W-:Y:S02]  /*b6e0*/  UMOV UR14, UR10 ;  /* 0x0000000a000e7c82 */ /* 0x000fe40008000000 */
        /* <DEDUP_REMOVED lines=10> */
.L_x_1150:
[----:B------:R-:W-:-:S11]  /*b790*/  UISETP.NE.AND UP2, UPT, UR15, 0x1, UPT ;  /* 0x000000010f00788c */ /* 0x000fd6000bf45270 */
[----:B------:R-:W-:Y:S02]  /*b7a0*/  @UP2 ULDC.64 UR6, c[0x0][0x9e8] ;  /* 0x00027a0000062ab9 */ /* 0x000fe40000000a00 */
[----:B------:R-:W-:-:S04]  /*b7b0*/  UIMAD.WIDE.U32 UR10, UR14, UR6, URZ ;  /* 0x000000060e0a72a5 */ /* 0x000fc8000f8e003f */
[----:B------:R-:W-:-:S12]  /*b7c0*/  @UP2 USHF.R.U32.HI UR14, URZ, UR7, UR11 ;  /* 0x000000073f0e2299 */ /* 0x000fd8000801160b */
.L_x_1151:
[----:B------:R-:W-:-:S04]  /*b7d0*/  UIMAD UR14, UR14, UR15, URZ ;  /* 0x0000000f0e0e72a4 */ /* 0x000fc8000f8e023f */
[----:B------:R-:W-:-:S04]  /*b7e0*/  UISETP.LT.AND UP2, UPT, UR56, UR14, UPT ;  /* 0x0000000e3800728c */ /* 0x000fc8000bf41270 */
[----:B------:R-:W-:-:S12]  /*b7f0*/  USEL UR56, UR56, UR14, !UP2 ;  /* 0x0000000e38387287 */ /* 0x000fd8000d000000 */
.L_x_1149:
        /* <DEDUP_REMOVED lines=10> */
[----:B------:R-:W-:Y:S01]  /*b8a0*/  IMAD.MOV.U32 R7, RZ, RZ, R3 ;  /* 0x000000ffff077224 */ /* 0x000fe200078e0003 */
[----:B------:R-:W-:-:S06]  /*b8b0*/  UMOV UR56, UR54 ;  /* 0x0000003600387c82 */ /* 0x000fcc0008000000 */
.L_x_1162:
[----:B------:R-:W-:Y:S01]  /*b8c0*/  ISETP.NE.AND P2, PT, RZ, UR45, PT ;  /* 0x0000002dff007c0c */ /* 0x000fe2000bf45270 */
[----:B------:R-:W-:-:S04]  /*b8d0*/  UISETP.NE.AND UP2, UPT, UR56, 0x1, UPT ;  /* 0x000000013800788c */ /* 0x000fc8000bf45270 */
[----:B------:R-:W-:-:S04]  /*b8e0*/  USEL UR50, URZ, 0x1, UP2 ;  /* 0x000000013f327887 */ /* 0x000fc80009000000 */
[----:B------:R-:W-:-:S04]  /*b8f0*/  ULOP3.LUT UR50, UR57, UR50, URZ, 0x3c, !UPT ;  /* 0x0000003239327292 */ /* 0x000fc8000f8e3c3f */
[----:B------:R-:W-:Y:S08]  /*b900*/  @P2 BRA `(.L_x_1153) ;  /* 0x0000000000382947 */ /* 0x000ff00003800000 */
[----:B------:R-:W-:Y:S05]  /*b910*/  @!P0 BRA `(.L_x_1154) ;  /* 0x0000000000048947 */ /* 0x000fea0003800000 */
[----:B------:R-:W-:Y:S01]  /*b920*/  BPT.TRAP 0x1 ;  /* 0x000000040000795c */ /* 0x000fe20000300000 */
.L_x_1154:
        /* <DEDUP_REMOVED lines=9> */
.L_x_1155:
[----:B-1----:R-:W-:Y:S05]  /*b9c0*/  @P1 BRA `(.L_x_1153) ;  /* 0x0000000000081947 */ /* 0x002fea0003800000 */
[----:B------:R-:W1:Y:S02]  /*b9d0*/  SYNCS.PHASECHK.TRANS64.TRYWAIT P1, [UR6+0x33430], R0 ;  /* 0x03343000ff0075a7 */ /* 0x000e640008020146 */
[----:B-1----:R-:W-:Y:S05]  /*b9e0*/  @!P1 BRA `(.L_x_1156) ;  /* 0x0000014400509947 */ /* 0x002fea0003800000 */
.L_x_1153:
[----:B-1----:R-:W1:Y:S01]  /*b9f0*/  S2R R3, SR_TID.X ;  /* 0x0000000000037919 */ /* 0x002e620000002100 */
        /* <DEDUP_REMOVED lines=21> */
[----:B-1----:R-:W-:Y:S01]  /*bb50*/  SHF.R.U32.HI R3, RZ, 0x7, R3 ;  /* 0x00000007ff037819 */ /* 0x002fe20000011603 */
[----:B------:R-:W-:Y:S01]  /*bb60*/  UMOV UR19, 0x80000020 ;  /* 0x8000002000137882 */ /* 0x000fe20000000000 */
[----:B------:R-:W-:Y:S01]  /*bb70*/  UIADD3 UR22, UR58, 0x502, URZ ;  /* 0x000005023a167890 */ /* 0x000fe2000fffe03f */
[----:B------:R-:W-:-:S02]  /*bb80*/  UMOV UR23, 0x80000020 ;  /* 0x8000002000177882 */ /* 0x000fc40000000000 */
        /* <DEDUP_REMOVED lines=165> */
.L_x_1158:
[----:B------:R-:W-:Y:S01]  /*c5e0*/  ULEA UR6, UR56, UR41, 0x3 ;  /* 0x0000002938067291 */ /* 0x000fe2000f8e183f */
[----:B------:R-:W-:-:S05]  /*c5f0*/  IMAD.U32 R0, RZ, RZ, UR57 ;  /* 0x00000039ff007e24 */ /* 0x000fca000f8e00ff */
[----:B------:R-:W-:-:S04]  /*c600*/  SHF.L.U32 R0, R0, 0x1f, RZ ;  /* 0x0000001f00007819 */ /* 0x000fc800000006ff */
[----:B------:R0:W1:Y:S01]  /*c610*/  SYNCS.PHASECHK.TRANS64.TRYWAIT P1, [UR6+0x33450], R0 ;  /* 0x03345000ff0075a7 */ /* 0x0000620008020146 */
[----:B------:R-:W-:Y:S05]  /*c620*/  @!P0 BRA `(.L_x_1159) ;  /* 0x0000000000048947 */ /* 0x000fea0003800000 */
[----:B------:R-:W-:Y:S01]  /*c630*/  BPT.TRAP 0x1 ;  /* 0x000000040000795c */ /* 0x000fe20000300000 */
.L_x_1159:
[----:B-1----:R-:W-:Y:S05]  /*c640*/  @P1 BRA `(.L_x_1157) ;  /* 0x0000000000081947 */ /* 0x002fea0003800000 */
[----:B------:R-:W1:Y:S02]  /*c650*/  SYNCS.PHASECHK.TRANS64.TRYWAIT P1, [UR6+0x33450], R0 ;  /* 0x03345000ff0075a7 */ /* 0x000e640008020146 */
[----:B-1----:R-:W-:Y:S05]  /*c660*/  @!P1 BRA `(.L_x_1160) ;  /* 0x0000013800489947 */ /* 0x002fea0003800000 */
.L_x_1157:
[----:B------:R-:W-:Y:S01]  /*c670*/  UIADD3 UR6, UR41, 0x200, URZ ;  /* 0x0000020029067890 */ /* 0x000fe2000fffe03f */
[----:B------:R-:W-:Y:S01]  /*c680*/  WARPGROUP.ARRIVE ;  /* 0x00000000000079c5 */ /* 0x000fe20000000000 */
[----:B------:R-:W-:Y:S01]  /*c690*/  UMOV UR7, 0xc0000010 ;  /* 0xc000001000077882 */ /* 0x000fe20000000000 */
[----:B01----:R-:W-:Y:S01]  /*c6a0*/  FMNMX.FTZ R0, R184, R7, !PT ;  /* 0x00000007b8007209 */ /* 0x003fe20007810000 */
[----:B------:R-:W-:Y:S01]  /*c6b0*/  USHF.R.U32.HI UR6, URZ, 0x4, UR6 ;  /* 0x000000043f067899 */ /* 0x000fe20008011606 */
[----:B------:R-:W-:Y:S02]  /*c6c0*/  FMNMX.FTZ R8, R186, R9, !PT ;  /* 0x00000009ba087209 */ /* 0x000fe40007810000 */
[----:B------:R-:W0:Y:S01]  /*c6d0*/  S2R R233, SR_TID.X ;  /* 0x0000000000e97919 */ /* 0x000e220000002100 */
[----:B------:R-:W-:Y:S01]  /*c6e0*/  FMNMX.FTZ R3, R185, R0, !PT ;  /* 0x00000000b9037209 */ /* 0x000fe20007810000 */
[----:B------:R-:W-:Y:S01]  /*c6f0*/  ULOP3.LUT UR6, UR6, 0x3fff, URZ, 0xc0, !UPT ;  /* 0x00003fff06067892 */ /* 0x000fe2000f8ec03f */
[----:B------:R-:W-:-:S02]  /*c700*/  FMNMX.FTZ R11, R187, R8, !PT ;  /* 0x00000008bb0b7209 */ /* 0x000fc40007810000 */
[----:B------:R-:W-:Y:S01]  /*c710*/  FMNMX.FTZ R0, R188, R3, !PT ;  /* 0x00000003bc007209 */ /* 0x000fe20007810000 */
[----:B------:R-:W-:Y:S01]  /*c720*/  ULOP3.LUT UR6, UR6, 0x10000, URZ, 0xfc, !UPT ;  /* 0x0001000006067892 */ /* 0x000fe2000f8efc3f */
[----:B------:R-:W-:Y:S02]  /*c730*/  FMNMX.FTZ R8, R190, R11, !PT ;  /* 0x0000000bbe087209 */ /* 0x000fe40007810000 */
[----:B------:R-:W-:Y:S01]  /*c740*/  FMNMX.FTZ R3, R189, R0, !PT ;  /* 0x00000000bd037209 */ /* 0x000fe20007810000 */
[----:B------:R-:W-:Y:S01]  /*c750*/  UIMAD UR10, UR56, 0x780, UR6 ;  /* 0x00000780380a78a4 */ /* 0x000fe2000f8e0206 */
[----:B------:R-:W-:Y:S02]  /*c760*/  FMNMX.FTZ R11, R191, R8, !PT ;  /* 0x00000008bf0b7209 */ /* 0x000fe40007810000 */
[----:B------:R-:W-:Y:S02]  /*c770*/  FMNMX.FTZ R0, R192, R3, !PT ;  /* 0x00000003c0007209 */ /* 0x000fe40007810000 */
[----:B------:R-:W-:-:S02]  /*c780*/  FMNMX.FTZ R8, R194, R11, !PT ;  /* 0x0000000bc2087209 */ /* 0x000fc40007810000 */
[----:B------:R-:W-:Y:S01]  /*c790*/  UMOV UR6, UR10 ;  /* 0x0000000a00067c82 */ /* 0x000fe20008000000 */
[----:B------:R-:W-:Y:S01]  /*c7a0*/  FMNMX.FTZ R3, R193, R0, !PT ;  /* 0x00000000c1037209 */ /* 0x000fe20007810000 */
[----:B------:R-:W-:Y:S01]  /*c7b0*/  QGMMA.64x192x32.F32.E4M3.E4M3 R24, R216, gdesc[UR4], R24, gsb0 ;  /* 0x02e00004d8187df3 */ /* 0x000fe20008000818 */
[----:B------:R-:W-:Y:S01]  /*c7c0*/  UIADD3 UR6, UR10, 0x180, URZ ;  /* 0x000001800a067890 */ /* 0x000fe2000fffe03f */
[----:B------:R-:W-:Y:S01]  /*c7d0*/  FMNMX.FTZ R11, R195, R8, !PT ;  /* 0x00000008c30b7209 */ /* 0x000fe20007810000 */
[----:B------:R-:W-:Y:S01]  /*c7e0*/  UMOV UR7, 0xc0000010 ;  /* 0xc000001000077882 */ /* 0x000fe20000000000 */
        /* <DEDUP_REMOVED lines=68> */
[----:B0-----:R-:W-:Y:S01]  /*cc30*/  SHF.R.U32.HI R233, RZ, 0x7, R233 ;  /* 0x00000007ffe97819 */ /* 0x001fe200000116e9 */
        /* <DEDUP_REMOVED lines=61> */
[----:B------:R-:W-:Y:S02]  /*d010*/  MUFU.EX2 R7, R7 ;  /* 0x0000000700077308 */ /* 0x000fe40000000800 */
[----:B------:R-:W-:-:S01]  /*d020*/  FFMA.FTZ R185, R186, UR42, -R133 ;  /* 0x0000002abab97c23 */ /* 0x000fc20008010885 */
[--C-:B------:R-:W-:Y:S01]  /*d030*/  FFMA.FTZ R184, R187, UR42, -R133.reuse ;  /* 0x0000002abbb87c23 */ /* 0x100fe20008010885 */
[----:B------:R-:W-:-:S01]  /*d040*/  FFMA.FTZ R186, R190, UR42, -R133 ;  /* 0x0000002abeba7c23 */ /* 0x000fc20008010885 */
[--C-:B------:R-:W-:Y:S01]  /*d050*/  FFMA.FTZ R187, R191, UR42, -R133.reuse ;  /* 0x0000002abfbb7c23 */ /* 0x100fe20008010885 */
[----:B------:R-:W-:-:S01]  /*d060*/  FFMA.FTZ R188, R194, UR42, -R133 ;  /* 0x0000002ac2bc7c23 */ /* 0x000fc20008010885 */
[--C-:B------:R-:W-:Y:S01]  /*d070*/  FFMA.FTZ R189, R195, UR42, -R133.reuse ;  /* 0x0000002ac3bd7c23 */ /* 0x100fe20008010885 */
        /* <DEDUP_REMOVED lines=22> */
[----:B------:R-:W-:Y:S01]  /*d1e0*/  FFMA.FTZ R139, R139, UR42, -R133 ;  /* 0x0000002a8b8b7c23 */ /* 0x000fe20008010885 */
[----:B------:R-:W-:Y:S01]  /*d1f0*/  IADD3 R194, -R233, 0xb, RZ ;  /* 0x0000000be9c27810 */ /* 0x000fe20007ffe1ff */
[----:B------:R-:W2:Y:S01]  /*d200*/  MUFU.EX2 R11, R11 ;  /* 0x0000000b000b7308 */ /* 0x000ea20000000800 */
[----:B0-----:R-:W-:-:S01]  /*d210*/  FFMA.FTZ R6, R7, R6, R10 ;  /* 0x0000000607067223 */ /* 0x001fc2000001000a */
[----:B------:R-:W0:Y:S01]  /*d220*/  S2R R233, SR_TID.X ;  /* 0x0000000000e97919 */ /* 0x000e220000002100 */
[----:B------:R-:W-:-:S01]  /*d230*/  FFMA.FTZ R142, R142, UR42, -R133 ;  /* 0x0000002a8e8e7c23 */ /* 0x000fc20008010885 */
[--C-:B------:R-:W-:Y:S01]  /*d240*/  FFMA.FTZ R143, R143, UR42, -R133.reuse ;  /* 0x0000002a8f8f7c23 */ /* 0x100fe20008010885 */
[----:B------:R-:W-:-:S01]  /*d250*/  FFMA.FTZ R146, R146, UR42, -R133 ;  /* 0x0000002a92927c23 */ /* 0x000fc20008010885 */
[--C-:B------:R-:W-:Y:S01]  /*d260*/  FFMA.FTZ R147, R147, UR42, -R133.reuse ;  /* 0x0000002a93937c23 */ /* 0x100fe20008010885 */
[----:B------:R-:W-:-:S01]  /*d270*/  FFMA.FTZ R150, R150, UR42, -R133 ;  /* 0x0000002a96967c23 */ /* 0x000fc20008010885 */
[----:B------:R-:W3:Y:S01]  /*d280*/  MUFU.EX2 R184, R184 ;  /* 0x000000b800b87308 */ /* 0x000ee20000000800 */
[----:B-1----:R-:W-:-:S01]  /*d290*/  FFMA.FTZ R5, R8, R5, R185 ;  /* 0x0000000508057223 */ /* 0x002fc200000100b9 */
[--C-:B------:R-:W-:Y:S01]  /*d2a0*/  FFMA.FTZ R151, R151, UR42, -R133.reuse ;  /* 0x0000002a97977c23 */ /* 0x100fe20008010885 */
[----:B------:R-:W-:-:S01]  /*d2b0*/  FFMA.FTZ R122, R122, UR42, -R133 ;  /* 0x0000002a7a7a7c23 */ /* 0x000fc20008010885 */
[--C-:B------:R-:W-:Y:S01]  /*d2c0*/  FFMA.FTZ R123, R123, UR42, -R133.reuse ;  /* 0x0000002a7b7b7c23 */ /* 0x100fe20008010885 */
[----:B------:R-:W-:-:S01]  /*d2d0*/  FFMA.FTZ R126, R126, UR42, -R133 ;  /* 0x0000002a7e7e7c23 */ /* 0x000fc20008010885 */
[----:B------:R-:W-:Y:S01]  /*d2e0*/  FFMA.FTZ R127, R127, UR42, -R133 ;  /* 0x0000002a7f7f7c23 */ /* 0x000fe20008010885 */
[----:B------:R-:W-:Y:S01]  /*d2f0*/  IMAD.U32 R195, RZ, RZ, UR54 ;  /* 0x00000036ffc37e24 */ /* 0x000fe2000f8e00ff */
[----:B------:R-:W1:Y:S01]  /*d300*/  MUFU.EX2 R12, R12 ;  /* 0x0000000c000c7308 */ /* 0x000e620000000800 */
[----:B--2---:R-:W-:-:S01]  /*d310*/  FADD.FTZ R193, R11, R6 ;  /* 0x000000060bc17221 */ /* 0x004fc20000010000 */
[--C-:B------:R-:W-:Y:S01]  /*d320*/  FFMA.FTZ R130, R130, UR42, -R133.reuse ;  /* 0x0000002a82827c23 */ /* 0x100fe20008010885 */
[----:B------:R-:W-:-:S01]  /*d330*/  FFMA.FTZ R131, R131, UR42, -R133 ;  /* 0x0000002a83837c23 */ /* 0x000fc20008010885 */
[--C-:B------:R-:W-:Y:S01]  /*d340*/  FFMA.FTZ R134, R134, UR42, -R133.reuse ;  /* 0x0000002a86867c23 */ /* 0x100fe20008010885 */
[----:B------:R-:W-:-:S03]  /*d350*/  FFMA.FTZ R133, R135, UR42, -R133 ;  /* 0x0000002a87857c23 */ /* 0x000fc60008010885 */
[----:B------:R-:W2:Y:S01]  /*d360*/  MUFU.EX2 R186, R186 ;  /* 0x000000ba00ba7308 */ /* 0x000ea20000000800 */
[----:B---3--:R-:W-:-:S07]  /*d370*/  FADD.FTZ R5, R184, R5 ;  /* 0x00000005b8057221 */ /* 0x008fce0000010000 */
[----:B------:R-:W3:Y:S01]  /*d380*/  MUFU.EX2 R13, R13 ;  /* 0x0000000d000d7308 */ /* 0x000ee20000000800 */
[----:B-1----:R-:W-:-:S01]  /*d390*/  FADD.FTZ R6, R12, R193 ;  /* 0x000000c10c067221 */ /* 0x002fc20000010000 */
[----:B0-----:R-:W-:-:S06]  /*d3a0*/  LOP3.LUT P1, RZ, R233, 0x7f, RZ, 0xc0, !PT ;  /* 0x0000007fe9ff7812 */ /* 0x001fcc000782c0ff */
[----:B------:R-:W0:Y:S01]  /*d3b0*/  MUFU.EX2 R187, R187 ;  /* 0x000000bb00bb7308 */ /* 0x000e220000000800 */
[----:B--2---:R-:W-:-:S06]  /*d3c0*/  FADD.FTZ R192, R186, R5 ;  /* 0x00000005bac07221 */ /* 0x004fcc0000010000 */
[----:B------:R-:W-:Y:S01]  /*d3d0*/  @!P1 LEA R195, R195, UR41, 0x3 ;  /* 0x00000029c3c39c11 */ /* 0x000fe2000f8e18ff */
[----:B------:R-:W1:Y:S01]  /*d3e0*/  MUFU.EX2 R14, R14 ;  /* 0x0000000e000e7308 */ /* 0x000e620000000800 */
[----:B---3--:R-:W-:-:S07]  /*d3f0*/  FADD.FTZ R5, R13, R6 ;  /* 0x000000060d057221 */ /* 0x008fce0000010000 */
        /* <DEDUP_REMOVED lines=20> */
[----:B------:R-:W-:Y:S02]  /*d540*/  WARPGROUP.DEPBAR.LE gsb0, 0x0 ;  /* 0x00008000000079c5 */ /* 0x000fe40000010000 */
[----:B------:R-:W-:-:S04]  /*d550*/  WARPGROUP.ARRIVE ;  /* 0x00000000000079c5 */ /* 0x000fc80000000000 */
[----:B------:R-:W0:Y:S01]  /*d560*/  MUFU.EX2 R171, R171 ;  /* 0x000000ab00ab7308 */ /* 0x000e220000000800 */
[----:B-1----:R-:W-:-:S01]  /*d570*/  FADD.FTZ R192, R170, R193 ;  /* 0x000000c1aac07221 */ /* 0x002fc20000010000 */
[----:B------:R-:W-:Y:S01]  /*d580*/  QGMMA.64x192x32.F32.E4M3.E4M3 R24, R208, gdesc[UR4], R24, gsb0 ;  /* 0x02e00004d0187df3 */ /* 0x000fe20008000818 */
[----:B------:R-:W-:Y:S01]  /*d590*/  UIADD3 UR6, UR10, 0x480, URZ ;  /* 0x000004800a067890 */ /* 0x000fe2000fffe03f */
[----:B------:R-:W-:-:S04]  /*d5a0*/  UMOV UR7, 0xc0000010 ;  /* 0xc000001000077882 */ /* 0x000fc80000000000 */
        /* <DEDUP_REMOVED lines=99> */
[----:B------:R-:W-:-:S05]  /*dbe0*/  @!P1 VIADD R5, R195, 0x33440 ;  /* 0x00033440c3059836 */ /* 0x000fca0000000000 */
[----:B------:R-:W-:Y:S01]  /*dbf0*/  @!P1 PRMT R5, RZ, 0x654, R5 ;  /* 0x00000654ff059816 */ /* 0x000fe20000000005 */
[----:B------:R-:W0:Y:S01]  /*dc00*/  MUFU.EX2 R123, R123 ;  /* 0x0000007b007b7308 */ /* 0x000e220000000800 */
[----:B-1----:R-:W-:-:S07]  /*dc10*/  FADD.FTZ R192, R122, R193 ;  /* 0x000000c17ac07221 */ /* 0x002fce0000010000 */
[----:B------:R-:W1:Y:S01]  /*dc20*/  MUFU.EX2 R124, R124 ;  /* 0x0000007c007c7308 */ /* 0x000e620000000800 */
[----:B--2---:R-:W-:-:S07]  /*dc30*/  FADD.FTZ R193, R121, R6 ;  /* 0x0000000679c17221 */ /* 0x004fce0000010000 */
[----:B------:R-:W2:Y:S01]  /*dc40*/  MUFU.EX2 R126, R126 ;  /* 0x0000007e007e7308 */ /* 0x000ea20000000800 */
[----:B0-----:R-:W-:-:S07]  /*dc50*/  FADD.FTZ R195, R123, R192 ;  /* 0x000000c07bc37221 */ /* 0x001fce0000010000 */
[----:B------:R-:W-:Y:S01]  /*dc60*/  MUFU.EX2 R125, R125 ;  /* 0x0000007d007d7308 */ /* 0x000fe20000000800 */
[----:B-1----:R-:W-:-:S07]  /*dc70*/  FADD.FTZ R6, R124, R193 ;  /* 0x000000c17c067221 */ /* 0x002fce0000010000 */
[----:B------:R-:W0:Y:S01]  /*dc80*/  MUFU.EX2 R127, R127 ;  /* 0x0000007f007f7308 */ /* 0x000e220000000800 */
[----:B--2---:R-:W-:-:S01]  /*dc90*/  FADD.FTZ R192, R126, R195 ;  /* 0x000000c37ec07221 */ /* 0x004fc20000010000 */
[----:B------:R-:W-:Y:S02]  /*dca0*/  WARPGROUP.DEPBAR.LE gsb0, 0x0 ;  /* 0x00008000000079c5 */ /* 0x000fe40000010000 */
[----:B------:R-:W-:-:S04]  /*dcb0*/  WARPGROUP.ARRIVE ;  /* 0x00000000000079c5 */ /* 0x000fc80000000000 */
[----:B------:R-:W-:Y:S02]  /*dcc0*/  MUFU.EX2 R128, R128 ;  /* 0x0000008000807308 */ /* 0x000fe40000000800 */
[----:B------:R-:W-:Y:S01]  /*dcd0*/  QGMMA.64x192x32.F32.E4M3.E4M3 R24, R200, gdesc[UR4], R24, gsb0 ;  /* 0x02e00004c8187df3 */ /* 0x000fe20008000818 */
[----:B0-----:R-:W-:-:S05]  /*dce0*/  FADD.FTZ R135, R127, R192 ;  /* 0x000000c07f877221 */ /* 0x001fca0000010000 */
[----:B------:R-:W0:Y:S08]  /*dcf0*/  MUFU.EX2 R130, R130 ;  /* 0x0000008200827308 */ /* 0x000e300000000800 */
[----:B------:R-:W-:Y:S08]  /*dd00*/  MUFU.EX2 R129, R129 ;  /* 0x0000008100817308 */ /* 0x000ff00000000800 */
[----:B------:R-:W1:Y:S01]  /*dd10*/  MUFU.EX2 R131, R131 ;  /* 0x0000008300837308 */ /* 0x000e620000000800 */
[----:B0-----:R-:W-:-:S07]  /*dd20*/  FADD.FTZ R192, R130, R135 ;  /* 0x0000008782c07221 */ /* 0x001fce0000010000 */
[----:B------:R-:W-:Y:S08]  /*dd30*/  MUFU.EX2 R132, R132 ;  /* 0x0000008400847308 */ /* 0x000ff00000000800 */
[----:B------:R-:W0:Y:S01]  /*dd40*/  MUFU.EX2 R134, R134 ;  /* 0x0000008600867308 */ /* 0x000e220000000800 */
[----:B-1----:R-:W-:-:S07]  /*dd50*/  FADD.FTZ R135, R131, R192 ;  /* 0x000000c083877221 */ /* 0x002fce0000010000 */
[----:B------:R-:W-:Y:S08]  /*dd60*/  MUFU.EX2 R9, R9 ;  /* 0x0000000900097308 */ /* 0x000ff00000000800 */
[----:B------:R-:W1:Y:S01]  /*dd70*/  MUFU.EX2 R133, R133 ;  /* 0x0000008500857308 */ /* 0x000e620000000800 */
[----:B0-----:R-:W-:-:S01]  /*dd80*/  FADD.FTZ R135, R134, R135 ;  /* 0x0000008786877221 */ /* 0x001fc20000010000 */
[----:B------:R-:W-:-:S02]  /*dd90*/  WARPGROUP.DEPBAR.LE gsb0, 0x0 ;  /* 0x00008000000079c5 */ /* 0x000fc40000010000 */
[----:B------:R0:W-:Y:S06]  /*dda0*/  BAR.ARV R194, 0x100 ;  /* 0x000400c20000751d */ /* 0x0001ec0000002000 */
[----:B------:R2:W-:Y:S02]  /*ddb0*/  @!P1 SYNCS.ARRIVE.TRANS64.RED.A1T0 RZ, [R5+URZ], RZ ;  /* 0x000000ff05ff99a7 */ /* 0x0005e4000810043f */
[----:B--2---:R-:W-:-:S04]  /*ddc0*/  FADD.FTZ R5, R125, R6 ;  /* 0x000000067d057221 */ /* 0x004fc80000010000 */
[----:B------:R-:W-:-:S04]  /*ddd0*/  FADD.FTZ R6, R128, R5 ;  /* 0x0000000580067221 */ /* 0x000fc80000010000 */
[----:B------:R-:W-:-:S04]  /*dde0*/  FADD.FTZ R5, R129, R6 ;  /* 0x0000000681057221 */ /* 0x000fc80000010000 */
[----:B------:R-:W-:Y:S01]  /*ddf0*/  FADD.FTZ R6, R132, R5 ;  /* 0x0000000584067221 */ /* 0x000fe20000010000 */
[----:B-1----:R-:W-:-:S03]  /*de00*/  FADD.FTZ R5, R133, R135 ;  /* 0x0000008785057221 */ /* 0x002fc60000010000 */
[----:B------:R-:W-:Y:S01]  /*de10*/  FADD.FTZ R6, R9, R6 ;  /* 0x0000000609067221 */ /* 0x000fe20000010000 */
[----:B0-----:R-:W-:Y:S06]  /*de20*/  @!P0 BRA `(.L_x_1161) ;  /* 0x0000000000048947 */ /* 0x001fec0003800000 */
[----:B------:R-:W-:Y:S01]  /*de30*/  BPT.TRAP 0x1 ;  /* 0x000000040000795c */ /* 0x000fe20000300000 */
.L_x_1161:
        /* <DEDUP_REMOVED lines=147> */
.L_x_1152:
[----:B------:R-:W-:-:S13]  /*e770*/  ISETP.GE.AND P1, PT, R4, UR39, PT ;  /* 0x0000002704007c0c */ /* 0x000fda000bf26270 */
[----:B------:R-:W-:Y:S05]  /*e780*/  @!P1 BRA `(.L_x_1163) ;  /* 0x0000004800ec9947 */ /* 0x000fea0003800000 */
[----:B------:R-:W-:Y:S01]  /*e790*/  IMAD.MOV.U32 R10, RZ, RZ, R0 ;  /* 0x000000ffff0a7224 */ /* 0x000fe200078e0000 */
[----:B------:R-:W-:Y:S01]  /*e7a0*/  UMOV UR58, UR54 ;  /* 0x00000036003a7c82 */ /* 0x000fe20008000000 */
[----:B------:R-:W-:Y:S01]  /*e7b0*/  IMAD.MOV.U32 R7, RZ, RZ, R3 ;  /* 0x000000ffff077224 */ /* 0x000fe200078e0003 */
[----:B------:R-:W-:Y:S01]  /*e7c0*/  UMOV UR59, UR50 ;  /* 0x00000032003b7c82 */ /* 0x000fe20008000000 */
[----:B------:R-:W-:Y:S01]  /*e7d0*/  ULDC UR54, c[0x0][0x9e4] ;  /* 0x0002790000367ab9 */ /* 0x000fe20000000800 */
[----:B------:R-:W-:Y:S01]  /*e7e0*/  ULDC UR56, c[0x0][0x9dc] ;  /* 0x0002770000387ab9 */ /* 0x000fe20000000800 */
[----:B------:R-:W-:-:S05]  /*e7f0*/  ULDC UR55, c[0x0][0x9e0] ;  /* 0x0002780000377ab9 */ /* 0x000fca0000000800 */
.L_x_1181:
[----:B------:R-:W-:Y:S01]  /*e800*/  ISETP.NE.AND P2, PT, RZ, UR45, PT ;  /* 0x0000002dff007c0c */ /* 0x000fe2000bf45270 */
[----:B------:R-:W-:-:S04]  /*e810*/  UISETP.NE.AND UP2, UPT, UR58, 0x1, UPT ;  /* 0x000000013a00788c */ /* 0x000fc8000bf45270 */
[----:B------:R-:W-:-:S04]  /*e820*/  USEL UR50, URZ, 0x1, UP2 ;  /* 0x000000013f327887 */ /* 0x000fc80009000000 */
[----:B------:R-:W-:-:S04]  /*e830*/  ULOP3.LUT UR50, UR59, UR50, URZ, 0x3c, !UPT ;  /* 0x000000323b327292 */ /* 0x000fc8000f8e3c3f */
[----:B------:R-:W-:Y:S08]  /*e840*/  @P2 BRA `(.L_x_1164) ;  /* 0x0000000000382947 */ /* 0x000ff00003800000 */
[----:B------:R-:W-:Y:S05]  /*e850*/  @!P0 BRA `(.L_x_1165) ;  /* 0x0000000000048947 */ /* 0x000fea0003800000 */
[----:B------:R-:W-:Y:S01]  /*e860*/  BPT.TRAP 0x1 ;  /* 0x000000040000795c */ /* 0x000fe20000300000 */
.L_x_1165:
        /* <DEDUP_REMOVED lines=9> */
.L_x_1166:
[----:B-1----:R-:W-:Y:S05]  /*e900*/  @P1 BRA `(.L_x_1164) ;  /* 0x0000000000081947 */ /* 0x002fea0003800000 */
[----:B------:R-:W1:Y:S02]  /*e910*/  SYNCS.PHASECHK.TRANS64.TRYWAIT P1, [UR6+0x33430], R0 ;  /* 0x03343000ff0075a7 */ /* 0x000e640008020146 */
[----:B-1----:R-:W-:Y:S05]  /*e920*/  @!P1 BRA `(.L_x_1167) ;  /* 0x0000011400b09947 */ /* 0x002fea0003800000 */
.L_x_1164:
        /* <DEDUP_REMOVED lines=191> */
.L_x_1169:
[----:B------:R-:W-:Y:S01]  /*f520*/  ULEA UR6, UR58, UR41, 0x3 ;  /* 0x000000293a067291 */ /* 0x000fe2000f8e183f */
[----:B------:R-:W-:-:S05]  /*f530*/  IMAD.U32 R0, RZ, RZ, UR59 ;  /* 0x0000003bff007e24 */ /* 0x000fca000f8e00ff */
[----:B------:R-:W-:-:S04]  /*f540*/  SHF.L.U32 R0, R0, 0x1f, RZ ;  /* 0x0000001f00007819 */ /* 0x000fc800000006ff */
[----:B------:R0:W1:Y:S01]  /*f550*/  SYNCS.PHASECHK.TRANS64.TRYWAIT P1, [UR6+0x33450], R0 ;  /* 0x03345000ff0075a7 */ /* 0x0000620008020146 */
[----:B------:R-:W-:Y:S05]  /*f560*/  @!P0 BRA `(.L_x_1170) ;  /* 0x0000000000048947 */ /* 0x000fea0003800000 */
[----:B------:R-:W-:Y:S01]  /*f570*/  BPT.TRAP 0x1 ;  /* 0x000000040000795c */ /* 0x000fe20000300000 */
.L_x_1170:
[----:B-1----:R-:W-:Y:S05]  /*f580*/  @P1 BRA `(.L_x_1168) ;  /* 0x0000000000081947 */ /* 0x002fea0003800000 */
[----:B------:R-:W1:Y:S02]  /*f590*/  SYNCS.PHASECHK.TRANS64.TRYWAIT P1, [UR6+0x33450], R0 ;  /* 0x03345000ff0075a7 */ /* 0x000e640008020146 */
[----:B-1----:R-:W-:Y:S05]  /*f5a0*/  @!P1 BRA `(.L_x_1171) ;  /* 0x0000010800a89947 */ /* 0x002fea0003800000 */
.L_x_1168:
        /* <DEDUP_REMOVED lines=57> */
[----:B-1----:R-:W-:Y:S01]  /*f940*/  IMAD.IADD R3, R12, 0x1, R21 ;  /* 0x000000010c037824 */ /* 0x002fe200078e0215 */
[----:B------:R-:W-:Y:S06]  /*f950*/  @P1 BRA `(.L_x_1172) ;  /* 0x0000000000541947 */ /* 0x000fec0003800000 */
        /* <DEDUP_REMOVED lines=12> */
.L_x_1174:
[----:B------:R-:W-:-:S05]  /*fa20*/  IMAD.U32 R20, RZ, RZ, UR54 ;  /* 0x00000036ff147e24 */ /* 0x000fca000f8e00ff */
[----:B------:R-:W-:-:S13]  /*fa30*/  ISETP.NE.AND P1, PT, R20, 0x1, PT ;  /* 0x000000011400780c */ /* 0x000fda0003f25270 */
[----:B------:R-:W0:Y:S02]  /*fa40*/  @P1 LDC.64 R8, c[0x0][0x9e8] ;  /* 0x00027a00ff081b82 */ /* 0x000e240000000a00 */
[----:B0-----:R-:W-:-:S05]  /*fa50*/  @P1 IMAD.HI.U32 R8, R21, R8, RZ ;  /* 0x0000000815081227 */ /* 0x001fca00078e00ff */
[----:B------:R-:W-:-:S07]  /*fa60*/  @P1 SHF.R.U32.HI R21, RZ, R9, R8 ;  /* 0x00000009ff151219 */ /* 0x000fce0000011608 */
.L_x_1175:
[----:B------:R-:W-:Y:S05]  /*fa70*/  BSYNC B0 ;  /* 0x0000000000007941 */ /* 0x000fea0003800000 */
.L_x_1173:
[----:B------:R-:W-:-:S05]  /*fa80*/  IMAD R8, R21, R20, R0 ;  /* 0x0000001415087224 */ /* 0x000fca00078e0200 */
[----:B------:R-:W-:Y:S02]  /*fa90*/  VIADDMNMX R11, R8, R20, R11, PT ;  /* 0x00000014080b7246 */ /* 0x000fe4000380010b */
[----:B------:R-:W-:-:S07]  /*faa0*/  VIMNMX R3, R3, R8, !PT ;  /* 0x0000000803037248 */ /* 0x000fce0007fe0100 */
.L_x_1172:
        /* <DEDUP_REMOVED lines=247> */
.L_x_1178:
[----:B------:R-:W-:-:S05]  /*10a20*/  IMAD.U32 R11, RZ, RZ, UR54 ;  /* 0x00000036ff0b7e24 */ /* 0x000fca000f8e00ff */
[----:B------:R-:W-:-:S13]  /*10a30*/  ISETP.NE.AND P6, PT, R11, 0x1, PT ;  /* 0x000000010b00780c */ /* 0x000fda0003fc5270 */
[----:B------:R-:W0:Y:S02]  /*10a40*/  @P6 LDC.64 R8, c[0x0][0x9e8] ;  /* 0x00027a00ff086b82 */ /* 0x000e240000000a00 */
[----:B0-----:R-:W-:-:S05]  /*10a50*/  @P6 IMAD.HI.U32 R8, R3, R8, RZ ;  /* 0x0000000803086227 */ /* 0x001fca00078e00ff */
[----:B------:R-:W-:-:S07]  /*10a60*/  @P6 SHF.R.U32.HI R3, RZ, R9, R8 ;  /* 0x00000009ff036219 */ /* 0x000fce0000011608 */
.L_x_1179:
[----:B------:R-:W-:Y:S05]  /*10a70*/  BSYNC B0 ;  /* 0x0000000000007941 */ /* 0x000fea0003800000 */
.L_x_1177:
[----:B------:R-:W-:-:S05]  /*10a80*/  IMAD R0, R3, R11, R0 ;  /* 0x0000000b03007224 */ /* 0x000fca00078e0200 */
[----:B------:R-:W-:Y:S02]  /*10a90*/  VIADDMNMX R13, R0, R11, R13, PT ;  /* 0x0000000b000d7246 */ /* 0x000fe4000380010d */
[----:B------:R-:W-:-:S07]  /*10aa0*/  VIMNMX R12, R12, R0, !PT ;  /* 0x000000000c0c7248 */ /* 0x000fce0007fe0100 */
.L_x_1176:
        /* <DEDUP_REMOVED lines=501> */
.L_x_1180:
        /* <DEDUP_REMOVED lines=148> */
.L_x_1163:
[----:B------:R-:W-:Y:S06]  /*13340*/  BAR.ARV 0x8, 0x180 ;  /* 0x0206000000007b1d */ /* 0x000fec0000002000 */
[----:B------:R-:W-:Y:S05]  /*13350*/  @!P0 BRA `(.L_x_1182) ;  /* 0x0000000000048947 */ /* 0x000fea0003800000 */
[----:B------:R-:W-:Y:S01]  /*13360*/  BPT.TRAP 0x1 ;  /* 0x000000040000795c */ /* 0x000fe20000300000 */
.L_x_1182:
[----:B------:R-:W-:Y:S01]  /*13370*/  ULEA UR9, UR54, UR41, 0x3 ;  /* 0x0000002936097291 */ /* 0x000fe2000f8e183f */
[----:B------:R-:W-:-:S05]  /*13380*/  IMAD.U32 R4, RZ, RZ, UR50 ;  /* 0x00000032ff047e24 */ /* 0x000fca000f8e00ff */
[----:B------:R-:W-:-:S04]  /*13390*/  SHF.L.U32 R4, R4, 0x1f, RZ ;  /* 0x0000001f04047819 */ /* 0x000fc800000006ff */
[----:B------:R0:W1:Y:S01]  /*133a0*/  SYNCS.PHASECHK.TRANS64.TRYWAIT P1, [UR9+0x33450], R4 ;  /* 0x03345004ff0075a7 */ /* 0x0000620008020149 */
[----:B------:R-:W-:Y:S05]  /*133b0*/  @!P0 BRA `(.L_x_1183) ;  /* 0x0000000000048947 */ /* 0x000fea0003800000 */
[----:B------:R-:W-:Y:S01]  /*133c0*/  BPT.TRAP 0x1 ;  /* 0x000000040000795c */ /* 0x000fe20000300000 */
.L_x_1183:
[----:B-1----:R-:W-:Y:S05]  /*133d0*/  @P1 BRA `(.L_x_1184) ;  /* 0x0000000000081947 */ /* 0x002fea0003800000 */
[----:B------:R-:W1:Y:S02]  /*133e0*/  SYNCS.PHASECHK.TRANS64.TRYWAIT P1, [UR9+0x33450], R4 ;  /* 0x03345004ff0075a7 */ /* 0x000e640008020149 */
[----:B-1----:R-:W-:Y:S05]  /*133f0*/  @!P1 BRA `(.L_x_1185) ;  /* 0x000000cc002c9947 */ /* 0x002fea0003800000 */
.L_x_1184:
[----:B------:R-:W-:Y:S01]  /*13400*/  UIADD3 UR41, UR41, 0x200, URZ ;  /* 0x0000020029297890 */ /* 0x000fe2000fffe03f */
[----:B------:R-:W-:Y:S01]  /*13410*/  WARPGROUP.ARRIVE ;  /* 0x00000000000079c5 */ /* 0x000fe20000000000 */
[----:B------:R-:W-:Y:S01]  /*13420*/  UMOV UR7, 0xc0000010 ;  /* 0xc000001000077882 */ /* 0x000fe20000000000 */
[----:B------:R-:W-:Y:S01]  /*13430*/  ULDC.64 UR10, c[0x0][0x9a0] ;  /* 0x00026800000a7ab9 */ /* 0x000fe20000000a00 */
[----:B------:R-:W-:Y:S01]  /*13440*/  USHF.R.U32.HI UR41, URZ, 0x4, UR41 ;  /* 0x000000043f297899 */ /* 0x000fe20008011629 */
[----:B01----:R-:W-:Y:S01]  /*13450*/  IMAD.MOV.U32 R4, RZ, RZ, 0x3f800000 ;  /* 0x3f800000ff047424 */ /* 0x003fe200078e00ff */
[----:B------:R-:W-:Y:S02]  /*13460*/  UISETP.NE.U32.AND UP0, UPT, UR10, URZ, UPT ;  /* 0x0000003f0a00728c */ /* 0x000fe4000bf05070 */
[----:B------:R-:W-:Y:S02]  /*13470*/  ULOP3.LUT UR41, UR41, 0x3fff, URZ, 0xc0, !UPT ;  /* 0x00003fff29297892 */ /* 0x000fe4000f8ec03f */
[----:B------:R-:W-:-:S02]  /*13480*/  UISETP.NE.AND.EX UP0, UPT, UR11, URZ, UPT, UP0 ;  /* 0x0000003f0b00728c */ /* 0x000fc4000bf05300 */
[----:B------:R-:W-:-:S04]  /*13490*/  ULOP3.LUT UR8, UR41, 0x10000, URZ, 0xfc, !UPT ;  /* 0x0001000029087892 */ /* 0x000fc8000f8efc3f */
[----:B------:R-:W-:Y:S01]  /*134a0*/  UIMAD UR8, UR54, 0x780, UR8 ;  /* 0x00000780360878a4 */ /* 0x000fe2000f8e0208 */
[----:B------:R-:W-:-:S04]  /*134b0*/  PLOP3.LUT P1, PT, PT, PT, UP0, 0x80, 0x0 ;  /* 0x000000000000781c */ /* 0x000fc80003f2f008 */
[----:B------:R-:W-:Y:S02]  /*134c0*/  @UP0 ULDC.64 UR12, c[0x0][0x9c8] ;  /* 0x00027200000c0ab9 */ /* 0x000fe40000000a00 */
[----:B------:R-:W-:Y:S01]  /*134d0*/  UMOV UR6, UR8 ;  /* 0x0000000800067c82 */ /* 0x000fe20008000000 */
[----:B------:R-:W-:-:S09]  /*134e0*/  @UP0 UIMAD.WIDE.U32 UR4, UR49, UR12, URZ ;  /* 0x0000000c310402a5 */ /* 0x000fd2000f8e003f */
        /* <DEDUP_REMOVED lines=11> */
[----:B------:R-:W-:-:S04]  /*135a0*/  @UP0 USHF.R.S32.HI UR6, URZ, 0x1f, UR49 ;  /* 0x0000001f3f060899 */ /* 0x000fc80008011431 */
[----:B------:R-:W-:-:S04]  /*135b0*/  @UP0 UIMAD UR6, UR6, UR12, URZ ;  /* 0x0000000c060602a4 */ /* 0x000fc8000f8e023f */
[----:B------:R-:W-:-:S04]  /*135c0*/  @UP0 UIMAD UR6, UR49, UR13, UR6 ;  /* 0x0000000d310602a4 */ /* 0x000fc8000f8e0206 */
[----:B------:R-:W-:-:S03]  /*135d0*/  @UP0 UIADD3 UR5, UR5, UR6, URZ ;  /* 0x0000000605050290 */ /* 0x000fc6000fffe03f */
[----:B------:R-:W-:Y:S02]  /*135e0*/  @UP0 ULDC.64 UR6, c[0x0][0x9d0] ;  /* 0x0002740000060ab9 */ /* 0x000fe40000000a00 */
[----:B------:R-:W-:-:S04]  /*135f0*/  @UP0 UIMAD.WIDE.U32 UR4, UR43, UR6, UR4 ;  /* 0x000000062b0402a5 */ /* 0x000fc8000f8e0004 */
[----:B------:R-:W-:Y:S02]  /*13600*/  @UP0 UIMAD UR5, UR43, UR7, UR5 ;  /* 0x000000072b0502a4 */ /* 0x000fe4000f8e0205 */
[----:B------:R-:W-:-:S04]  /*13610*/  @UP0 ULEA UR6, UP1, UR4, UR10, 0x2 ;  /* 0x0000000a04060291 */ /* 0x000fc8000f82103f */
[----:B------:R-:W-:Y:S02]  /*13620*/  @UP0 ULEA.HI.X UR7, UR4, UR11, UR5, 0x2, UP1 ;  /* 0x0000000b04070291 */ /* 0x000fe400088f1405 */
[----:B------:R-:W-:-:S04]  /*13630*/  IMAD.U32 R8, RZ, RZ, UR6 ;  /* 0x00000006ff087e24 */ /* 0x000fc8000f8e00ff */
[----:B------:R-:W-:-:S05]  /*13640*/  IMAD.U32 R9, RZ, RZ, UR7 ;  /* 0x00000007ff097e24 */ /* 0x000fca000f8e00ff */
[----:B------:R0:W2:Y:S01]  /*13650*/  @P1 LDG.E R4, desc[UR52][R8.64] ;  /* 0x0000003408041981 */ /* 0x0000a2000c1e1900 */
[----:B------:R-:W-:Y:S01]  /*13660*/  UIADD3 UR6, UR8, 0x480, URZ ;  /* 0x0000048008067890 */ /* 0x000fe2000fffe03f */
[----:B------:R-:W-:Y:S01]  /*13670*/  UMOV UR7, 0xc0000010 ;  /* 0xc000001000077882 */ /* 0x000fe20000000000 */
[----:B------:R-:W-:Y:S01]  /*13680*/  UIADD3 UR8, UR8, 0x600, URZ ;  /* 0x0000060008087890 */ /* 0x000fe2000fffe03f */
[----:B------:R-:W-:Y:S02]  /*13690*/  WARPGROUP.DEPBAR.LE gsb0, 0x0 ;  /* 0x00008000000079c5 */ /* 0x000fe40000010000 */
[----:B------:R-:W-:-:S06]  /*136a0*/  WARPGROUP.ARRIVE ;  /* 0x00000000000079c5 */ /* 0x000fcc0000000000 */
[----:B------:R-:W-:Y:S01]  /*136b0*/  QGMMA.64x192x32.F32.E4M3.E4M3 R24, R204, gdesc[UR4], R24, gsb0 ;  /* 0x02e00004cc187df3 */ /* 0x000fe20008000818 */
[----:B------:R-:W-:Y:S01]  /*136c0*/  UMOV UR6, UR8 ;  /* 0x0000000800067c82 */ /* 0x000fe20008000000 */
[----:B------:R-:W-:Y:S01]  /*136d0*/  UMOV UR7, 0xc0000010 ;  /* 0xc000001000077882 */ /* 0x000fe20000000000 */
[----:B------:R-:W1:Y:S04]  /*136e0*/  SHFL.BFLY PT, R7, R6, 0x2, 0x1f ;  /* 0x0c401f0006077f89 */ /* 0x000e6800000e0000 */
[----:B------:R-:W3:Y:S01]  /*136f0*/  SHFL.BFLY PT, R12, R5, 0x2, 0x1f ;  /* 0x0c401f00050c7f89 */ /* 0x000ee200000e0000 */
[----:B-1----:R-:W-:-:S01]  /*13700*/  FADD.FTZ R7, R7, R6 ;  /* 0x0000000607077221 */ /* 0x002fc20000010000 */
[----:B---3--:R-:W-:-:S04]  /*13710*/  FADD.FTZ R12, R12, R5 ;  /* 0x000000050c0c7221 */ /* 0x008fc80000010000 */
[----:B------:R-:W1:Y:S04]  /*13720*/  SHFL.BFLY PT, R10, R7, 0x1, 0x1f ;  /* 0x0c201f00070a7f89 */ /* 0x000e6800000e0000 */
[----:B0-----:R-:W0:Y:S01]  /*13730*/  SHFL.BFLY PT, R9, R12, 0x1, 0x1f ;  /* 0x0c201f000c097f89 */ /* 0x001e2200000e0000 */
[----:B-1----:R-:W-:-:S01]  /*13740*/  FADD.FTZ R10, R7, R10 ;  /* 0x0000000a070a7221 */ /* 0x002fc20000010000 */
[----:B0-----:R-:W-:-:S04]  /*13750*/  FADD.FTZ R13, R12, R9 ;  /* 0x000000090c0d7221 */ /* 0x001fc80000010000 */
        /* <DEDUP_REMOVED lines=22> */
[----:B--2---:R-:W-:Y:S01]  /*138c0*/  FMUL.FTZ R9, R9, R4 ;  /* 0x0000000409097220 */ /* 0x004fe20000410000 */
[----:B------:R-:W-:Y:S02]  /*138d0*/  IMAD.MOV.U32 R21, RZ, RZ, -0x800000 ;  /* 0xff800000ff157424 */ /* 0x000fe400078e00ff */
[----:B------:R-:W-:Y:S01]  /*138e0*/  @P2 FFMA.FTZ R20, R6, R3, R5 ;  /* 0x0000000306142223 */ /* 0x000fe20000010005 */
[----:B------:R-:W-:-:S01]  /*138f0*/  @P3 FFMA.FTZ R21, R10, R0, R11 ;  /* 0x000000000a153223 */ /* 0x000fc2000001000b */
[----:B---3--:R-:W-:Y:S01]  /*13900*/  FMUL.FTZ R4, R7, R4 ;  /* 0x0000000407047220 */ /* 0x008fe20000410000 */
[----:B------:R-:W-:-:S02]  /*13910*/  WARPGROUP.DEPBAR.LE gsb0, 0x0 ;  /* 0x00008000000079c5 */ /* 0x000fc40000010000 */
[----:B------:R-:W-:Y:S05]  /*13920*/  @!P0 BRA `(.L_x_1186) ;  /* 0x0000000000048947 */ /* 0x000fea0003800000 */
[----:B------:R-:W-:Y:S01]  /*13930*/  BPT.TRAP 0x1 ;  /* 0x000000040000795c */ /* 0x000fe20000300000 */
.L_x_1186:
[----:B------:R-:W-:Y:S01]  /*13940*/  UIADD3 UR4, UR9, 0x33460, URZ ;  /* 0x0003346009047890 */ /* 0x000fe2000fffe03f */
[-C--:B------:R-:W-:Y:S01]  /*13950*/  FMUL.FTZ R121, R32, R9.reuse ;  /* 0x0000000920797220 */ /* 0x080fe20000410000 */
[----:B------:R-:W-:Y:S01]  /*13960*/  UIADD3 UR54, UR54, 0x1, URZ ;  /* 0x0000000136367890 */ /* 0x000fe2000fffe03f */
[-C--:B------:R-:W-:Y:S01]  /*13970*/  FMUL.FTZ R125, R45, R9.reuse ;  /* 0x000000092d7d7220 */ /* 0x080fe20000410000 */
[----:B------:R-:W-:Y:S01]  /*13980*/  UPRMT UR4, UR40, 0x654, UR4 ;  /* 0x0000065428047896 */ /* 0x000fe20008000004 */
[-C--:B------:R-:W-:Y:S01]  /*13990*/  FMUL.FTZ R10, R56, R9.reuse ;  /* 0x00000009380a7220 */ /* 0x080fe20000410000 */
[----:B------:R-:W-:Y:S01]  /*139a0*/  UISETP.NE.AND UP0, UPT, UR54, 0x2, UPT ;  /* 0x000000023600788c */ /* 0x000fe2000bf05270 */
        /* <DEDUP_REMOVED lines=95> */
[----:B------:R-:W-:Y:S01]  /*13fa0*/  FMUL.FTZ R115, R115, R4 ;  /* 0x0000000473737220 */ /* 0x000fe20000410000 */
[----:B------:R-:W-:-:S02]  /*13fb0*/  UIADD3 UR47, UR47, 0x1, URZ ;  /* 0x000000012f2f7890 */ /* 0x000fc4000fffe03f */
[----:B------:R-:W-:Y:S02]  /*13fc0*/  USEL UR54, UR54, URZ, UP0 ;  /* 0x0000003f36367287 */ /* 0x000fe40008000000 */
[----:B------:R-:W-:-:S12]  /*13fd0*/  ULOP3.LUT UR50, UR50, UR4, URZ, 0x3c, !UPT ;  /* 0x0000000432327292 */ /* 0x000fd8000f8e3c3f */
.L_x_1112:
        /* <DEDUP_REMOVED lines=17> */
[----:B------:R-:W-:Y:S01]  /*140f0*/  ULDC.64 UR10, c[0x0][0xc00] ;  /* 0x00030000000a7ab9 */ /* 0x000fe20000000a00 */
[----:B0-----:R-:W-:-:S05]  /*14100*/  IMAD.SHL.U32 R4, R18, 0x4, RZ ;  /* 0x0000000412047824 */ /* 0x001fca00078e00ff */
[----:B------:R-:W-:Y:S01]  /*14110*/  LOP3.LUT R4, R4, 0xc, RZ, 0xc0, !PT ;  /* 0x0000000c04047812 */ /* 0x000fe200078ec0ff */
[----:B------:R-:W-:Y:S03]  /*14120*/  BAR.SYNC.DEFER_BLOCKING 0x1, 0x100 ;  /* 0x0044000000007b1d */ /* 0x000fe60000010000 */
[----:B------:R-:W-:-:S05]  /*14130*/  IADD3 R4, P0, R4, UR8, RZ ;  /* 0x0000000804047c10 */ /* 0x000fca000ff1e0ff */
[----:B------:R-:W-:-:S05]  /*14140*/  IMAD.X R5, RZ, RZ, UR9, P0 ;  /* 0x00000009ff057e24 */ /* 0x000fca00080e06ff */
[----:B------:R0:W2:Y:S01]  /*14150*/  LDG.E.CONSTANT R28, desc[UR52][R4.64] ;  /* 0x00000034041c7981 */ /* 0x0000a2000c1e9900 */
[----:B------:R-:W-:Y:S01]  /*14160*/  LOP3.LUT P0, R12, R18, 0x3, RZ, 0xc0, !PT ;  /* 0x00000003120c7812 */ /* 0x000fe2000780c0ff */
[----:B------:R-:W-:Y:S01]  /*14170*/  UMOV UR8, UR7 ;  /* 0x0000000700087c82 */ /* 0x000fe20008000000 */
[----:B-1----:R-:W-:Y:S01]  /*14180*/  UMOV UR9, UR4 ;  /* 0x0000000400097c82 */ /* 0x002fe20008000000 */
[----:B------:R-:W-:Y:S01]  /*14190*/  UIMAD.WIDE UR10, UR44, 0x4, UR10 ;  /* 0x000000042c0a78a5 */ /* 0x000fe2000f8e020a */
[----:B------:R-:W-:Y:S01]  /*141a0*/  ISETP.EQ.OR P0, PT, R12, 0x3, !P0 ;  /* 0x000000030c00780c */ /* 0x000fe20004702670 */
[----:B------:R-:W-:-:S03]  /*141b0*/  IMAD.MOV.U32 R12, RZ, RZ, 0x2 ;  /* 0x00000002ff0c7424 */ /* 0x000fc600078e00ff */
[----:B------:R-:W-:Y:S01]  /*141c0*/  SEL R59, R121, R36, P0 ;  /* 0x00000024793b7207 */ /* 0x000fe20000000000 */
[----:B------:R-:W-:Y:S01]  /*141d0*/  IMAD.WIDE R12, R231, R12, UR8 ;  /* 0x00000008e70c7e25 */ /* 0x000fe2000f8e020c */
        /* <DEDUP_REMOVED lines=28> */
[----:B------:R-:W-:-:S02]  /*143a0*/  IADD3 R179, P4, R12, 0x8060, RZ ;  /* 0x000080600cb37810 */ /* 0x000fc40007f9e0ff */
[C---:B------:R-:W-:Y:S02]  /*143b0*/  IADD3 R10, P3, R12.reuse, 0x8040, RZ ;  /* 0x000080400c0a7810 */ /* 0x040fe40007f7e0ff */
[C---:B------:R-:W-:Y:S02]  /*143c0*/  IADD3 R177, P6, R12.reuse, 0x8020, RZ ;  /* 0x000080200cb17810 */ /* 0x040fe40007fde0ff */
[C---:B------:R-:W-:Y:S02]  /*143d0*/  IADD3 R175, P5, R12.reuse, 0x8000, RZ ;  /* 0x000080000caf7810 */ /* 0x040fe40007fbe0ff */
[----:B------:R-:W-:Y:S01]  /*143e0*/  IADD3 R173, P2, R12, 0x4060, RZ ;  /* 0x000040600cad7810 */ /* 0x000fe20007f5e0ff */
[--C-:B------:R-:W-:Y:S01]  /*143f0*/  IMAD.X R19, RZ, RZ, R13.reuse, P6 ;  /* 0x000000ffff137224 */ /* 0x100fe200030e060d */
[----:B------:R-:W-:Y:S01]  /*14400*/  SEL R77, R109, R6, P0 ;  /* 0x000000066d4d7207 */ /* 0x000fe20000000000 */
[--C-:B------:R-:W-:Y:S01]  /*14410*/  IMAD.X R15, RZ, RZ, R13.reuse, P5 ;  /* 0x000000ffff0f7224 */ /* 0x100fe200028e060d */
[----:B------:R-:W-:Y:S01]  /*14420*/  SEL R43, R6, R109, P0 ;  /* 0x0000006d062b7207 */ /* 0x000fe20000000000 */
[----:B------:R-:W-:Y:S01]  /*14430*/  IMAD.X R41, RZ, RZ, R13, P2 ;  /* 0x000000ffff297224 */ /* 0x000fe200010e060d */
[----:B------:R-:W-:-:S02]  /*14440*/  SEL R61, R32, R123, P0 ;  /* 0x0000007b203d7207 */ /* 0x000fc40000000000 */
[----:B------:R-:W-:Y:S02]  /*14450*/  SEL R109, R112, R113, P0 ;  /* 0x00000071706d7207 */ /* 0x000fe40000000000 */
[----:B------:R-:W-:Y:S02]  /*14460*/  SEL R52, R113, R112, P0 ;  /* 0x0000007071347207 */ /* 0x000fe40000000000 */
[----:B------:R-:W-:Y:S02]  /*14470*/  SEL R32, R123, R32, P0 ;  /* 0x000000207b207207 */ /* 0x000fe40000000000 */
[----:B------:R-:W-:Y:S02]  /*14480*/  SEL R113, R134, R117, P0 ;  /* 0x0000007586717207 */ /* 0x000fe40000000000 */
[----:B------:R-:W-:Y:S02]  /*14490*/  SEL R57, R117, R134, P0 ;  /* 0x0000008675397207 */ /* 0x000fe40000000000 */
[----:B------:R-:W-:-:S02]  /*144a0*/  SHF.R.U64 R3, R3, 0x3, RZ ;  /* 0x0000000303037819 */ /* 0x000fc400000012ff */
[----:B------:R-:W-:Y:S02]  /*144b0*/  SEL R53, R24, R25, P0 ;  /* 0x0000001918357207 */ /* 0x000fe40000000000 */
[----:B------:R-:W-:Y:S01]  /*144c0*/  SEL R29, R25, R24, P0 ;  /* 0x00000018191d7207 */ /* 0x000fe20000000000 */
[--C-:B------:R-:W-:Y:S01]  /*144d0*/  IMAD.X R25, RZ, RZ, R13.reuse, P3 ;  /* 0x000000ffff197224 */ /* 0x100fe200018e060d */
[----:B------:R-:W-:Y:S02]  /*144e0*/  SEL R83, R80, R145, P0 ;  /* 0x0000009150537207 */ /* 0x000fe40000000000 */
[----:B------:R-:W-:Y:S02]  /*144f0*/  SEL R46, R145, R80, P0 ;  /* 0x00000050912e7207 */ /* 0x000fe40000000000 */
[----:B------:R-:W-:Y:S02]  /*14500*/  SEL R117, R26, R27, P0 ;  /* 0x0000001b1a757207 */ /* 0x000fe40000000000 */
[----:B------:R-:W-:Y:S01]  /*14510*/  SEL R58, R27, R26, P0 ;  /* 0x0000001a1b3a7207 */ /* 0x000fe20000000000 */
[----:B------:R-:W-:Y:S01]  /*14520*/  IMAD.X R27, RZ, RZ, R13, P4 ;  /* 0x000000ffff1b7224 */ /* 0x000fe200020e060d */
[----:B------:R-:W-:-:S02]  /*14530*/  SEL R123, R60, R37, P0 ;  /* 0x000000253c7b7207 */ /* 0x000fc40000000000 */
[----:B------:R-:W-:Y:S02]  /*14540*/  LOP3.LUT R8, R10, 0x380, RZ, 0xc0, !PT ;  /* 0x000003800a087812 */ /* 0x000fe400078ec0ff */
[----:B------:R-:W-:Y:S02]  /*14550*/  SEL R60, R37, R60, P0 ;  /* 0x0000003c253c7207 */ /* 0x000fe40000000000 */
[----:B------:R-:W-:Y:S02]  /*14560*/  SEL R145, R74, R147, P0 ;  /* 0x000000934a917207 */ /* 0x000fe40000000000 */
[----:B------:R-:W-:Y:S02]  /*14570*/  SEL R89, R128, R85, P0 ;  /* 0x0000005580597207 */ /* 0x000fe40000000000 */
[----:B------:R-:W-:Y:S02]  /*14580*/  SEL R47, R85, R128, P0 ;  /* 0x00000080552f7207 */ /* 0x000fe40000000000 */
[----:B------:R-:W-:-:S02]  /*14590*/  SEL R74, R147, R74, P0 ;  /* 0x0000004a934a7207 */ /* 0x000fc40000000000 */
[C---:B------:R-:W-:Y:S02]  /*145a0*/  IADD3 R6, P1, R12.reuse, 0x4040, RZ ;  /* 0x000040400c067810 */ /* 0x040fe40007f3e0ff */
[C---:B------:R-:W-:Y:S02]  /*145b0*/  IADD3 R171, P4, R12.reuse, 0x4020, RZ ;  /* 0x000040200cab7810 */ /* 0x040fe40007f9e0ff */
[C---:B------:R-:W-:Y:S02]  /*145c0*/  IADD3 R169, P3, R12.reuse, 0x4000, RZ ;  /* 0x000040000ca97810 */ /* 0x040fe40007f7e0ff */
[C---:B------:R-:W-:Y:S02]  /*145d0*/  IADD3 R37, P6, R12.reuse, 0x20, RZ ;  /* 0x000000200c257810 */ /* 0x040fe40007fde0ff */
[C---:B------:R-:W-:Y:S02]  /*145e0*/  IADD3 R167, P5, R12.reuse, 0x60, RZ ;  /* 0x000000600ca77810 */ /* 0x040fe40007fbe0ff */
[----:B0-----:R-:W-:-:S02]  /*145f0*/  IADD3 R4, P2, R12, 0x40, RZ ;  /* 0x000000400c047810 */ /* 0x001fc40007f5e0ff */
[----:B------:R-:W-:Y:S01]  /*14600*/  SEL R147, R149, R0, P0 ;  /* 0x0000000095937207 */ /* 0x000fe20000000000 */
[--C-:B------:R-:W-:Y:S01]  /*14610*/  IMAD.X R121, RZ, RZ, R13.reuse, P5 ;  /* 0x000000ffff797224 */ /* 0x100fe200028e060d */
[----:B------:R-:W-:Y:S01]  /*14620*/  SEL R85, R0, R149, P0 ;  /* 0x0000009500557207 */ /* 0x000fe20000000000 */
[----:B------:R-:W-:Y:S01]  /*14630*/  IMAD.X R5, RZ, RZ, R13, P2 ;  /* 0x000000ffff057224 */ /* 0x000fe200010e060d */
[----:B------:R-:W-:Y:S02]  /*14640*/  LOP3.LUT R12, R3, R12, RZ, 0x3c, !PT ;  /* 0x0000000c030c7212 */ /* 0x000fe400078e3cff */
[----:B------:R-:W-:Y:S02]  /*14650*/  LOP3.LUT R0, R177, 0x380, RZ, 0xc0, !PT ;  /* 0x00000380b1007812 */ /* 0x000fe400078ec0ff */
[----:B------:R-:W-:Y:S02]  /*14660*/  SHF.R.U64 R3, R8, 0x3, RZ ;  /* 0x0000000308037819 */ /* 0x000fe400000012ff */
[----:B------:R-:W-:-:S02]  /*14670*/  LOP3.LUT R14, R179, 0x380, RZ, 0xc0, !PT ;  /* 0x00000380b30e7812 */ /* 0x000fc400078ec0ff */
[----:B------:R-:W-:Y:S02]  /*14680*/  SHF.R.U64 R0, R0, 0x3, RZ ;  /* 0x0000000300007819 */ /* 0x000fe400000012ff */
[----:B------:R-:W-:Y:S02]  /*14690*/  LOP3.LUT R24, R3, R10, RZ, 0x3c, !PT ;  /* 0x0000000a03187212 */ /* 0x000fe400078e3cff */
[----:B------:R-:W-:Y:S02]  /*146a0*/  LOP3.LUT R10, R175, 0x380, RZ, 0xc0, !PT ;  /* 0x00000380af0a7812 */ /* 0x000fe400078ec0ff */
[----:B------:R-:W-:Y:S02]  /*146b0*/  LOP3.LUT R3, R6, 0x380, RZ, 0xc0, !PT ;  /* 0x0000038006037812 */ /* 0x000fe400078ec0ff */
[----:B------:R-:W-:Y:S02]  /*146c0*/  SHF.R.U64 R14, R14, 0x3, RZ ;  /* 0x000000030e0e7819 */ /* 0x000fe400000012ff */
[----:B------:R-:W-:-:S02]  /*146d0*/  LOP3.LUT R18, R0, R177, RZ, 0x3c, !PT ;  /* 0x000000b100127212 */ /* 0x000fc400078e3cff */
[----:B------:R-:W-:Y:S02]  /*146e0*/  LOP3.LUT R0, R171, 0x380, RZ, 0xc0, !PT ;  /* 0x00000380ab007812 */ /* 0x000fe400078ec0ff */
[----:B------:R-:W-:Y:S02]  /*146f0*/  SHF.R.U64 R10, R10, 0x3, RZ ;  /* 0x000000030a0a7819 */ /* 0x000fe400000012ff */
[----:B------:R-:W-:Y:S02]  /*14700*/  SHF.R.U64 R3, R3, 0x3, RZ ;  /* 0x0000000303037819 */ /* 0x000fe400000012ff */
[----:B------:R-:W-:Y:S02]  /*14710*/  SEL R97, R48, R153, P0 ;  /* 0x0000009930617207 */ /* 0x000fe40000000000 */
[----:B------:R-:W-:Y:S02]  /*14720*/  LOP3.LUT R26, R14, R179, RZ, 0x3c, !PT ;  /* 0x000000b30e1a7212 */ /* 0x000fe400078e3cff */
[----:B------:R-:W-:-:S02]  /*14730*/  SEL R48, R153, R48, P0 ;  /* 0x0000003099307207 */ /* 0x000fc40000000000 */
[----:B------:R-:W-:Y:S02]  /*14740*/  SEL R137, R100, R139, P0 ;  /* 0x0000008b64897207 */ /* 0x000fe40000000000 */
[----:B------:R-:W-:Y:S02]  /*14750*/  SEL R76, R139, R100, P0 ;  /* 0x000000648b4c7207 */ /* 0x000fe40000000000 */
[----:B------:R-:W-:Y:S02]  /*14760*/  SHF.R.U64 R0, R0, 0x3, RZ ;  /* 0x0000000300007819 */ /* 0x000fe400000012ff */
[----:B------:R-:W-:Y:S02]  /*14770*/  LOP3.LUT R14, R10, R175, RZ, 0x3c, !PT ;  /* 0x000000af0a0e7212 */ /* 0x000fe400078e3cff */
[----:B------:R-:W-:Y:S02]  /*14780*/  SEL R105, R132, R101, P0 ;  /* 0x0000006584697207 */ /* 0x000fe40000000000 */
[----:B------:R-:W-:-:S02]  /*14790*/  SEL R54, R101, R132, P0 ;  /* 0x0000008465367207 */ /* 0x000fc40000000000 */
[----:B------:R-:W-:Y:S02]  /*147a0*/  SEL R139, R92, R9, P0 ;  /* 0x000000095c8b7207 */ /* 0x000fe40000000000 */
[----:B------:R-:W-:Y:S01]  /*147b0*/  SEL R78, R9, R92, P0 ;  /* 0x0000005c094e7207 */ /* 0x000fe20000000000 */
[----:B------:R-:W-:Y:S01]  /*147c0*/  IMAD.X R9, RZ, RZ, R13, P3 ;  /* 0x000000ffff097224 */ /* 0x000fe200018e060d */
[----:B------:R-:W-:Y:S02]  /*147d0*/  SEL R153, R90, R91, P0 ;  /* 0x0000005b5a997207 */ /* 0x000fe40000000000 */
[----:B------:R-:W-:Y:S02]  /*147e0*/  LOP3.LUT R10, R3, R6, RZ, 0x3c, !PT ;  /* 0x00000006030a7212 */ /* 0x000fe400078e3cff */
[----:B------:R-:W-:Y:S02]  /*147f0*/  SEL R101, R104, R161, P0 ;  /* 0x000000a168657207 */ /* 0x000fe40000000000 */
[----:B------:R-:W-:-:S02]  /*14800*/  SEL R51, R161, R104, P0 ;  /* 0x00000068a1337207 */ /* 0x000fc40000000000 */
[----:B------:R-:W-:Y:S02]  /*14810*/  SEL R90, R91, R90, P0 ;  /* 0x0000005a5b5a7207 */ /* 0x000fe40000000000 */
[----:B------:R-:W-:Y:S02]  /*14820*/  LOP3.LUT R92, R167, 0x380, RZ, 0xc0, !PT ;  /* 0x00000380a75c7812 */ /* 0x000fe400078ec0ff */
[----:B------:R-:W-:Y:S02]  /*14830*/  LOP3.LUT R3, R4, 0x380, RZ, 0xc0, !PT ;  /* 0x0000038004037812 */ /* 0x000fe400078ec0ff */
[----:B------:R-:W-:Y:S02]  /*14840*/  SEL R161, R114, R115, P0 ;  /* 0x0000007372a17207 */ /* 0x000fe40000000000 */
[----:B------:R-:W-:Y:S01]  /*14850*/  SEL R91, R115, R114, P0 ;  /* 0x00000072735b7207 */ /* 0x000fe20000000000 */
[----:B------:R-:W-:Y:S01]  /*14860*/  IMAD.X R115, RZ, RZ, R13, P4 ;  /* 0x000000ffff737224 */ /* 0x000fe200020e060d */
[----:B------:R-:W-:-:S02]  /*14870*/  LOP3.LUT R8, R173, 0x380, RZ, 0xc0, !PT ;  /* 0x00000380ad087812 */ /* 0x000fc400078ec0ff */
[----:B------:R-:W-:Y:S02]  /*14880*/  LOP3.LUT R114, R0, R171, RZ, 0x3c, !PT ;  /* 0x000000ab00727212 */ /* 0x000fe400078e3cff */
[----:B------:R-:W-:Y:S02]  /*14890*/  LOP3.LUT R6, R169, 0x380, RZ, 0xc0, !PT ;  /* 0x00000380a9067812 */ /* 0x000fe400078ec0ff */
[----:B------:R-:W-:Y:S02]  /*148a0*/  LOP3.LUT R0, R37, 0x380, RZ, 0xc0, !PT ;  /* 0x0000038025007812 */ /* 0x000fe400078ec0ff */
[----:B------:R-:W-:Y:S02]  /*148b0*/  SHF.R.U64 R92, R92, 0x3, RZ ;  /* 0x000000035c5c7819 */ /* 0x000fe400000012ff */
[----:B------:R-:W-:Y:S02]  /*148c0*/  SHF.R.U64 R3, R3, 0x3, RZ ;  /* 0x0000000303037819 */ /* 0x000fe400000012ff */
[----:B------:R-:W-:-:S02]  /*148d0*/  SHF.R.U64 R8, R8, 0x3, RZ ;  /* 0x0000000308087819 */ /* 0x000fc400000012ff */
[----:B------:R-:W-:Y:S02]  /*148e0*/  SHF.R.U64 R6, R6, 0x3, RZ ;  /* 0x0000000306067819 */ /* 0x000fe400000012ff */
[----:B------:R-:W-:Y:S02]  /*148f0*/  SEL R55, R11, R120, P0 ;  /* 0x000000780b377207 */ /* 0x000fe40000000000 */
[----:B------:R-:W-:Y:S01]  /*14900*/  SEL R30, R120, R11, P0 ;  /* 0x0000000b781e7207 */ /* 0x000fe20000000000 */
[----:B------:R-:W-:Y:S01]  /*14910*/  IMAD.X R11, RZ, RZ, R13, P1 ;  /* 0x000000ffff0b7224 */ /* 0x000fe200008e060d */
[----:B------:R-:W-:Y:S02]  /*14920*/  SEL R149, R82, R151, P0 ;  /* 0x0000009752957207 */ /* 0x000fe40000000000 */
[----:B------:R-:W-:Y:S02]  /*14930*/  SHF.R.U64 R0, R0, 0x3, RZ ;  /* 0x0000000300007819 */ /* 0x000fe400000012ff */
[----:B------:R-:W-:-:S02]  /*14940*/  SEL R82, R151, R82, P0 ;  /* 0x0000005297527207 */ /* 0x000fc40000000000 */
[----:B------:R-:W-:Y:S02]  /*14950*/  SEL R165, R118, R119, P0 ;  /* 0x0000007776a57207 */ /* 0x000fe40000000000 */
[----:B------:R-:W-:Y:S02]  /*14960*/  LOP3.LUT R120, R92, R167, RZ, 0x3c, !PT ;  /* 0x000000a75c787212 */ /* 0x000fe400078e3cff */
[----:B------:R-:W-:Y:S02]  /*14970*/  LOP3.LUT R4, R3, R4, RZ, 0x3c, !PT ;  /* 0x0000000403047212 */ /* 0x000fe400078e3cff */
[----:B------:R-:W-:Y:S02]  /*14980*/  SEL R63, R122, R33, P0 ;  /* 0x000000217a3f7207 */ /* 0x000fe40000000000 */
[----:B------:R-:W-:Y:S02]  /*14990*/  SEL R67, R124, R49, P0 ;  /* 0x000000317c437207 */ /* 0x000fe40000000000 */
[----:B------:R-:W-:-:S02]  /*149a0*/  SEL R35, R49, R124, P0 ;  /* 0x0000007c31237207 */ /* 0x000fc40000000000 */
[----:B------:R-:W-:Y:S02]  /*149b0*/  SEL R107, R157, R56, P0 ;  /* 0x000000389d6b7207 */ /* 0x000fe40000000000 */
[----:B------:R-:W-:Y:S02]  /*149c0*/  SEL R151, R86, R87, P0 ;  /* 0x0000005756977207 */ /* 0x000fe40000000000 */
[----:B------:R-:W-:Y:S02]  /*149d0*/  SEL R119, R119, R118, P0 ;  /* 0x0000007677777207 */ /* 0x000fe40000000000 */
[----:B------:R-:W-:Y:S02]  /*149e0*/  LOP3.LUT R40, R8, R173, RZ, 0x3c, !PT ;  /* 0x000000ad08287212 */ /* 0x000fe400078e3cff */
[----:B------:R-:W-:Y:S02]  /*149f0*/  SEL R33, R33, R122, P0 ;  /* 0x0000007a21217207 */ /* 0x000fe40000000000 */
[----:B------:R-:W-:-:S02]  /*14a00*/  SEL R81, R126, R45, P0 ;  /* 0x0000002d7e517207 */ /* 0x000fc40000000000 */
[----:B------:R-:W-:Y:S02]  /*14a10*/  SEL R99, R130, R93, P0 ;  /* 0x0000005d82637207 */ /* 0x000fe40000000000 */
[----:B------:R-:W-:Y:S02]  /*14a20*/  SEL R49, R93, R130, P0 ;  /* 0x000000825d317207 */ /* 0x000fe40000000000 */
[----:B------:R-:W-:Y:S02]  /*14a30*/  SEL R56, R56, R157, P0 ;  /* 0x0000009d38387207 */ /* 0x000fe40000000000 */
[----:B------:R-:W-:Y:S02]  /*14a40*/  SEL R87, R87, R86, P0 ;  /* 0x0000005657577207 */ /* 0x000fe40000000000 */
[----:B------:R-:W-:Y:S02]  /*14a50*/  LOP3.LUT R8, R6, R169, RZ, 0x3c, !PT ;  /* 0x000000a906087212 */ /* 0x000fe400078e3cff */
[----:B------:R-:W-:-:S02]  /*14a60*/  SEL R93, R96, R155, P0 ;  /* 0x0000009b605d7207 */ /* 0x000fc40000000000 */
[----:B------:R-:W-:Y:S02]  /*14a70*/  SEL R50, R155, R96, P0 ;  /* 0x000000609b327207 */ /* 0x000fe40000000000 */
[----:B------:R-:W-:Y:S02]  /*14a80*/  SEL R141, R7, R116, P0 ;  /* 0x00000074078d7207 */ /* 0x000fe40000000000 */
[----:B------:R-:W-:Y:S01]  /*14a90*/  SEL R80, R116, R7, P0 ;  /* 0x0000000774507207 */ /* 0x000fe20000000000 */
[----:B------:R-:W-:Y:S01]  /*14aa0*/  IMAD.X R7, RZ, RZ, R13, P6 ;  /* 0x000000ffff077224 */ /* 0x000fe200030e060d */
[----:B------:R-:W-:Y:S02]  /*14ab0*/  SEL R157, R98, R159, P0 ;  /* 0x0000009f629d7207 */ /* 0x000fe40000000000 */
[----:B------:R-:W-:Y:S02]  /*14ac0*/  SEL R86, R159, R98, P0 ;  /* 0x000000629f567207 */ /* 0x000fe40000000000 */
[----:B------:R-:W-:-:S02]  /*14ad0*/  LOP3.LUT R6, R0, R37, RZ, 0x3c, !PT ;  /* 0x0000002500067212 */ /* 0x000fc400078e3cff */
[----:B------:R-:W-:Y:S02]  /*14ae0*/  SEL R155, R94, R95, P0 ;  /* 0x0000005f5e9b7207 */ /* 0x000fe40000000000 */
[----:B------:R-:W-:Y:S02]  /*14af0*/  SEL R159, R102, R103, P0 ;  /* 0x00000067669f7207 */ /* 0x000fe40000000000 */
[----:B------:R-:W-:Y:S02]  /*14b00*/  SEL R88, R103, R102, P0 ;  /* 0x0000006667587207 */ /* 0x000fe40000000000 */
[----:B------:R-:W-:Y:S02]  /*14b10*/  MOV R0, R26 ;  /* 0x0000001a00007202 */ /* 0x000fe40000000f00 */
[----:B------:R-:W-:Y:S02]  /*14b20*/  MOV R120, R120 ;  /* 0x0000007800787202 */ /* 0x000fe40000000f00 */
[----:B------:R-:W-:-:S02]  /*14b30*/  SEL R45, R45, R126, P0 ;  /* 0x0000007e2d2d7207 */ /* 0x000fc40000000000 */
[----:B------:R-:W-:Y:S02]  /*14b40*/  SEL R95, R95, R94, P0 ;  /* 0x0000005e5f5f7207 */ /* 0x000fe40000000000 */
[----:B------:R-:W-:Y:S02]  /*14b50*/  SEL R103, R106, R163, P0 ;  /* 0x000000a36a677207 */ /* 0x000fe40000000000 */
[----:B------:R-:W-:Y:S02]  /*14b60*/  MOV R3, R24 ;  /* 0x0000001800037202 */ /* 0x000fe40000000f00 */
[----:B------:R-:W-:Y:S02]  /*14b70*/  MOV R121, R4 ;  /* 0x0000000400797202 */ /* 0x000fe40000000f00 */
[----:B------:R-:W-:Y:S02]  /*14b80*/  SEL R106, R163, R106, P0 ;  /* 0x0000006aa36a7207 */ /* 0x000fe40000000000 */
[----:B------:R-:W-:Y:S01]  /*14b90*/  MOV R13, R12 ;  /* 0x0000000c000d7202 */ /* 0x000fe20000000f00 */
[----:B--2---:R0:W-:Y:S01]  /*14ba0*/  SHFL.IDX PT, R100, R71, R28, 0x1c1f ;  /* 0x001c1f1c47647589 */ /* 0x0041e200000e0000 */
[----:B------:R-:W-:-:S02]  /*14bb0*/  MOV R18, R18 ;  /* 0x0000001200127202 */ /* 0x000fc40000000f00 */
[----:B------:R-:W-:Y:S01]  /*14bc0*/  SEL R163, R110, R111, P0 ;  /* 0x0000006f6ea37207 */ /* 0x000fe20000000000 */
[----:B------:R-:W-:Y:S01]  /*14bd0*/  SHFL.IDX PT, R112, R97, R28, 0x1c1f ;  /* 0x001c1f1c61707589 */ /* 0x000fe200000e0000 */
[----:B------:R-:W-:Y:S02]  /*14be0*/  MOV R19, R14 ;  /* 0x0000000e00137202 */ /* 0x000fe40000000f00 */
[----:B------:R-:W-:Y:S01]  /*14bf0*/  SEL R111, R111, R110, P0 ;  /* 0x0000006e6f6f7207 */ /* 0x000fe20000000000 */
[----:B------:R-:W-:Y:S01]  /*14c00*/  SHFL.IDX PT, R96, R53, R28, 0x1c1f ;  /* 0x001c1f1c35607589 */ /* 0x000fe200000e0000 */
[----:B------:R-:W-:Y:S02]  /*14c10*/  MOV R37, R6 ;  /* 0x0000000600257202 */ /* 0x000fe40000000f00 */
[----:B0-----:R-:W-:Y:S01]  /*14c20*/  LOP3.LUT R71, R28, 0x2, RZ, 0x3c, !PT ;  /* 0x000000021c477812 */ /* 0x001fe200078e3cff */
[----:B------:R-:W-:Y:S01]  /*14c30*/  SHFL.IDX PT, R27, R73, R28, 0x1c1f ;  /* 0x001c1f1c491b7589 */ /* 0x000fe200000e0000 */
[----:B------:R-:W-:-:S02]  /*14c40*/  MOV R40, R40 ;  /* 0x0000002800287202 */ /* 0x000fc40000000f00 */
[----:B------:R-:W-:Y:S01]  /*14c50*/  MOV R114, R114 ;  /* 0x0000007200727202 */ /* 0x000fe20000000f00 */
[----:B------:R-:W0:Y:S01]  /*14c60*/  SHFL.IDX PT, R97, R29, R71, 0x1c1f ;  /* 0x001c1f471d617589 */ /* 0x000e2200000e0000 */
[----:B------:R-:W-:Y:S02]  /*14c70*/  MOV R41, R10 ;  /* 0x0000000a00297202 */ /* 0x000fe40000000f00 */
[----:B------:R-:W-:Y:S01]  /*14c80*/  MOV R115, R8 ;  /* 0x0000000800737202 */ /* 0x000fe20000000f00 */
[----:B------:R-:W-:Y:S04]  /*14c90*/  SHFL.IDX PT, R92, R55, R28, 0x1c1f ;  /* 0x001c1f1c375c7589 */ /* 0x000fe800000e0000 */
[----:B------:R-:W-:Y:S04]  /*14ca0*/  SHFL.IDX PT, R25, R75, R28, 0x1c1f ;  /* 0x001c1f1c4b197589 */ /* 0x000fe800000e0000 */
[----:B------:R-:W-:Y:S04]  /*14cb0*/  SHFL.IDX PT, R24, R77, R28, 0x1c1f ;  /* 0x001c1f1c4d187589 */ /* 0x000fe800000e0000 */
[----:B------:R-:W-:Y:S04]  /*14cc0*/  SHFL.IDX PT, R4, R113, R28, 0x1c1f ;  /* 0x001c1f1c71047589 */ /* 0x000fe800000e0000 */
[----:B------:R-:W-:Y:S04]  /*14cd0*/  SHFL.IDX PT, R165, R165, R28, 0x1c1f ;  /* 0x001c1f1ca5a57589 */ /* 0x000fe800000e0000 */
[----:B------:R-:W1:Y:S01]  /*14ce0*/  SHFL.IDX PT, R73, R30, R71, 0x1c1f ;  /* 0x001c1f471e497589 */ /* 0x000e6200000e0000 */
[----:B0-----:R-:W-:-:S02]  /*14cf0*/  SEL R98, R96, R97, P0 ;  /* 0x0000006160627207 */ /* 0x001fc40000000000 */
[----:B------:R-:W-:Y:S01]  /*14d00*/  SEL R96, R97, R96, P0 ;  /* 0x0000006061607207 */ /* 0x000fe20000000000 */
[----:B------:R-:W-:Y:S04]  /*14d10*/  SHFL.IDX PT, R94, R119, R71, 0x1c1f ;  /* 0x001c1f47775e7589 */ /* 0x000fe800000e0000 */
        /* <DEDUP_REMOVED lines=8> */
[----:B------:R-:W0:Y:S04]  /*14da0*/  SHFL.IDX PT, R116, R33, R71, 0x1c1f ;  /* 0x001c1f4721747589 */ /* 0x000e2800000e0000 */
        /* <DEDUP_REMOVED lines=12> */
[----:B------:R-:W-:Y:S01]  /*14e70*/  SHFL.IDX PT, R65, R65, R28, 0x1c1f ;  /* 0x001c1f1c41417589 */ /* 0x000fe200000e0000 */
[----:B0-----:R-:W-:-:S03]  /*14e80*/  SEL R80, R116, R63, P0 ;  /* 0x0000003f74507207 */ /* 0x001fc60000000000 */
        /* <DEDUP_REMOVED lines=9> */
[----:B------:R0:W-:Y:S04]  /*14f20*/  SHFL.IDX PT, R119, R87, R71, 0x1c1f ;  /* 0x001c1f4757777589 */ /* 0x0001e800000e0000 */
[----:B------:R-:W-:Y:S04]  /*14f30*/  SHFL.IDX PT, R131, R131, R28, 0x1c1f ;  /* 0x001c1f1c83837589 */ /* 0x000fe800000e0000 */
[----:B------:R-:W-:Y:S04]  /*14f40*/  SHFL.IDX PT, R53, R143, R28, 0x1c1f ;  /* 0x001c1f1c8f357589 */ /* 0x000fe800000e0000 */
[----:B------:R-:W-:Y:S04]  /*14f50*/  SHFL.IDX PT, R26, R155, R28, 0x1c1f ;  /* 0x001c1f1c9b1a7589 */ /* 0x000fe800000e0000 */
[----:B------:R-:W-:Y:S04]  /*14f60*/  SHFL.IDX PT, R126, R39, R71, 0x1c1f ;  /* 0x001c1f47277e7589 */ /* 0x000fe800000e0000 */
[----:B------:R-:W-:Y:S01]  /*14f70*/  SHFL.IDX PT, R43, R43, R71, 0x1c1f ;  /* 0x001c1f472b2b7589 */ /* 0x000fe200000e0000 */
[----:B0-----:R-:W-:-:S03]  /*14f80*/  SEL R87, R79, R64, P0 ;  /* 0x000000404f577207 */ /* 0x001fc60000000000 */
[----:B------:R-:W-:Y:S04]  /*14f90*/  SHFL.IDX PT, R42, R42, R71, 0x1c1f ;  /* 0x001c1f472a2a7589 */ /* 0x000fe800000e0000 */
[----:B------:R-:W-:Y:S04]  /*14fa0*/  SHFL.IDX PT, R68, R68, R71, 0x1c1f ;  /* 0x001c1f4744447589 */ /* 0x000fe800000e0000 */
[----:B------:R0:W-:Y:S04]  /*14fb0*/  SHFL.IDX PT, R46, R84, R71, 0x1c1f ;  /* 0x001c1f47542e7589 */ /* 0x0001e800000e0000 */
[----:B------:R1:W-:Y:S04]  /*14fc0*/  SHFL.IDX PT, R141, R95, R71, 0x1c1f ;  /* 0x001c1f475f8d7589 */ /* 0x0003e800000e0000 */
[----:B------:R-:W-:Y:S01]  /*14fd0*/  SHFL.IDX PT, R7, R105, R28, 0x1c1f ;  /* 0x001c1f1c69077589 */ /* 0x000fe200000e0000 */
[----:B0-----:R-:W-:-:S03]  /*14fe0*/  SEL R84, R62, R81, P0 ;  /* 0x000000513e547207 */ /* 0x001fc60000000000 */
[----:B------:R-:W-:Y:S01]  /*14ff0*/  SHFL.IDX PT, R6, R107, R28, 0x1c1f ;  /* 0x001c1f1c6b067589 */ /* 0x000fe200000e0000 */
[----:B-1----:R-:W-:-:S03]  /*15000*/  SEL R95, R75, R60, P0 ;  /* 0x0000003c4b5f7207 */ /* 0x002fc60000000000 */
        /* <DEDUP_REMOVED lines=9> */
[----:B-1----:R-:W-:-:S03]  /*150a0*/  SEL R83, R65, R34, P0 ;  /* 0x0000002241537207 */ /* 0x002fc60000000000 */
[----:B------:R-:W-:Y:S01]  /*150b0*/  SHFL.IDX PT, R107, R145, R28, 0x1c1f ;  /* 0x001c1f1c916b7589 */ /* 0x000fe200000e0000 */
[----:B0-----:R-:W-:Y:S02]  /*150c0*/  SEL R70, R130, R39, P0 ;  /* 0x0000002782467207 */ /* 0x001fe40000000000 */
[----:B--2---:R-:W-:Y:S01]  /*150d0*/  SEL R101, R94, R165, P0 ;  /* 0x000000a55e657207 */ /* 0x004fe20000000000 */
[----:B------:R-:W-:Y:S04]  /*150e0*/  SHFL.IDX PT, R105, R147, R28, 0x1c1f ;  /* 0x001c1f1c93697589 */ /* 0x000fe800000e0000 */
[----:B------:R-:W-:Y:S04]  /*150f0*/  SHFL.IDX PT, R108, R149, R28, 0x1c1f ;  /* 0x001c1f1c956c7589 */ /* 0x000fe800000e0000 */
[----:B------:R-:W-:Y:S04]  /*15100*/  SHFL.IDX PT, R36, R36, R71, 0x1c1f ;  /* 0x001c1f4724247589 */ /* 0x000fe800000e0000 */
[----:B------:R0:W-:Y:S04]  /*15110*/  SHFL.IDX PT, R133, R51, R71, 0x1c1f ;  /* 0x001c1f4733857589 */ /* 0x0001e800000e0000 */
[----:B------:R-:W1:Y:S04]  /*15120*/  SHFL.IDX PT, R66, R66, R71, 0x1c1f ;  /* 0x001c1f4742427589 */ /* 0x000e6800000e0000 */
[----:B------:R2:W3:Y:S01]  /*15130*/  SHFL.IDX PT, R134, R85, R71, 0x1c1f ;  /* 0x001c1f4755867589 */ /* 0x0004e200000e0000 */
[----:B0-----:R-:W-:-:S03]  /*15140*/  SEL R51, R12, R45, P0 ;  /* 0x0000002d0c337207 */ /* 0x001fc60000000000 */
[----:B------:R0:W4:Y:S04]  /*15150*/  SHFL.IDX PT, R138, R74, R71, 0x1c1f ;  /* 0x001c1f474a8a7589 */ /* 0x00012800000e0000 */
[----:B------:R1:W4:Y:S01]  /*15160*/  SHFL.IDX PT, R139, R82, R71, 0x1c1f ;  /* 0x001c1f47528b7589 */ /* 0x00032200000e0000 */
[----:B--2---:R-:W-:-:S03]  /*15170*/  SEL R85, R64, R79, P0 ;  /* 0x0000004f40557207 */ /* 0x004fc60000000000 */
[----:B------:R2:W-:Y:S01]  /*15180*/  SHFL.IDX PT, R10, R89, R28, 0x1c1f ;  /* 0x001c1f1c590a7589 */ /* 0x0005e200000e0000 */
[----:B------:R-:W-:Y:S02]  /*15190*/  SEL R79, R131, R68, P0 ;  /* 0x00000044834f7207 */ /* 0x000fe40000000000 */
[----:B0-----:R-:W-:Y:S01]  /*151a0*/  SEL R74, R67, R122, P0 ;  /* 0x0000007a434a7207 */ /* 0x001fe20000000000 */
[----:B------:R0:W-:Y:S01]  /*151b0*/  SHFL.IDX PT, R8, R99, R28, 0x1c1f ;  /* 0x001c1f1c63087589 */ /* 0x0001e200000e0000 */
[----:B------:R-:W-:Y:S02]  /*151c0*/  SEL R64, R113, R100, P0 ;  /* 0x0000006471407207 */ /* 0x000fe40000000000 */
[----:B-1----:R-:W-:Y:S01]  /*151d0*/  SEL R82, R63, R116, P0 ;  /* 0x000000743f527207 */ /* 0x002fe20000000000 */
[----:B------:R1:W-:Y:S01]  /*151e0*/  SHFL.IDX PT, R124, R93, R28, 0x1c1f ;  /* 0x001c1f1c5d7c7589 */ /* 0x0003e200000e0000 */
[----:B------:R-:W-:Y:S02]  /*151f0*/  SEL R63, R109, R38, P0 ;  /* 0x000000266d3f7207 */ /* 0x000fe40000000000 */
[----:B--2---:R-:W-:Y:S01]  /*15200*/  SEL R89, R32, R61, P0 ;  /* 0x0000003d20597207 */ /* 0x004fe20000000000 */
[----:B------:R-:W-:Y:S01]  /*15210*/  SHFL.IDX PT, R135, R135, R28, 0x1c1f ;  /* 0x001c1f1c87877589 */ /* 0x000fe200000e0000 */
[----:B------:R-:W-:-:S02]  /*15220*/  SEL R78, R129, R66, P0 ;  /* 0x00000042814e7207 */ /* 0x000fc40000000000 */
[----:B0-----:R-:W-:Y:S01]  /*15230*/  SEL R99, R92, R73, P0 ;  /* 0x000000495c637207 */ /* 0x001fe20000000000 */
[----:B------:R-:W-:Y:S01]  /*15240*/  SHFL.IDX PT, R118, R153, R28, 0x1c1f ;  /* 0x001c1f1c99767589 */ /* 0x000fe200000e0000 */
[----:B------:R-:W-:Y:S02]  /*15250*/  SEL R92, R58, R77, P0 ;  /* 0x0000004d3a5c7207 */ /* 0x000fe40000000000 */
[----:B-1----:R-:W-:Y:S01]  /*15260*/  SEL R93, R60, R75, P0 ;  /* 0x0000004b3c5d7207 */ /* 0x002fe20000000000 */
[----:B------:R-:W-:Y:S01]  /*15270*/  SHFL.IDX PT, R128, R157, R28, 0x1c1f ;  /* 0x001c1f1c9d807589 */ /* 0x000fe200000e0000 */
[----:B------:R-:W-:Y:S02]  /*15280*/  SEL R60, R44, R137, P0 ;  /* 0x000000892c3c7207 */ /* 0x000fe40000000000 */
[----:B------:R-:W-:Y:S01]  /*15290*/  SEL R76, R66, R129, P0 ;  /* 0x00000081424c7207 */ /* 0x000fe20000000000 */
[----:B------:R-:W-:Y:S01]  /*152a0*/  SHFL.IDX PT, R15, R159, R28, 0x1c1f ;  /* 0x001c1f1c9f0f7589 */ /* 0x000fe200000e0000 */
[----:B------:R-:W-:-:S02]  /*152b0*/  SEL R75, R69, R36, P0 ;  /* 0x00000024454b7207 */ /* 0x000fc40000000000 */
[----:B------:R-:W-:Y:S01]  /*152c0*/  SEL R73, R36, R69, P0 ;  /* 0x0000004524497207 */ /* 0x000fe20000000000 */
[----:B------:R0:W-:Y:S01]  /*152d0*/  SHFL.IDX PT, R136, R103, R28, 0x1c1f ;  /* 0x001c1f1c67887589 */ /* 0x0001e200000e0000 */
[----:B------:R-:W-:-:S03]  /*152e0*/  SEL R66, R100, R113, P0 ;  /* 0x0000007164427207 */ /* 0x000fc60000000000 */
[----:B------:R-:W-:Y:S04]  /*152f0*/  SHFL.IDX PT, R11, R163, R28, 0x1c1f ;  /* 0x001c1f1ca30b7589 */ /* 0x000fe800000e0000 */
[----:B------:R-:W-:Y:S01]  /*15300*/  SHFL.IDX PT, R9, R161, R28, 0x1c1f ;  /* 0x001c1f1ca1097589 */ /* 0x000fe200000e0000 */
[----:B0-----:R-:W-:-:S03]  /*15310*/  SEL R103, R165, R94, P0 ;  /* 0x0000005ea5677207 */ /* 0x001fc60000000000 */
[----:B------:R3:W-:Y:S01]  /*15320*/  SHFL.IDX PT, R123, R47, R71, 0x1c1f ;  /* 0x001c1f472f7b7589 */ /* 0x0007e200000e0000 */
[----:B------:R-:W-:Y:S02]  /*15330*/  SEL R94, R77, R58, P0 ;  /* 0x0000003a4d5e7207 */ /* 0x000fe40000000000 */
[----:B------:R-:W-:Y:S01]  /*15340*/  SEL R77, R68, R131, P0 ;  /* 0x00000083444d7207 */ /* 0x000fe20000000000 */
[----:B------:R0:W1:Y:S01]  /*15350*/  SHFL.IDX PT, R30, R72, R71, 0x1c1f ;  /* 0x001c1f47481e7589 */ /* 0x00006200000e0000 */
[----:B------:R-:W-:Y:S02]  /*15360*/  SEL R58, R25, R42, P0 ;  /* 0x0000002a193a7207 */ /* 0x000fe40000000000 */
[----:B------:R-:W-:Y:S01]  /*15370*/  SEL R68, R39, R130, P0 ;  /* 0x0000008227447207 */ /* 0x000fe20000000000 */
[----:B------:R2:W1:Y:S01]  /*15380*/  SHFL.IDX PT, R127, R48, R71, 0x1c1f ;  /* 0x001c1f47307f7589 */ /* 0x00046200000e0000 */
[----:B------:R-:W-:Y:S02]  /*15390*/  SEL R130, R132, R133, P0 ;  /* 0x0000008584827207 */ /* 0x000fe40000000000 */
[----:B---3--:R-:W-:Y:S01]  /*153a0*/  SEL R47, R105, R134, P0 ;  /* 0x00000086692f7207 */ /* 0x008fe20000000000 */
[----:B------:R3:W1:Y:S01]  /*153b0*/  SHFL.IDX PT, R28, R54, R71, 0x1c1f ;  /* 0x001c1f47361c7589 */ /* 0x00066200000e0000 */
[----:B------:R-:W-:-:S02]  /*153c0*/  SEL R132, R133, R132, P0 ;  /* 0x0000008485847207 */ /* 0x000fc40000000000 */
[----:B0-----:R-:W-:Y:S01]  /*153d0*/  SEL R72, R122, R67, P0 ;  /* 0x000000437a487207 */ /* 0x001fe20000000000 */
[----:B------:R0:W1:Y:S01]  /*153e0*/  SHFL.IDX PT, R31, R56, R71, 0x1c1f ;  /* 0x001c1f47381f7589 */ /* 0x00006200000e0000 */
[----:B------:R-:W-:Y:S02]  /*153f0*/  SEL R67, R27, R126, P0 ;  /* 0x0000007e1b437207 */ /* 0x000fe40000000000 */
[----:B--2---:R-:W-:Y:S01]  /*15400*/  SEL R48, R117, R14, P0 ;  /* 0x0000000e75307207 */ /* 0x004fe20000000000 */
[----:B------:R2:W1:Y:S01]  /*15410*/  SHFL.IDX PT, R29, R57, R71, 0x1c1f ;  /* 0x001c1f47391d7589 */ /* 0x00046200000e0000 */
[----:B---3--:R-:W-:-:S03]  /*15420*/  SEL R54, R55, R52, P0 ;  /* 0x0000003437367207 */ /* 0x008fc60000000000 */
[----:B------:R3:W1:Y:S01]  /*15430*/  SHFL.IDX PT, R33, R49, R71, 0x1c1f ;  /* 0x001c1f4731217589 */ /* 0x00066200000e0000 */
[----:B------:R-:W-:Y:S02]  /*15440*/  SEL R52, R52, R55, P0 ;  /* 0x0000003734347207 */ /* 0x000fe40000000000 */
[----:B0-----:R-:W-:Y:S01]  /*15450*/  SEL R56, R42, R25, P0 ;  /* 0x000000192a387207 */ /* 0x001fe20000000000 */
[----:B------:R0:W1:Y:S01]  /*15460*/  SHFL.IDX PT, R144, R111, R71, 0x1c1f ;  /* 0x001c1f476f907589 */ /* 0x00006200000e0000 */
[----:B------:R-:W-:Y:S02]  /*15470*/  SEL R55, R53, R46, P0 ;  /* 0x0000002e35377207 */ /* 0x000fe40000000000 */
[----:B--2---:R-:W-:Y:S01]  /*15480*/  SEL R57, R43, R24, P0 ;  /* 0x000000182b397207 */ /* 0x004fe20000000000 */
[----:B------:R2:W1:Y:S01]  /*15490*/  SHFL.IDX PT, R146, R91, R71, 0x1c1f ;  /* 0x001c1f475b927589 */ /* 0x00046200000e0000 */
[----:B------:R-:W-:Y:S02]  /*154a0*/  SEL R53, R46, R53, P0 ;  /* 0x000000352e357207 */ /* 0x000fe40000000000 */
[----:B---3--:R-:W-:Y:S01]  /*154b0*/  SEL R49, R45, R12, P0 ;  /* 0x0000000c2d317207 */ /* 0x008fe20000000000 */
[----:B------:R3:W1:Y:S01]  /*154c0*/  SHFL.IDX PT, R142, R88, R71, 0x1c1f ;  /* 0x001c1f47588e7589 */ /* 0x00066200000e0000 */
[----:B------:R-:W-:-:S02]  /*154d0*/  F2FP.BF16.F32.PACK_AB R25, R95, R94 ;  /* 0x0000005e5f19723e */ /* 0x000fc400000010ff */
[----:B0-----:R-:W-:Y:S01]  /*154e0*/  SEL R111, R102, R119, P0 ;  /* 0x00000077666f7207 */ /* 0x001fe20000000000 */
[----:B------:R0:W1:Y:S01]  /*154f0*/  SHFL.IDX PT, R143, R90, R71, 0x1c1f ;  /* 0x001c1f475a8f7589 */ /* 0x00006200000e0000 */
[----:B----4-:R-:W-:Y:S02]  /*15500*/  SEL R46, R107, R138, P0 ;  /* 0x0000008a6b2e7207 */ /* 0x010fe40000000000 */
[----:B--2---:R-:W-:Y:S01]  /*15510*/  SEL R91, R61, R32, P0 ;  /* 0x000000203d5b7207 */ /* 0x004fe20000000000 */
[----:B------:R2:W4:Y:S01]  /*15520*/  SHFL.IDX PT, R35, R50, R71, 0x1c1f ;  /* 0x001c1f4732237589 */ /* 0x00052200000e0000 */
[----:B------:R-:W-:Y:S02]  /*15530*/  SEL R61, R38, R109, P0 ;  /* 0x0000006d263d7207 */ /* 0x000fe40000000000 */
[----:B---3--:R-:W-:Y:S01]  /*15540*/  SEL R88, R110, R59, P0 ;  /* 0x0000003b6e587207 */ /* 0x008fe20000000000 */
[----:B------:R3:W4:Y:S01]  /*15550*/  SHFL.IDX PT, R145, R86, R71, 0x1c1f ;  /* 0x001c1f4756917589 */ /* 0x00072200000e0000 */
[----:B------:R-:W-:-:S02]  /*15560*/  SEL R109, R119, R102, P0 ;  /* 0x00000066776d7207 */ /* 0x000fc40000000000 */
[----:B0-----:R-:W-:Y:S01]  /*15570*/  SEL R90, R59, R110, P0 ;  /* 0x0000006e3b5a7207 */ /* 0x001fe20000000000 */
[----:B------:R1:W0:Y:S01]  /*15580*/  SHFL.IDX PT, R147, R106, R71, 0x1c1f ;  /* 0x001c1f476a937589 */ /* 0x00022200000e0000 */
[----:B------:R-:W-:Y:S02]  /*15590*/  SEL R59, R24, R43, P0 ;  /* 0x0000002b183b7207 */ /* 0x000fe40000000000 */
[----:B--2---:R-:W-:Y:S02]  /*155a0*/  SEL R50, R14, R117, P0 ;  /* 0x000000750e327207 */ /* 0x004fe40000000000 */
[----:B------:R-:W-:Y:S02]  /*155b0*/  SEL R117, R26, R141, P0 ;  /* 0x0000008d1a757207 */ /* 0x000fe40000000000 */
[----:B---3--:R-:W-:Y:S02]  /*155c0*/  SEL R86, R81, R62, P0 ;  /* 0x0000003e51567207 */ /* 0x008fe40000000000 */
[----:B------:R-:W-:-:S02]  /*155d0*/  SEL R81, R34, R65, P0 ;  /* 0x0000004122517207 */ /* 0x000fc40000000000 */
[----:B------:R-:W-:Y:S02]  /*155e0*/  SEL R65, R126, R27, P0 ;  /* 0x0000001b7e417207 */ /* 0x000fe40000000000 */
[----:B------:R-:W-:Y:S02]  /*155f0*/  SEL R119, R141, R26, P0 ;  /* 0x0000001a8d777207 */ /* 0x000fe40000000000 */
[----:B------:R-:W-:Y:S02]  /*15600*/  SEL R62, R137, R44, P0 ;  /* 0x0000002c893e7207 */ /* 0x000fe40000000000 */
[----:B------:R-:W-:Y:S02]  /*15610*/  F2FP.BF16.F32.PACK_AB R24, R99, R98 ;  /* 0x000000626318723e */ /* 0x000fe400000010ff */
[----:B------:R-:W-:Y:S02]  /*15620*/  F2FP.BF16.F32.PACK_AB R26, R97, R96 ;  /* 0x00000060611a723e */ /* 0x000fe400000010ff */
[----:B------:R-:W-:-:S02]  /*15630*/  F2FP.BF16.F32.PACK_AB R27, R93, R92 ;  /* 0x0000005c5d1b723e */ /* 0x000fc400000010ff */
[----:B------:R-:W-:Y:S02]  /*15640*/  SEL R44, R138, R107, P0 ;  /* 0x0000006b8a2c7207 */ /* 0x000fe40000000000 */
[----:B------:R-:W-:Y:S01]  /*15650*/  SEL R45, R134, R105, P0 ;  /* 0x00000069862d7207 */ /* 0x000fe20000000000 */
[----:B------:R2:W-:Y:S01]  /*15660*/  STSM.16.M88.4 [R13], R24 ;  /* 0x000000180d007844 */ /* 0x0005e20000000200 */
[----:B------:R-:W-:Y:S02]  /*15670*/  SEL R42, R104, R125, P0 ;  /* 0x0000007d682a7207 */ /* 0x000fe40000000000 */
[----:B------:R-:W-:Y:S02]  /*15680*/  SEL R110, R108, R139, P0 ;  /* 0x0000008b6c6e7207 */ /* 0x000fe40000000000 */
[----:B-1----:R-:W-:Y:S02]  /*15690*/  SEL R71, R135, R30, P0 ;  /* 0x0000001e87477207 */ /* 0x002fe40000000000 */
        /* <DEDUP_REMOVED lines=26> */
[----:B------:R-:W-:Y:S01]  /*15840*/  SEL R129, R142, R15, P0 ;  /* 0x0000000f8e817207 */ /* 0x000fe20000000000 */
[----:B------:R1:W-:Y:S01]  /*15850*/  STSM.16.M88.4 [R37], R4 ;  /* 0x0000000425007844 */ /* 0x0003e20000000200 */
[----:B------:R-:W-:Y:S02]  /*15860*/  F2FP.BF16.F32.PACK_AB R8, R83, R82 ;  /* 0x000000525308723e */ /* 0x000fe400000010ff */
[----:B------:R-:W-:Y:S02]  /*15870*/  F2FP.BF16.F32.PACK_AB R10, R81, R80 ;  /* 0x00000050510a723e */ /* 0x000fe400000010ff */
[----:B------:R-:W-:Y:S02]  /*15880*/  F2FP.BF16.F32.PACK_AB R11, R77, R76 ;  /* 0x0000004c4d0b723e */ /* 0x000fe400000010ff */
[----:B------:R-:W-:-:S02]  /*15890*/  F2FP.BF16.F32.PACK_AB R9, R79, R78 ;  /* 0x0000004e4f09723e */ /* 0x000fc400000010ff */
[----:B------:R-:W-:Y:S02]  /*158a0*/  SEL R116, R118, R143, P0 ;  /* 0x0000008f76747207 */ /* 0x000fe40000000000 */
[----:B------:R-:W-:Y:S01]  /*158b0*/  F2FP.BF16.F32.PACK_AB R12, R75, R74 ;  /* 0x0000004a4b0c723e */ /* 0x000fe200000010ff */
[----:B------:R-:W-:Y:S01]  /*158c0*/  STSM.16.M88.4 [R121], R8 ;  /* 0x0000000879007844 */ /* 0x000fe20000000200 */
[----:B------:R-:W-:Y:S02]  /*158d0*/  F2FP.BF16.F32.PACK_AB R14, R73, R72 ;  /* 0x00000048490e723e */ /* 0x000fe400000010ff */
[----:B------:R-:W-:Y:S02]  /*158e0*/  F2FP.BF16.F32.PACK_AB R15, R69, R68 ;  /* 0x00000044450f723e */ /* 0x000fe400000010ff */
[----:B--2---:R-:W-:Y:S02]  /*158f0*/  F2FP.BF16.F32.PACK_AB R13, R71, R70 ;  /* 0x00000046470d723e */ /* 0x004fe400000010ff */
[----:B------:R-:W-:-:S02]  /*15900*/  SEL R118, R143, R118, P0 ;  /* 0x000000768f767207 */ /* 0x000fc40000000000 */
[----:B----4-:R-:W-:Y:S01]  /*15910*/  SEL R122, R124, R35, P0 ;  /* 0x000000237c7a7207 */ /* 0x010fe20000000000 */
[----:B------:R-:W-:Y:S01]  /*15920*/  STSM.16.M88.4 [R120], R12 ;  /* 0x0000000c78007844 */ /* 0x000fe20000000200 */
[----:B------:R-:W-:Y:S02]  /*15930*/  SEL R126, R128, R145, P0 ;  /* 0x00000091807e7207 */ /* 0x000fe40000000000 */
[----:B------:R-:W-:Y:S02]  /*15940*/  F2FP.BF16.F32.PACK_AB R24, R67, R66 ;  /* 0x000000424318723e */ /* 0x000fe400000010ff */
[----:B------:R-:W-:Y:S02]  /*15950*/  F2FP.BF16.F32.PACK_AB R26, R65, R64 ;  /* 0x00000040411a723e */ /* 0x000fe400000010ff */
[----:B------:R-:W-:Y:S02]  /*15960*/  F2FP.BF16.F32.PACK_AB R27, R61, R60 ;  /* 0x0000003c3d1b723e */ /* 0x000fe400000010ff */
[----:B------:R-:W-:-:S02]  /*15970*/  F2FP.BF16.F32.PACK_AB R25, R63, R62 ;  /* 0x0000003e3f19723e */ /* 0x000fc400000010ff */
[----:B------:R-:W-:Y:S02]  /*15980*/  SEL R124, R35, R124, P0 ;  /* 0x0000007c237c7207 */ /* 0x000fe40000000000 */
[----:B------:R-:W-:Y:S01]  /*15990*/  SEL R128, R145, R128, P0 ;  /* 0x0000008091807207 */ /* 0x000fe20000000000 */
[----:B------:R-:W-:Y:S01]  /*159a0*/  STSM.16.M88.4 [R115], R24 ;  /* 0x0000001873007844 */ /* 0x000fe20000000200 */
[----:B0-----:R-:W-:Y:S02]  /*159b0*/  SEL R134, R136, R147, P0 ;  /* 0x0000009388867207 */ /* 0x001fe40000000000 */
[----:B------:R-:W-:Y:S02]  /*159c0*/  F2FP.BF16.F32.PACK_AB R28, R59, R58 ;  /* 0x0000003a3b1c723e */ /* 0x000fe400000010ff */
[----:B------:R-:W-:Y:S02]  /*159d0*/  F2FP.BF16.F32.PACK_AB R30, R57, R56 ;  /* 0x00000038391e723e */ /* 0x000fe400000010ff */
[----:B------:R-:W-:-:S02]  /*159e0*/  F2FP.BF16.F32.PACK_AB R31, R53, R52 ;  /* 0x00000034351f723e */ /* 0x000fc400000010ff */
[----:B------:R-:W-:Y:S02]  /*159f0*/  F2FP.BF16.F32.PACK_AB R29, R55, R54 ;  /* 0x00000036371d723e */ /* 0x000fe400000010ff */
[----:B------:R-:W-:Y:S02]  /*15a00*/  SEL R136, R147, R136, P0 ;  /* 0x0000008893887207 */ /* 0x000fe40000000000 */
[----:B------:R-:W-:Y:S01]  /*15a10*/  F2FP.BF16.F32.PACK_AB R32, R51, R50 ;  /* 0x000000323320723e */ /* 0x000fe200000010ff */
[----:B------:R0:W-:Y:S01]  /*15a20*/  STSM.16.M88.4 [R114], R28 ;  /* 0x0000001c72007844 */ /* 0x0001e20000000200 */
[----:B------:R-:W-:Y:S02]  /*15a30*/  F2FP.BF16.F32.PACK_AB R34, R49, R48 ;  /* 0x000000303122723e */ /* 0x000fe400000010ff */
[----:B------:R-:W-:Y:S02]  /*15a40*/  F2FP.BF16.F32.PACK_AB R35, R45, R44 ;  /* 0x0000002c2d23723e */ /* 0x000fe400000010ff */
[----:B------:R-:W-:-:S02]  /*15a50*/  F2FP.BF16.F32.PACK_AB R33, R47, R46 ;  /* 0x0000002e2f21723e */ /* 0x000fc400000010ff */
[----:B------:R-:W-:Y:S02]  /*15a60*/  F2FP.BF16.F32.PACK_AB R36, R43, R42 ;  /* 0x0000002a2b24723e */ /* 0x000fe400000010ff */
[----:B------:R-:W-:Y:S01]  /*15a70*/  F2FP.BF16.F32.PACK_AB R38, R105, R104 ;  /* 0x000000686926723e */ /* 0x000fe200000010ff */
[----:B------:R2:W-:Y:S01]  /*15a80*/  STSM.16.M88.4 [R41], R32 ;  /* 0x0000002029007844 */ /* 0x0005e20000000200 */
[----:B------:R-:W-:Y:S02]  /*15a90*/  F2FP.BF16.F32.PACK_AB R39, R109, R108 ;  /* 0x0000006c6d27723e */ /* 0x000fe400000010ff */
[----:B-1----:R-:W-:Y:S02]  /*15aa0*/  F2FP.BF16.F32.PACK_AB R37, R111, R110 ;  /* 0x0000006e6f25723e */ /* 0x002fe400000010ff */
[----:B------:R-:W-:Y:S01]  /*15ab0*/  F2FP.BF16.F32.PACK_AB R4, R107, R106 ;  /* 0x0000006a6b04723e */ /* 0x000fe200000010ff */
[----:B0-----:R-:W-:Y:S01]  /*15ac0*/  IMAD.U32 R28, RZ, RZ, UR10 ;  /* 0x0000000aff1c7e24 */ /* 0x001fe2000f8e00ff */
[----:B------:R-:W-:Y:S01]  /*15ad0*/  F2FP.BF16.F32.PACK_AB R6, R113, R112 ;  /* 0x000000707106723e */ /* 0x000fe200000010ff */
[----:B------:R-:W-:Y:S01]  /*15ae0*/  STSM.16.M88.4 [R40], R36 ;  /* 0x0000002428007844 */ /* 0x000fe20000000200 */
[----:B------:R-:W-:Y:S01]  /*15af0*/  F2FP.BF16.F32.PACK_AB R7, R119, R118 ;  /* 0x000000767707723e */ /* 0x000fe200000010ff */
[----:B------:R-:W-:Y:S01]  /*15b00*/  IMAD.U32 R29, RZ, RZ, UR11 ;  /* 0x0000000bff1d7e24 */ /* 0x000fe2000f8e00ff */
[----:B------:R-:W-:-:S02]  /*15b10*/  F2FP.BF16.F32.PACK_AB R5, R117, R116 ;  /* 0x000000747505723e */ /* 0x000fc400000010ff */
[----:B------:R-:W-:Y:S02]  /*15b20*/  F2FP.BF16.F32.PACK_AB R8, R123, R122 ;  /* 0x0000007a7b08723e */ /* 0x000fe400000010ff */
[----:B------:R-:W-:Y:S01]  /*15b30*/  F2FP.BF16.F32.PACK_AB R10, R125, R124 ;  /* 0x0000007c7d0a723e */ /* 0x000fe200000010ff */
[----:B------:R-:W-:Y:S01]  /*15b40*/  STSM.16.M88.4 [R19], R4 ;  /* 0x0000000413007844 */ /* 0x000fe20000000200 */
[----:B------:R-:W-:Y:S01]  /*15b50*/  F2FP.BF16.F32.PACK_AB R11, R129, R128 ;  /* 0x00000080810b723e */ /* 0x000fe200000010ff */
[----:B--2---:R-:W0:Y:S01]  /*15b60*/  LDC.64 R32, c[0x0][0xc08] ;  /* 0x00030200ff207b82 */ /* 0x004e220000000a00 */
[----:B------:R-:W-:Y:S02]  /*15b70*/  F2FP.BF16.F32.PACK_AB R9, R127, R126 ;  /* 0x0000007e7f09723e */ /* 0x000fe400000010ff */
[----:B------:R-:W-:Y:S02]  /*15b80*/  F2FP.BF16.F32.PACK_AB R12, R131, R130 ;  /* 0x00000082830c723e */ /* 0x000fe400000010ff */
[----:B------:R-:W-:Y:S01]  /*15b90*/  F2FP.BF16.F32.PACK_AB R14, R133, R132 ;  /* 0x00000084850e723e */ /* 0x000fe200000010ff */
        /* <DEDUP_REMOVED lines=8> */
[----:B------:R-:W-:-:S03]  /*15c20*/  ISETP.NE.U32.AND P0, PT, RZ, UR12, PT ;  /* 0x0000000cff007c0c */ /* 0x000fc6000bf05070 */
[----:B------:R2:W-:Y:S01]  /*15c30*/  STSM.16.M88.4 [R0], R24 ;  /* 0x0000001800007844 */ /* 0x0005e20000000200 */
[----:B------:R-:W-:Y:S01]  /*15c40*/  ISETP.NE.AND.EX P0, PT, RZ, UR13, PT, P0 ;  /* 0x0000000dff007c0c */ /* 0x000fe2000bf05300 */
[----:B------:R-:W-:Y:S08]  /*15c50*/  BAR.SYNC.DEFER_BLOCKING 0x1, 0x100 ;  /* 0x0044000000007b1d */ /* 0x000ff00000010000 */
[----:B-1----:R-:W1:Y:S04]  /*15c60*/  LDC R3, c[0x0][0xbe8] ;  /* 0x0002fa00ff037b82 */ /* 0x002e680000000800 */
[----:B------:R-:W3:Y:S01]  /*15c70*/  @P0 LDG.E R30, desc[UR52][R28.64] ;  /* 0x000000341c1e0981 */ /* 0x000ee2000c1e1900 */
[----:B0-----:R-:W-:-:S02]  /*15c80*/  ISETP.NE.U32.AND P1, PT, R32, RZ, PT ;  /* 0x000000ff2000720c */ /* 0x001fc40003f25070 */
[----:B------:R-:W-:-:S11]  /*15c90*/  R2UR UR4, R33 ;  /* 0x00000000210472ca */ /* 0x000fd600000e0000 */
[----:B------:R-:W-:Y:S01]  /*15ca0*/  VOTEU.ANY UP0, P1 ;  /* 0x00000000003f7886 */ /* 0x000fe20000800100 */
[----:B-1----:R-:W-:Y:S01]  /*15cb0*/  ISETP.NE.AND P1, PT, R3, 0x1, PT ;  /* 0x000000010300780c */ /* 0x002fe20003f25270 */
[----:B------:R-:W-:Y:S02]  /*15cc0*/  UISETP.NE.AND.EX UP0, UPT, UR4, URZ, UPT, UP0 ;  /* 0x0000003f0400728c */ /* 0x000fe4000bf05300 */
[----:B------:R-:W-:Y:S01]  /*15cd0*/  UISETP.GT.AND UP1, UPT, UR46, 0x1, UPT ;  /* 0x000000012e00788c */ /* 0x000fe2000bf24270 */
[----:B------:R-:W-:Y:S01]  /*15ce0*/  UMOV UR19, 0x9b8 ;  /* 0x000009b800137882 */ /* 0x000fe20000000000 */
[----:B------:R-:W-:Y:S02]  /*15cf0*/  ULDC UR4, c[0x0][0xa88] ;  /* 0x0002a20000047ab9 */ /* 0x000fe40000000800 */
[----:B------:R-:W-:Y:S01]  /*15d00*/  USEL UR19, UR19, 0x978, UP1 ;  /* 0x0000097813137887 */ /* 0x000fe20008800000 */
[----:B------:R-:W-:Y:S01]  /*15d10*/  PLOP3.LUT P4, PT, PT, PT, UP0, 0x80, 0x0 ;  /* 0x000000000000781c */ /* 0x000fe20003f8f008 */
[----:B--2---:R-:W-:-:S03]  /*15d20*/  IMAD.U32 R0, RZ, RZ, UR4 ;  /* 0x00000004ff007e24 */ /* 0x004fc6000f8e00ff */
[----:B------:R-:W-:Y:S01]  /*15d30*/  @UP0 ULDC.64 UR10, c[0x0][0xc08] ;  /* 0x00030200000a0ab9 */ /* 0x000fe20000000a00 */
[----:B------:R-:W0:Y:S01]  /*15d40*/  @P1 LDC R6, c[0x0][0xbec] ;  /* 0x0002fb00ff061b82 */ /* 0x000e220000000800 */
[----:B------:R-:W-:-:S07]  /*15d50*/  @UP0 UIMAD.WIDE UR10, UR44, 0x4, UR10 ;  /* 0x000000042c0a08a5 */ /* 0x000fce000f8e020a */
[----:B------:R-:W1:Y:S01]  /*15d60*/  @P1 LDC R9, c[0x0][0xbf0] ;  /* 0x0002fc00ff091b82 */ /* 0x000e620000000800 */
[----:B------:R-:W-:Y:S01]  /*15d70*/  UISETP.NE.U32.AND UP0, UPT, UR12, URZ, UPT ;  /* 0x0000003f0c00728c */ /* 0x000fe2000bf05070 */
[----:B------:R-:W-:Y:S02]  /*15d80*/  IMAD.U32 R4, RZ, RZ, UR10 ;  /* 0x0000000aff047e24 */ /* 0x000fe4000f8e00ff */
[----:B------:R-:W-:Y:S01]  /*15d90*/  IMAD.U32 R5, RZ, RZ, UR11 ;  /* 0x0000000bff057e24 */ /* 0x000fe2000f8e00ff */
[----:B------:R-:W-:Y:S01]  /*15da0*/  UISETP.NE.AND.EX UP0, UPT, UR13, URZ, UPT, UP0 ;  /* 0x0000003f0d00728c */ /* 0x000fe2000bf05300 */
[----:B------:R-:W-:Y:S01]  /*15db0*/  ULDC.64 UR10, c[0x0][UR19+0x218] ;  /* 0x00008600130a7abb */ /* 0x000fe20008000a00 */
[----:B------:R-:W-:Y:S01]  /*15dc0*/  UMOV UR4, URZ ;  /* 0x0000003f00047c82 */ /* 0x000fe20008000000 */
[----:B------:R-:W-:Y:S01]  /*15dd0*/  UIMAD.WIDE.U32 UR12, UR10, UR43, URZ ;  /* 0x0000002b0a0c72a5 */ /* 0x000fe2000f8e003f */
[----:B------:R-:W-:Y:S01]  /*15de0*/  VIADD R11, R22, UR36 ;  /* 0x00000024160b7c36 */ /* 0x000fe20008000000 */
[----:B------:R-:W-:Y:S01]  /*15df0*/  UIMAD UR20, UR11, UR43, URZ ;  /* 0x0000002b0b1472a4 */ /* 0x000fe2000f8e023f */
[----:B------:R0:W5:Y:S01]  /*15e00*/  @P4 LDG.E R0, desc[UR52][R4.64] ;  /* 0x0000003404004981 */ /* 0x000162000c1e1900 */
[----:B------:R-:W-:Y:S01]  /*15e10*/  USHF.R.S32.HI UR21, URZ, 0x1f, UR44 ;  /* 0x0000001f3f157899 */ /* 0x000fe2000801142c */
[----:B------:R-:W-:Y:S01]  /*15e20*/  IMAD.MOV.U32 R7, RZ, RZ, R11 ;  /* 0x000000ffff077224 */ /* 0x000fe200078e000b */
[----:B------:R-:W-:-:S02]  /*15e30*/  USEL UR10, UR44, URZ, !UP0 ;  /* 0x0000003f2c0a7287 */ /* 0x000fc4000c000000 */
[----:B------:R-:W-:Y:S01]  /*15e40*/  USEL UR18, UR37, URZ, UP1 ;  /* 0x0000003f25127287 */ /* 0x000fe20008800000 */
[----:B------:R-:W-:Y:S01]  /*15e50*/  ULDC.64 UR14, c[0x0][UR19+0x220] ;  /* 0x00008800130e7abb */ /* 0x000fe20008000a00 */
[----:B------:R-:W-:Y:S01]  /*15e60*/  UIADD3 UR20, UR13, UR20, URZ ;  /* 0x000000140d147290 */ /* 0x000fe2000fffe03f */
[----:B0-----:R-:W-:Y:S01]  /*15e70*/  @P1 IMAD.HI.U32 R4, R11, R6, RZ ;  /* 0x000000060b041227 */ /* 0x001fe200078e00ff */
[----:B------:R-:W-:Y:S01]  /*15e80*/  ULDC.64 UR16, c[0x0][UR19+0x228] ;  /* 0x00008a0013107abb */ /* 0x000fe20008000a00 */
[----:B------:R-:W-:Y:S02]  /*15e90*/  USEL UR11, UR21, URZ, !UP0 ;  /* 0x0000003f150b7287 */ /* 0x000fe4000c000000 */
[----:B------:R-:W-:Y:S01]  /*15ea0*/  UIMAD UR13, UR15, UR10, URZ ;  /* 0x0000000a0f0d72a4 */ /* 0x000fe2000f8e023f */
[----:B-1----:R-:W-:Y:S01]  /*15eb0*/  @P1 SHF.R.U32.HI R7, RZ, R9, R4 ;  /* 0x00000009ff071219 */ /* 0x002fe20000011604 */
[----:B------:R-:W-:Y:S02]  /*15ec0*/  UIMAD.WIDE.U32 UR22, UR16, UR18, URZ ;  /* 0x00000012101672a5 */ /* 0x000fe4000f8e003f */
[----:B------:R-:W-:-:S02]  /*15ed0*/  UIMAD UR18, UR17, UR18, URZ ;  /* 0x00000012111272a4 */ /* 0x000fc4000f8e023f */
[----:B------:R-:W-:Y:S01]  /*15ee0*/  UIMAD.WIDE.U32 UR16, UR14, UR10, URZ ;  /* 0x0000000a0e1072a5 */ /* 0x000fe2000f8e003f */
[----:B------:R-:W-:Y:S01]  /*15ef0*/  IMAD.MOV R6, RZ, RZ, -R7 ;  /* 0x000000ffff067224 */ /* 0x000fe200078e0a07 */
[----:B------:R-:W-:Y:S01]  /*15f00*/  UIMAD UR11, UR14, UR11, UR13 ;  /* 0x0000000b0e0b72a4 */ /* 0x000fe2000f8e020d */
[----:B------:R-:W-:Y:S01]  /*15f10*/  IMAD.U32 R4, RZ, RZ, UR22 ;  /* 0x00000016ff047e24 */ /* 0x000fe2000f8e00ff */
[----:B------:R-:W-:Y:S02]  /*15f20*/  UIADD3 UR18, UR23, UR18, URZ ;  /* 0x0000001217127290 */ /* 0x000fe4000fffe03f */
[----:B------:R-:W-:Y:S01]  /*15f30*/  IMAD.U32 R5, RZ, RZ, UR23 ;  /* 0x00000017ff057e24 */ /* 0x000fe2000f8e00ff */
[----:B------:R-:W-:Y:S01]  /*15f40*/  UIADD3 UR11, UR17, UR11, URZ ;  /* 0x0000000b110b7290 */ /* 0x000fe2000fffe03f */
[----:B------:R-:W-:Y:S01]  /*15f50*/  IMAD R9, R3, R6, R11 ;  /* 0x0000000603097224 */ /* 0x000fe200078e020b */
[----:B------:R-:W-:Y:S01]  /*15f60*/  SHF.R.S32.HI R5, RZ, 0x1f, R7 ;  /* 0x0000001fff057819 */ /* 0x000fe20000011407 */
[----:B------:R-:W-:-:S03]  /*15f70*/  IMAD.U32 R8, RZ, RZ, UR18 ;  /* 0x00000012ff087e24 */ /* 0x000fc6000f8e00ff */
[----:B------:R-:W-:Y:S02]  /*15f80*/  SHF.R.S32.HI R6, RZ, 0x1f, R9 ;  /* 0x0000001fff067819 */ /* 0x000fe40000011409 */
[----:B---3--:R-:W-:-:S13]  /*15f90*/  @P0 R2UR UR4, R30 ;  /* 0x000000001e0402ca */ /* 0x008fda00000e0000 */
[----:B------:R-:W-:Y:S02]  /*15fa0*/  UIADD3 UR12, UP0, UP2, UR16, UR12, UR4 ;  /* 0x0000000c100c7290 */ /* 0x000fe4000fa1e004 */
[----:B------:R-:W-:Y:S01]  /*15fb0*/  USHF.R.S32.HI UR14, URZ, 0x1f, UR4 ;  /* 0x0000001f3f0e7899 */ /* 0x000fe20008011404 */
[----:B------:R-:W-:Y:S01]  /*15fc0*/  ULDC.64 UR16, c[0x0][0xba8] ;  /* 0x0002ea0000107ab9 */ /* 0x000fe20000000a00 */
[----:B------:R-:W-:Y:S02]  /*15fd0*/  @!UP1 ULDC UR16, c[0x0][0xb50] ;  /* 0x0002d40000109ab9 */ /* 0x000fe40000000800 */
[----:B------:R-:W-:Y:S01]  /*15fe0*/  UIADD3.X UR11, UR11, UR20, UR14, UP0, UP2 ;  /* 0x000000140b0b7290 */ /* 0x000fe200087e440e */
[----:B------:R-:W-:Y:S01]  /*15ff0*/  IADD3 R4, P2, P3, R7, UR12, R4 ;  /* 0x0000000c07047c10 */ /* 0x000fe2000fb5e004 */
[----:B------:R-:W-:Y:S01]  /*16000*/  ULDC.64 UR12, c[0x0][UR19+0x210] ;  /* 0x00008400130c7abb */ /* 0x000fe20008000a00 */
[----:B------:R-:W-:Y:S01]  /*16010*/  @!UP1 ULDC UR17, c[0x0][0xb54] ;  /* 0x0002d50000119ab9 */ /* 0x000fe20000000800 */
[----:B------:R-:W-:-:S02]  /*16020*/  IMAD R7, R9, UR13, RZ ;  /* 0x0000000d09077c24 */ /* 0x000fc4000f8e02ff */
[----:B------:R-:W-:Y:S02]  /*16030*/  IADD3.X R5, R5, UR11, R8, P2, P3 ;  /* 0x0000000b05057c10 */ /* 0x000fe400097e6408 */
        /* <DEDUP_REMOVED lines=10> */
.L_x_1189:
[----:B------:R-:W-:Y:S01]  /*160e0*/  SHFL.IDX PT, R4, R6, RZ, 0x1c1f ;  /* 0x001c1fff06047589 */ /* 0x000fe200000e0000 */
[----:B------:R-:W-:Y:S01]  /*160f0*/  VIADD R13, R230, UR36 ;  /* 0x00000024e60d7c36 */ /* 0x000fe20008000000 */
[----:B------:R-:W-:Y:S01]  /*16100*/  LOP3.LUT P0, RZ, R225, 0x3, RZ, 0xc0, !PT ;  /* 0x00000003e1ff7812 */ /* 0x000fe2000780c0ff */
[----:B-----5:R-:W-:Y:S01]  /*16110*/  IMAD R0, R0, R3, RZ ;  /* 0x0000000300007224 */ /* 0x020fe200078e02ff */
[----:B------:R-:W0:Y:S01]  /*16120*/  SHFL.IDX PT, R5, R10, RZ, 0x1c1f ;  /* 0x001c1fff0a057589 */ /* 0x000e2200000e0000 */
[----:B------:R-:W-:-:S03]  /*16130*/  VIADD R7, R13, 0x8 ;  /* 0x000000080d077836 */ /* 0x000fc60000000000 */
[----:B------:R-:W-:Y:S01]  /*16140*/  SHFL.IDX PT, R8, R6, 0x1, 0x1c1f ;  /* 0x003c1f0006087f89 */ /* 0x000fe200000e0000 */
[-C--:B------:R-:W-:Y:S02]  /*16150*/  ISETP.GE.OR P2, PT, R13, R0.reuse, P0 ;  /* 0x000000000d00720c */ /* 0x080fe40000746670 */
[----:B------:R-:W-:Y:S01]  /*16160*/  ISETP.GE.OR P0, PT, R7, R0, P0 ;  /* 0x000000000700720c */ /* 0x000fe20000706670 */
[----:B------:R-:W1:Y:S10]  /*16170*/  SHFL.IDX PT, R9, R10, 0x1, 0x1c1f ;  /* 0x003c1f000a097f89 */ /* 0x000e7400000e0000 */
        /* <DEDUP_REMOVED lines=8> */
[----:B------:R-:W-:Y:S01]  /*16200*/  IMAD R4, R224, 0x40, R67 ;  /* 0x00000040e0047824 */ /* 0x000fe200078e0243 */
[----:B------:R-:W-:-:S03]  /*16210*/  UIMAD UR11, UR14, UR12, URZ ;  /* 0x0000000c0e0b72a4 */ /* 0x000fc6000f8e023f */
[----:B------:R-:W-:Y:S01]  /*16220*/  IMAD.WIDE R4, R4, R5, UR8 ;  /* 0x0000000804047e25 */ /* 0x000fe2000f8e0205 */
[----:B------:R-:W1:Y:S01]  /*16230*/  @P1 LDC R19, c[0x0][0xbf0] ;  /* 0x0002fc00ff131b82 */ /* 0x000e620000000800 */
[----:B------:R-:W-:Y:S02]  /*16240*/  UIMAD.WIDE.U32 UR8, UR4, UR12, URZ ;  /* 0x0000000c040872a5 */ /* 0x000fe4000f8e003f */
[----:B------:R-:W-:Y:S01]  /*16250*/  UIMAD UR11, UR4, UR13, UR11 ;  /* 0x0000000d040b72a4 */ /* 0x000fe2000f8e020b */
[C---:B------:R-:W-:Y:S02]  /*16260*/  IADD3 R13, P4, R4.reuse, 0x1000, RZ ;  /* 0x00001000040d7810 */ /* 0x040fe40007f9e0ff */
[C---:B------:R-:W-:Y:S02]  /*16270*/  IADD3 R9, P3, R4.reuse, 0x2000, RZ ;  /* 0x0000200004097810 */ /* 0x040fe40007f7e0ff */
[C---:B------:R-:W-:Y:S02]  /*16280*/  IADD3 R7, P6, R4.reuse, 0x3000, RZ ;  /* 0x0000300004077810 */ /* 0x040fe40007fde0ff */
[----:B------:R-:W-:-:S02]  /*16290*/  IADD3 R45, P5, R4, 0x4000, RZ ;  /* 0x00004000042d7810 */ /* 0x000fc40007fbe0ff */
[----:B------:R-:W-:Y:S01]  /*162a0*/  IADD3 R41, P2, R4, 0x5000, RZ ;  /* 0x0000500004297810 */ /* 0x000fe20007f5e0ff */
[----:B------:R-:W-:Y:S01]  /*162b0*/  UIADD3 UR9, UR9, UR11, URZ ;  /* 0x0000000b09097290 */ /* 0x000fe2000fffe03f */
[----:B------:R-:W-:Y:S01]  /*162c0*/  LOP3.LUT R12, R13, 0x380, RZ, 0xc0, !PT ;  /* 0x000003800d0c7812 */ /* 0x000fe200078ec0ff */
[----:B------:R-:W-:Y:S01]  /*162d0*/  ULDC.64 UR12, c[0x0][0xae8] ;  /* 0x0002ba00000c7ab9 */ /* 0x000fe20000000a00 */
[----:B------:R-:W-:Y:S01]  /*162e0*/  LOP3.LUT R8, R9, 0x380, RZ, 0xc0, !PT ;  /* 0x0000038009087812 */ /* 0x000fe200078ec0ff */
[----:B------:R-:W-:Y:S01]  /*162f0*/  IMAD R18, R23, 0x20, R224 ;  /* 0x0000002017127824 */ /* 0x000fe200078e02e0 */
[----:B------:R-:W-:Y:S02]  /*16300*/  LOP3.LUT R6, R7, 0x380, RZ, 0xc0, !PT ;  /* 0x0000038007067812 */ /* 0x000fe400078ec0ff */
[----:B------:R-:W-:Y:S02]  /*16310*/  LOP3.LUT R44, R45, 0x380, RZ, 0xc0, !PT ;  /* 0x000003802d2c7812 */ /* 0x000fe400078ec0ff */
[----:B------:R-:W-:Y:S01]  /*16320*/  LOP3.LUT R40, R41, 0x380, RZ, 0xc0, !PT ;  /* 0x0000038029287812 */ /* 0x000fe200078ec0ff */
[----:B------:R-:W-:Y:S01]  /*16330*/  UIMAD.WIDE.U32 UR8, UR43, UR12, UR8 ;  /* 0x0000000c2b0872a5 */ /* 0x000fe2000f8e0008 */
[----:B------:R-:W-:Y:S01]  /*16340*/  SHF.R.U64 R12, R12, 0x3, RZ ;  /* 0x000000030c0c7819 */ /* 0x000fe200000012ff */
[----:B------:R-:W-:Y:S01]  /*16350*/  VIADD R61, R18, UR36 ;  /* 0x00000024123d7c36 */ /* 0x000fe20008000000 */
[----:B------:R-:W-:-:S02]  /*16360*/  SHF.R.U64 R8, R8, 0x3, RZ ;  /* 0x0000000308087819 */ /* 0x000fc400000012ff */
[----:B------:R-:W-:Y:S02]  /*16370*/  SHF.R.U64 R6, R6, 0x3, RZ ;  /* 0x0000000306067819 */ /* 0x000fe400000012ff */
[----:B------:R-:W-:Y:S01]  /*16380*/  SHF.R.U64 R44, R44, 0x3, RZ ;  /* 0x000000032c2c7819 */ /* 0x000fe200000012ff */
[----:B------:R-:W-:Y:S01]  /*16390*/  USHF.R.S32.HI UR4, URZ, 0x1f, UR10 ;  /* 0x0000001f3f047899 */ /* 0x000fe2000801140a */
[----:B------:R-:W-:Y:S01]  /*163a0*/  SHF.R.U64 R40, R40, 0x3, RZ ;  /* 0x0000000328287819 */ /* 0x000fe200000012ff */
[----:B------:R-:W-:Y:S01]  /*163b0*/  UIMAD UR9, UR43, UR13, UR9 ;  /* 0x0000000d2b0972a4 */ /* 0x000fe2000f8e0209 */
[----:B------:R-:W-:Y:S01]  /*163c0*/  LOP3.LUT R12, R12, R13, RZ, 0x3c, !PT ;  /* 0x0000000d0c0c7212 */ /* 0x000fe200078e3cff */
[--C-:B------:R-:W-:Y:S01]  /*163d0*/  IMAD.X R13, RZ, RZ, R5.reuse, P4 ;  /* 0x000000ffff0d7224 */ /* 0x100fe200020e0605 */
[----:B------:R-:W-:Y:S01]  /*163e0*/  LOP3.LUT R8, R8, R9, RZ, 0x3c, !PT ;  /* 0x0000000908087212 */ /* 0x000fe200078e3cff */
[----:B------:R-:W-:Y:S01]  /*163f0*/  ULDC.64 UR12, c[0x0][0xaf0] ;  /* 0x0002bc00000c7ab9 */ /* 0x000fe20000000a00 */
[----:B------:R-:W-:Y:S01]  /*16400*/  LOP3.LUT R6, R6, R7, RZ, 0x3c, !PT ;  /* 0x0000000706067212 */ /* 0x000fe200078e3cff */
[--C-:B------:R-:W-:Y:S01]  /*16410*/  IMAD.X R9, RZ, RZ, R5.reuse, P3 ;  /* 0x000000ffff097224 */ /* 0x100fe200018e0605 */
[----:B------:R-:W-:Y:S01]  /*16420*/  LOP3.LUT R44, R44, R45, RZ, 0x3c, !PT ;  /* 0x0000002d2c2c7212 */ /* 0x000fe200078e3cff */
[--C-:B------:R-:W-:Y:S01]  /*16430*/  IMAD.X R7, RZ, RZ, R5.reuse, P6 ;  /* 0x000000ffff077224 */ /* 0x100fe200030e0605 */
[----:B------:R-:W-:Y:S01]  /*16440*/  LOP3.LUT R40, R40, R41, RZ, 0x3c, !PT ;  /* 0x0000002928287212 */ /* 0x000fe200078e3cff */
[--C-:B------:R-:W-:Y:S01]  /*16450*/  IMAD.X R45, RZ, RZ, R5.reuse, P5 ;  /* 0x000000ffff2d7224 */ /* 0x100fe200028e0605 */
[C---:B------:R-:W-:Y:S01]  /*16460*/  IADD3 R33, P0, R4.reuse, 0x6000, RZ ;  /* 0x0000600004217810 */ /* 0x040fe20007f1e0ff */
[----:B0-----:R-:W-:Y:S01]  /*16470*/  @P1 IMAD.HI.U32 R18, R61, R20, RZ ;  /* 0x000000143d121227 */ /* 0x001fe200078e00ff */
[C---:B------:R-:W-:Y:S01]  /*16480*/  IADD3 R25, P4, R4.reuse, 0x7000, RZ ;  /* 0x0000700004197810 */ /* 0x040fe20007f9e0ff */
[----:B------:R-:W-:Y:S01]  /*16490*/  UIMAD UR4, UR4, UR12, URZ ;  /* 0x0000000c040472a4 */ /* 0x000fe2000f8e023f */
[C---:B------:R-:W-:Y:S01]  /*164a0*/  IADD3 R57, P3, R4.reuse, 0x8000, RZ ;  /* 0x0000800004397810 */ /* 0x040fe20007f7e0ff */
[----:B------:R-:W-:Y:S01]  /*164b0*/  IMAD.X R41, RZ, RZ, R5, P2 ;  /* 0x000000ffff297224 */ /* 0x000fe200010e0605 */
[----:B------:R-:W-:-:S02]  /*164c0*/  IADD3 R53, P6, R4, 0x9000, RZ ;  /* 0x0000900004357810 */ /* 0x000fc40007fde0ff */
[C---:B------:R-:W-:Y:S01]  /*164d0*/  LOP3.LUT R29, R4.reuse, 0x380, RZ, 0xc0, !PT ;  /* 0x00000380041d7812 */ /* 0x040fe200078ec0ff */
[----:B------:R-:W-:Y:S01]  /*164e0*/  IMAD.MOV.U32 R21, RZ, RZ, R61 ;  /* 0x000000ffff157224 */ /* 0x000fe200078e003d */
[C---:B------:R-:W-:Y:S01]  /*164f0*/  IADD3 R49, P5, R4.reuse, 0xa000, RZ ;  /* 0x0000a00004317810 */ /* 0x040fe20007fbe0ff */
[----:B------:R-:W-:Y:S01]  /*16500*/  UIMAD UR4, UR10, UR13, UR4 ;  /* 0x0000000d0a0472a4 */ /* 0x000fe2000f8e0204 */
[----:B------:R-:W-:Y:S01]  /*16510*/  IADD3 R11, P2, R4, 0xb000, RZ ;  /* 0x0000b000040b7810 */ /* 0x000fe20007f5e0ff */
[----:B------:R-:W-:Y:S01]  /*16520*/  UIMAD.WIDE.U32 UR10, UR10, UR12, UR8 ;  /* 0x0000000c0a0a72a5 */ /* 0x000fe2000f8e0008 */
[----:B------:R-:W-:Y:S01]  /*16530*/  LOP3.LUT R32, R33, 0x380, RZ, 0xc0, !PT ;  /* 0x0000038021207812 */ /* 0x000fe200078ec0ff */
[----:B------:R-:W5:Y:S01]  /*16540*/  LD.E.128 R12, desc[UR52][R12.64] ;  /* 0x000000340c0c7980 */ /* 0x000f62000c101d00 */
[----:B------:R-:W-:Y:S01]  /*16550*/  LOP3.LUT R24, R25, 0x380, RZ, 0xc0, !PT ;  /* 0x0000038019187812 */ /* 0x000fe200078ec0ff */
[----:B------:R-:W-:Y:S01]  /*16560*/  IMAD.X R37, RZ, RZ, R5, P2 ;  /* 0x000000ffff257224 */ /* 0x000fe200010e0605 */
[----:B------:R-:W-:Y:S01]  /*16570*/  LOP3.LUT R56, R57, 0x380, RZ, 0xc0, !PT ;  /* 0x0000038039387812 */ /* 0x000fe200078ec0ff */
[----:B------:R-:W5:Y:S01]  /*16580*/  LD.E.128 R44, desc[UR52][R44.64] ;  /* 0x000000342c2c7980 */ /* 0x000f62000c101d00 */
[----:B------:R-:W-:-:S02]  /*16590*/  LOP3.LUT R52, R53, 0x380, RZ, 0xc0, !PT ;  /* 0x0000038035347812 */ /* 0x000fc400078ec0ff */
[----:B------:R-:W-:Y:S01]  /*165a0*/  LOP3.LUT R48, R49, 0x380, RZ, 0xc0, !PT ;  /* 0x0000038031307812 */ /* 0x000fe200078ec0ff */
[----:B------:R-:W5:Y:S01]  /*165b0*/  LD.E.128 R40, desc[UR52][R40.64] ;  /* 0x0000003428287980 */ /* 0x000f62000c101d00 */
[----:B------:R-:W-:Y:S02]  /*165c0*/  SHF.R.U64 R29, R29, 0x3, RZ ;  /* 0x000000031d1d7819 */ /* 0x000fe400000012ff */
[----:B-1----:R-:W-:Y:S02]  /*165d0*/  @P1 SHF.R.U32.HI R21, RZ, R19, R18 ;  /* 0x00000013ff151219 */ /* 0x002fe40000011612 */
[----:B------:R-:W-:Y:S01]  /*165e0*/  LOP3.LUT R10, R11, 0x380, RZ, 0xc0, !PT ;  /* 0x000003800b0a7812 */ /* 0x000fe200078ec0ff */
[----:B------:R-:W-:Y:S01]  /*165f0*/  UIADD3 UR4, UR11, UR4, URZ ;  /* 0x000000040b047290 */ /* 0x000fe2000fffe03f */
[----:B------:R-:W-:Y:S01]  /*16600*/  SHF.R.U64 R32, R32, 0x3, RZ ;  /* 0x0000000320207819 */ /* 0x000fe200000012ff */
[----:B------:R-:W-:Y:S01]  /*16610*/  IMAD.MOV R60, RZ, RZ, -R21 ;  /* 0x000000ffff3c7224 */ /* 0x000fe200078e0a15 */
[----:B------:R-:W-:Y:S01]  /*16620*/  SHF.R.U64 R24, R24, 0x3, RZ ;  /* 0x0000000318187819 */ /* 0x000fe200000012ff */
[----:B------:R-:W-:Y:S01]  /*16630*/  ULDC.64 UR8, c[0x0][0xae0] ;  /* 0x0002b80000087ab9 */ /* 0x000fe20000000a00 */
[----:B------:R-:W-:-:S02]  /*16640*/  SHF.R.U64 R56, R56, 0x3, RZ ;  /* 0x0000000338387819 */ /* 0x000fc400000012ff */
[----:B------:R-:W-:Y:S02]  /*16650*/  SHF.R.U64 R52, R52, 0x3, RZ ;  /* 0x0000000334347819 */ /* 0x000fe400000012ff */
[----:B------:R-:W-:Y:S02]  /*16660*/  SHF.R.U64 R48, R48, 0x3, RZ ;  /* 0x0000000330307819 */ /* 0x000fe400000012ff */
[----:B------:R-:W-:Y:S01]  /*16670*/  LOP3.LUT R28, R29, R4, RZ, 0x3c, !PT ;  /* 0x000000041d1c7212 */ /* 0x000fe200078e3cff */
[----:B------:R-:W-:Y:S01]  /*16680*/  IMAD.MOV.U32 R29, RZ, RZ, R5 ;  /* 0x000000ffff1d7224 */ /* 0x000fe200078e0005 */
[----:B------:R-:W-:Y:S02]  /*16690*/  SHF.R.S32.HI R20, RZ, 0x1f, R21 ;  /* 0x0000001fff147819 */ /* 0x000fe40000011415 */
[----:B------:R-:W-:Y:S01]  /*166a0*/  SHF.R.U64 R4, R10, 0x3, RZ ;  /* 0x000000030a047819 */ /* 0x000fe200000012ff */
[----:B------:R-:W-:Y:S01]  /*166b0*/  IMAD R3, R3, R60, R61 ;  /* 0x0000003c03037224 */ /* 0x000fe200078e023d */
        /* <DEDUP_REMOVED lines=11> */
[----:B------:R-:W-:Y:S01]  /*16770*/  IMAD R20, R20, UR8, RZ ;  /* 0x0000000814147c24 */ /* 0x000fe2000f8e02ff */
[----:B------:R-:W5:Y:S01]  /*16780*/  LD.E.128 R28, desc[UR52][R28.64] ;  /* 0x000000341c1c7980 */ /* 0x000f62000c101d00 */
[----:B------:R-:W-:-:S02]  /*16790*/  IMAD.U32 R19, RZ, RZ, UR11 ;  /* 0x0000000bff137e24 */ /* 0x000fc4000f8e00ff */
[----:B------:R-:W-:Y:S01]  /*167a0*/  IMAD.U32 R18, RZ, RZ, UR10 ;  /* 0x0000000aff127e24 */ /* 0x000fe2000f8e00ff */
[----:B------:R-:W5:Y:S01]  /*167b0*/  LD.E.128 R8, desc[UR52][R8.64] ;  /* 0x0000003408087980 */ /* 0x000f62000c101d00 */
[----:B------:R-:W-:Y:S02]  /*167c0*/  IMAD.U32 R19, RZ, RZ, UR4 ;  /* 0x00000004ff137e24 */ /* 0x000fe4000f8e00ff */
[C---:B------:R-:W-:Y:S01]  /*167d0*/  IMAD R61, R21.reuse, UR9, R20 ;  /* 0x00000009153d7c24 */ /* 0x040fe2000f8e0214 */
[----:B------:R-:W-:Y:S01]  /*167e0*/  SHF.R.S32.HI R20, RZ, 0x1f, R3 ;  /* 0x0000001fff147819 */ /* 0x000fe20000011403 */
[----:B------:R-:W5:Y:S01]  /*167f0*/  LD.E.128 R4, desc[UR52][R6.64] ;  /* 0x0000003406047980 */ /* 0x000f62000c101d00 */
[----:B------:R-:W-:Y:S01]  /*16800*/  IMAD.WIDE.U32 R18, R21, UR8, R18 ;  /* 0x0000000815127c25 */ /* 0x000fe2000f8e0012 */
[----:B------:R-:W-:Y:S02]  /*16810*/  ULDC.64 UR8, c[0x0][0xad8] ;  /* 0x0002b60000087ab9 */ /* 0x000fe40000000a00 */
[----:B------:R-:W5:Y:S04]  /*16820*/  LD.E.128 R32, desc[UR52][R32.64] ;  /* 0x0000003420207980 */ /* 0x000f68000c101d00 */
[----:B------:R-:W5:Y:S04]  /*16830*/  LD.E.128 R24, desc[UR52][R24.64] ;  /* 0x0000003418187980 */ /* 0x000f68000c101d00 */
[----:B------:R-:W5:Y:S04]  /*16840*/  LD.E.128 R56, desc[UR52][R56.64] ;  /* 0x0000003438387980 */ /* 0x000f68000c101d00 */
[----:B------:R-:W5:Y:S04]  /*16850*/  LD.E.128 R52, desc[UR52][R52.64] ;  /* 0x0000003434347980 */ /* 0x000f68000c101d00 */
[----:B------:R-:W5:Y:S04]  /*16860*/  LD.E.128 R48, desc[UR52][R48.64] ;  /* 0x0000003430307980 */ /* 0x000f68000c101d00 */
[----:B------:R-:W5:Y:S01]  /*16870*/  LD.E.128 R36, desc[UR52][R36.64] ;  /* 0x0000003424247980 */ /* 0x000f62000c101d00 */
[----:B------:R-:W-:Y:S01]  /*16880*/  IMAD.IADD R19, R19, 0x1, R61 ;  /* 0x0000000113137824 */ /* 0x000fe200078e023d */
[----:B------:R-:W-:Y:S01]  /*16890*/  @!PT LDS RZ, [RZ] ;  /* 0x00000000fffff984 */ /* 0x000fe20000000800 */
[----:B------:R-:W-:Y:S01]  /*168a0*/  @!PT LDS RZ, [RZ] ;  /* 0x00000000fffff984 */ /* 0x000fe20000000800 */
[----:B------:R-:W-:Y:S01]  /*168b0*/  @!PT LDS RZ, [RZ] ;  /* 0x00000000fffff984 */ /* 0x000fe20000000800 */
[----:B------:R-:W-:Y:S01]  /*168c0*/  @!PT LDS RZ, [RZ] ;  /* 0x00000000fffff984 */ /* 0x000fe20000000800 */
[----:B------:R0:W-:Y:S06]  /*168d0*/  MEMBAR.ALL.CTA ;  /* 0x0000000000007992 */ /* 0x0001ec0000008000 */
[----:B0-----:R-:W0:Y:S01]  /*168e0*/  FENCE.VIEW.ASYNC.S ;  /* 0x00000000000073c6 */ /* 0x001e220000000000 */
[----:B------:R-:W-:-:S02]  /*168f0*/  IMAD R20, R20, UR8, RZ ;  /* 0x0000000814147c24 */ /* 0x000fc4000f8e02ff */
[----:B------:R-:W-:Y:S02]  /*16900*/  VIADD R65, R224, UR36 ;  /* 0x00000024e0417c36 */ /* 0x000fe40008000000 */
[C---:B------:R-:W-:Y:S02]  /*16910*/  IMAD R61, R3.reuse, UR9, R20 ;  /* 0x00000009033d7c24 */ /* 0x040fe4000f8e0214 */
[----:B------:R-:W-:Y:S01]  /*16920*/  IMAD.WIDE.U32 R18, R3, UR8, R18 ;  /* 0x0000000803127c25 */ /* 0x000fe2000f8e0012 */
[----:B------:R-:W-:Y:S01]  /*16930*/  UIADD3 UR7, UR7, 0x33420, URZ ;  /* 0x0003342007077890 */ /* 0x000fe2000fffe03f */
[C---:B------:R-:W-:Y:S01]  /*16940*/  ISETP.GE.AND P2, PT, R65.reuse, R0, PT ;  /* 0x000000004100720c */ /* 0x040fe20003f46270 */
[----:B------:R-:W-:Y:S01]  /*16950*/  ULDC.64 UR8, c[0x0][0xa80] ;  /* 0x0002a00000087ab9 */ /* 0x000fe20000000a00 */
[----:B------:R-:W-:Y:S01]  /*16960*/  VIADD R3, R65, 0x40 ;  /* 0x0000004041037836 */ /* 0x000fe20000000000 */
[----:B------:R-:W-:Y:S01]  /*16970*/  UPRMT UR7, URZ, 0x654, UR7 ;  /* 0x000006543f077896 */ /* 0x000fe20008000007 */
[----:B------:R-:W-:-:S03]  /*16980*/  LEA R62, P3, R18, UR8, 0x1 ;  /* 0x00000008123e7c11 */ /* 0x000fc6000f8608ff */
[----:B------:R-:W-:Y:S01]  /*16990*/  ISETP.GE.AND P1, PT, R3, R0, PT ;  /* 0x000000000300720c */ /* 0x000fe20003f26270 */
[----:B------:R-:W-:Y:S02]  /*169a0*/  IMAD.IADD R3, R19, 0x1, R61 ;  /* 0x0000000113037824 */ /* 0x000fe400078e023d */
[----:B------:R-:W-:-:S03]  /*169b0*/  VIADD R21, R65, 0x20 ;  /* 0x0000002041157836 */ /* 0x000fc60000000000 */
[----:B------:R-:W-:Y:S01]  /*169c0*/  LEA.HI.X R63, R18, UR9, R3, 0x1, P3 ;  /* 0x00000009123f7c11 */ /* 0x000fe200098f0c03 */
[C---:B------:R-:W-:Y:S01]  /*169d0*/  VIADD R66, R67.reuse, 0x40 ;  /* 0x0000004043427836 */ /* 0x040fe20000000000 */
[----:B0-----:R-:W-:Y:S01]  /*169e0*/  SYNCS.ARRIVE.TRANS64.RED.A1T0 RZ, [UR7], RZ ;  /* 0x000000ffffff79a7 */ /* 0x001fe20008100407 */
[----:B------:R-:W-:Y:S01]  /*169f0*/  VIADD R69, R67, 0x80 ;  /* 0x0000008043457836 */ /* 0x000fe20000000000 */
[----:B------:R0:W1:Y:S01]  /*16a00*/  SHFL.IDX PT, R60, R62, RZ, 0x181f ;  /* 0x00181fff3e3c7589 */ /* 0x00006200000e0000 */
[----:B------:R-:W-:Y:S03]  /*16a10*/  BSSY B1, `(.L_x_1191) ;  /* 0x0000014000017945 */ /* 0x000fe60003800000 */
[----:B------:R0:W2:Y:S01]  /*16a20*/  SHFL.IDX PT, R3, R63, RZ, 0x181f ;  /* 0x00181fff3f037589 */ /* 0x0000a200000e0000 */
[----:B------:R-:W-:Y:S02]  /*16a30*/  ISETP.GE.AND P0, PT, R21, R0, PT ;  /* 0x000000001500720c */ /* 0x000fe40003f06270 */
[----:B------:R-:W-:-:S02]  /*16a40*/  SHF.R.S32.HI R64, RZ, 0x1f, R67 ;  /* 0x0000001fff407819 */ /* 0x000fc40000011443 */
[----:B------:R-:W-:Y:S02]  /*16a50*/  SHF.R.S32.HI R68, RZ, 0x1f, R66 ;  /* 0x0000001fff447819 */ /* 0x000fe40000011442 */
[----:B------:R-:W-:Y:S01]  /*16a60*/  SHF.R.S32.HI R70, RZ, 0x1f, R69 ;  /* 0x0000001fff467819 */ /* 0x000fe20000011445 */
[----:B0-----:R-:W-:Y:S06]  /*16a70*/  @P2 BRA `(.L_x_1192) ;  /* 0x0000000000342947 */ /* 0x001fec0003800000 */
[----:B------:R-:W-:Y:S02]  /*16a80*/  ULDC UR4, c[0x0][0xac8] ;  /* 0x0002b20000047ab9 */ /* 0x000fe40000000800 */
[----:B------:R-:W-:Y:S02]  /*16a90*/  ISETP.GE.AND P4, PT, R67, UR4, PT ;  /* 0x0000000443007c0c */ /* 0x000fe4000bf86270 */
[----:B------:R-:W-:Y:S02]  /*16aa0*/  ISETP.GE.AND P3, PT, R66, UR4, PT ;  /* 0x0000000442007c0c */ /* 0x000fe4000bf66270 */
[----:B------:R-:W-:-:S09]  /*16ab0*/  ISETP.GE.AND P2, PT, R69, UR4, PT ;  /* 0x0000000445007c0c */ /* 0x000fd2000bf46270 */
[CC--:B-1----:R-:W-:Y:S02]  /*16ac0*/  @!P4 LEA R18, P6, R67.reuse, R60.reuse, 0x1 ;  /* 0x0000003c4312c211 */ /* 0x0c2fe400078c08ff */
[CC--:B------:R-:W-:Y:S02]  /*16ad0*/  @!P3 LEA R20, P5, R66.reuse, R60.reuse, 0x1 ;  /* 0x0000003c4214b211 */ /* 0x0c0fe400078a08ff */
[-C--:B--2---:R-:W-:Y:S02]  /*16ae0*/  @!P4 LEA.HI.X R19, R67, R3.reuse, R64, 0x1, P6 ;  /* 0x000000034313c211 */ /* 0x084fe400030f0c40 */
[C---:B------:R-:W-:Y:S02]  /*16af0*/  @!P2 LEA R60, P6, R69.reuse, R60, 0x1 ;  /* 0x0000003c453ca211 */ /* 0x040fe400078c08ff */
[-C--:B------:R-:W-:Y:S01]  /*16b00*/  @!P3 LEA.HI.X R21, R66, R3.reuse, R68, 0x1, P5 ;  /* 0x000000034215b211 */ /* 0x080fe200028f0c44 */
[----:B-----5:R0:W-:Y:S01]  /*16b10*/  @!P4 ST.E.128 desc[UR52][R18.64], R28 ;  /* 0x0000001c1200c985 */ /* 0x0201e2000c101d34 */
[----:B------:R-:W-:-:S03]  /*16b20*/  @!P2 LEA.HI.X R61, R69, R3, R70, 0x1, P6 ;  /* 0x00000003453da211 */ /* 0x000fc600030f0c46 */
[----:B------:R0:W-:Y:S04]  /*16b30*/  @!P3 ST.E.128 desc[UR52][R20.64], R44 ;  /* 0x0000002c1400b985 */ /* 0x0001e8000c101d34 */
[----:B------:R0:W-:Y:S02]  /*16b40*/  @!P2 ST.E.128 desc[UR52][R60.64], R56 ;  /* 0x000000383c00a985 */ /* 0x0001e4000c101d34 */
.L_x_1192:
[----:B------:R-:W-:Y:S05]  /*16b50*/  BSYNC B1 ;  /* 0x0000000000017941 */ /* 0x000fea0003800000 */
.L_x_1191:
[----:B--2---:R2:W3:Y:S01]  /*16b60*/  SHFL.IDX PT, R3, R63, 0x1, 0x181f ;  /* 0x00381f003f037f89 */ /* 0x0044e200000e0000 */
[----:B------:R-:W-:Y:S03]  /*16b70*/  BSSY B1, `(.L_x_1193) ;  /* 0x0000010000017945 */ /* 0x000fe60003800000 */
[----:B0----5:R2:W0:Y:S01]  /*16b80*/  SHFL.IDX PT, R28, R62, 0x1, 0x181f ;  /* 0x00381f003e1c7f89 */ /* 0x02142200000e0000 */
[----:B------:R-:W-:Y:S05]  /*16b90*/  @P0 BRA `(.L_x_1194) ;  /* 0x0000000000340947 */ /* 0x000fea0003800000 */
[----:B------:R-:W-:Y:S02]  /*16ba0*/  ULDC UR4, c[0x0][0xac8] ;  /* 0x0002b20000047ab9 */ /* 0x000fe40000000800 */
[----:B------:R-:W-:Y:S02]  /*16bb0*/  ISETP.GE.AND P4, PT, R67, UR4, PT ;  /* 0x0000000443007c0c */ /* 0x000fe4000bf86270 */
[----:B------:R-:W-:Y:S02]  /*16bc0*/  ISETP.GE.AND P5, PT, R66, UR4, PT ;  /* 0x0000000442007c0c */ /* 0x000fe4000bfa6270 */
[----:B------:R-:W-:-:S09]  /*16bd0*/  ISETP.GE.AND P6, PT, R69, UR4, PT ;  /* 0x0000000445007c0c */ /* 0x000fd2000bfc6270 */
[-C--:B0-----:R-:W-:Y:S02]  /*16be0*/  @!P4 LEA R18, P0, R67, R28.reuse, 0x1 ;  /* 0x0000001c4312c211 */ /* 0x081fe400078008ff */
[CC--:B------:R-:W-:Y:S02]  /*16bf0*/  @!P5 LEA R20, P2, R66.reuse, R28.reuse, 0x1 ;  /* 0x0000001c4214d211 */ /* 0x0c0fe400078408ff */
[----:B------:R-:W-:Y:S02]  /*16c00*/  @!P6 LEA R28, P3, R69, R28, 0x1 ;  /* 0x0000001c451ce211 */ /* 0x000fe400078608ff */
[-C--:B---3--:R-:W-:Y:S02]  /*16c10*/  @!P4 LEA.HI.X R19, R67, R3.reuse, R64, 0x1, P0 ;  /* 0x000000034313c211 */ /* 0x088fe400000f0c40 */
[-C--:B------:R-:W-:Y:S02]  /*16c20*/  @!P5 LEA.HI.X R21, R66, R3.reuse, R68, 0x1, P2 ;  /* 0x000000034215d211 */ /* 0x080fe400010f0c44 */
[----:B------:R-:W-:Y:S01]  /*16c30*/  @!P6 LEA.HI.X R29, R69, R3, R70, 0x1, P3 ;  /* 0x00000003451de211 */ /* 0x000fe200018f0c46 */
[----:B------:R4:W-:Y:S04]  /*16c40*/  @!P4 ST.E.128 desc[UR52][R18.64], R12 ;  /* 0x0000000c1200c985 */ /* 0x0009e8000c101d34 */
[----:B------:R4:W-:Y:S04]  /*16c50*/  @!P5 ST.E.128 desc[UR52][R20.64], R40 ;  /* 0x000000281400d985 */ /* 0x0009e8000c101d34 */
[----:B------:R4:W-:Y:S02]  /*16c60*/  @!P6 ST.E.128 desc[UR52][R28.64], R52 ;  /* 0x000000341c00e985 */ /* 0x0009e4000c101d34 */
.L_x_1194:
[----:B------:R-:W-:Y:S05]  /*16c70*/  BSYNC B1 ;  /* 0x0000000000017941 */ /* 0x000fea0003800000 */
.L_x_1193:
[----:B---3--:R3:W0:Y:S01]  /*16c80*/  SHFL.IDX PT, R3, R63, 0x2, 0x181f ;  /* 0x00581f003f037f89 */ /* 0x00862200000e0000 */
[----:B------:R-:W-:Y:S03]  /*16c90*/  BSSY B1, `(.L_x_1195) ;  /* 0x0000010000017945 */ /* 0x000fe60003800000 */
[----:B----4-:R3:W4:Y:S01]  /*16ca0*/  SHFL.IDX PT, R18, R62, 0x2, 0x181f ;  /* 0x00581f003e127f89 */ /* 0x01072200000e0000 */
[----:B------:R-:W-:Y:S05]  /*16cb0*/  @P1 BRA `(.L_x_1196) ;  /* 0x0000000000341947 */ /* 0x000fea0003800000 */
[----:B------:R-:W-:Y:S02]  /*16cc0*/  ULDC UR4, c[0x0][0xac8] ;  /* 0x0002b20000047ab9 */ /* 0x000fe40000000800 */
[----:B------:R-:W-:Y:S02]  /*16cd0*/  ISETP.GE.AND P3, PT, R67, UR4, PT ;  /* 0x0000000443007c0c */ /* 0x000fe4000bf66270 */
[----:B------:R-:W-:Y:S02]  /*16ce0*/  ISETP.GE.AND P4, PT, R66, UR4, PT ;  /* 0x0000000442007c0c */ /* 0x000fe4000bf86270 */
[----:B------:R-:W-:-:S09]  /*16cf0*/  ISETP.GE.AND P5, PT, R69, UR4, PT ;  /* 0x0000000445007c0c */ /* 0x000fd2000bfa6270 */
[-C--:B----4-:R-:W-:Y:S02]  /*16d00*/  @!P3 LEA R12, P0, R67, R18.reuse, 0x1 ;  /* 0x00000012430cb211 */ /* 0x090fe400078008ff */
[CC--:B------:R-:W-:Y:S02]  /*16d10*/  @!P4 LEA R14, P1, R66.reuse, R18.reuse, 0x1 ;  /* 0x00000012420ec211 */ /* 0x0c0fe400078208ff */
[----:B------:R-:W-:Y:S02]  /*16d20*/  @!P5 LEA R18, P2, R69, R18, 0x1 ;  /* 0x000000124512d211 */ /* 0x000fe400078408ff */
[-C--:B0-----:R-:W-:Y:S02]  /*16d30*/  @!P3 LEA.HI.X R13, R67, R3.reuse, R64, 0x1, P0 ;  /* 0x00000003430db211 */ /* 0x081fe400000f0c40 */
[-C--:B------:R-:W-:Y:S02]  /*16d40*/  @!P4 LEA.HI.X R15, R66, R3.reuse, R68, 0x1, P1 ;  /* 0x00000003420fc211 */ /* 0x080fe400008f0c44 */
[----:B------:R-:W-:Y:S01]  /*16d50*/  @!P5 LEA.HI.X R19, R69, R3, R70, 0x1, P2 ;  /* 0x000000034513d211 */ /* 0x000fe200010f0c46 */
[----:B------:R0:W-:Y:S04]  /*16d60*/  @!P3 ST.E.128 desc[UR52][R12.64], R8 ;  /* 0x000000080c00b985 */ /* 0x0001e8000c101d34 */
[----:B------:R0:W-:Y:S04]  /*16d70*/  @!P4 ST.E.128 desc[UR52][R14.64], R32 ;  /* 0x000000200e00c985 */ /* 0x0001e8000c101d34 */
[----:B------:R0:W-:Y:S02]  /*16d80*/  @!P5 ST.E.128 desc[UR52][R18.64], R48 ;  /* 0x000000301200d985 */ /* 0x0001e4000c101d34 */
.L_x_1196:
[----:B------:R-:W-:Y:S05]  /*16d90*/  BSYNC B1 ;  /* 0x0000000000017941 */ /* 0x000fea0003800000 */
.L_x_1195:
        /* <DEDUP_REMOVED lines=8> */
[CC--:B--2---:R-:W-:Y:S02]  /*16e20*/  @!P2 LEA R8, P0, R67.reuse, R62.reuse, 0x1 ;  /* 0x0000003e4308a211 */ /* 0x0c4fe400078008ff */
[C---:B------:R-:W-:Y:S02]  /*16e30*/  @!P3 LEA R10, P1, R66.reuse, R62, 0x1 ;  /* 0x0000003e420ab211 */ /* 0x040fe400078208ff */
[-C--:B0-----:R-:W-:Y:S02]  /*16e40*/  @!P2 LEA.HI.X R9, R67, R63.reuse, R64, 0x1, P0 ;  /* 0x0000003f4309a211 */ /* 0x081fe400000f0c40 */
[----:B------:R-:W-:Y:S02]  /*16e50*/  @!P3 LEA.HI.X R11, R66, R63, R68, 0x1, P1 ;  /* 0x0000003f420bb211 */ /* 0x000fe400008f0c44 */
[----:B------:R-:W-:Y:S01]  /*16e60*/  ISETP.GE.AND P0, PT, R69, UR4, PT ;  /* 0x0000000445007c0c */ /* 0x000fe2000bf06270 */
[----:B------:R0:W-:Y:S04]  /*16e70*/  @!P2 ST.E.128 desc[UR52][R8.64], R4 ;  /* 0x000000040800a985 */ /* 0x0001e8000c101d34 */
[----:B------:R0:W-:Y:S08]  /*16e80*/  @!P3 ST.E.128 desc[UR52][R10.64], R24 ;  /* 0x000000180a00b985 */ /* 0x0001f0000c101d34 */
[----:B------:R-:W-:Y:S05]  /*16e90*/  @P0 BRA `(.L_x_1197) ;  /* 0x0000002000b40947 */ /* 0x000fea0003800000 */
[----:B0-----:R-:W-:-:S04]  /*16ea0*/  LEA R4, P0, R69, R62, 0x1 ;  /* 0x0000003e45047211 */ /* 0x001fc800078008ff */
[----:B------:R-:W-:-:S05]  /*16eb0*/  LEA.HI.X R5, R69, R63, R70, 0x1, P0 ;  /* 0x0000003f45057211 */ /* 0x000fca00000f0c46 */
[----:B------:R0:W-:Y:S01]  /*16ec0*/  ST.E.128 desc[UR52][R4.64], R36 ;  /* 0x0000002404007985 */ /* 0x0001e2000c101d34 */
[----:B------:R-:W-:Y:S05]  /*16ed0*/  BRA `(.L_x_1197) ;  /* 0x0000002000a47947 */ /* 0x000fea0003800000 */
.L_x_1190:
        /* <DEDUP_REMOVED lines=11> */
[----:B------:R-:W-:Y:S01]  /*16f90*/  ULDC.64 UR12, c[0x0][0xb38] ;  /* 0x0002ce00000c7ab9 */ /* 0x000fe20000000a00 */
[----:B------:R-:W-:-:S02]  /*16fa0*/  UIADD3 UR7, UR7, 0x33420, URZ ;  /* 0x0003342007077890 */ /* 0x000fc4000fffe03f */
[----:B------:R-:W-:Y:S02]  /*16fb0*/  UIMAD.WIDE.U32 UR8, UR43, UR12, UR8 ;  /* 0x0000000c2b0872a5 */ /* 0x000fe4000f8e0008 */
[----:B------:R-:W-:Y:S02]  /*16fc0*/  UPRMT UR7, URZ, 0x654, UR7 ;  /* 0x000006543f077896 */ /* 0x000fe40008000007 */
[----:B------:R-:W-:-:S03]  /*16fd0*/  UIMAD UR9, UR43, UR13, UR9 ;  /* 0x0000000d2b0972a4 */ /* 0x000fc6000f8e0209 */
[----:B------:R-:W-:Y:S02]  /*16fe0*/  ULDC.64 UR12, c[0x0][0xb40] ;  /* 0x0002d000000c7ab9 */ /* 0x000fe40000000a00 */
[----:B------:R-:W-:Y:S01]  /*16ff0*/  UIMAD UR4, UR4, UR12, URZ ;  /* 0x0000000c040472a4 */ /* 0x000fe2000f8e023f */
[----:B0-----:R-:W-:Y:S01]  /*17000*/  @P1 IMAD.HI.U32 R4, R11, R4, RZ ;  /* 0x000000040b041227 */ /* 0x001fe200078e00ff */
[----:B------:R-:W-:Y:S02]  /*17010*/  SYNCS.ARRIVE.TRANS64.RED.A1T0 RZ, [UR7], RZ ;  /* 0x000000ffffff79a7 */ /* 0x000fe40008100407 */
[----:B------:R-:W-:Y:S02]  /*17020*/  UIMAD UR4, UR10, UR13, UR4 ;  /* 0x0000000d0a0472a4 */ /* 0x000fe4000f8e0204 */
[----:B------:R-:W-:-:S03]  /*17030*/  UIMAD.WIDE.U32 UR10, UR10, UR12, UR8 ;  /* 0x0000000c0a0a72a5 */ /* 0x000fc6000f8e0008 */
[----:B------:R-:W-:Y:S01]  /*17040*/  ULDC.64 UR12, c[0x0][0xb48] ;  /* 0x0002d200000c7ab9 */ /* 0x000fe20000000a00 */
[----:B------:R-:W-:Y:S01]  /*17050*/  UIADD3 UR9, UR11, UR4, URZ ;  /* 0x000000040b097290 */ /* 0x000fe2000fffe03f */
[----:B-1----:R-:W-:Y:S02]  /*17060*/  @P1 SHF.R.U32.HI R9, RZ, R5, R4 ;  /* 0x00000005ff091219 */ /* 0x002fe40000011604 */
[----:B------:R-:W-:Y:S01]  /*17070*/  UMOV UR8, UR10 ;  /* 0x0000000a00087c82 */ /* 0x000fe20008000000 */
[----:B------:R-:W-:Y:S01]  /*17080*/  ULDC.64 UR10, c[0x0][0xb30] ;  /* 0x0002cc00000a7ab9 */ /* 0x000fe20000000a00 */
[----:B------:R-:W-:Y:S01]  /*17090*/  UIMAD.WIDE.U32 UR8, UR37, UR12, UR8 ;  /* 0x0000000c250872a5 */ /* 0x000fe2000f8e0008 */
[--C-:B------:R-:W-:Y:S01]  /*170a0*/  IMAD.MOV R6, RZ, RZ, -R9.reuse ;  /* 0x000000ffff067224 */ /* 0x100fe200078e0a09 */
[----:B------:R-:W-:Y:S02]  /*170b0*/  SHF.R.S32.HI R4, RZ, 0x1f, R9 ;  /* 0x0000001fff047819 */ /* 0x000fe40000011409 */
[----:B------:R-:W-:Y:S01]  /*170c0*/  UIMAD UR37, UR37, UR13, UR9 ;  /* 0x0000000d252572a4 */ /* 0x000fe2000f8e0209 */
[----:B------:R-:W-:-:S02]  /*170d0*/  IMAD R3, R3, R6, R11 ;  /* 0x0000000603037224 */ /* 0x000fc400078e020b */
[----:B------:R-:W-:Y:S02]  /*170e0*/  IMAD R6, R4, UR10, RZ ;  /* 0x0000000a04067c24 */ /* 0x000fe4000f8e02ff */
[----:B------:R-:W-:Y:S02]  /*170f0*/  IMAD.U32 R5, RZ, RZ, UR9 ;  /* 0x00000009ff057e24 */ /* 0x000fe4000f8e00ff */
[----:B------:R-:W-:Y:S01]  /*17100*/  IMAD.U32 R4, RZ, RZ, UR8 ;  /* 0x00000008ff047e24 */ /* 0x000fe2000f8e00ff */
[----:B------:R-:W-:Y:S01]  /*17110*/  ULDC.64 UR8, c[0x0][0xb28] ;  /* 0x0002ca0000087ab9 */ /* 0x000fe20000000a00 */
[----:B------:R-:W-:Y:S02]  /*17120*/  IMAD.U32 R5, RZ, RZ, UR37 ;  /* 0x00000025ff057e24 */ /* 0x000fe4000f8e00ff */
[C---:B------:R-:W-:Y:S01]  /*17130*/  IMAD R11, R9.reuse, UR11, R6 ;  /* 0x0000000b090b7c24 */ /* 0x040fe2000f8e0206 */
[----:B------:R-:W-:Y:S01]  /*17140*/  SHF.R.S32.HI R6, RZ, 0x1f, R3 ;  /* 0x0000001fff067819 */ /* 0x000fe20000011403 */
[----:B------:R-:W-:-:S04]  /*17150*/  IMAD.WIDE.U32 R4, R9, UR10, R4 ;  /* 0x0000000a09047c25 */ /* 0x000fc8000f8e0004 */
[----:B------:R-:W-:Y:S02]  /*17160*/  IMAD R6, R6, UR8, RZ ;  /* 0x0000000806067c24 */ /* 0x000fe4000f8e02ff */
[----:B------:R-:W-:Y:S02]  /*17170*/  IMAD.IADD R5, R5, 0x1, R11 ;  /* 0x0000000105057824 */ /* 0x000fe400078e020b */
        /* <DEDUP_REMOVED lines=10> */
[C---:B------:R-:W-:Y:S01]  /*17220*/  VIADD R19, R17.reuse, 0x28 ;  /* 0x0000002811137836 */ /* 0x040fe20000000000 */
[C---:B------:R-:W-:Y:S01]  /*17230*/  ISETP.GE.AND P0, PT, R17.reuse, UR4, PT ;  /* 0x0000000411007c0c */ /* 0x040fe2000bf06270 */
[----:B------:R-:W-:Y:S01]  /*17240*/  VIADD R21, R17, 0x30 ;  /* 0x0000003011157836 */ /* 0x000fe20000000000 */
[----:B------:R-:W-:Y:S01]  /*17250*/  ISETP.GE.AND P1, PT, R223, UR4, PT ;  /* 0x00000004df007c0c */ /* 0x000fe2000bf26270 */
[C---:B------:R-:W-:Y:S01]  /*17260*/  VIADD R25, R17.reuse, 0x38 ;  /* 0x0000003811197836 */ /* 0x040fe20000000000 */
[----:B------:R-:W-:Y:S01]  /*17270*/  ISETP.GE.AND P2, PT, R222, UR4, PT ;  /* 0x00000004de007c0c */ /* 0x000fe2000bf46270 */
[----:B------:R-:W-:Y:S01]  /*17280*/  VIADD R27, R17, 0x40 ;  /* 0x00000040111b7836 */ /* 0x000fe20000000000 */
[----:B------:R-:W-:Y:S01]  /*17290*/  ISETP.GE.AND P6, PT, R221, UR4, PT ;  /* 0x00000004dd007c0c */ /* 0x000fe2000bfc6270 */
[----:B------:R-:W-:-:S03]  /*172a0*/  VIADD R29, R17, 0x60 ;  /* 0x00000060111d7836 */ /* 0x000fc60000000000 */
[----:B------:R-:W-:-:S03]  /*172b0*/  ISETP.GE.AND P5, PT, R27, UR4, PT ;  /* 0x000000041b007c0c */ /* 0x000fc6000bfa6270 */
[----:B-12---:R-:W-:Y:S02]  /*172c0*/  @!P0 IMAD.WIDE R8, R17, 0x4, R4 ;  /* 0x0000000411088825 */ /* 0x006fe400078e0204 */
[CC--:B------:R-:W-:Y:S02]  /*172d0*/  @!P1 LEA R10, P3, R223.reuse, R4.reuse, 0x2 ;  /* 0x00000004df0a9211 */ /* 0x0c0fe400078610ff */
[C---:B------:R-:W-:Y:S01]  /*172e0*/  @!P2 LEA R12, P4, R222.reuse, R4, 0x2 ;  /* 0x00000004de0ca211 */ /* 0x040fe200078810ff */
[----:B------:R1:W-:Y:S01]  /*172f0*/  @!P0 ST.E.64 desc[UR52][R8.64], R98 ;  /* 0x0000006208008985 */ /* 0x0003e2000c101b34 */
[-C--:B------:R-:W-:Y:S02]  /*17300*/  @!P1 LEA.HI.X R11, R223, R5.reuse, R228, 0x2, P3 ;  /* 0x00000005df0b9211 */ /* 0x080fe400018f14e4 */
[----:B------:R-:W-:Y:S02]  /*17310*/  ISETP.GE.AND P0, PT, R19, UR4, PT ;  /* 0x0000000413007c0c */ /* 0x000fe4000bf06270 */
[----:B------:R-:W-:Y:S01]  /*17320*/  @!P2 LEA.HI.X R13, R222, R5, R227, 0x2, P4 ;  /* 0x00000005de0da211 */ /* 0x000fe200020f14e3 */
[----:B------:R2:W-:Y:S01]  /*17330*/  @!P1 ST.E.64 desc[UR52][R10.64], R96 ;  /* 0x000000600a009985 */ /* 0x0005e2000c101b34 */
[----:B------:R-:W-:-:S02]  /*17340*/  ISETP.GE.AND P1, PT, R220, UR4, PT ;  /* 0x00000004dc007c0c */ /* 0x000fc4000bf26270 */
[-C--:B------:R-:W-:Y:S01]  /*17350*/  @!P6 LEA R14, P3, R221, R4.reuse, 0x2 ;  /* 0x00000004dd0ee211 */ /* 0x080fe200078610ff */
[----:B------:R3:W-:Y:S01]  /*17360*/  @!P2 ST.E.64 desc[UR52][R12.64], R90 ;  /* 0x0000005a0c00a985 */ /* 0x0007e2000c101b34 */
[----:B------:R-:W-:Y:S02]  /*17370*/  ISETP.GE.AND P2, PT, R21, UR4, PT ;  /* 0x0000000415007c0c */ /* 0x000fe4000bf46270 */
[----:B------:R-:W-:Y:S02]  /*17380*/  ISETP.GE.AND P4, PT, R25, UR4, PT ;  /* 0x0000000419007c0c */ /* 0x000fe4000bf86270 */
[----:B------:R-:W-:Y:S02]  /*17390*/  @!P6 LEA.HI.X R15, R221, R5, R226, 0x2, P3 ;  /* 0x00000005dd0fe211 */ /* 0x000fe400018f14e2 */
[----:B-1----:R-:W-:Y:S02]  /*173a0*/  SHF.R.S32.HI R8, RZ, 0x1f, R19 ;  /* 0x0000001fff087819 */ /* 0x002fe40000011413 */
[----:B------:R-:W-:Y:S01]  /*173b0*/  SHF.R.S32.HI R9, RZ, 0x1f, R220 ;  /* 0x0000001fff097819 */ /* 0x000fe200000114dc */
[----:B------:R1:W-:Y:S01]  /*173c0*/  @!P6 ST.E.64 desc[UR52][R14.64], R88 ;  /* 0x000000580e00e985 */ /* 0x0003e2000c101b34 */
[----:B--2---:R-:W-:-:S02]  /*173d0*/  @!P0 LEA R10, P3, R19, R4, 0x2 ;  /* 0x00000004130a8211 */ /* 0x004fc400078610ff */
[----:B---3--:R-:W-:Y:S02]  /*173e0*/  SHF.R.S32.HI R13, RZ, 0x1f, R21 ;  /* 0x0000001fff0d7819 */ /* 0x008fe40000011415 */
[-C--:B------:R-:W-:Y:S02]  /*173f0*/  @!P0 LEA.HI.X R11, R19, R5.reuse, R8, 0x2, P3 ;  /* 0x00000005130b8211 */ /* 0x080fe400018f1408 */
[CC--:B------:R-:W-:Y:S02]  /*17400*/  @!P1 LEA R8, P3, R220.reuse, R4.reuse, 0x2 ;  /* 0x00000004dc089211 */ /* 0x0c0fe400078610ff */
[----:B------:R-:W-:Y:S02]  /*17410*/  @!P2 LEA R12, P6, R21, R4, 0x2 ;  /* 0x00000004150ca211 */ /* 0x000fe400078c10ff */
[----:B------:R-:W-:Y:S02]  /*17420*/  @!P1 LEA.HI.X R9, R220, R5, R9, 0x2, P3 ;  /* 0x00000005dc099211 */ /* 0x000fe400018f1409 */
[----:B------:R-:W-:-:S02]  /*17430*/  SHF.R.S32.HI R19, RZ, 0x1f, R25 ;  /* 0x0000001fff137819 */ /* 0x000fc40000011419 */
[-C--:B------:R-:W-:Y:S01]  /*17440*/  @!P4 LEA R18, P3, R25, R4.reuse, 0x2 ;  /* 0x000000041912c211 */ /* 0x080fe200078610ff */
[----:B------:R2:W-:Y:S01]  /*17450*/  @!P1 ST.E.64 desc[UR52][R8.64], R82 ;  /* 0x0000005208009985 */ /* 0x0005e2000c101b34 */
[-C--:B------:R-:W-:Y:S01]  /*17460*/  @!P2 LEA.HI.X R13, R21, R5.reuse, R13, 0x2, P6 ;  /* 0x00000005150da211 */ /* 0x080fe200030f140d */
[----:B------:R-:W-:Y:S01]  /*17470*/  VIADD R21, R17, 0x48 ;  /* 0x0000004811157836 */ /* 0x000fe20000000000 */
[-C--:B------:R-:W-:Y:S01]  /*17480*/  @!P4 LEA.HI.X R19, R25, R5.reuse, R19, 0x2, P3 ;  /* 0x000000051913c211 */ /* 0x080fe200018f1413 */
[----:B------:R-:W-:Y:S01]  /*17490*/  VIADD R25, R17, 0x50 ;  /* 0x0000005011197836 */ /* 0x000fe20000000000 */
[----:B-1----:R-:W-:Y:S01]  /*174a0*/  SHF.R.S32.HI R15, RZ, 0x1f, R27 ;  /* 0x0000001fff0f7819 */ /* 0x002fe2000001141b */
[----:B------:R-:W-:Y:S01]  /*174b0*/  @!P0 ST.E.64 desc[UR52][R10.64], R80 ;  /* 0x000000500a008985 */ /* 0x000fe2000c101b34 */
[----:B------:R-:W-:Y:S02]  /*174c0*/  @!P5 LEA R14, P6, R27, R4, 0x2 ;  /* 0x000000041b0ed211 */ /* 0x000fe400078c10ff */
[----:B------:R-:W-:Y:S01]  /*174d0*/  ISETP.GE.AND P3, PT, R21, UR4, PT ;  /* 0x0000000415007c0c */ /* 0x000fe2000bf66270 */
[----:B------:R1:W-:Y:S01]  /*174e0*/  @!P2 ST.E.64 desc[UR52][R12.64], R74 ;  /* 0x0000004a0c00a985 */ /* 0x0003e2000c101b34 */
[----:B------:R-:W-:Y:S01]  /*174f0*/  @!P5 LEA.HI.X R15, R27, R5, R15, 0x2, P6 ;  /* 0x000000051b0fd211 */ /* 0x000fe200030f140f */
[----:B------:R-:W-:Y:S01]  /*17500*/  VIADD R27, R17, 0x58 ;  /* 0x00000058111b7836 */ /* 0x000fe20000000000 */
[----:B------:R-:W-:Y:S01]  /*17510*/  ISETP.GE.AND P0, PT, R25, UR4, PT ;  /* 0x0000000419007c0c */ /* 0x000fe2000bf06270 */
[----:B------:R3:W-:Y:S01]  /*17520*/  @!P4 ST.E.64 desc[UR52][R18.64], R72 ;  /* 0x000000481200c985 */ /* 0x0007e2000c101b34 */
[----:B------:R-:W-:-:S02]  /*17530*/  SHF.R.S32.HI R24, RZ, 0x1f, R21 ;  /* 0x0000001fff187819 */ /* 0x000fc40000011415 */
[----:B------:R-:W-:Y:S01]  /*17540*/  ISETP.GE.AND P1, PT, R27, UR4, PT ;  /* 0x000000041b007c0c */ /* 0x000fe2000bf26270 */
[----:B------:R4:W-:Y:S01]  /*17550*/  @!P5 ST.E.64 desc[UR52][R14.64], R66 ;  /* 0x000000420e00d985 */ /* 0x0009e2000c101b34 */
[----:B--2---:R-:W-:-:S03]  /*17560*/  SHF.R.S32.HI R9, RZ, 0x1f, R25 ;  /* 0x0000001fff097819 */ /* 0x004fc60000011419 */
[-C--:B------:R-:W-:Y:S02]  /*17570*/  @!P3 LEA R20, P6, R21, R4.reuse, 0x2 ;  /* 0x000000041514b211 */ /* 0x080fe400078c10ff */
[----:B-1----:R-:W-:Y:S02]  /*17580*/  SHF.R.S32.HI R13, RZ, 0x1f, R29 ;  /* 0x0000001fff0d7819 */ /* 0x002fe4000001141d */
[-C--:B------:R-:W-:Y:S02]  /*17590*/  @!P0 LEA R8, P2, R25, R4.reuse, 0x2 ;  /* 0x0000000419088211 */ /* 0x080fe400078410ff */
[-C--:B------:R-:W-:Y:S02]  /*175a0*/  @!P3 LEA.HI.X R21, R21, R5.reuse, R24, 0x2, P6 ;  /* 0x000000051515b211 */ /* 0x080fe400030f1418 */
[----:B------:R-:W-:Y:S01]  /*175b0*/  @!P0 LEA.HI.X R9, R25, R5, R9, 0x2, P2 ;  /* 0x0000000519098211 */ /* 0x000fe200010f1409 */
[----:B------:R-:W-:Y:S01]  /*175c0*/  VIADD R25, R17, 0x68 ;  /* 0x0000006811197836 */ /* 0x000fe20000000000 */
[----:B------:R-:W-:Y:S01]  /*175d0*/  SHF.R.S32.HI R24, RZ, 0x1f, R27 ;  /* 0x0000001fff187819 */ /* 0x000fe2000001141b */
[----:B------:R1:W-:Y:S01]  /*175e0*/  @!P3 ST.E.64 desc[UR52][R20.64], R64 ;  /* 0x000000401400b985 */ /* 0x0003e2000c101b34 */
[----:B------:R-:W-:-:S02]  /*175f0*/  @!P1 LEA R10, P6, R27, R4, 0x2 ;  /* 0x000000041b0a9211 */ /* 0x000fc400078c10ff */
[----:B------:R-:W-:Y:S01]  /*17600*/  ISETP.GE.AND P2, PT, R29, UR4, PT ;  /* 0x000000041d007c0c */ /* 0x000fe2000bf46270 */
[----:B------:R2:W-:Y:S01]  /*17610*/  @!P0 ST.E.64 desc[UR52][R8.64], R58 ;  /* 0x0000003a08008985 */ /* 0x0005e2000c101b34 */
[----:B------:R-:W-:Y:S01]  /*17620*/  @!P1 LEA.HI.X R11, R27, R5, R24, 0x2, P6 ;  /* 0x000000051b0b9211 */ /* 0x000fe200030f1418 */
[----:B------:R-:W-:Y:S01]  /*17630*/  VIADD R27, R17, 0x70 ;  /* 0x00000070111b7836 */ /* 0x000fe20000000000 */
[----:B------:R-:W-:Y:S02]  /*17640*/  ISETP.GE.AND P4, PT, R25, UR4, PT ;  /* 0x0000000419007c0c */ /* 0x000fe4000bf86270 */
[----:B---3--:R-:W-:Y:S01]  /*17650*/  SHF.R.S32.HI R19, RZ, 0x1f, R25 ;  /* 0x0000001fff137819 */ /* 0x008fe20000011419 */
[----:B------:R3:W-:Y:S01]  /*17660*/  @!P1 ST.E.64 desc[UR52][R10.64], R56 ;  /* 0x000000380a009985 */ /* 0x0007e2000c101b34 */
[----:B------:R-:W-:Y:S02]  /*17670*/  ISETP.GE.AND P5, PT, R27, UR4, PT ;  /* 0x000000041b007c0c */ /* 0x000fe4000bfa6270 */
[----:B------:R-:W-:-:S03]  /*17680*/  SHF.R.S32.HI R24, RZ, 0x1f, R27 ;  /* 0x0000001fff187819 */ /* 0x000fc6000001141b */
[----:B------:R-:W-:-:S04]  /*17690*/  @!P2 LEA R12, P6, R29, R4, 0x2 ;  /* 0x000000041d0ca211 */ /* 0x000fc800078c10ff */
[-C--:B------:R-:W-:Y:S01]  /*176a0*/  @!P2 LEA.HI.X R13, R29, R5.reuse, R13, 0x2, P6 ;  /* 0x000000051d0da211 */ /* 0x080fe200030f140d */
[----:B------:R-:W-:Y:S01]  /*176b0*/  VIADD R29, R17, 0x78 ;  /* 0x00000078111d7836 */ /* 0x000fe20000000000 */
[-C--:B------:R-:W-:Y:S02]  /*176c0*/  @!P4 LEA R18, P3, R25, R4.reuse, 0x2 ;  /* 0x000000041912c211 */ /* 0x080fe400078610ff */
[----:B----4-:R-:W-:Y:S01]  /*176d0*/  @!P5 LEA R14, P6, R27, R4, 0x2 ;  /* 0x000000041b0ed211 */ /* 0x010fe200078c10ff */
[----:B------:R4:W-:Y:S01]  /*176e0*/  @!P2 ST.E.64 desc[UR52][R12.64], R50 ;  /* 0x000000320c00a985 */ /* 0x0009e2000c101b34 */
[-C--:B------:R-:W-:Y:S01]  /*176f0*/  @!P4 LEA.HI.X R19, R25, R5.reuse, R19, 0x2, P3 ;  /* 0x000000051913c211 */ /* 0x080fe200018f1413 */
[----:B------:R-:W-:Y:S01]  /*17700*/  VIADD R25, R17, 0x80 ;  /* 0x0000008011197836 */ /* 0x000fe20000000000 */
[----:B------:R-:W-:Y:S02]  /*17710*/  ISETP.GE.AND P3, PT, R29, UR4, PT ;  /* 0x000000041d007c0c */ /* 0x000fe4000bf66270 */
[----:B------:R-:W-:Y:S01]  /*17720*/  @!P5 LEA.HI.X R15, R27, R5, R24, 0x2, P6 ;  /* 0x000000051b0fd211 */ /* 0x000fe200030f1418 */
[----:B------:R-:W-:Y:S01]  /*17730*/  VIADD R27, R17, 0x88 ;  /* 0x00000088111b7836 */ /* 0x000fe20000000000 */
[----:B------:R-:W-:Y:S01]  /*17740*/  ISETP.GE.AND P1, PT, R25, UR4, PT ;  /* 0x0000000419007c0c */ /* 0x000fe2000bf26270 */
[----:B------:R5:W-:Y:S01]  /*17750*/  @!P4 ST.E.64 desc[UR52][R18.64], R48 ;  /* 0x000000301200c985 */ /* 0x000be2000c101b34 */
[----:B-1----:R-:W-:-:S02]  /*17760*/  SHF.R.S32.HI R21, RZ, 0x1f, R29 ;  /* 0x0000001fff157819 */ /* 0x002fc4000001141d */
[----:B------:R-:W-:Y:S01]  /*17770*/  ISETP.GE.AND P0, PT, R27, UR4, PT ;  /* 0x000000041b007c0c */ /* 0x000fe2000bf06270 */
[----:B------:R1:W-:Y:S01]  /*17780*/  @!P5 ST.E.64 desc[UR52][R14.64], R42 ;  /* 0x0000002a0e00d985 */ /* 0x0003e2000c101b34 */
[----:B--2---:R-:W-:Y:S02]  /*17790*/  SHF.R.S32.HI R9, RZ, 0x1f, R25 ;  /* 0x0000001fff097819 */ /* 0x004fe40000011419 */
[----:B------:R-:W-:Y:S02]  /*177a0*/  SHF.R.S32.HI R24, RZ, 0x1f, R27 ;  /* 0x0000001fff187819 */ /* 0x000fe4000001141b */
[----:B------:R-:W-:-:S03]  /*177b0*/  @!P3 LEA R20, P6, R29, R4, 0x2 ;  /* 0x000000041d14b211 */ /* 0x000fc600078c10ff */
[-C--:B------:R-:W-:Y:S02]  /*177c0*/  @!P1 LEA R8, P2, R25, R4.reuse, 0x2 ;  /* 0x0000000419089211 */ /* 0x080fe400078410ff */
[-C--:B------:R-:W-:Y:S01]  /*177d0*/  @!P3 LEA.HI.X R21, R29, R5.reuse, R21, 0x2, P6 ;  /* 0x000000051d15b211 */ /* 0x080fe200030f1415 */
[----:B------:R-:W-:Y:S01]  /*177e0*/  VIADD R29, R17, 0x90 ;  /* 0x00000090111d7836 */ /* 0x000fe20000000000 */
[-C--:B------:R-:W-:Y:S01]  /*177f0*/  @!P1 LEA.HI.X R9, R25, R5.reuse, R9, 0x2, P2 ;  /* 0x0000000519099211 */ /* 0x080fe200010f1409 */
[----:B------:R-:W-:Y:S01]  /*17800*/  VIADD R25, R17, 0x98 ;  /* 0x0000009811197836 */ /* 0x000fe20000000000 */
[----:B---3--:R-:W-:Y:S01]  /*17810*/  @!P0 LEA R10, P6, R27, R4, 0x2 ;  /* 0x000000041b0a8211 */ /* 0x008fe200078c10ff */
[----:B------:R2:W-:Y:S01]  /*17820*/  @!P3 ST.E.64 desc[UR52][R20.64], R104 ;  /* 0x000000681400b985 */ /* 0x0005e2000c101b34 */
[----:B------:R-:W-:Y:S02]  /*17830*/  ISETP.GE.AND P2, PT, R29, UR4, PT ;  /* 0x000000041d007c0c */ /* 0x000fe4000bf46270 */
[----:B------:R-:W-:Y:S01]  /*17840*/  @!P0 LEA.HI.X R11, R27, R5, R24, 0x2, P6 ;  /* 0x000000051b0b8211 */ /* 0x000fe200030f1418 */
[----:B------:R-:W-:Y:S01]  /*17850*/  VIADD R27, R17, 0xa0 ;  /* 0x000000a0111b7836 */ /* 0x000fe20000000000 */
[----:B------:R-:W-:Y:S01]  /*17860*/  ISETP.GE.AND P5, PT, R25, UR4, PT ;  /* 0x0000000419007c0c */ /* 0x000fe2000bfa6270 */
[----:B------:R3:W-:Y:S01]  /*17870*/  @!P1 ST.E.64 desc[UR52][R8.64], R106 ;  /* 0x0000006a08009985 */ /* 0x0007e2000c101b34 */
[----:B----4-:R-:W-:-:S02]  /*17880*/  SHF.R.S32.HI R13, RZ, 0x1f, R29 ;  /* 0x0000001fff0d7819 */ /* 0x010fc4000001141d */
[----:B------:R-:W-:Y:S01]  /*17890*/  ISETP.GE.AND P4, PT, R27, UR4, PT ;  /* 0x000000041b007c0c */ /* 0x000fe2000bf86270 */
[----:B------:R4:W-:Y:S01]  /*178a0*/  @!P0 ST.E.64 desc[UR52][R10.64], R112 ;  /* 0x000000700a008985 */ /* 0x0009e2000c101b34 */
[----:B-----5:R-:W-:Y:S02]  /*178b0*/  SHF.R.S32.HI R19, RZ, 0x1f, R25 ;  /* 0x0000001fff137819 */ /* 0x020fe40000011419 */
[----:B------:R-:W-:Y:S02]  /*178c0*/  SHF.R.S32.HI R24, RZ, 0x1f, R27 ;  /* 0x0000001fff187819 */ /* 0x000fe4000001141b */
[----:B------:R-:W-:-:S03]  /*178d0*/  @!P2 LEA R12, P6, R29, R4, 0x2 ;  /* 0x000000041d0ca211 */ /* 0x000fc600078c10ff */
[-C--:B------:R-:W-:Y:S02]  /*178e0*/  @!P5 LEA R18, P3, R25, R4.reuse, 0x2 ;  /* 0x000000041912d211 */ /* 0x080fe400078610ff */
[-C--:B------:R-:W-:Y:S01]  /*178f0*/  @!P2 LEA.HI.X R13, R29, R5.reuse, R13, 0x2, P6 ;  /* 0x000000051d0da211 */ /* 0x080fe200030f140d */
[----:B------:R-:W-:Y:S01]  /*17900*/  VIADD R29, R17, 0xa8 ;  /* 0x000000a8111d7836 */ /* 0x000fe20000000000 */
[-C--:B------:R-:W-:Y:S01]  /*17910*/  @!P5 LEA.HI.X R19, R25, R5.reuse, R19, 0x2, P3 ;  /* 0x000000051913d211 */ /* 0x080fe200018f1413 */
[----:B------:R-:W-:Y:S01]  /*17920*/  VIADD R25, R17, 0xb0 ;  /* 0x000000b011197836 */ /* 0x000fe20000000000 */
[----:B-1----:R-:W-:Y:S01]  /*17930*/  @!P4 LEA R14, P6, R27, R4, 0x2 ;  /* 0x000000041b0ec211 */ /* 0x002fe200078c10ff */
[----:B------:R4:W-:Y:S01]  /*17940*/  @!P2 ST.E.64 desc[UR52][R12.64], R122 ;  /* 0x0000007a0c00a985 */ /* 0x0009e2000c101b34 */
[----:B------:R-:W-:Y:S02]  /*17950*/  ISETP.GE.AND P3, PT, R29, UR4, PT ;  /* 0x000000041d007c0c */ /* 0x000fe4000bf66270 */
[----:B------:R-:W-:Y:S01]  /*17960*/  @!P4 LEA.HI.X R15, R27, R5, R24, 0x2, P6 ;  /* 0x000000051b0fc211 */ /* 0x000fe200030f1418 */
[----:B------:R-:W-:Y:S01]  /*17970*/  VIADD R27, R17, 0xb8 ;  /* 0x000000b8111b7836 */ /* 0x000fe20000000000 */
[----:B------:R-:W-:Y:S01]  /*17980*/  ISETP.GE.AND P1, PT, R25, UR4, PT ;  /* 0x0000000419007c0c */ /* 0x000fe2000bf26270 */
[----:B------:R4:W-:Y:S01]  /*17990*/  @!P5 ST.E.64 desc[UR52][R18.64], R124 ;  /* 0x0000007c1200d985 */ /* 0x0009e2000c101b34 */
[----:B--2---:R-:W-:-:S02]  /*179a0*/  SHF.R.S32.HI R21, RZ, 0x1f, R29 ;  /* 0x0000001fff157819 */ /* 0x004fc4000001141d */
[----:B------:R-:W-:Y:S01]  /*179b0*/  ISETP.GE.AND P0, PT, R27, UR4, PT ;  /* 0x000000041b007c0c */ /* 0x000fe2000bf06270 */
[----:B------:R4:W-:Y:S01]  /*179c0*/  @!P4 ST.E.64 desc[UR52][R14.64], R130 ;  /* 0x000000820e00c985 */ /* 0x0009e2000c101b34 */
[----:B------:R-:W-:Y:S02]  /*179d0*/  SHF.R.S32.HI R26, RZ, 0x1f, R25 ;  /* 0x0000001fff1a7819 */ /* 0x000fe40000011419 */
[----:B---3--:R-:W-:Y:S02]  /*179e0*/  SHF.R.S32.HI R8, RZ, 0x1f, R27 ;  /* 0x0000001fff087819 */ /* 0x008fe4000001141b */
[----:B------:R-:W-:-:S04]  /*179f0*/  @!P3 LEA R20, P6, R29, R4, 0x2 ;  /* 0x000000041d14b211 */ /* 0x000fc800078c10ff */
[----:B------:R-:W-:Y:S02]  /*17a00*/  @!P3 LEA.HI.X R21, R29, R5, R21, 0x2, P6 ;  /* 0x000000051d15b211 */ /* 0x000fe400030f1415 */
[----:B------:R-:W-:-:S03]  /*17a10*/  @!P1 LEA R24, P6, R25, R4, 0x2 ;  /* 0x0000000419189211 */ /* 0x000fc600078c10ff */
[----:B------:R4:W-:Y:S01]  /*17a20*/  @!P3 ST.E.64 desc[UR52][R20.64], R132 ;  /* 0x000000841400b985 */ /* 0x0009e2000c101b34 */
[----:B------:R-:W-:Y:S02]  /*17a30*/  @!P1 LEA.HI.X R25, R25, R5, R26, 0x2, P6 ;  /* 0x0000000519199211 */ /* 0x000fe400030f141a */
[----:B------:R-:W-:-:S03]  /*17a40*/  @!P0 LEA R4, P6, R27, R4, 0x2 ;  /* 0x000000041b048211 */ /* 0x000fc600078c10ff */
[----:B------:R4:W-:Y:S01]  /*17a50*/  @!P1 ST.E.64 desc[UR52][R24.64], R138 ;  /* 0x0000008a18009985 */ /* 0x0009e2000c101b34 */
[----:B------:R-:W-:-:S05]  /*17a60*/  @!P0 LEA.HI.X R5, R27, R5, R8, 0x2, P6 ;  /* 0x000000051b058211 */ /* 0x000fca00030f1408 */
[----:B------:R4:W-:Y:S04]  /*17a70*/  @!P0 ST.E.64 desc[UR52][R4.64], R140 ;  /* 0x0000008c04008985 */ /* 0x0009e8000c101b34 */
.L_x_1199:
[----:B------:R-:W-:Y:S05]  /*17a80*/  BSYNC B1 ;  /* 0x0000000000017941 */ /* 0x000fea0003800000 */
.L_x_1198:
[----:B------:R-:W-:Y:S01]  /*17a90*/  ISETP.GE.AND P0, PT, R7, R0, PT ;  /* 0x000000000700720c */ /* 0x000fe20003f06270 */
[----:B------:R3:W0:Y:S04]  /*17aa0*/  SHFL.IDX PT, R9, R3, 0x1, 0x1c1f ;  /* 0x003c1f0003097f89 */ /* 0x00062800000e0000 */
[----:B------:R3:W0:Y:S08]  /*17ab0*/  SHFL.IDX PT, R8, R6, 0x1, 0x1c1f ;  /* 0x003c1f0006087f89 */ /* 0x00063000000e0000 */
[----:B---3--:R-:W-:Y:S05]  /*17ac0*/  @P0 BRA `(.L_x_1197) ;  /* 0x0000001400a80947 */ /* 0x008fea0003800000 */
[----:B------:R-:W-:Y:S01]  /*17ad0*/  ULDC UR4, c[0x0][0xac8] ;  /* 0x0002b20000047ab9 */ /* 0x000fe20000000800 */
[----:B0-----:R-:W-:Y:S01]  /*17ae0*/  VIADD R3, R17, 0x28 ;  /* 0x0000002811037836 */ /* 0x001fe20000000000 */
[----:B------:R-:W-:Y:S01]  /*17af0*/  ISETP.GE.AND P2, PT, R223, UR4, PT ;  /* 0x00000004df007c0c */ /* 0x000fe2000bf46270 */
[C---:B----4-:R-:W-:Y:S01]  /*17b00*/  VIADD R19, R17.reuse, 0x30 ;  /* 0x0000003011137836 */ /* 0x050fe20000000000 */
[C---:B------:R-:W-:Y:S01]  /*17b10*/  ISETP.GE.AND P1, PT, R17.reuse, UR4, PT ;  /* 0x0000000411007c0c */ /* 0x040fe2000bf26270 */
[C---:B------:R-:W-:Y:S01]  /*17b20*/  VIADD R15, R17.reuse, 0x38 ;  /* 0x00000038110f7836 */ /* 0x040fe20000000000 */
[----:B------:R-:W-:Y:S01]  /*17b30*/  ISETP.GE.AND P3, PT, R222, UR4, PT ;  /* 0x00000004de007c0c */ /* 0x000fe2000bf66270 */
[----:B------:R-:W-:Y:S01]  /*17b40*/  VIADD R25, R17, 0x40 ;  /* 0x0000004011197836 */ /* 0x000fe20000000000 */
[----:B------:R-:W-:Y:S01]  /*17b50*/  ISETP.GE.AND P4, PT, R19, UR4, PT ;  /* 0x0000000413007c0c */ /* 0x000fe2000bf86270 */
[C---:B------:R-:W-:Y:S01]  /*17b60*/  VIADD R21, R17.reuse, 0x50 ;  /* 0x0000005011157836 */ /* 0x040fe20000000000 */
[----:B------:R-:W-:Y:S01]  /*17b70*/  SHF.R.S32.HI R0, RZ, 0x1f, R3 ;  /* 0x0000001fff007819 */ /* 0x000fe20000011403 */
[----:B------:R-:W-:Y:S01]  /*17b80*/  VIADD R27, R17, 0x68 ;  /* 0x00000068111b7836 */ /* 0x000fe20000000000 */
[----:B------:R-:W-:-:S03]  /*17b90*/  ISETP.GE.AND P5, PT, R15, UR4, PT ;  /* 0x000000040f007c0c */ /* 0x000fc6000bfa6270 */
[-C--:B------:R-:W-:Y:S02]  /*17ba0*/  @!P2 LEA R6, P0, R223, R8.reuse, 0x2 ;  /* 0x00000008df06a211 */ /* 0x080fe400078010ff */
[----:B-12---:R-:W-:Y:S01]  /*17bb0*/  @!P1 IMAD.WIDE R4, R17, 0x4, R8 ;  /* 0x0000000411049825 */ /* 0x006fe200078e0208 */
[----:B------:R-:W-:Y:S02]  /*17bc0*/  SHF.R.S32.HI R20, RZ, 0x1f, R27 ;  /* 0x0000001fff147819 */ /* 0x000fe4000001141b */
[----:B------:R-:W-:Y:S02]  /*17bd0*/  @!P2 LEA.HI.X R7, R223, R9, R228, 0x2, P0 ;  /* 0x00000009df07a211 */ /* 0x000fe400000f14e4 */
[----:B------:R0:W-:Y:S01]  /*17be0*/  @!P1 ST.E.64 desc[UR52][R4.64], R94 ;  /* 0x0000005e04009985 */ /* 0x0001e2000c101b34 */
[----:B------:R-:W-:Y:S02]  /*17bf0*/  ISETP.GE.AND P0, PT, R220, UR4, PT ;  /* 0x00000004dc007c0c */ /* 0x000fe4000bf06270 */
[----:B------:R-:W-:Y:S01]  /*17c00*/  @!P3 LEA R10, P1, R222, R8, 0x2 ;  /* 0x00000008de0ab211 */ /* 0x000fe200078210ff */
[----:B------:R1:W-:Y:S01]  /*17c10*/  @!P2 ST.E.64 desc[UR52][R6.64], R92 ;  /* 0x0000005c0600a985 */ /* 0x0003e2000c101b34 */
[----:B------:R-:W-:-:S02]  /*17c20*/  ISETP.GE.AND P2, PT, R3, UR4, PT ;  /* 0x0000000403007c0c */ /* 0x000fc4000bf46270 */
[----:B------:R-:W-:Y:S02]  /*17c30*/  @!P3 LEA.HI.X R11, R222, R9, R227, 0x2, P1 ;  /* 0x00000009de0bb211 */ /* 0x000fe400008f14e3 */
[----:B------:R-:W-:-:S03]  /*17c40*/  ISETP.GE.AND P1, PT, R221, UR4, PT ;  /* 0x00000004dd007c0c */ /* 0x000fc6000bf26270 */
[----:B------:R2:W-:Y:S01]  /*17c50*/  @!P3 ST.E.64 desc[UR52][R10.64], R86 ;  /* 0x000000560a00b985 */ /* 0x0005e2000c101b34 */
[----:B0-----:R-:W-:Y:S02]  /*17c60*/  SHF.R.S32.HI R5, RZ, 0x1f, R220 ;  /* 0x0000001fff057819 */ /* 0x001fe400000114dc */
[----:B------:R-:W-:-:S03]  /*17c70*/  @!P0 LEA R12, P6, R220, R8, 0x2 ;  /* 0x00000008dc0c8211 */ /* 0x000fc600078c10ff */
[-C--:B-1----:R-:W-:Y:S02]  /*17c80*/  @!P2 LEA R6, P3, R3, R8.reuse, 0x2 ;  /* 0x000000080306a211 */ /* 0x082fe400078610ff */
[-C--:B------:R-:W-:Y:S02]  /*17c90*/  @!P0 LEA.HI.X R13, R220, R9.reuse, R5, 0x2, P6 ;  /* 0x00000009dc0d8211 */ /* 0x080fe400030f1405 */
[-C--:B------:R-:W-:Y:S02]  /*17ca0*/  @!P1 LEA R4, P6, R221, R8.reuse, 0x2 ;  /* 0x00000008dd049211 */ /* 0x080fe400078c10ff */
[----:B------:R-:W-:Y:S02]  /*17cb0*/  @!P2 LEA.HI.X R7, R3, R9, R0, 0x2, P3 ;  /* 0x000000090307a211 */ /* 0x000fe400018f1400 */
[----:B------:R-:W-:Y:S02]  /*17cc0*/  SHF.R.S32.HI R3, RZ, 0x1f, R19 ;  /* 0x0000001fff037819 */ /* 0x000fe40000011413 */
[----:B--2---:R-:W-:-:S02]  /*17cd0*/  @!P4 LEA R10, P3, R19, R8, 0x2 ;  /* 0x00000008130ac211 */ /* 0x004fc400078610ff */
[-C--:B------:R-:W-:Y:S02]  /*17ce0*/  @!P1 LEA.HI.X R5, R221, R9.reuse, R226, 0x2, P6 ;  /* 0x00000009dd059211 */ /* 0x080fe400030f14e2 */
[----:B------:R-:W-:Y:S01]  /*17cf0*/  @!P4 LEA.HI.X R11, R19, R9, R3, 0x2, P3 ;  /* 0x00000009130bc211 */ /* 0x000fe200018f1403 */
[----:B------:R-:W-:Y:S01]  /*17d00*/  VIADD R3, R17, 0x48 ;  /* 0x0000004811037836 */ /* 0x000fe20000000000 */
[----:B------:R-:W-:Y:S01]  /*17d10*/  ISETP.GE.AND P3, PT, R25, UR4, PT ;  /* 0x0000000419007c0c */ /* 0x000fe2000bf66270 */
[----:B------:R0:W-:Y:S01]  /*17d20*/  @!P1 ST.E.64 desc[UR52][R4.64], R84 ;  /* 0x0000005404009985 */ /* 0x0001e2000c101b34 */
[----:B------:R-:W-:Y:S02]  /*17d30*/  ISETP.GE.AND P1, PT, R21, UR4, PT ;  /* 0x0000000415007c0c */ /* 0x000fe4000bf26270 */
[----:B------:R-:W-:Y:S01]  /*17d40*/  SHF.R.S32.HI R0, RZ, 0x1f, R15 ;  /* 0x0000001fff007819 */ /* 0x000fe2000001140f */
[----:B------:R1:W-:Y:S01]  /*17d50*/  @!P0 ST.E.64 desc[UR52][R12.64], R78 ;  /* 0x0000004e0c008985 */ /* 0x0003e2000c101b34 */
[----:B------:R-:W-:-:S02]  /*17d60*/  ISETP.GE.AND P0, PT, R3, UR4, PT ;  /* 0x0000000403007c0c */ /* 0x000fc4000bf06270 */
[CC--:B------:R-:W-:Y:S01]  /*17d70*/  @!P5 LEA R14, P6, R15.reuse, R8.reuse, 0x2 ;  /* 0x000000080f0ed211 */ /* 0x0c0fe200078c10ff */
[----:B------:R2:W-:Y:S03]  /*17d80*/  @!P2 ST.E.64 desc[UR52][R6.64], R76 ;  /* 0x0000004c0600a985 */ /* 0x0005e6000c101b34 */
[----:B------:R-:W-:Y:S01]  /*17d90*/  @!P5 LEA.HI.X R15, R15, R9, R0, 0x2, P6 ;  /* 0x000000090f0fd211 */ /* 0x000fe200030f1400 */
[----:B------:R3:W-:Y:S01]  /*17da0*/  @!P4 ST.E.64 desc[UR52][R10.64], R70 ;  /* 0x000000460a00c985 */ /* 0x0007e2000c101b34 */
[----:B------:R-:W-:Y:S02]  /*17db0*/  SHF.R.S32.HI R0, RZ, 0x1f, R25 ;  /* 0x0000001fff007819 */ /* 0x000fe40000011419 */
[----:B------:R-:W-:Y:S01]  /*17dc0*/  @!P3 LEA R18, P6, R25, R8, 0x2 ;  /* 0x000000081912b211 */ /* 0x000fe200078c10ff */
[----:B------:R4:W-:Y:S01]  /*17dd0*/  @!P5 ST.E.64 desc[UR52][R14.64], R68 ;  /* 0x000000440e00d985 */ /* 0x0009e2000c101b34 */
[----:B0-----:R-:W-:-:S02]  /*17de0*/  SHF.R.S32.HI R5, RZ, 0x1f, R3 ;  /* 0x0000001fff057819 */ /* 0x001fc40000011403 */
[-C--:B------:R-:W-:Y:S01]  /*17df0*/  @!P3 LEA.HI.X R19, R25, R9.reuse, R0, 0x2, P6 ;  /* 0x000000091913b211 */ /* 0x080fe200030f1400 */
[----:B------:R-:W-:Y:S01]  /*17e00*/  VIADD R25, R17, 0x58 ;  /* 0x0000005811197836 */ /* 0x000fe20000000000 */
[-C--:B------:R-:W-:Y:S02]  /*17e10*/  @!P0 LEA R4, P2, R3, R8.reuse, 0x2 ;  /* 0x0000000803048211 */ /* 0x080fe400078410ff */
[----:B------:R-:W-:Y:S01]  /*17e20*/  SHF.R.S32.HI R0, RZ, 0x1f, R21 ;  /* 0x0000001fff007819 */ /* 0x000fe20000011415 */
[----:B------:R0:W-:Y:S01]  /*17e30*/  @!P3 ST.E.64 desc[UR52][R18.64], R62 ;  /* 0x0000003e1200b985 */ /* 0x0001e2000c101b34 */
[----:B-1----:R-:W-:Y:S02]  /*17e40*/  @!P1 LEA R12, P6, R21, R8, 0x2 ;  /* 0x00000008150c9211 */ /* 0x002fe400078c10ff */
[-C--:B------:R-:W-:Y:S01]  /*17e50*/  @!P0 LEA.HI.X R5, R3, R9.reuse, R5, 0x2, P2 ;  /* 0x0000000903058211 */ /* 0x080fe200010f1405 */
[----:B------:R-:W-:Y:S01]  /*17e60*/  VIADD R3, R17, 0x70 ;  /* 0x0000007011037836 */ /* 0x000fe20000000000 */
[----:B------:R-:W-:Y:S01]  /*17e70*/  @!P1 LEA.HI.X R13, R21, R9, R0, 0x2, P6 ;  /* 0x00000009150d9211 */ /* 0x000fe200030f1400 */
[----:B------:R-:W-:Y:S01]  /*17e80*/  VIADD R21, R17, 0x60 ;  /* 0x0000006011157836 */ /* 0x000fe20000000000 */
[----:B------:R-:W-:Y:S01]  /*17e90*/  ISETP.GE.AND P2, PT, R25, UR4, PT ;  /* 0x0000000419007c0c */ /* 0x000fe2000bf46270 */
[----:B------:R1:W-:Y:S01]  /*17ea0*/  @!P0 ST.E.64 desc[UR52][R4.64], R60 ;  /* 0x0000003c04008985 */ /* 0x0003e2000c101b34 */
[----:B------:R-:W-:-:S02]  /*17eb0*/  SHF.R.S32.HI R0, RZ, 0x1f, R25 ;  /* 0x0000001fff007819 */ /* 0x000fc40000011419 */
[----:B------:R-:W-:Y:S01]  /*17ec0*/  ISETP.GE.AND P4, PT, R21, UR4, PT ;  /* 0x0000000415007c0c */ /* 0x000fe2000bf86270 */
[----:B------:R5:W-:Y:S01]  /*17ed0*/  @!P1 ST.E.64 desc[UR52][R12.64], R54 ;  /* 0x000000360c009985 */ /* 0x000be2000c101b34 */
[----:B------:R-:W-:-:S07]  /*17ee0*/  ISETP.GE.AND P5, PT, R27, UR4, PT ;  /* 0x000000041b007c0c */ /* 0x000fce000bfa6270 */
[----:B--2---:R-:W-:-:S04]  /*17ef0*/  @!P2 LEA R6, P6, R25, R8, 0x2 ;  /* 0x000000081906a211 */ /* 0x004fc800078c10ff */
[-C--:B------:R-:W-:Y:S01]  /*17f00*/  @!P2 LEA.HI.X R7, R25, R9.reuse, R0, 0x2, P6 ;  /* 0x000000091907a211 */ /* 0x080fe200030f1400 */
[----:B------:R-:W-:Y:S01]  /*17f10*/  VIADD R25, R17, 0x80 ;  /* 0x0000008011197836 */ /* 0x000fe20000000000 */
[----:B------:R-:W-:Y:S02]  /*17f20*/  SHF.R.S32.HI R0, RZ, 0x1f, R21 ;  /* 0x0000001fff007819 */ /* 0x000fe40000011415 */
[----:B---3--:R-:W-:Y:S01]  /*17f30*/  @!P4 LEA R10, P3, R21, R8, 0x2 ;  /* 0x00000008150ac211 */ /* 0x008fe200078610ff */
[----:B------:R2:W-:Y:S01]  /*17f40*/  @!P2 ST.E.64 desc[UR52][R6.64], R52 ;  /* 0x000000340600a985 */ /* 0x0005e2000c101b34 */
[----:B------:R-:W-:Y:S02]  /*17f50*/  ISETP.GE.AND P0, PT, R25, UR4, PT ;  /* 0x0000000419007c0c */ /* 0x000fe4000bf06270 */
[----:B------:R-:W-:Y:S01]  /*17f60*/  @!P4 LEA.HI.X R11, R21, R9, R0, 0x2, P3 ;  /* 0x00000009150bc211 */ /* 0x000fe200018f1400 */
[----:B------:R-:W-:Y:S01]  /*17f70*/  VIADD R21, R17, 0x78 ;  /* 0x0000007811157836 */ /* 0x000fe20000000000 */
[----:B------:R-:W-:-:S02]  /*17f80*/  ISETP.GE.AND P3, PT, R3, UR4, PT ;  /* 0x0000000403007c0c */ /* 0x000fc4000bf66270 */
[----:B----4-:R-:W-:Y:S01]  /*17f90*/  @!P5 LEA R14, P6, R27, R8, 0x2 ;  /* 0x000000081b0ed211 */ /* 0x010fe200078c10ff */
[----:B------:R3:W-:Y:S01]  /*17fa0*/  @!P4 ST.E.64 desc[UR52][R10.64], R46 ;  /* 0x0000002e0a00c985 */ /* 0x0007e2000c101b34 */
[----:B------:R-:W-:Y:S02]  /*17fb0*/  ISETP.GE.AND P1, PT, R21, UR4, PT ;  /* 0x0000000415007c0c */ /* 0x000fe4000bf26270 */
[----:B------:R-:W-:Y:S01]  /*17fc0*/  @!P5 LEA.HI.X R15, R27, R9, R20, 0x2, P6 ;  /* 0x000000091b0fd211 */ /* 0x000fe200030f1414 */
[----:B------:R-:W-:Y:S01]  /*17fd0*/  VIADD R27, R17, 0x88 ;  /* 0x00000088111b7836 */ /* 0x000fe20000000000 */
[----:B------:R-:W-:-:S03]  /*17fe0*/  SHF.R.S32.HI R0, RZ, 0x1f, R3 ;  /* 0x0000001fff007819 */ /* 0x000fc60000011403 */
[----:B------:R4:W-:Y:S02]  /*17ff0*/  @!P5 ST.E.64 desc[UR52][R14.64], R44 ;  /* 0x0000002c0e00d985 */ /* 0x0009e4000c101b34 */
[----:B0-----:R-:W-:-:S04]  /*18000*/  @!P3 LEA R18, P6, R3, R8, 0x2 ;  /* 0x000000080312b211 */ /* 0x001fc800078c10ff */
[-C--:B------:R-:W-:Y:S02]  /*18010*/  @!P3 LEA.HI.X R19, R3, R9.reuse, R0, 0x2, P6 ;  /* 0x000000090313b211 */ /* 0x080fe400030f1400 */
[----:B------:R-:W-:Y:S02]  /*18020*/  SHF.R.S32.HI R0, RZ, 0x1f, R21 ;  /* 0x0000001fff007819 */ /* 0x000fe40000011415 */
[-C--:B-1----:R-:W-:Y:S01]  /*18030*/  @!P1 LEA R4, P2, R21, R8.reuse, 0x2 ;  /* 0x0000000815049211 */ /* 0x082fe200078410ff */
[----:B------:R0:W-:Y:S01]  /*18040*/  @!P3 ST.E.64 desc[UR52][R18.64], R110 ;  /* 0x0000006e1200b985 */ /* 0x0001e2000c101b34 */
[----:B------:R-:W-:Y:S02]  /*18050*/  SHF.R.S32.HI R3, RZ, 0x1f, R25 ;  /* 0x0000001fff037819 */ /* 0x000fe40000011419 */
[----:B-----5:R-:W-:Y:S02]  /*18060*/  @!P0 LEA R12, P6, R25, R8, 0x2 ;  /* 0x00000008190c8211 */ /* 0x020fe400078c10ff */
[-C--:B------:R-:W-:Y:S01]  /*18070*/  @!P1 LEA.HI.X R5, R21, R9.reuse, R0, 0x2, P2 ;  /* 0x0000000915059211 */ /* 0x080fe200010f1400 */
[----:B------:R-:W-:Y:S01]  /*18080*/  VIADD R21, R17, 0x98 ;  /* 0x0000009811157836 */ /* 0x000fe20000000000 */
[----:B------:R-:W-:Y:S01]  /*18090*/  @!P0 LEA.HI.X R13, R25, R9, R3, 0x2, P6 ;  /* 0x00000009190d8211 */ /* 0x000fe200030f1403 */
[----:B------:R-:W-:Y:S01]  /*180a0*/  VIADD R3, R17, 0x90 ;  /* 0x0000009011037836 */ /* 0x000fe20000000000 */
[----:B------:R-:W-:Y:S01]  /*180b0*/  ISETP.GE.AND P2, PT, R27, UR4, PT ;  /* 0x000000041b007c0c */ /* 0x000fe2000bf46270 */
[----:B------:R-:W-:Y:S01]  /*180c0*/  VIADD R25, R17, 0xa0 ;  /* 0x000000a011197836 */ /* 0x000fe20000000000 */
[----:B------:R-:W-:Y:S01]  /*180d0*/  SHF.R.S32.HI R0, RZ, 0x1f, R27 ;  /* 0x0000001fff007819 */ /* 0x000fe2000001141b */
[----:B------:R1:W-:Y:S01]  /*180e0*/  @!P1 ST.E.64 desc[UR52][R4.64], R108 ;  /* 0x0000006c04009985 */ /* 0x0003e2000c101b34 */
[----:B------:R-:W-:-:S02]  /*180f0*/  ISETP.GE.AND P5, PT, R3, UR4, PT ;  /* 0x0000000403007c0c */ /* 0x000fc4000bfa6270 */
[----:B------:R-:W-:Y:S01]  /*18100*/  ISETP.GE.AND P4, PT, R21, UR4, PT ;  /* 0x0000000415007c0c */ /* 0x000fe2000bf86270 */
[----:B------:R0:W-:Y:S01]  /*18110*/  @!P0 ST.E.64 desc[UR52][R12.64], R116 ;  /* 0x000000740c008985 */ /* 0x0001e2000c101b34 */
[----:B------:R-:W-:-:S05]  /*18120*/  SHF.R.S32.HI R20, RZ, 0x1f, R21 ;  /* 0x0000001fff147819 */ /* 0x000fca0000011415 */
[----:B--2---:R-:W-:-:S04]  /*18130*/  @!P2 LEA R6, P6, R27, R8, 0x2 ;  /* 0x000000081b06a211 */ /* 0x004fc800078c10ff */
[-C--:B------:R-:W-:Y:S01]  /*18140*/  @!P2 LEA.HI.X R7, R27, R9.reuse, R0, 0x2, P6 ;  /* 0x000000091b07a211 */ /* 0x080fe200030f1400 */
[----:B------:R-:W-:Y:S01]  /*18150*/  VIADD R27, R17, 0xb0 ;  /* 0x000000b0111b7836 */ /* 0x000fe20000000000 */
[----:B------:R-:W-:Y:S02]  /*18160*/  SHF.R.S32.HI R0, RZ, 0x1f, R3 ;  /* 0x0000001fff007819 */ /* 0x000fe40000011403 */
[-C--:B---3--:R-:W-:Y:S01]  /*18170*/  @!P5 LEA R10, P3, R3, R8.reuse, 0x2 ;  /* 0x00000008030ad211 */ /* 0x088fe200078610ff */
[----:B------:R3:W-:Y:S01]  /*18180*/  @!P2 ST.E.64 desc[UR52][R6.64], R118 ;  /* 0x000000760600a985 */ /* 0x0007e2000c101b34 */
[----:B----4-:R-:W-:Y:S02]  /*18190*/  @!P4 LEA R14, P6, R21, R8, 0x2 ;  /* 0x00000008150ec211 */ /* 0x010fe400078c10ff */
[----:B------:R-:W-:Y:S01]  /*181a0*/  @!P5 LEA.HI.X R11, R3, R9, R0, 0x2, P3 ;  /* 0x00000009030bd211 */ /* 0x000fe200018f1400 */
[----:B------:R-:W-:Y:S01]  /*181b0*/  VIADD R3, R17, 0xa8 ;  /* 0x000000a811037836 */ /* 0x000fe20000000000 */
[----:B------:R-:W-:-:S02]  /*181c0*/  ISETP.GE.AND P3, PT, R25, UR4, PT ;  /* 0x0000000419007c0c */ /* 0x000fc4000bf66270 */
[----:B------:R-:W-:Y:S01]  /*181d0*/  ISETP.GE.AND P0, PT, R27, UR4, PT ;  /* 0x000000041b007c0c */ /* 0x000fe2000bf06270 */
[----:B------:R3:W-:Y:S01]  /*181e0*/  @!P5 ST.E.64 desc[UR52][R10.64], R126 ;  /* 0x0000007e0a00d985 */ /* 0x0007e2000c101b34 */
[----:B------:R-:W-:Y:S02]  /*181f0*/  ISETP.GE.AND P1, PT, R3, UR4, PT ;  /* 0x0000000403007c0c */ /* 0x000fe4000bf26270 */
[----:B------:R-:W-:Y:S02]  /*18200*/  @!P4 LEA.HI.X R15, R21, R9, R20, 0x2, P6 ;  /* 0x00000009150fc211 */ /* 0x000fe400030f1414 */
[----:B------:R-:W-:-:S03]  /*18210*/  SHF.R.S32.HI R0, RZ, 0x1f, R25 ;  /* 0x0000001fff007819 */ /* 0x000fc60000011419 */
[----:B------:R3:W-:Y:S02]  /*18220*/  @!P4 ST.E.64 desc[UR52][R14.64], R128 ;  /* 0x000000800e00c985 */ /* 0x0007e4000c101b34 */
[----:B0-----:R-:W-:-:S04]  /*18230*/  @!P3 LEA R18, P6, R25, R8, 0x2 ;  /* 0x000000081912b211 */ /* 0x001fc800078c10ff */
[-C--:B------:R-:W-:Y:S02]  /*18240*/  @!P3 LEA.HI.X R19, R25, R9.reuse, R0, 0x2, P6 ;  /* 0x000000091913b211 */ /* 0x080fe400030f1400 */
[----:B------:R-:W-:Y:S02]  /*18250*/  SHF.R.S32.HI R0, RZ, 0x1f, R3 ;  /* 0x0000001fff007819 */ /* 0x000fe40000011403 */
[C---:B------:R-:W-:Y:S01]  /*18260*/  @!P1 LEA R20, P6, R3.reuse, R8, 0x2 ;  /* 0x0000000803149211 */ /* 0x040fe200078c10ff */
[----:B------:R3:W-:Y:S03]  /*18270*/  @!P3 ST.E.64 desc[UR52][R18.64], R134 ;  /* 0x000000861200b985 */ /* 0x0007e6000c101b34 */
[----:B------:R-:W-:Y:S01]  /*18280*/  @!P1 LEA.HI.X R21, R3, R9, R0, 0x2, P6 ;  /* 0x0000000903159211 */ /* 0x000fe200030f1400 */
[----:B------:R-:W-:Y:S01]  /*18290*/  VIADD R3, R17, 0xb8 ;  /* 0x000000b811037836 */ /* 0x000fe20000000000 */
[----:B------:R-:W-:-:S02]  /*182a0*/  SHF.R.S32.HI R0, RZ, 0x1f, R27 ;  /* 0x0000001fff007819 */ /* 0x000fc4000001141b */
[C---:B-1----:R-:W-:Y:S01]  /*182b0*/  @!P0 LEA R4, P6, R27.reuse, R8, 0x2 ;  /* 0x000000081b048211 */ /* 0x042fe200078c10ff */
[----:B------:R3:W-:Y:S03]  /*182c0*/  @!P1 ST.E.64 desc[UR52][R20.64], R136 ;  /* 0x0000008814009985 */ /* 0x0007e6000c101b34 */
[----:B------:R-:W-:-:S05]  /*182d0*/  @!P0 LEA.HI.X R5, R27, R9, R0, 0x2, P6 ;  /* 0x000000091b058211 */ /* 0x000fca00030f1400 */
[----:B------:R3:W-:Y:S01]  /*182e0*/  @!P0 ST.E.64 desc[UR52][R4.64], R102 ;  /* 0x0000006604008985 */ /* 0x0007e2000c101b34 */
[----:B------:R-:W-:-:S13]  /*182f0*/  ISETP.GE.AND P0, PT, R3, UR4, PT ;  /* 0x0000000403007c0c */ /* 0x000fda000bf06270 */
[----:B---3--:R-:W-:Y:S05]  /*18300*/  @P0 BRA `(.L_x_1197) ;  /* 0x0000000c00980947 */ /* 0x008fea0003800000 */
[----:B------:R-:W-:Y:S02]  /*18310*/  LEA R4, P0, R3, R8, 0x2 ;  /* 0x0000000803047211 */ /* 0x000fe400078010ff */
[----:B------:R-:W-:-:S04]  /*18320*/  SHF.R.S32.HI R8, RZ, 0x1f, R3 ;  /* 0x0000001fff087819 */ /* 0x000fc80000011403 */
[----:B------:R-:W-:-:S05]  /*18330*/  LEA.HI.X R5, R3, R9, R8, 0x2, P0 ;  /* 0x0000000903057211 */ /* 0x000fca00000f1408 */
[----:B------:R3:W-:Y:S01]  /*18340*/  ST.E.64 desc[UR52][R4.64], R100 ;  /* 0x0000006404007985 */ /* 0x0007e2000c101b34 */
[----:B------:R-:W-:Y:S05]  /*18350*/  BRA `(.L_x_1197) ;  /* 0x0000000c00847947 */ /* 0x000fea0003800000 */
.L_x_1188:
[----:B------:R-:W0:Y:S01]  /*18360*/  LDC.64 R4, c[0x0][0xc00] ;  /* 0x00030000ff047b82 */ /* 0x000e220000000a00 */
[----:B------:R-:W-:Y:S01]  /*18370*/  ULDC.64 UR8, c[0x0][0xc00] ;  /* 0x0003000000087ab9 */ /* 0x000fe20000000a00 */
[----:B------:R-:W-:Y:S01]  /*18380*/  IMAD.MOV.U32 R3, RZ, RZ, RZ ;  /* 0x000000ffff037224 */ /* 0x000fe200078e00ff */
[----:B------:R-:W-:-:S05]  /*18390*/  UIMAD.WIDE UR8, UR44, 0x4, UR8 ;  /* 0x000000042c0878a5 */ /* 0x000fca000f8e0208 */
[----:B------:R-:W1:Y:S01]  /*183a0*/  LDC.64 R6, c[0x0][0xc08] ;  /* 0x00030200ff067b82 */ /* 0x000e620000000a00 */
[----:B0-----:R-:W-:Y:S01]  /*183b0*/  ISETP.NE.U32.AND P0, PT, R4, RZ, PT ;  /* 0x000000ff0400720c */ /* 0x001fe20003f05070 */
[----:B------:R-:W-:Y:S01]  /*183c0*/  IMAD.U32 R4, RZ, RZ, UR8 ;  /* 0x00000008ff047e24 */ /* 0x000fe2000f8e00ff */
[----:B------:R-:W-:Y:S01]  /*183d0*/  R2UR UR4, R5 ;  /* 0x00000000050472ca */ /* 0x000fe200000e0000 */
[----:B------:R-:W-:Y:S01]  /*183e0*/  IMAD.U32 R5, RZ, RZ, UR9 ;  /* 0x00000009ff057e24 */ /* 0x000fe2000f8e00ff */
[----:B-1----:R-:W-:-:S09]  /*183f0*/  ISETP.NE.U32.AND P1, PT, R6, RZ, PT ;  /* 0x000000ff0600720c */ /* 0x002fd20003f25070 */
[----:B------:R-:W-:Y:S02]  /*18400*/  VOTEU.ANY UP0, P0 ;  /* 0x00000000003f7886 */ /* 0x000fe40000000100 */
[----:B------:R-:W-:Y:S01]  /*18410*/  UISETP.NE.AND.EX UP0, UPT, UR4, URZ, UPT, UP0 ;  /* 0x0000003f0400728c */ /* 0x000fe2000bf05300 */
[----:B------:R-:W-:Y:S01]  /*18420*/  R2UR UR4, R7 ;  /* 0x00000000070472ca */ /* 0x000fe200000e0000 */
[----:B------:R-:W-:-:S04]  /*18430*/  VOTEU.ANY UP1, P1 ;  /* 0x00000000003f7886 */ /* 0x000fc80000820100 */
[----:B------:R-:W-:-:S08]  /*18440*/  PLOP3.LUT P0, PT, PT, PT, UP0, 0x80, 0x0 ;  /* 0x000000000000781c */ /* 0x000fd00003f0f008 */
[----:B------:R-:W-:-:S06]  /*18450*/  UISETP.NE.AND.EX UP1, UPT, UR4, URZ, UPT, UP1 ;  /* 0x0000003f0400728c */ /* 0x000fcc000bf25310 */
[----:B------:R-:W-:Y:S01]  /*18460*/  PLOP3.LUT P1, PT, PT, PT, UP1, 0x80, 0x0 ;  /* 0x000000000000781c */ /* 0x000fe20003f2f018 */
[----:B------:R0:W5:Y:S01]  /*18470*/  @P0 LDG.E R3, desc[UR52][R4.64] ;  /* 0x0000003404030981 */ /* 0x000162000c1e1900 */
[----:B------:R-:W-:Y:S02]  /*18480*/  ULDC UR4, c[0x0][0xa88] ;  /* 0x0002a20000047ab9 */ /* 0x000fe40000000800 */
[----:B------:R-:W-:Y:S01]  /*18490*/  IMAD.U32 R0, RZ, RZ, UR4 ;  /* 0x00000004ff007e24 */ /* 0x000fe2000f8e00ff */
[----:B------:R-:W-:Y:S02]  /*184a0*/  @UP1 ULDC.64 UR8, c[0x0][0xc08] ;  /* 0x0003020000081ab9 */ /* 0x000fe40000000a00 */
[----:B------:R-:W-:-:S06]  /*184b0*/  @UP1 UIMAD.WIDE UR8, UR44, 0x4, UR8 ;  /* 0x000000042c0818a5 */ /* 0x000fcc000f8e0208 */
[----:B------:R-:W-:Y:S02]  /*184c0*/  IMAD.U32 R6, RZ, RZ, UR8 ;  /* 0x00000008ff067e24 */ /* 0x000fe4000f8e00ff */
[----:B------:R-:W-:-:S05]  /*184d0*/  IMAD.U32 R7, RZ, RZ, UR9 ;  /* 0x00000009ff077e24 */ /* 0x000fca000f8e00ff */
[----:B------:R0:W5:Y:S01]  /*184e0*/  @P1 LDG.E R0, desc[UR52][R6.64] ;  /* 0x0000003406001981 */ /* 0x000162000c1e1900 */
[----:B------:R-:W-:Y:S05]  /*184f0*/  @P1 BRA `(.L_x_1200) ;  /* 0x0000000000101947 */ /* 0x000fea0003800000 */
[----:B------:R-:W-:Y:S05]  /*18500*/  @!P0 BRA `(.L_x_1200) ;  /* 0x00000000000c8947 */ /* 0x000fea0003800000 */
[----:B0-----:R-:W2:Y:S04]  /*18510*/  LDG.E R7, desc[UR52][R4.64] ;  /* 0x0000003404077981 */ /* 0x001ea8000c1e1900 */
[----:B-----5:R-:W2:Y:S02]  /*18520*/  LDG.E R0, desc[UR52][R4.64+0x4] ;  /* 0x0000043404007981 */ /* 0x020ea4000c1e1900 */
[----:B--2---:R-:W-:-:S07]  /*18530*/  IMAD.IADD R0, R0, 0x1, -R7 ;  /* 0x0000000100007824 */ /* 0x004fce00078e0a07 */
.L_x_1200:
[----:B-----5:R-:W-:Y:S01]  /*18540*/  R2UR UR16, R3 ;  /* 0x00000000031072ca */ /* 0x020fe200000e0000 */
[----:B------:R-:W-:Y:S01]  /*18550*/  USHF.R.S32.HI UR7, URZ, 0x1f, UR44 ;  /* 0x0000001f3f077899 */ /* 0x000fe2000801142c */
[----:B------:R-:W-:Y:S01]  /*18560*/  ISETP.GT.AND P0, PT, R232, 0x7f, PT ;  /* 0x0000007fe800780c */ /* 0x000fe20003f04270 */
[----:B------:R-:W-:Y:S01]  /*18570*/  USEL UR4, UR44, URZ, !UP0 ;  /* 0x0000003f2c047287 */ /* 0x000fe2000c000000 */
[----:B------:R-:W-:Y:S01]  /*18580*/  BSSY B1, `(.L_x_1201) ;  /* 0x000003a000017945 */ /* 0x000fe20003800000 */
[----:B------:R-:W-:-:S08]  /*18590*/  USEL UR7, UR7, URZ, !UP0 ;  /* 0x0000003f07077287 */ /* 0x000fd0000c000000 */
[----:B------:R-:W-:Y:S02]  /*185a0*/  USHF.R.S32.HI UR16, URZ, 0x1f, UR16 ;  /* 0x0000001f3f107899 */ /* 0x000fe40008011410 */
[----:B------:R-:W-:Y:S10]  /*185b0*/  @P0 BRA `(.L_x_1202) ;  /* 0x0000000000d80947 */ /* 0x000ff40003800000 */
[----:B0-----:R-:W0:Y:S01]  /*185c0*/  S2R R5, SR_TID.X ;  /* 0x0000000000057919 */ /* 0x001e220000002100 */
[----:B------:R-:W1:Y:S01]  /*185d0*/  LDC R9, c[0x0][0xbe8] ;  /* 0x0002fa00ff097b82 */ /* 0x000e620000000800 */
[----:B------:R-:W-:Y:S02]  /*185e0*/  IMAD.U32 R8, RZ, RZ, UR36 ;  /* 0x00000024ff087e24 */ /* 0x000fe4000f8e00ff */
[----:B-1----:R-:W-:-:S03]  /*185f0*/  IMAD R4, R0, R9, RZ ;  /* 0x0000000900047224 */ /* 0x002fc600078e02ff */
[----:B0-----:R-:W-:-:S04]  /*18600*/  IADD3 R8, R8, -0x80, R5 ;  /* 0xffffff8008087810 */ /* 0x001fc80007ffe005 */
        /* <DEDUP_REMOVED lines=11> */
[----:B------:R-:W-:Y:S02]  /*186c0*/  UIMAD.WIDE.U32 UR14, UR8, UR43, URZ ;  /* 0x0000002b080e72a5 */ /* 0x000fe4000f8e003f */
[----:B------:R-:W1:Y:S01]  /*186d0*/  @P0 LDC R10, c[0x0][0xbf0] ;  /* 0x0002fc00ff0a0b82 */ /* 0x000e620000000800 */
[----:B------:R-:W-:Y:S02]  /*186e0*/  UIMAD UR18, UR9, UR43, URZ ;  /* 0x0000002b091272a4 */ /* 0x000fe4000f8e023f */
[----:B------:R-:W-:Y:S01]  /*186f0*/  UIMAD UR11, UR11, UR4, URZ ;  /* 0x000000040b0b72a4 */ /* 0x000fe2000f8e023f */
[----:B------:R-:W-:Y:S01]  /*18700*/  IMAD.U32 R4, RZ, RZ, UR14 ;  /* 0x0000000eff047e24 */ /* 0x000fe2000f8e00ff */
[----:B------:R-:W-:Y:S01]  /*18710*/  UIMAD.WIDE.U32 UR8, UR10, UR4, URZ ;  /* 0x000000040a0872a5 */ /* 0x000fe2000f8e003f */
[----:B------:R-:W-:Y:S01]  /*18720*/  IMAD.U32 R5, RZ, RZ, UR15 ;  /* 0x0000000fff057e24 */ /* 0x000fe2000f8e00ff */
[----:B------:R-:W-:-:S02]  /*18730*/  UIADD3 UR14, UR18, UR15, URZ ;  /* 0x0000000f120e7290 */ /* 0x000fc4000fffe03f */
[----:B------:R-:W-:Y:S01]  /*18740*/  UIMAD UR11, UR10, UR7, UR11 ;  /* 0x000000070a0b72a4 */ /* 0x000fe2000f8e020b */
[----:B------:R-:W-:-:S03]  /*18750*/  ULDC.64 UR12, c[0x0][UR17+0x228] ;  /* 0x00008a00110c7abb */ /* 0x000fc60008000a00 */
[----:B------:R-:W-:Y:S01]  /*18760*/  UIADD3 UR11, UR9, UR11, URZ ;  /* 0x0000000b090b7290 */ /* 0x000fe2000fffe03f */
[----:B------:R-:W-:Y:S01]  /*18770*/  IMAD.U32 R11, RZ, RZ, UR14 ;  /* 0x0000000eff0b7e24 */ /* 0x000fe2000f8e00ff */
[----:B------:R-:W-:Y:S01]  /*18780*/  UIMAD.WIDE.U32 UR20, UR12, UR19, URZ ;  /* 0x000000130c1472a5 */ /* 0x000fe2000f8e003f */
[----:B0-----:R-:W-:Y:S01]  /*18790*/  @P0 IMAD.HI.U32 R7, R8, R7, RZ ;  /* 0x0000000708070227 */ /* 0x001fe200078e00ff */
[----:B------:R-:W-:-:S04]  /*187a0*/  UIMAD UR10, UR13, UR19, URZ ;  /* 0x000000130d0a72a4 */ /* 0x000fc8000f8e023f */
[----:B------:R-:W-:Y:S01]  /*187b0*/  UIADD3 UR10, UR10, UR21, URZ ;  /* 0x000000150a0a7290 */ /* 0x000fe2000fffe03f */
[----:B-1----:R-:W-:Y:S02]  /*187c0*/  @P0 SHF.R.U32.HI R6, RZ, R10, R7 ;  /* 0x0000000aff060219 */ /* 0x002fe40000011607 */
[----:B------:R-:W-:Y:S01]  /*187d0*/  IADD3 R5, P0, P1, R4, UR8, R3 ;  /* 0x0000000804057c10 */ /* 0x000fe2000f91e003 */
[----:B------:R-:W-:Y:S01]  /*187e0*/  IMAD.U32 R4, RZ, RZ, UR16 ;  /* 0x00000010ff047e24 */ /* 0x000fe2000f8e00ff */
[----:B------:R-:W-:Y:S01]  /*187f0*/  ULDC.64 UR8, c[0x0][UR17+0x210] ;  /* 0x0000840011087abb */ /* 0x000fe20008000a00 */
[----:B------:R-:W-:-:S04]  /*18800*/  IMAD.MOV R7, RZ, RZ, -R6 ;  /* 0x000000ffff077224 */ /* 0x000fc800078e0a06 */
[----:B------:R-:W-:Y:S01]  /*18810*/  IMAD R7, R9, R7, R8 ;  /* 0x0000000709077224 */ /* 0x000fe200078e0208 */
[----:B------:R-:W-:Y:S02]  /*18820*/  IADD3.X R8, R11, UR11, R4, P0, P1 ;  /* 0x0000000b0b087c10 */ /* 0x000fe400087e2404 */
[----:B------:R-:W-:Y:S01]  /*18830*/  IADD3 R4, P0, P1, R6, UR20, R5 ;  /* 0x0000001406047c10 */ /* 0x000fe2000f91e005 */
[----:B------:R-:W-:Y:S01]  /*18840*/  IMAD R9, R7, UR9, RZ ;  /* 0x0000000907097c24 */ /* 0x000fe2000f8e02ff */
[----:B------:R-:W-:Y:S02]  /*18850*/  SHF.R.S32.HI R5, RZ, 0x1f, R6 ;  /* 0x0000001fff057819 */ /* 0x000fe40000011406 */
[----:B------:R-:W-:Y:S02]  /*18860*/  SHF.R.S32.HI R6, RZ, 0x1f, R7 ;  /* 0x0000001fff067819 */ /* 0x000fe40000011407 */
[----:B------:R-:W-:Y:S01]  /*18870*/  IADD3.X R5, R5, UR10, R8, P0, P1 ;  /* 0x0000000a05057c10 */ /* 0x000fe200087e2408 */
[----:B------:R-:W-:Y:S01]  /*18880*/  ULDC.64 UR10, c[0x0][0xba8] ;  /* 0x0002ea00000a7ab9 */ /* 0x000fe20000000a00 */
[----:B------:R-:W-:Y:S01]  /*18890*/  @!UP0 ULDC UR10, c[0x0][0xb50] ;  /* 0x0002d400000a8ab9 */ /* 0x000fe20000000800 */
[----:B------:R-:W-:Y:S01]  /*188a0*/  IMAD R9, R6, UR8, R9 ;  /* 0x0000000806097c24 */ /* 0x000fe2000f8e0209 */
[----:B------:R-:W-:Y:S01]  /*188b0*/  @!UP0 ULDC UR11, c[0x0][0xb54] ;  /* 0x0002d500000b8ab9 */ /* 0x000fe20000000800 */
[----:B------:R-:W-:-:S04]  /*188c0*/  IMAD.WIDE.U32 R4, R7, UR8, R4 ;  /* 0x0000000807047c25 */ /* 0x000fc8000f8e0004 */
[----:B------:R-:W-:Y:S01]  /*188d0*/  IMAD.IADD R5, R5, 0x1, R9 ;  /* 0x0000000105057824 */ /* 0x000fe200078e0209 */
[----:B------:R-:W-:-:S04]  /*188e0*/  LEA R6, P0, R4, UR10, 0x2 ;  /* 0x0000000a04067c11 */ /* 0x000fc8000f8010ff */
[----:B------:R-:W-:Y:S01]  /*188f0*/  LEA.HI.X R7, R4, UR11, R5, 0x2, P0 ;  /* 0x0000000b04077c11 */ /* 0x000fe200080f1405 */
[----:B------:R-:W-:-:S05]  /*18900*/  IMAD.MOV.U32 R5, RZ, RZ, -0x800000 ;  /* 0xff800000ff057424 */ /* 0x000fca00078e00ff */
[----:B------:R1:W-:Y:S03]  /*18910*/  STG.E desc[UR52][R6.64], R5 ;  /* 0x0000000506007986 */ /* 0x0003e6000c101934 */
.L_x_1202:
[----:B------:R-:W-:Y:S05]  /*18920*/  BSYNC B1 ;  /* 0x0000000000017941 */ /* 0x000fea0003800000 */
.L_x_1201:
[----:B------:R-:W-:-:S06]  /*18930*/  UISETP.GT.AND UP0, UPT, UR46, 0x1, UPT ;  /* 0x000000012e00788c */ /* 0x000fcc000bf04270 */
[----:B------:R-:W-:-:S13]  /*18940*/  PLOP3.LUT P0, PT, PT, PT, UP0, 0x80, 0x0 ;  /* 0x000000000000781c */ /* 0x000fda0003f0f008 */
[----:B------:R-:W-:Y:S05]  /*18950*/  @P0 BRA `(.L_x_1197) ;  /* 0x0000000800040947 */ /* 0x000fea0003800000 */
[----:B------:R-:W2:Y:S01]  /*18960*/  LDC R11, c[0x0][0xbe8] ;  /* 0x0002fa00ff0b7b82 */ /* 0x000ea20000000800 */
[C---:B------:R-:W-:Y:S01]  /*18970*/  R2UR UR11, R3.reuse ;  /* 0x00000000030b72ca */ /* 0x040fe200000e0000 */
[----:B------:R-:W-:Y:S01]  /*18980*/  ULDC.64 UR12, c[0x0][0xaa0] ;  /* 0x0002a800000c7ab9 */ /* 0x000fe20000000a00 */
[----:B------:R-:W-:Y:S01]  /*18990*/  R2UR UR8, R3 ;  /* 0x00000000030872ca */ /* 0x000fe200000e0000 */
[----:B------:R-:W-:Y:S01]  /*189a0*/  UIMAD UR10, UR16, UR12, URZ ;  /* 0x0000000c100a72a4 */ /* 0x000fe2000f8e023f */
[----:B------:R-:W-:Y:S01]  /*189b0*/  IMAD R3, R23, 0x20, R224 ;  /* 0x0000002017037824 */ /* 0x000fe200078e02e0 */
[----:B------:R-:W-:Y:S03]  /*189c0*/  BSSY B1, `(.L_x_1203) ;  /* 0x0000044000017945 */ /* 0x000fe60003800000 */
[----:B------:R-:W-:-:S04]  /*189d0*/  VIADD R8, R3, UR36 ;  /* 0x0000002403087c36 */ /* 0x000fc80008000000 */
[----:B------:R-:W-:Y:S01]  /*189e0*/  IMAD.MOV.U32 R3, RZ, RZ, R8 ;  /* 0x000000ffff037224 */ /* 0x000fe200078e0008 */
[----:B------:R-:W-:Y:S02]  /*189f0*/  UIMAD UR10, UR11, UR13, UR10 ;  /* 0x0000000d0b0a72a4 */ /* 0x000fe4000f8e020a */
[----:B------:R-:W-:-:S04]  /*18a00*/  UIMAD.WIDE.U32 UR8, UR8, UR12, URZ ;  /* 0x0000000c080872a5 */ /* 0x000fc8000f8e003f */
[----:B------:R-:W-:-:S03]  /*18a10*/  UIADD3 UR9, UR9, UR10, URZ ;  /* 0x0000000a09097290 */ /* 0x000fc6000fffe03f */
[----:B------:R-:W-:Y:S01]  /*18a20*/  ULDC.64 UR10, c[0x0][0xae8] ;  /* 0x0002ba00000a7ab9 */ /* 0x000fe20000000a00 */
[----:B--2---:R-:W-:Y:S01]  /*18a30*/  ISETP.NE.AND P0, PT, R11, 0x1, PT ;  /* 0x000000010b00780c */ /* 0x004fe20003f05270 */
[----:B------:R-:W-:-:S04]  /*18a40*/  UIMAD.WIDE.U32 UR8, UR43, UR10, UR8 ;  /* 0x0000000a2b0872a5 */ /* 0x000fc8000f8e0008 */
[----:B------:R-:W-:-:S03]  /*18a50*/  UIMAD UR9, UR43, UR11, UR9 ;  /* 0x0000000b2b0972a4 */ /* 0x000fc6000f8e0209 */
[----:B------:R-:W-:Y:S02]  /*18a60*/  ULDC.64 UR10, c[0x0][0xaf0] ;  /* 0x0002bc00000a7ab9 */ /* 0x000fe40000000a00 */
[----:B------:R-:W-:Y:S02]  /*18a70*/  UIMAD UR7, UR7, UR10, URZ ;  /* 0x0000000a070772a4 */ /* 0x000fe4000f8e023f */
[----:B------:R-:W-:Y:S01]  /*18a80*/  UIMAD.WIDE.U32 UR8, UR4, UR10, UR8 ;  /* 0x0000000a040872a5 */ /* 0x000fe2000f8e0008 */
[----:B01----:R-:W0:Y:S01]  /*18a90*/  @P0 LDC R5, c[0x0][0xbec] ;  /* 0x0002fb00ff050b82 */ /* 0x003e220000000800 */
[----:B------:R-:W-:-:S03]  /*18aa0*/  UIMAD UR7, UR4, UR11, UR7 ;  /* 0x0000000b040772a4 */ /* 0x000fc6000f8e0207 */
[----:B------:R-:W-:Y:S01]  /*18ab0*/  ULDC.64 UR10, c[0x0][0xae0] ;  /* 0x0002b800000a7ab9 */ /* 0x000fe20000000a00 */
[----:B------:R-:W-:-:S03]  /*18ac0*/  UIADD3 UR4, UR9, UR7, URZ ;  /* 0x0000000709047290 */ /* 0x000fc6000fffe03f */
        /* <DEDUP_REMOVED lines=8> */
[----:B------:R-:W-:Y:S01]  /*18b50*/  IMAD.U32 R4, RZ, RZ, UR8 ;  /* 0x00000008ff047e24 */ /* 0x000fe2000f8e00ff */
[----:B------:R-:W-:Y:S01]  /*18b60*/  ULDC.64 UR8, c[0x0][0xad8] ;  /* 0x0002b60000087ab9 */ /* 0x000fe20000000a00 */
[----:B------:R-:W-:Y:S02]  /*18b70*/  IMAD R7, R11, R7, R8 ;  /* 0x000000070b077224 */ /* 0x000fe400078e0208 */
[C---:B------:R-:W-:Y:S02]  /*18b80*/  IMAD R9, R3.reuse, UR11, R6 ;  /* 0x0000000b03097c24 */ /* 0x040fe4000f8e0206 */
[----:B------:R-:W-:Y:S01]  /*18b90*/  IMAD.WIDE.U32 R4, R3, UR10, R4 ;  /* 0x0000000a03047c25 */ /* 0x000fe2000f8e0004 */
[----:B------:R-:W-:-:S03]  /*18ba0*/  SHF.R.S32.HI R3, RZ, 0x1f, R7 ;  /* 0x0000001fff037819 */ /* 0x000fc60000011407 */
[----:B------:R-:W-:Y:S02]  /*18bb0*/  VIADD R8, R224, UR36 ;  /* 0x00000024e0087c36 */ /* 0x000fe40008000000 */
[----:B------:R-:W-:Y:S02]  /*18bc0*/  IMAD.IADD R5, R5, 0x1, R9 ;  /* 0x0000000105057824 */ /* 0x000fe400078e0209 */
[----:B------:R-:W-:Y:S02]  /*18bd0*/  IMAD R6, R3, UR8, RZ ;  /* 0x0000000803067c24 */ /* 0x000fe4000f8e02ff */
[----:B------:R-:W-:Y:S02]  /*18be0*/  IMAD R11, R0, R11, RZ ;  /* 0x0000000b000b7224 */ /* 0x000fe400078e02ff */
[C---:B------:R-:W-:Y:S02]  /*18bf0*/  VIADD R3, R8.reuse, 0x40 ;  /* 0x0000004008037836 */ /* 0x040fe40000000000 */
[C---:B------:R-:W-:Y:S01]  /*18c00*/  IMAD R9, R7.reuse, UR9, R6 ;  /* 0x0000000907097c24 */ /* 0x040fe2000f8e0206 */
[-C--:B------:R-:W-:Y:S01]  /*18c10*/  ISETP.GE.AND P2, PT, R8, R11.reuse, PT ;  /* 0x0000000b0800720c */ /* 0x080fe20003f46270 */
[----:B------:R-:W-:Y:S01]  /*18c20*/  IMAD.WIDE.U32 R4, R7, UR8, R4 ;  /* 0x0000000807047c25 */ /* 0x000fe2000f8e0004 */
[----:B------:R-:W-:Y:S01]  /*18c30*/  ISETP.GE.AND P1, PT, R3, R11, PT ;  /* 0x0000000b0300720c */ /* 0x000fe20003f26270 */
[----:B------:R-:W-:-:S02]  /*18c40*/  ULDC.64 UR8, c[0x0][0xa80] ;  /* 0x0002a00000087ab9 */ /* 0x000fc40000000a00 */
[----:B------:R-:W-:Y:S01]  /*18c50*/  IMAD.IADD R3, R5, 0x1, R9 ;  /* 0x0000000105037824 */ /* 0x000fe200078e0209 */
[----:B------:R-:W-:Y:S01]  /*18c60*/  LEA R6, P3, R4, UR8, 0x1 ;  /* 0x0000000804067c11 */ /* 0x000fe2000f8608ff */
[----:B------:R-:W-:Y:S02]  /*18c70*/  VIADD R0, R8, 0x20 ;  /* 0x0000002008007836 */ /* 0x000fe40000000000 */
[----:B------:R-:W-:Y:S01]  /*18c80*/  IMAD.SHL.U32 R7, R23, 0x8, RZ ;  /* 0x0000000817077824 */ /* 0x000fe200078e00ff */
[----:B------:R-:W-:Y:S02]  /*18c90*/  LEA.HI.X R3, R4, UR9, R3, 0x1, P3 ;  /* 0x0000000904037c11 */ /* 0x000fe400098f0c03 */
[----:B------:R-:W-:Y:S01]  /*18ca0*/  ISETP.GE.AND P0, PT, R0, R11, PT ;  /* 0x0000000b0000720c */ /* 0x000fe20003f06270 */
[C---:B------:R-:W-:Y:S01]  /*18cb0*/  VIADD R9, R7.reuse, 0x40 ;  /* 0x0000004007097836 */ /* 0x040fe20000000000 */
[----:B------:R0:W1:Y:S01]  /*18cc0*/  SHFL.IDX PT, R4, R6, RZ, 0x181f ;  /* 0x00181fff06047589 */ /* 0x00006200000e0000 */
[----:B------:R-:W-:Y:S01]  /*18cd0*/  VIADD R13, R7, 0x80 ;  /* 0x00000080070d7836 */ /* 0x000fe20000000000 */
[----:B------:R-:W-:-:S02]  /*18ce0*/  SHF.R.S32.HI R14, RZ, 0x1f, R7 ;  /* 0x0000001fff0e7819 */ /* 0x000fc40000011407 */
        /* <DEDUP_REMOVED lines=17> */
.L_x_1204:
[----:B------:R-:W-:Y:S05]  /*18e00*/  BSYNC B1 ;  /* 0x0000000000017941 */ /* 0x000fea0003800000 */
.L_x_1203:
        /* <DEDUP_REMOVED lines=17> */
.L_x_1206:
[----:B------:R-:W-:Y:S05]  /*18f20*/  BSYNC B1 ;  /* 0x0000000000017941 */ /* 0x000fea0003800000 */
.L_x_1205:
        /* <DEDUP_REMOVED lines=17> */
.L_x_1208:
[----:B------:R-:W-:Y:S05]  /*19040*/  BSYNC B1 ;  /* 0x0000000000017941 */ /* 0x000fea0003800000 */
.L_x_1207:
        /* <DEDUP_REMOVED lines=18> */
.L_x_1197:
[----:B------:R-:W-:Y:S05]  /*19170*/  BSYNC B0 ;  /* 0x0000000000007941 */ /* 0x000fea0003800000 */
.L_x_1187:
[----:B------:R-:W-:Y:S02]  /*19180*/  ULDC UR4, c[0x0][0xc3c] ;  /* 0x00030f0000047ab9 */ /* 0x000fe40000000800 */
[----:B------:R-:W-:-:S06]  /*19190*/  UISETP.GE.AND UP0, UPT, UR49, UR4, UPT ;  /* 0x000000043100728c */ /* 0x000fcc000bf06270 */
[----:B------:R-:W-:-:S13]  /*191a0*/  PLOP3.LUT P0, PT, PT, PT, UP0, 0x80, 0x0 ;  /* 0x000000000000781c */ /* 0x000fda0003f0f008 */
[----:B------:R-:W-:Y:S05]  /*191b0*/  @!P0 BRA `(.L_x_1209) ;  /* 0xfffffe7c00248947 */ /* 0x000fea000383ffff */
[----:B------:R-:W-:Y:S05]  /*191c0*/  EXIT ;  /* 0x000000000000794d */ /* 0x000fea0003800000 */
.L_x_1100:
[----:B------:R-:W-:-:S08]  /*191d0*/  NOP ;  /* 0x0000000000007918 */ /* 0x000fd00000000000 */
[----:B------:R-:W0:-:S00]  /*191e0*/  USETMAXREG.DEALLOC.CTAPOOL 0x18 ;  /* 0x00000018000079c8 */ /* 0x000e0000080e0500 */
[----:B0-----:R-:W-:Y:S01]  /*191f0*/  LOP3.LUT R0, R0, 0x3, RZ, 0xc0, !PT ;  /* 0x0000000300007812 */ /* 0x001fe200078ec0ff */
[----:B------:R-:W-:Y:S01]  /*19200*/  IMAD.MOV.U32 R6, RZ, RZ, RZ ;  /* 0x000000ffff067224 */ /* 0x000fe200078e00ff */
[----:B------:R-:W-:-:S04]  /*19210*/  LOP3.LUT R16, R16, 0xfffffffd, RZ, 0xc0, !PT ;  /* 0xfffffffd10107812 */ /* 0x000fc800078ec0ff */
[----:B------:R-:W0:Y:S02]  /*19220*/  SHFL.IDX PT, R0, R0, RZ, 0x1f ;  /* 0x00001fff00007589 */ /* 0x000e2400000e0000 */
[----:B0-----:R-:W-:-:S13]  /*19230*/  ISETP.NE.AND P0, PT, R0, RZ, PT ;  /* 0x000000ff0000720c */ /* 0x001fda0003f05270 */
[----:B------:R-:W-:Y:S01]  /*19240*/  @P0 LOP3.LUT R16, R16, 0x2, RZ, 0xfc, !PT ;  /* 0x0000000210100812 */ /* 0x000fe200078efcff */
[----:B------:R-:W-:Y:S06]  /*19250*/  @!P0 BRA `(.L_x_1210) ;  /* 0x00000000002c8947 */ /* 0x000fec0003800000 */
[----:B------:R-:W0:Y:S08]  /*19260*/  S2UR UR5, SR_CgaCtaId ;  /* 0x00000000000579c3 */ /* 0x000e300000008800 */
[----:B------:R-:W-:Y:S06]  /*19270*/  BAR.SYNC.DEFER_BLOCKING 0x5, 0x180 ;  /* 0x0146000000007b1d */ /* 0x000fec0000010000 */
[----:B------:R-:W-:-:S02]  /*19280*/  UMOV UR4, 0x400 ;  /* 0x0000040000047882 */ /* 0x000fc40000000000 */
[----:B0-----:R-:W-:-:S09]  /*19290*/  ULEA UR4, UR5, UR4, 0x18 ;  /* 0x0000000405047291 */ /* 0x001fd2000f8ec03f */
[----:B------:R-:W0:Y:S04]  /*192a0*/  LDS.128 R4, [UR4+0x334d0] ;  /* 0x0334d004ff047984 */ /* 0x000e280008000c00 */
[----:B0-----:R0:W-:Y:S01]  /*192b0*/  STL.64 [R1+0x10], R4 ;  /* 0x0000100401007387 */ /* 0x0011e20000100a00 */
[----:B------:R-:W-:-:S03]  /*192c0*/  IMAD.MOV.U32 R0, RZ, RZ, R7 ;  /* 0x000000ffff007224 */ /* 0x000fc600078e0007 */
[----:B------:R0:W-:Y:S02]  /*192d0*/  STL [R1+0x18], R6 ;  /* 0x0000180601007387 */ /* 0x0001e40000100800 */
[----:B------:R-:W-:Y:S01]  /*192e0*/  R2UR UR42, R0 ;  /* 0x00000000002a72ca */ /* 0x000fe200000e0000 */
[----:B------:R-:W-:Y:S06]  /*192f0*/  BAR.ARV 0x4, 0x180 ;  /* 0x0106000000007b1d */ /* 0x000fec0000002000 */
[----:B------:R-:W-:Y:S08]  /*19300*/  BRA `(.L_x_1211) ;  /* 0x0000000c00c47947 */ /* 0x000ff00003800000 */
.L_x_1210:
[----:B------:R-:W0:Y:S01]  /*19310*/  S2R R0, SR_TID.X ;  /* 0x0000000000007919 */ /* 0x000e220000002100 */
[----:B------:R-:W-:Y:S01]  /*19320*/  ULDC UR4, c[0x0][0xc3c] ;  /* 0x00030f0000047ab9 */ /* 0x000fe20000000800 */
[----:B0-----:R-:W-:-:S04]  /*19330*/  LOP3.LUT R0, R0, 0x1f, RZ, 0xc0, !PT ;  /* 0x0000001f00007812 */ /* 0x001fc800078ec0ff */
[----:B------:R-:W-:-:S04]  /*19340*/  ISETP.NE.AND P0, PT, R0, 0x1f, PT ;  /* 0x0000001f0000780c */ /* 0x000fc80003f05270 */
[----:B------:R-:W-:-:S13]  /*19350*/  ISETP.GE.OR P1, PT, R0, UR4, !P0 ;  /* 0x0000000400007c0c */ /* 0x000fda000c726670 */
[----:B------:R-:W0:Y:S08]  /*19360*/  @!P1 LDC.64 R2, c[0x0][0xc80] ;  /* 0x00032000ff029b82 */ /* 0x000e300000000a00 */
        /* <DEDUP_REMOVED lines=15> */
[----:B------:R-:W-:Y:S02]  /*19460*/  IMAD.IADD R7, R4, 0x1, R7 ;  /* 0x0000000104077824 */ /* 0x000fe400078e0207 */
[----:B------:R-:W0:Y:S03]  /*19470*/  LDC R4, c[0x0][0xc38] ;  /* 0x00030e00ff047b82 */ /* 0x000e260000000800 */
[----:B------:R-:W1:Y:S02]  /*19480*/  SHFL.UP PT, R8, R7, 0x2, RZ ;  /* 0x0440000007087989 */ /* 0x000e6400000e00ff */
[----:B-1----:R-:W-:-:S05]  /*19490*/  SEL R8, R8, RZ, P2 ;  /* 0x000000ff08087207 */ /* 0x002fca0001000000 */
[----:B------:R-:W-:Y:S02]  /*194a0*/  IMAD.IADD R8, R7, 0x1, R8 ;  /* 0x0000000107087824 */ /* 0x000fe400078e0208 */
[----:B------:R-:W1:Y:S03]  /*194b0*/  S2R R7, SR_CTAID.X ;  /* 0x0000000000077919 */ /* 0x000e660000002500 */
[----:B------:R-:W2:Y:S02]  /*194c0*/  SHFL.UP PT, R9, R8, 0x4, RZ ;  /* 0x0480000008097989 */ /* 0x000ea400000e00ff */
[----:B--2---:R-:W-:-:S05]  /*194d0*/  SEL R9, R9, RZ, P3 ;  /* 0x000000ff09097207 */ /* 0x004fca0001800000 */
[----:B------:R-:W-:-:S05]  /*194e0*/  IMAD.IADD R9, R8, 0x1, R9 ;  /* 0x0000000108097824 */ /* 0x000fca00078e0209 */
[----:B------:R-:W2:Y:S02]  /*194f0*/  SHFL.UP PT, R2, R9, 0x8, RZ ;  /* 0x0500000009027989 */ /* 0x000ea400000e00ff */
[----:B--2---:R-:W-:-:S05]  /*19500*/  SEL R2, R2, RZ, P4 ;  /* 0x000000ff02027207 */ /* 0x004fca0002000000 */
[----:B------:R-:W-:-:S05]  /*19510*/  IMAD.IADD R2, R9, 0x1, R2 ;  /* 0x0000000109027824 */ /* 0x000fca00078e0202 */
[----:B------:R-:W2:Y:S02]  /*19520*/  SHFL.UP PT, R3, R2, 0x10, RZ ;  /* 0x0600000002037989 */ /* 0x000ea400000e00ff */
[----:B--2---:R-:W-:-:S05]  /*19530*/  SEL R3, R3, RZ, P5 ;  /* 0x000000ff03037207 */ /* 0x004fca0002800000 */
[----:B------:R-:W-:-:S05]  /*19540*/  IMAD.IADD R3, R2, 0x1, R3 ;  /* 0x0000000102037824 */ /* 0x000fca00078e0203 */
[----:B------:R-:W0:Y:S02]  /*19550*/  SHFL.IDX PT, R11, R3, 0x1f, 0x1f ;  /* 0x03e01f00030b7f89 */ /* 0x000e2400000e0000 */
[----:B0-----:R-:W-:-:S04]  /*19560*/  IMAD R8, R11, R4, RZ ;  /* 0x000000040b087224 */ /* 0x001fc800078e02ff */
[----:B------:R-:W-:Y:S01]  /*19570*/  IMAD.MOV.U32 R9, RZ, RZ, R8 ;  /* 0x000000ffff097224 */ /* 0x000fe200078e0008 */
[----:B-1----:R-:W-:-:S13]  /*19580*/  ISETP.GT.AND P6, PT, R8, R7, PT ;  /* 0x000000070800720c */ /* 0x002fda0003fc4270 */
[----:B------:R-:W-:Y:S05]  /*19590*/  @P6 BRA `(.L_x_1212) ;  /* 0x0000000000a86947 */ /* 0x000fea0003800000 */
[----:B------:R-:W-:Y:S01]  /*195a0*/  IMAD.MOV.U32 R8, RZ, RZ, R9 ;  /* 0x000000ffff087224 */ /* 0x000fe200078e0009 */
[----:B------:R-:W-:Y:S01]  /*195b0*/  UMOV UR42, URZ ;  /* 0x0000003f002a7c82 */ /* 0x000fe20008000000 */
[----:B------:R-:W-:-:S05]  /*195c0*/  ULDC UR5, c[0x0][0xc3c] ;  /* 0x00030f0000057ab9 */ /* 0x000fca0000000800 */
.L_x_1214:
        /* <DEDUP_REMOVED lines=22> */
[----:B------:R-:W-:Y:S02]  /*19730*/  IMAD.IADD R9, R4, 0x1, R9 ;  /* 0x0000000104097824 */ /* 0x000fe400078e0209 */
[----:B------:R-:W0:Y:S03]  /*19740*/  LDC R4, c[0x0][0xc38] ;  /* 0x00030e00ff047b82 */ /* 0x000e260000000800 */
[----:B------:R-:W1:Y:S02]  /*19750*/  SHFL.UP PT, R10, R9, 0x4, RZ ;  /* 0x04800000090a7989 */ /* 0x000e6400000e00ff */
[----:B-1----:R-:W-:-:S05]  /*19760*/  SEL R10, R10, RZ, P3 ;  /* 0x000000ff0a0a7207 */ /* 0x002fca0001800000 */
[----:B------:R-:W-:-:S05]  /*19770*/  IMAD.IADD R10, R9, 0x1, R10 ;  /* 0x00000001090a7824 */ /* 0x000fca00078e020a */
[----:B------:R-:W1:Y:S02]  /*19780*/  SHFL.UP PT, R2, R10, 0x8, RZ ;  /* 0x050000000a027989 */ /* 0x000e6400000e00ff */
[----:B-1----:R-:W-:-:S05]  /*19790*/  SEL R3, R2, RZ, P4 ;  /* 0x000000ff02037207 */ /* 0x002fca0002000000 */
[----:B------:R-:W-:-:S05]  /*197a0*/  IMAD.IADD R3, R10, 0x1, R3 ;  /* 0x000000010a037824 */ /* 0x000fca00078e0203 */
[----:B------:R-:W1:Y:S02]  /*197b0*/  SHFL.UP PT, R2, R3, 0x10, RZ ;  /* 0x0600000003027989 */ /* 0x000e6400000e00ff */
[----:B-1----:R-:W-:-:S05]  /*197c0*/  SEL R2, R2, RZ, P5 ;  /* 0x000000ff02027207 */ /* 0x002fca0002800000 */
[----:B------:R-:W-:-:S05]  /*197d0*/  IMAD.IADD R2, R3, 0x1, R2 ;  /* 0x0000000103027824 */ /* 0x000fca00078e0202 */
[----:B------:R-:W0:Y:S02]  /*197e0*/  SHFL.IDX PT, R11, R2, 0x1f, 0x1f ;  /* 0x03e01f00020b7f89 */ /* 0x000e2400000e0000 */
[----:B0-----:R-:W-:-:S04]  /*197f0*/  IMAD R9, R11, R4, RZ ;  /* 0x000000040b097224 */ /* 0x001fc800078e02ff */
[----:B------:R-:W-:-:S05]  /*19800*/  IMAD.IADD R8, R9, 0x1, R8 ;  /* 0x0000000109087824 */ /* 0x000fca00078e0208 */
[----:B------:R-:W-:-:S13]  /*19810*/  ISETP.GT.AND P6, PT, R8, R7, PT ;  /* 0x000000070800720c */ /* 0x000fda0003fc4270 */
[----:B------:R-:W-:Y:S05]  /*19820*/  @!P6 BRA `(.L_x_1214) ;  /* 0xfffffffc0068e947 */ /* 0x000fea000383ffff */
[----:B------:R-:W-:-:S07]  /*19830*/  IMAD.MOV.U32 R3, RZ, RZ, R2 ;  /* 0x000000ffff037224 */ /* 0x000fce00078e0002 */
.L_x_1212:
        /* <DEDUP_REMOVED lines=8> */
[----:B------:R-:W-:-:S04]  /*198c0*/  IMAD.U32 R11, RZ, RZ, UR4 ;  /* 0x00000004ff0b7e24 */ /* 0x000fc8000f8e00ff */
[----:B------:R0:W1:Y:S04]  /*198d0*/  SHFL.IDX PT, R8, R5, R8, 0x1f ;  /* 0x00001f0805087589 */ /* 0x00006800000e0000 */
[----:B------:R0:W2:Y:S01]  /*198e0*/  SHFL.IDX PT, R6, R6, R11, 0x1f ;  /* 0x00001f0b06067589 */ /* 0x0000a200000e0000 */
[----:B------:R-:W-:Y:S05]  /*198f0*/  @!P0 BRA `(.L_x_1215) ;  /* 0x00000000000c8947 */ /* 0x000fea0003800000 */
[----:B------:R-:W-:-:S06]  /*19900*/  UIADD3 UR5, UR4, -0x1, URZ ;  /* 0xffffffff04057890 */ /* 0x000fcc000fffe03f */
[----:B------:R-:W-:-:S05]  /*19910*/  IMAD.U32 R2, RZ, RZ, UR5 ;  /* 0x00000005ff027e24 */ /* 0x000fca000f8e00ff */
[----:B------:R3:W4:Y:S02]  /*19920*/  SHFL.IDX PT, R9, R3, R2, 0x1f ;  /* 0x00001f0203097589 */ /* 0x00072400000e0000 */
.L_x_1215:
[----:B---34-:R-:W-:Y:S01]  /*19930*/  IMAD R2, R9, R4, R10 ;  /* 0x0000000409027224 */ /* 0x018fe200078e020a */
[----:B-1----:R-:W-:Y:S01]  /*19940*/  ISETP.NE.AND P0, PT, R8, 0x1, PT ;  /* 0x000000010800780c */ /* 0x002fe20003f05270 */
[----:B------:R-:W-:Y:S02]  /*19950*/  UIADD3 UR42, UR4, UR42, URZ ;  /* 0x0000002a042a7290 */ /* 0x000fe4000fffe03f */
[----:B0-----:R-:W-:Y:S01]  /*19960*/  IMAD.IADD R5, R7, 0x1, -R2 ;  /* 0x0000000107057824 */ /* 0x001fe200078e0a02 */
[----:B------:R0:W-:Y:S09]  /*19970*/  STL [R1+0x10], R2 ;  /* 0x0000100201007387 */ /* 0x0001f20000100800 */
[----:B------:R-:W-:Y:S05]  /*19980*/  @!P0 BRA `(.L_x_1216) ;  /* 0x0000000000e08947 */ /* 0x000fea0003800000 */
[----:B--2---:R-:W-:Y:S02]  /*19990*/  IABS R4, R6 ;  /* 0x0000000600047213 */ /* 0x004fe40000000000 */
[----:B------:R-:W-:Y:S02]  /*199a0*/  IABS R7, R8 ;  /* 0x0000000800077213 */ /* 0x000fe40000000000 */
[----:B------:R-:W1:Y:S08]  /*199b0*/  I2F.RP R9, R4 ;  /* 0x0000000400097306 */ /* 0x000e700000209400 */
[----:B------:R-:W2:Y:S08]  /*199c0*/  I2F.RP R10, R7 ;  /* 0x00000007000a7306 */ /* 0x000eb00000209400 */
[----:B-1----:R-:W0:Y:S08]  /*199d0*/  MUFU.RCP R9, R9 ;  /* 0x0000000900097308 */ /* 0x002e300000001000 */
[----:B--2---:R-:W-:Y:S01]  /*199e0*/  MUFU.RCP R10, R10 ;  /* 0x0000000a000a7308 */ /* 0x004fe20000001000 */
[----:B0-----:R-:W-:Y:S01]  /*199f0*/  VIADD R2, R9, 0xffffffe ;  /* 0x0ffffffe09027836 */ /* 0x001fe20000000000 */
[----:B------:R-:W-:-:S06]  /*19a00*/  IABS R9, R6 ;  /* 0x0000000600097213 */ /* 0x000fcc0000000000 */
[----:B------:R0:W1:Y:S02]  /*19a10*/  F2I.FTZ.U32.TRUNC.NTZ R3, R2 ;  /* 0x0000000200037305 */ /* 0x000064000021f000 */
[----:B0-----:R-:W-:Y:S02]  /*19a20*/  IMAD.MOV.U32 R2, RZ, RZ, RZ ;  /* 0x000000ffff027224 */ /* 0x001fe400078e00ff */
[----:B-1----:R-:W-:-:S04]  /*19a30*/  IMAD.MOV R11, RZ, RZ, -R3 ;  /* 0x000000ffff0b7224 */ /* 0x002fc800078e0a03 */
[----:B------:R-:W-:-:S04]  /*19a40*/  IMAD R11, R11, R4, RZ ;  /* 0x000000040b0b7224 */ /* 0x000fc800078e02ff */
[----:B------:R-:W-:Y:S01]  /*19a50*/  IMAD.HI.U32 R3, R3, R11, R2 ;  /* 0x0000000b03037227 */ /* 0x000fe200078e0002 */
[----:B------:R-:W-:-:S03]  /*19a60*/  IABS R2, R5 ;  /* 0x0000000500027213 */ /* 0x000fc60000000000 */
[----:B------:R-:W-:Y:S02]  /*19a70*/  IMAD.MOV R11, RZ, RZ, -R9 ;  /* 0x000000ffff0b7224 */ /* 0x000fe400078e0a09 */
[----:B------:R-:W-:-:S04]  /*19a80*/  IMAD.HI.U32 R9, R3, R2, RZ ;  /* 0x0000000203097227 */ /* 0x000fc800078e00ff */
[----:B------:R-:W-:Y:S02]  /*19a90*/  VIADD R3, R10, 0xffffffe ;  /* 0x0ffffffe0a037836 */ /* 0x000fe40000000000 */
[----:B------:R-:W-:-:S04]  /*19aa0*/  IMAD R11, R9, R11, R2 ;  /* 0x0000000b090b7224 */ /* 0x000fc800078e0202 */
[----:B------:R-:W0:Y:S01]  /*19ab0*/  F2I.FTZ.U32.TRUNC.NTZ R3, R3 ;  /* 0x0000000300037305 */ /* 0x000e22000021f000 */
[----:B------:R-:W-:-:S13]  /*19ac0*/  ISETP.GT.U32.AND P1, PT, R4, R11, PT ;  /* 0x0000000b0400720c */ /* 0x000fda0003f24070 */
[----:B------:R-:W-:Y:S02]  /*19ad0*/  @!P1 IMAD.IADD R11, R11, 0x1, -R4 ;  /* 0x000000010b0b9824 */ /* 0x000fe400078e0a04 */
[----:B0-----:R-:W-:Y:S02]  /*19ae0*/  IMAD.MOV R2, RZ, RZ, -R3 ;  /* 0x000000ffff027224 */ /* 0x001fe400078e0a03 */
[----:B------:R-:W-:Y:S01]  /*19af0*/  @!P1 VIADD R9, R9, 0x1 ;  /* 0x0000000109099836 */ /* 0x000fe20000000000 */
[----:B------:R-:W-:Y:S01]  /*19b00*/  ISETP.GE.U32.AND P0, PT, R11, R4, PT ;  /* 0x000000040b00720c */ /* 0x000fe20003f06070 */
[----:B------:R-:W-:Y:S01]  /*19b10*/  IMAD R11, R2, R7, RZ ;  /* 0x00000007020b7224 */ /* 0x000fe200078e02ff */
[----:B------:R-:W-:Y:S01]  /*19b20*/  ISETP.NE.AND P1, PT, R6, RZ, PT ;  /* 0x000000ff0600720c */ /* 0x000fe20003f25270 */
[----:B------:R-:W-:-:S04]  /*19b30*/  IMAD.MOV.U32 R2, RZ, RZ, RZ ;  /* 0x000000ffff027224 */ /* 0x000fc800078e00ff */
[----:B------:R-:W-:Y:S01]  /*19b40*/  IMAD.HI.U32 R4, R3, R11, R2 ;  /* 0x0000000b03047227 */ /* 0x000fe200078e0002 */
[----:B------:R-:W-:-:S04]  /*19b50*/  LOP3.LUT R2, R5, R6, RZ, 0x3c, !PT ;  /* 0x0000000605027212 */ /* 0x000fc800078e3cff */
[----:B------:R-:W-:Y:S01]  /*19b60*/  ISETP.GE.AND P2, PT, R2, RZ, PT ;  /* 0x000000ff0200720c */ /* 0x000fe20003f46270 */
[----:B------:R-:W-:Y:S01]  /*19b70*/  @P0 VIADD R9, R9, 0x1 ;  /* 0x0000000109090836 */ /* 0x000fe20000000000 */
[----:B------:R-:W-:-:S05]  /*19b80*/  IABS R2, R8 ;  /* 0x0000000800027213 */ /* 0x000fca0000000000 */
[----:B------:R-:W-:-:S06]  /*19b90*/  IMAD.MOV R2, RZ, RZ, -R2 ;  /* 0x000000ffff027224 */ /* 0x000fcc00078e0a02 */
[----:B------:R-:W-:Y:S01]  /*19ba0*/  @!P2 IMAD.MOV R9, RZ, RZ, -R9 ;  /* 0x000000ffff09a224 */ /* 0x000fe200078e0a09 */
[----:B------:R-:W-:-:S04]  /*19bb0*/  @!P1 LOP3.LUT R9, RZ, R6, RZ, 0x33, !PT ;  /* 0x00000006ff099212 */ /* 0x000fc800078e33ff */
        /* <DEDUP_REMOVED lines=15> */
[--C-:B------:R-:W-:Y:S02]  /*19cb0*/  IMAD R8, R8, R2, R9.reuse ;  /* 0x0000000208087224 */ /* 0x100fe400078e0209 */
[----:B------:R-:W-:Y:S02]  /*19cc0*/  IMAD.MOV R2, RZ, RZ, -R9 ;  /* 0x000000ffff027224 */ /* 0x000fe400078e0a09 */
[----:B------:R-:W-:Y:S02]  /*19cd0*/  IMAD R3, R8, 0x10000, R3 ;  /* 0x0001000008037824 */ /* 0x000fe400078e0203 */
[----:B------:R-:W-:-:S03]  /*19ce0*/  IMAD R2, R6, R2, R5 ;  /* 0x0000000206027224 */ /* 0x000fc600078e0205 */
[----:B------:R1:W-:Y:S01]  /*19cf0*/  STL [R1+0x18], R3 ;  /* 0x0000180301007387 */ /* 0x0003e20000100800 */
[----:B------:R-:W-:Y:S05]  /*19d00*/  BRA `(.L_x_1217) ;  /* 0x0000000000fc7947 */ /* 0x000fea0003800000 */
.L_x_1216:
[----:B------:R-:W-:Y:S02]  /*19d10*/  ULDC.64 UR4, c[0x0][0xc90] ;  /* 0x0003240000047ab9 */ /* 0x000fe40000000a00 */
[----:B------:R-:W-:-:S06]  /*19d20*/  UIMAD.WIDE UR4, UR42, 0x4, UR4 ;  /* 0x000000042a0478a5 */ /* 0x000fcc000f8e0204 */
[----:B0-----:R-:W-:Y:S02]  /*19d30*/  IMAD.U32 R2, RZ, RZ, UR4 ;  /* 0x00000004ff027e24 */ /* 0x001fe4000f8e00ff */
[----:B------:R-:W-:-:S05]  /*19d40*/  IMAD.U32 R3, RZ, RZ, UR5 ;  /* 0x00000005ff037e24 */ /* 0x000fca000f8e00ff */
[----:B------:R0:W2:Y:S02]  /*19d50*/  LDG.E R7, desc[UR52][R2.64] ;  /* 0x0000003402077981 */ /* 0x0000a4000c1e1900 */
[----:B0-----:R-:W-:Y:S02]  /*19d60*/  IMAD.MOV.U32 R2, RZ, RZ, RZ ;  /* 0x000000ffff027224 */ /* 0x001fe400078e00ff */
[----:B--2---:R-:W-:-:S05]  /*19d70*/  IMAD R8, R6, R7, RZ ;  /* 0x0000000706087224 */ /* 0x004fca00078e02ff */
[----:B------:R-:W-:-:S04]  /*19d80*/  IABS R9, R8 ;  /* 0x0000000800097213 */ /* 0x000fc80000000000 */
[----:B------:R-:W0:Y:S08]  /*19d90*/  I2F.RP R10, R9 ;  /* 0x00000009000a7306 */ /* 0x000e300000209400 */
[----:B0-----:R-:W0:Y:S02]  /*19da0*/  MUFU.RCP R10, R10 ;  /* 0x0000000a000a7308 */ /* 0x001e240000001000 */
[----:B0-----:R-:W-:-:S06]  /*19db0*/  VIADD R11, R10, 0xffffffe ;  /* 0x0ffffffe0a0b7836 */ /* 0x001fcc0000000000 */
[----:B------:R-:W0:Y:S02]  /*19dc0*/  F2I.FTZ.U32.TRUNC.NTZ R3, R11 ;  /* 0x0000000b00037305 */ /* 0x000e24000021f000 */
[----:B0-----:R-:W-:-:S04]  /*19dd0*/  IMAD.MOV R12, RZ, RZ, -R3 ;  /* 0x000000ffff0c7224 */ /* 0x001fc800078e0a03 */
[----:B------:R-:W-:-:S04]  /*19de0*/  IMAD R13, R12, R9, RZ ;  /* 0x000000090c0d7224 */ /* 0x000fc800078e02ff */
[----:B------:R-:W-:Y:S01]  /*19df0*/  IMAD.HI.U32 R2, R3, R13, R2 ;  /* 0x0000000d03027227 */ /* 0x000fe200078e0002 */
[----:B------:R-:W-:Y:S02]  /*19e00*/  IABS R13, R5 ;  /* 0x00000005000d7213 */ /* 0x000fe40000000000 */
[----:B------:R-:W-:-:S03]  /*19e10*/  IABS R3, R8 ;  /* 0x0000000800037213 */ /* 0x000fc60000000000 */
[----:B------:R-:W-:-:S04]  /*19e20*/  IMAD.HI.U32 R2, R2, R13, RZ ;  /* 0x0000000d02027227 */ /* 0x000fc800078e00ff */
[----:B------:R-:W-:-:S04]  /*19e30*/  IMAD.MOV R3, RZ, RZ, -R3 ;  /* 0x000000ffff037224 */ /* 0x000fc800078e0a03 */
[----:B------:R-:W-:Y:S01]  /*19e40*/  IMAD R10, R2, R3, R13 ;  /* 0x00000003020a7224 */ /* 0x000fe200078e020d */
[----:B------:R-:W-:-:S04]  /*19e50*/  LOP3.LUT R3, R5, R8, RZ, 0x3c, !PT ;  /* 0x0000000805037212 */ /* 0x000fc800078e3cff */
[----:B------:R-:W-:Y:S02]  /*19e60*/  ISETP.GT.U32.AND P1, PT, R9, R10, PT ;  /* 0x0000000a0900720c */ /* 0x000fe40003f24070 */
[----:B------:R-:W-:-:S11]  /*19e70*/  ISETP.GE.AND P2, PT, R3, RZ, PT ;  /* 0x000000ff0300720c */ /* 0x000fd60003f46270 */
[----:B------:R-:W-:Y:S02]  /*19e80*/  @!P1 IMAD.IADD R10, R10, 0x1, -R9 ;  /* 0x000000010a0a9824 */ /* 0x000fe400078e0a09 */
[----:B------:R-:W-:Y:S01]  /*19e90*/  @!P1 VIADD R2, R2, 0x1 ;  /* 0x0000000102029836 */ /* 0x000fe20000000000 */
[----:B------:R-:W-:Y:S02]  /*19ea0*/  ISETP.NE.AND P1, PT, R8, RZ, PT ;  /* 0x000000ff0800720c */ /* 0x000fe40003f25270 */
[----:B------:R-:W-:-:S13]  /*19eb0*/  ISETP.GE.U32.AND P0, PT, R10, R9, PT ;  /* 0x000000090a00720c */ /* 0x000fda0003f06070 */
[----:B------:R-:W-:-:S04]  /*19ec0*/  @P0 VIADD R2, R2, 0x1 ;  /* 0x0000000102020836 */ /* 0x000fc80000000000 */
[----:B------:R-:W-:Y:S01]  /*19ed0*/  @!P2 IMAD.MOV R2, RZ, RZ, -R2 ;  /* 0x000000ffff02a224 */ /* 0x000fe200078e0a02 */
[----:B------:R-:W-:-:S05]  /*19ee0*/  @!P1 LOP3.LUT R2, RZ, R8, RZ, 0x33, !PT ;  /* 0x00000008ff029212 */ /* 0x000fca00078e33ff */
[----:B------:R-:W-:Y:S02]  /*19ef0*/  IMAD R9, R7, R2, RZ ;  /* 0x0000000207097224 */ /* 0x000fe400078e02ff */
[----:B------:R-:W-:Y:S02]  /*19f00*/  IMAD.MOV R2, RZ, RZ, -R2 ;  /* 0x000000ffff027224 */ /* 0x000fe400078e0a02 */
[----:B------:R-:W-:Y:S02]  /*19f10*/  IMAD.MOV R3, RZ, RZ, -R9 ;  /* 0x000000ffff037224 */ /* 0x000fe400078e0a09 */
[----:B------:R-:W-:-:S03]  /*19f20*/  IMAD R5, R8, R2, R5 ;  /* 0x0000000208057224 */ /* 0x000fc600078e0205 */
[----:B------:R-:W-:-:S04]  /*19f30*/  VIADDMNMX R4, R3, R4, R7, PT ;  /* 0x0000000403047246 */ /* 0x000fc80003800107 */
[-C--:B------:R-:W-:Y:S02]  /*19f40*/  IABS R7, R4.reuse ;  /* 0x0000000400077213 */ /* 0x080fe40000000000 */
[----:B------:R-:W-:Y:S02]  /*19f50*/  IABS R8, R4 ;  /* 0x0000000400087213 */ /* 0x000fe40000000000 */
[----:B------:R-:W0:Y:S03]  /*19f60*/  I2F.RP R10, R7 ;  /* 0x00000007000a7306 */ /* 0x000e260000209400 */
[----:B------:R-:W-:-:S05]  /*19f70*/  IMAD.MOV R8, RZ, RZ, -R8 ;  /* 0x000000ffff087224 */ /* 0x000fca00078e0a08 */
[----:B0-----:R-:W0:Y:S02]  /*19f80*/  MUFU.RCP R10, R10 ;  /* 0x0000000a000a7308 */ /* 0x001e240000001000 */
[----:B0-----:R-:W-:-:S06]  /*19f90*/  VIADD R3, R10, 0xffffffe ;  /* 0x0ffffffe0a037836 */ /* 0x001fcc0000000000 */
[----:B------:R-:W0:Y:S02]  /*19fa0*/  F2I.FTZ.U32.TRUNC.NTZ R3, R3 ;  /* 0x0000000300037305 */ /* 0x000e24000021f000 */
[----:B0-----:R-:W-:-:S04]  /*19fb0*/  IMAD.MOV R2, RZ, RZ, -R3 ;  /* 0x000000ffff027224 */ /* 0x001fc800078e0a03 */
[----:B------:R-:W-:Y:S02]  /*19fc0*/  IMAD R11, R2, R7, RZ ;  /* 0x00000007020b7224 */ /* 0x000fe400078e02ff */
[----:B------:R-:W-:-:S04]  /*19fd0*/  IMAD.MOV.U32 R2, RZ, RZ, RZ ;  /* 0x000000ffff027224 */ /* 0x000fc800078e00ff */
[----:B------:R-:W-:Y:S01]  /*19fe0*/  IMAD.HI.U32 R2, R3, R11, R2 ;  /* 0x0000000b03027227 */ /* 0x000fe200078e0002 */
[----:B------:R-:W-:Y:S02]  /*19ff0*/  IABS R11, R5 ;  /* 0x00000005000b7213 */ /* 0x000fe40000000000 */
[----:B------:R-:W-:Y:S02]  /*1a000*/  LOP3.LUT R3, R5, R4, RZ, 0x3c, !PT ;  /* 0x0000000405037212 */ /* 0x000fe400078e3cff */
[----:B------:R-:W-:Y:S01]  /*1a010*/  IADD3 R5, R9, 0x1000000, R5 ;  /* 0x0100000009057810 */ /* 0x000fe20007ffe005 */
        /* <DEDUP_REMOVED lines=9> */
[----:B------:R-:W-:Y:S01]  /*1a0b0*/  @!P2 IMAD.MOV R2, RZ, RZ, -R2 ;  /* 0x000000ffff02a224 */ /* 0x000fe200078e0a02 */
[----:B------:R-:W-:Y:S01]  /*1a0c0*/  @!P1 LOP3.LUT R2, RZ, R4, RZ, 0x33, !PT ;  /* 0x00000004ff029212 */ /* 0x000fe200078e33ff */
[----:B------:R-:W-:-:S04]  /*1a0d0*/  IMAD.MOV R4, RZ, RZ, -R4 ;  /* 0x000000ffff047224 */ /* 0x000fc800078e0a04 */
[----:B------:R-:W-:-:S05]  /*1a0e0*/  IMAD R3, R2, R4, R5 ;  /* 0x0000000402037224 */ /* 0x000fca00078e0205 */
[----:B------:R0:W-:Y:S02]  /*1a0f0*/  STL [R1+0x18], R3 ;  /* 0x0000180301007387 */ /* 0x0001e40000100800 */
.L_x_1217:
[----:B01----:R-:W-:-:S05]  /*1a100*/  LOP3.LUT R3, RZ, R2, RZ, 0x33, !PT ;  /* 0x00000002ff037212 */ /* 0x003fca00078e33ff */
[----:B------:R-:W-:-:S05]  /*1a110*/  IMAD.IADD R2, R6, 0x1, R3 ;  /* 0x0000000106027824 */ /* 0x000fca00078e0203 */
[----:B------:R1:W-:Y:S01]  /*1a120*/  STL [R1+0x14], R2 ;  /* 0x0000140201007387 */ /* 0x0003e20000100800 */
[----:B------:R-:W-:Y:S05]  /*1a130*/  BRA `(.L_x_1218) ;  /* 0x00000000000c7947 */ /* 0x000fea0003800000 */
.L_x_1213:
[----:B------:R0:W-:Y:S04]  /*1a140*/  STL [R1+0x10], R7 ;  /* 0x0000100701007387 */ /* 0x0001e80000100800 */
[----:B------:R0:W-:Y:S04]  /*1a150*/  STL [R1+0x14], RZ ;  /* 0x000014ff01007387 */ /* 0x0001e80000100800 */
[----:B------:R0:W-:Y:S02]  /*1a160*/  STL [R1+0x18], RZ ;  /* 0x000018ff01007387 */ /* 0x0001e40000100800 */
.L_x_1218:
[----:B------:R-:W2:Y:S04]  /*1a170*/  LDL R4, [R1+0x10] ;  /* 0x0000100001047983 */ /* 0x000ea80000100800 */
[----:B------:R-:W2:Y:S04]  /*1a180*/  LDL R5, [R1+0x14] ;  /* 0x0000140001057983 */ /* 0x000ea80000100800 */
[----:B------:R-:W2:Y:S01]  /*1a190*/  LDL R6, [R1+0x18] ;  /* 0x0000180001067983 */ /* 0x000ea20000100800 */
[----:B------:R-:W-:Y:S01]  /*1a1a0*/  ISETP.NE.AND P0, PT, R0, RZ, PT ;  /* 0x000000ff0000720c */ /* 0x000fe20003f05270 */
[----:B-1----:R-:W-:-:S12]  /*1a1b0*/  IMAD.U32 R2, RZ, RZ, UR42 ;  /* 0x0000002aff027e24 */ /* 0x002fd8000f8e00ff */
[----:B------:R-:W1:Y:S01]  /*1a1c0*/  @!P0 S2R R3, SR_CgaCtaId ;  /* 0x0000000000038919 */ /* 0x000e620000008800 */
[----:B------:R-:W-:Y:S01]  /*1a1d0*/  @!P0 MOV R0, 0x400 ;  /* 0x0000040000008802 */ /* 0x000fe20000000f00 */
[----:B0-----:R-:W-:-:S03]  /*1a1e0*/  @!P0 IMAD.MOV.U32 R7, RZ, RZ, R2 ;  /* 0x000000ffff078224 */ /* 0x001fc600078e0002 */
[----:B-1----:R-:W-:-:S05]  /*1a1f0*/  @!P0 LEA R0, R3, R0, 0x18 ;  /* 0x0000000003008211 */ /* 0x002fca00078ec0ff */
[----:B--2---:R1:W-:Y:S01]  /*1a200*/  @!P0 STS.128 [R0+0x334d0], R4 ;  /* 0x0334d00400008388 */ /* 0x0043e20000000c00 */
[----:B------:R-:W-:Y:S06]  /*1a210*/  BAR.ARV 0x5, 0x180 ;  /* 0x0146000000007b1d */ /* 0x000fec0000002000 */
.L_x_1211:
[----:B-1----:R-:W-:Y:S01]  /*1a220*/  IMAD.MOV.U32 R0, RZ, RZ, 0x1 ;  /* 0x00000001ff007424 */ /* 0x002fe200078e00ff */
[----:B------:R-:W-:Y:S01]  /*1a230*/  ULDC UR4, c[0x0][0xc3c] ;  /* 0x00030f0000047ab9 */ /* 0x000fe20000000800 */
[----:B------:R-:W-:Y:S01]  /*1a240*/  IMAD.MOV.U32 R19, RZ, RZ, RZ ;  /* 0x000000ffff137224 */ /* 0x000fe200078e00ff */
[----:B------:R-:W-:Y:S02]  /*1a250*/  UISETP.GE.AND UP0, UPT, UR42, UR4, UPT ;  /* 0x000000042a00728c */ /* 0x000fe4000bf06270 */
[----:B------:R1:W-:Y:S04]  /*1a260*/  STL [R1], R0 ;  /* 0x0000000001007387 */ /* 0x0003e80000100800 */
[----:B------:R1:W-:Y:S01]  /*1a270*/  STL [R1+0x30], RZ ;  /* 0x000030ff01007387 */ /* 0x0003e20000100800 */
[----:B------:R-:W-:-:S13]  /*1a280*/  PLOP3.LUT P0, PT, PT, PT, UP0, 0x80, 0x0 ;  /* 0x000000000000781c */ /* 0x000fda0003f0f008 */
[----:B-1----:R-:W-:Y:S05]  /*1a290*/  @P0 BRA `(.L_x_1219) ;  /* 0x0000005400c00947 */ /* 0x002fea0003800000 */
[----:B------:R-:W1:Y:S01]  /*1a2a0*/  S2R R9, SR_TID.X ;  /* 0x0000000000097919 */ /* 0x000e620000002100 */
[----:B------:R-:W2:Y:S01]  /*1a2b0*/  S2UR UR5, SR_CgaCtaId ;  /* 0x00000000000579c3 */ /* 0x000ea20000008800 */
[----:B------:R-:W-:Y:S01]  /*1a2c0*/  UMOV UR4, 0x400 ;  /* 0x0000040000047882 */ /* 0x000fe20000000000 */
[----:B------:R-:W-:Y:S01]  /*1a2d0*/  IMAD.MOV.U32 R19, RZ, RZ, RZ ;  /* 0x000000ffff137224 */ /* 0x000fe200078e00ff */
[----:B------:R-:W-:Y:S01]  /*1a2e0*/  ULDC UR40, c[0x0][0xc] ;  /* 0x0000030000287ab9 */ /* 0x000fe20000000800 */
[----:B------:R-:W-:Y:S02]  /*1a2f0*/  ULOP3.LUT UR39, UR38, 0x1, URZ, 0xfc, !UPT ;  /* 0x0000000126277892 */ /* 0x000fe4000f8efc3f */
[----:B------:R-:W-:Y:S01]  /*1a300*/  ULOP3.LUT UR41, UR38, 0x2, URZ, 0xfc, !UPT ;  /* 0x0000000226297892 */ /* 0x000fe2000f8efc3f */
[----:B------:R-:W-:Y:S01]  /*1a310*/  ULDC.64 UR44, c[0x0][0x198] ;  /* 0x00006600002c7ab9 */ /* 0x000fe20000000a00 */
[----:B--2---:R-:W-:-:S06]  /*1a320*/  ULEA UR4, UR5, UR4, 0x18 ;  /* 0x0000000405047291 */ /* 0x004fcc000f8ec03f */
[----:B------:R-:W-:Y:S01]  /*1a330*/  IMAD.U32 R18, RZ, RZ, UR4 ;  /* 0x00000004ff127e24 */ /* 0x000fe2000f8e00ff */
[----:B-1----:R-:W-:Y:S01]  /*1a340*/  SHF.R.U32.HI R3, RZ, 0x1, R9 ;  /* 0x00000001ff037819 */ /* 0x002fe20000011609 */
[C---:B0-----:R-:W-:Y:S01]  /*1a350*/  IMAD.SHL.U32 R4, R9.reuse, 0x40, RZ ;  /* 0x0000004009047824 */ /* 0x041fe200078e00ff */
[C---:B------:R-:W-:Y:S01]  /*1a360*/  LOP3.LUT R8, R9.reuse, 0x7f, RZ, 0xc0, !PT ;  /* 0x0000007f09087812 */ /* 0x040fe200078ec0ff */
[----:B------:R-:W-:-:S03]  /*1a370*/  IMAD.SHL.U32 R5, R9, 0x2, RZ ;  /* 0x0000000209057824 */ /* 0x000fc600078e00ff */
[----:B------:R-:W-:-:S04]  /*1a380*/  LOP3.LUT R0, R4, 0x180, RZ, 0xc0, !PT ;  /* 0x0000018004007812 */ /* 0x000fc800078ec0ff */
[----:B------:R-:W-:Y:S01]  /*1a390*/  LOP3.LUT R3, R0, 0x30, R3, 0xf8, !PT ;  /* 0x0000003000037812 */ /* 0x000fe200078ef803 */
[----:B------:R-:W-:-:S05]  /*1a3a0*/  IMAD.SHL.U32 R0, R9, 0x10, RZ ;  /* 0x0000001009007824 */ /* 0x000fca00078e00ff */
[----:B------:R-:W-:-:S04]  /*1a3b0*/  LOP3.LUT R2, R0, 0x1b0, RZ, 0xc0, !PT ;  /* 0x000001b000027812 */ /* 0x000fc800078ec0ff */
        /* <DEDUP_REMOVED lines=20> */
[----:B------:R-:W-:Y:S04]  /*1a500*/  STL [R1+0x28], R3 ;  /* 0x0000280301007387 */ /* 0x000fe80000100800 */
[----:B------:R-:W-:Y:S01]  /*1a510*/  STL [R1+0x30], RZ ;  /* 0x000030ff01007387 */ /* 0x000fe20000100800 */
[----:B0-----:R-:W-:-:S04]  /*1a520*/  SHF.R.U32.HI R4, RZ, 0x2, R8 ;  /* 0x00000002ff047819 */ /* 0x001fc80000011608 */
[----:B------:R-:W-:Y:S01]  /*1a530*/  LOP3.LUT R4, R4, 0x60, R2, 0xf8, !PT ;  /* 0x0000006004047812 */ /* 0x000fe200078ef802 */
[----:B------:R-:W-:-:S05]  /*1a540*/  IMAD.MOV.U32 R2, RZ, RZ, 0x1 ;  /* 0x00000001ff027424 */ /* 0x000fca00078e00ff */
[----:B------:R0:W-:Y:S02]  /*1a550*/  STL [R1], R2 ;  /* 0x0000000201007387 */ /* 0x0001e40000100800 */
[C---:B0-----:R-:W-:Y:S02]  /*1a560*/  LOP3.LUT R2, R0.reuse, 0x40, RZ, 0xfc, !PT ;  /* 0x0000004000027812 */ /* 0x041fe400078efcff */
[----:B------:R-:W-:-:S07]  /*1a570*/  LOP3.LUT R0, R0, 0x80, RZ, 0xfc, !PT ;  /* 0x0000008000007812 */ /* 0x000fce00078efcff */
.L_x_1299:
[----:B------:R-:W-:Y:S01]  /*1a580*/  ULDC.64 UR4, c[0x0][0xa28] ;  /* 0x00028a0000047ab9 */ /* 0x000fe20000000a00 */
[----:B------:R-:W-:Y:S01]  /*1a590*/  ULDC.64 UR8, c[0x0][0xa00] ;  /* 0x0002800000087ab9 */ /* 0x000fe20000000a00 */
[----:B------:R-:W-:Y:S01]  /*1a5a0*/  UISETP.NE.U32.AND UP0, UPT, UR4, URZ, UPT ;  /* 0x0000003f0400728c */ /* 0x000fe2000bf05070 */
[----:B------:R-:W-:Y:S01]  /*1a5b0*/  ISETP.NE.U32.AND P0, PT, RZ, UR8, PT ;  /* 0x00000008ff007c0c */ /* 0x000fe2000bf05070 */
[----:B------:R-:W-:Y:S01]  /*1a5c0*/  ULDC.64 UR6, c[0x0][0xa00] ;  /* 0x0002800000067ab9 */ /* 0x000fe20000000a00 */
[----:B01----:R-:W-:Y:S01]  /*1a5d0*/  CS2R R4, SRZ ;  /* 0x0000000000047805 */ /* 0x003fe2000001ff00 */
[----:B------:R-:W-:Y:S01]  /*1a5e0*/  UISETP.NE.AND.EX UP0, UPT, UR5, URZ, UPT, UP0 ;  /* 0x0000003f0500728c */ /* 0x000fe2000bf05300 */
[----:B------:R-:W-:Y:S01]  /*1a5f0*/  ISETP.NE.AND.EX P0, PT, RZ, UR9, PT, P0 ;  /* 0x00000009ff007c0c */ /* 0x000fe2000bf05300 */
[----:B------:R-:W-:Y:S01]  /*1a600*/  UIMAD.WIDE UR6, UR42, 0x4, UR6 ;  /* 0x000000042a0678a5 */ /* 0x000fe2000f8e0206 */
[----:B--2---:R-:W2:Y:S01]  /*1a610*/  LDL.LU R8, [R1+0x18] ;  /* 0x0000180001087983 */ /* 0x004ea20000300800 */
[----:B------:R-:W-:Y:S01]  /*1a620*/  ULDC.64 UR10, c[0x0][0xa18] ;  /* 0x00028600000a7ab9 */ /* 0x000fe20000000a00 */
[----:B------:R-:W0:Y:S01]  /*1a630*/  LDC R6, c[0x0][0x288] ;  /* 0x0000a200ff067b82 */ /* 0x000e220000000800 */
[----:B------:R-:W-:Y:S01]  /*1a640*/  PLOP3.LUT P1, PT, PT, PT, UP0, 0x80, 0x0 ;  /* 0x000000000000781c */ /* 0x000fe20003f2f008 */
[----:B------:R-:W-:Y:S01]  /*1a650*/  ULDC.64 UR8, c[0x0][0xa08] ;  /* 0x0002820000087ab9 */ /* 0x000fe20000000a00 */
[----:B------:R-:W-:-:S02]  /*1a660*/  IMAD.U32 R2, RZ, RZ, UR6 ;  /* 0x00000006ff027e24 */ /* 0x000fc4000f8e00ff */
[----:B------:R-:W-:Y:S01]  /*1a670*/  IMAD.U32 R3, RZ, RZ, UR7 ;  /* 0x00000007ff037e24 */ /* 0x000fe2000f8e00ff */
[----:B------:R-:W-:Y:S02]  /*1a680*/  @UP0 ULDC.64 UR4, c[0x0][0xa28] ;  /* 0x00028a0000040ab9 */ /* 0x000fe40000000a00 */
[----:B------:R-:W-:Y:S01]  /*1a690*/  @UP0 UIMAD.WIDE UR4, UR42, 0x4, UR4 ;  /* 0x000000042a0408a5 */ /* 0x000fe2000f8e0204 */
[----:B------:R-:W1:Y:S01]  /*1a6a0*/  LDC R7, c[0x0][0x2f0] ;  /* 0x0000bc00ff077b82 */ /* 0x000e620000000800 */
[----:B------:R3:W4:Y:S01]  /*1a6b0*/  @P0 LDG.E R0, desc[UR52][R2.64] ;  /* 0x0000003402000981 */ /* 0x000722000c1e1900 */
[----:B------:R-:W-:-:S04]  /*1a6c0*/  UISETP.NE.U32.AND UP0, UPT, UR10, URZ, UPT ;  /* 0x0000003f0a00728c */ /* 0x000fc8000bf05070 */
[----:B------:R-:W-:Y:S01]  /*1a6d0*/  UISETP.NE.AND.EX UP0, UPT, UR11, URZ, UPT, UP0 ;  /* 0x0000003f0b00728c */ /* 0x000fe2000bf05300 */
[----:B---3--:R-:W-:Y:S02]  /*1a6e0*/  IMAD.U32 R2, RZ, RZ, UR4 ;  /* 0x00000004ff027e24 */ /* 0x008fe4000f8e00ff */
[----:B------:R-:W-:Y:S01]  /*1a6f0*/  IMAD.U32 R3, RZ, RZ, UR5 ;  /* 0x00000005ff037e24 */ /* 0x000fe2000f8e00ff */
[----:B------:R-:W-:-:S04]  /*1a700*/  ULDC.64 UR4, c[0x0][0xa08] ;  /* 0x0002820000047ab9 */ /* 0x000fc80000000a00 */
[----:B------:R3:W5:Y:S01]  /*1a710*/  @P1 LDG.E R4, desc[UR52][R2.64] ;  /* 0x0000003402041981 */ /* 0x000762000c1e1900 */
[----:B------:R-:W-:Y:S01]  /*1a720*/  ISETP.NE.U32.AND P1, PT, RZ, UR4, PT ;  /* 0x00000004ff007c0c */ /* 0x000fe2000bf25070 */
[----:B------:R-:W-:-:S03]  /*1a730*/  UIMAD.WIDE UR8, UR42, 0x4, UR8 ;  /* 0x000000042a0878a5 */ /* 0x000fc6000f8e0208 */
[----:B------:R-:W-:Y:S01]  /*1a740*/  ISETP.NE.AND.EX P1, PT, RZ, UR5, PT, P1 ;  /* 0x00000005ff007c0c */ /* 0x000fe2000bf25310 */
[----:B------:R-:W-:Y:S01]  /*1a750*/  @UP0 ULDC.64 UR4, c[0x0][0xa18] ;  /* 0x0002860000040ab9 */ /* 0x000fe20000000a00 */
[----:B------:R-:W-:Y:S01]  /*1a760*/  PLOP3.LUT P4, PT, PT, PT, UP0, 0x80, 0x0 ;  /* 0x000000000000781c */ /* 0x000fe20003f8f008 */
[----:B------:R-:W-:Y:S01]  /*1a770*/  @UP0 UIMAD.WIDE UR4, UR42, 0x4, UR4 ;  /* 0x000000042a0408a5 */ /* 0x000fe2000f8e0204 */
[----:B---3--:R-:W-:Y:S02]  /*1a780*/  IMAD.U32 R2, RZ, RZ, UR8 ;  /* 0x00000008ff027e24 */ /* 0x008fe4000f8e00ff */
[----:B------:R-:W-:-:S07]  /*1a790*/  IMAD.U32 R3, RZ, RZ, UR9 ;  /* 0x00000009ff037e24 */ /* 0x000fce000f8e00ff */
[----:B------:R3:W5:Y:S02]  /*1a7a0*/  @P1 LDG.E R5, desc[UR52][R2.64] ;  /* 0x0000003402051981 */ /* 0x000764000c1e1900 */
[----:B---3--:R-:W-:Y:S02]  /*1a7b0*/  IMAD.U32 R2, RZ, RZ, UR4 ;  /* 0x00000004ff027e24 */ /* 0x008fe4000f8e00ff */
[----:B------:R-:W-:Y:S01]  /*1a7c0*/  IMAD.U32 R3, RZ, RZ, UR5 ;  /* 0x00000005ff037e24 */ /* 0x000fe2000f8e00ff */
[----:B------:R-:W-:-:S04]  /*1a7d0*/  ULDC.64 UR4, c[0x0][0xa20] ;  /* 0x0002880000047ab9 */ /* 0x000fc80000000a00 */
[----:B0-----:R0:W3:Y:S01]  /*1a7e0*/  @P4 LDG.E R6, desc[UR52][R2.64] ;  /* 0x0000003402064981 */ /* 0x0010e2000c1e1900 */
[----:B------:R-:W-:Y:S01]  /*1a7f0*/  ISETP.NE.U32.AND P3, PT, RZ, UR4, PT ;  /* 0x00000004ff007c0c */ /* 0x000fe2000bf65070 */
[----:B------:R-:W-:-:S03]  /*1a800*/  UMOV UR43, URZ ;  /* 0x0000003f002b7c82 */ /* 0x000fc60008000000 */
[----:B------:R-:W-:Y:S01]  /*1a810*/  ISETP.NE.AND.EX P3, PT, RZ, UR5, PT, P3 ;  /* 0x00000005ff007c0c */ /* 0x000fe2000bf65330 */
[----:B0-----:R-:W0:Y:S02]  /*1a820*/  LDC.64 R2, c[0x0][0x418] ;  /* 0x00010600ff027b82 */ /* 0x001e240000000a00 */
[----:B0-----:R-:W-:-:S04]  /*1a830*/  ISETP.NE.U32.AND P2, PT, R2, RZ, PT ;  /* 0x000000ff0200720c */ /* 0x001fc80003f45070 */
[----:B------:R-:W-:Y:S02]  /*1a840*/  ISETP.NE.AND.EX P2, PT, R3, RZ, PT, P2 ;  /* 0x000000ff0300720c */ /* 0x000fe40003f45320 */
[C---:B--2---:R-:W-:Y:S02]  /*1a850*/  R2UR UR36, R8.reuse ;  /* 0x00000000082472ca */ /* 0x044fe400000e0000 */
[----:B------:R-:W-:-:S04]  /*1a860*/  LOP3.LUT R2, R8, 0xff000000, RZ, 0xc0, !PT ;  /* 0xff00000008027812 */ /* 0x000fc800078ec0ff */
[----:B------:R-:W-:Y:S02]  /*1a870*/  SHF.R.U32.HI R2, RZ, 0x8, R2 ;  /* 0x00000008ff027819 */ /* 0x000fe40000011602 */
[----:B----4-:R-:W-:-:S05]  /*1a880*/  @P0 R2UR UR43, R0 ;  /* 0x00000000002b02ca */ /* 0x010fca00000e0000 */
[----:B------:R-:W-:Y:S01]  /*1a890*/  ULOP3.LUT UR36, UR36, 0xffff, URZ, 0xc0, !UPT ;  /* 0x0000ffff24247892 */ /* 0x000fe2000f8ec03f */
[----:B------:R-:W-:-:S04]  /*1a8a0*/  LOP3.LUT R0, R8, 0xff0000, RZ, 0xc0, !PT ;  /* 0x00ff000008007812 */ /* 0x000fc800078ec0ff */
[----:B------:R-:W-:Y:S01]  /*1a8b0*/  LEA.HI R0, R0, R2, RZ, 0x10 ;  /* 0x0000000200007211 */ /* 0x000fe200078f80ff */
[----:B---3--:R0:W-:Y:S01]  /*1a8c0*/  STL [R1+0x1c], R6 ;  /* 0x00001c0601007387 */ /* 0x0081e20000100800 */
[----:B------:R-:W-:Y:S02]  /*1a8d0*/  IMAD.MOV.U32 R9, RZ, RZ, R6 ;  /* 0x000000ffff097224 */ /* 0x000fe400078e0006 */
[----:B0-----:R-:W0:Y:S02]  /*1a8e0*/  LDC R6, c[0x0][0x424] ;  /* 0x00010900ff067b82 */ /* 0x001e240000000800 */
[----:B0-----:R-:W-:-:S05]  /*1a8f0*/  SEL R6, R6, 0x1, P2 ;  /* 0x0000000106067807 */ /* 0x001fca0001000000 */
[----:B-1----:R-:W-:Y:S01]  /*1a900*/  IMAD R6, R6, R7, RZ ;  /* 0x0000000706067224 */ /* 0x002fe200078e02ff */
[----:B------:R-:W-:Y:S06]  /*1a910*/  @P4 BRA `(.L_x_1220) ;  /* 0x00000000001c4947 */ /* 0x000fec0003800000 */
[----:B------:R-:W-:Y:S05]  /*1a920*/  @!P0 BRA `(.L_x_1220) ;  /* 0x0000000000188947 */ /* 0x000fea0003800000 */
[----:B------:R-:W-:Y:S02]  /*1a930*/  IMAD.U32 R2, RZ, RZ, UR6 ;  /* 0x00000006ff027e24 */ /* 0x000fe4000f8e00ff */
[----:B------:R-:W-:-:S05]  /*1a940*/  IMAD.U32 R3, RZ, RZ, UR7 ;  /* 0x00000007ff037e24 */ /* 0x000fca000f8e00ff */
[----:B------:R-:W2:Y:S04]  /*1a950*/  LDG.E R7, desc[UR52][R2.64] ;  /* 0x0000003402077981 */ /* 0x000ea8000c1e1900 */
[----:B------:R-:W2:Y:S02]  /*1a960*/  LDG.E R2, desc[UR52][R2.64+0x4] ;  /* 0x0000043402027981 */ /* 0x000ea4000c1e1900 */
[----:B--2---:R-:W-:-:S05]  /*1a970*/  IMAD.IADD R9, R2, 0x1, -R7 ;  /* 0x0000000102097824 */ /* 0x004fca00078e0a07 */
[----:B------:R0:W-:Y:S02]  /*1a980*/  STL [R1+0x1c], R9 ;  /* 0x00001c0901007387 */ /* 0x0001e40000100800 */
.L_x_1220:
[----:B-----5:R-:W-:-:S05]  /*1a990*/  IMAD.IADD R2, R5, 0x1, R4 ;  /* 0x0000000105027824 */ /* 0x020fca00078e0204 */
[----:B------:R1:W-:Y:S01]  /*1a9a0*/  STL [R1+0x18], R2 ;  /* 0x0000180201007387 */ /* 0x0003e20000100800 */
[----:B------:R-:W-:Y:S05]  /*1a9b0*/  @!P3 BRA `(.L_x_1221) ;  /* 0x000000000018b947 */ /* 0x000fea0003800000 */
[----:B------:R-:W-:Y:S02]  /*1a9c0*/  ULDC.64 UR4, c[0x0][0xa20] ;  /* 0x0002880000047ab9 */ /* 0x000fe40000000a00 */
[----:B------:R-:W-:-:S06]  /*1a9d0*/  UIMAD.WIDE UR4, UR42, 0x4, UR4 ;  /* 0x000000042a0478a5 */ /* 0x000fcc000f8e0204 */
[----:B-1----:R-:W-:Y:S02]  /*1a9e0*/  IMAD.U32 R2, RZ, RZ, UR4 ;  /* 0x00000004ff027e24 */ /* 0x002fe4000f8e00ff */
[----:B------:R-:W-:-:S05]  /*1a9f0*/  IMAD.U32 R3, RZ, RZ, UR5 ;  /* 0x00000005ff037e24 */ /* 0x000fca000f8e00ff */
[----:B------:R1:W5:Y:S01]  /*1aa00*/  LDG.E R6, desc[UR52][R2.64] ;  /* 0x0000003402067981 */ /* 0x000362000c1e1900 */
[----:B------:R-:W-:Y:S05]  /*1aa10*/  BRA `(.L_x_1222) ;  /* 0x0000000000187947 */ /* 0x000fea0003800000 */
.L_x_1221:
[----:B------:R-:W-:Y:S05]  /*1aa20*/  @!P1 BRA `(.L_x_1222) ;  /* 0x0000000000149947 */ /* 0x000fea0003800000 */
[----:B-1----:R-:W-:Y:S02]  /*1aa30*/  IMAD.U32 R2, RZ, RZ, UR8 ;  /* 0x00000008ff027e24 */ /* 0x002fe4000f8e00ff */
[----:B------:R-:W-:-:S05]  /*1aa40*/  IMAD.U32 R3, RZ, RZ, UR9 ;  /* 0x00000009ff037e24 */ /* 0x000fca000f8e00ff */
[----:B------:R-:W2:Y:S04]  /*1aa50*/  LDG.E R6, desc[UR52][R2.64] ;  /* 0x0000003402067981 */ /* 0x000ea8000c1e1900 */
[----:B------:R-:W2:Y:S02]  /*1aa60*/  LDG.E R2, desc[UR52][R2.64+0x4] ;  /* 0x0000043402027981 */ /* 0x000ea4000c1e1900 */
[----:B--2---:R-:W-:-:S07]  /*1aa70*/  IMAD.IADD R6, R2, 0x1, -R6 ;  /* 0x0000000102067824 */ /* 0x004fce00078e0a06 */
.L_x_1222:
[----:B------:R-:W2:Y:S01]  /*1aa80*/  LDL.LU R5, [R1+0x14] ;  /* 0x0000140001057983 */ /* 0x000ea20000300800 */
[----:B-1----:R-:W1:Y:S01]  /*1aa90*/  LDC R2, c[0x0][0x448] ;  /* 0x00011200ff027b82 */ /* 0x002e620000000800 */
[----:B-----5:R-:W-:Y:S01]  /*1aaa0*/  IMAD.IADD R6, R6, 0x1, -R4 ;  /* 0x0000000106067824 */ /* 0x020fe200078e0a04 */
[----:B-1----:R-:W-:-:S13]  /*1aab0*/  ISETP.NE.AND P1, PT, R2, 0x1, PT ;  /* 0x000000010200780c */ /* 0x002fda0003f25270 */
[----:B------:R-:W1:Y:S08]  /*1aac0*/  @P1 LDC R3, c[0x0][0x44c] ;  /* 0x00011300ff031b82 */ /* 0x000e700000000800 */
[----:B------:R-:W3:Y:S01]  /*1aad0*/  @P1 LDC R2, c[0x0][0x450] ;  /* 0x00011400ff021b82 */ /* 0x000ee20000000800 */
[----:B--2---:R-:W-:-:S04]  /*1aae0*/  IMAD.SHL.U32 R10, R5, 0x80, RZ ;  /* 0x00000080050a7824 */ /* 0x004fc800078e00ff */
[----:B------:R-:W-:Y:S01]  /*1aaf0*/  VIADD R4, R10, 0x7f ;  /* 0x0000007f0a047836 */ /* 0x000fe20000000000 */
[----:B------:R2:W-:Y:S03]  /*1ab00*/  STL [R1+0x14], R10 ;  /* 0x0000140a01007387 */ /* 0x0005e60000100800 */
[----:B-1----:R-:W-:-:S04]  /*1ab10*/  @P1 IMAD.HI.U32 R3, R4, R3, RZ ;  /* 0x0000000304031227 */ /* 0x002fc800078e00ff */
[----:B------:R-:W-:Y:S01]  /*1ab20*/  IMAD.MOV.U32 R7, RZ, RZ, R4 ;  /* 0x000000ffff077224 */ /* 0x000fe200078e0004 */
[----:B---3--:R-:W-:Y:S02]  /*1ab30*/  @P1 SHF.R.U32.HI R7, RZ, R2, R3 ;  /* 0x00000002ff071219 */ /* 0x008fe40000011603 */
[----:B------:R-:W-:-:S05]  /*1ab40*/  IADD3 R2, R6, 0x1, -R9 ;  /* 0x0000000106027810 */ /* 0x000fca0007ffe809 */
[----:B------:R-:W-:Y:S02]  /*1ab50*/  IMAD.IADD R7, R2, 0x1, R7 ;  /* 0x0000000102077824 */ /* 0x000fe400078e0207 */
[----:B------:R-:W1:Y:S02]  /*1ab60*/  LDC.64 R2, c[0x0][0x9e0] ;  /* 0x00027800ff027b82 */ /* 0x000e640000000a00 */
[----:B-1----:R-:W-:Y:S01]  /*1ab70*/  ISETP.GE.AND P2, PT, R3, 0x1, PT ;  /* 0x000000010300780c */ /* 0x002fe20003f46270 */
[----:B------:R-:W-:-:S12]  /*1ab80*/  IMAD.IADD R2, R7, 0x1, R2 ;  /* 0x0000000107027824 */ /* 0x000fd800078e0202 */
[----:B--2---:R-:W-:Y:S05]  /*1ab90*/  @!P2 BRA `(.L_x_1223) ;  /* 0x000000000040a947 */ /* 0x004fea0003800000 */
[C---:B------:R-:W-:Y:S01]  /*1aba0*/  ISETP.GT.AND P0, PT, R7.reuse, RZ, PT ;  /* 0x000000ff0700720c */ /* 0x040fe20003f04270 */
[----:B------:R-:W-:-:S12]  /*1abb0*/  VIADD R8, R7, 0xffffffff ;  /* 0xffffffff07087836 */ /* 0x000fd80000000000 */
[----:B------:R-:W-:Y:S05]  /*1abc0*/  @P0 BRA `(.L_x_1224) ;  /* 0x00000000001c0947 */ /* 0x000fea0003800000 */
[----:B------:R-:W-:Y:S01]  /*1abd0*/  ISETP.NE.AND P0, PT, R3, 0x1, PT ;  /* 0x000000010300780c */ /* 0x000fe20003f05270 */
[----:B------:R-:W-:-:S12]  /*1abe0*/  IMAD.MOV R7, RZ, RZ, -R7 ;  /* 0x000000ffff077224 */ /* 0x000fd800078e0a07 */
[----:B------:R-:W1:Y:S02]  /*1abf0*/  @P0 LDC.64 R4, c[0x0][0x9e8] ;  /* 0x00027a00ff040b82 */ /* 0x000e640000000a00 */
[----:B-1----:R-:W-:-:S05]  /*1ac00*/  @P0 IMAD.HI.U32 R4, R7, R4, RZ ;  /* 0x0000000407040227 */ /* 0x002fca00078e00ff */
[----:B------:R-:W-:-:S04]  /*1ac10*/  @P0 SHF.R.U32.HI R7, RZ, R5, R4 ;  /* 0x00000005ff070219 */ /* 0x000fc80000011604 */
[----:B------:R-:W-:Y:S01]  /*1ac20*/  LOP3.LUT R8, RZ, R7, RZ, 0x33, !PT ;  /* 0x00000007ff087212 */ /* 0x000fe200078e33ff */
[----:B------:R-:W-:Y:S06]  /*1ac30*/  BRA `(.L_x_1225) ;  /* 0x0000000000107947 */ /* 0x000fec0003800000 */
.L_x_1224:
[----:B------:R-:W-:-:S13]  /*1ac40*/  ISETP.NE.AND P0, PT, R3, 0x1, PT ;  /* 0x000000010300780c */ /* 0x000fda0003f05270 */
[----:B------:R-:W1:Y:S02]  /*1ac50*/  @P0 LDC.64 R4, c[0x0][0x9e8] ;  /* 0x00027a00ff040b82 */ /* 0x000e640000000a00 */
[----:B-1----:R-:W-:-:S05]  /*1ac60*/  @P0 IMAD.HI.U32 R4, R8, R4, RZ ;  /* 0x0000000408040227 */ /* 0x002fca00078e00ff */
[----:B------:R-:W-:-:S07]  /*1ac70*/  @P0 SHF.R.U32.HI R8, RZ, R5, R4 ;  /* 0x00000005ff080219 */ /* 0x000fce0000011604 */
.L_x_1225:
[----:B------:R-:W-:-:S05]  /*1ac80*/  IMAD R8, R8, R3, R3 ;  /* 0x0000000308087224 */ /* 0x000fca00078e0203 */
[----:B------:R-:W-:-:S07]  /*1ac90*/  VIMNMX R2, R2, R8, PT ;  /* 0x0000000802027248 */ /* 0x000fce0003fe0100 */
.L_x_1223:
[----:B------:R-:W1:Y:S01]  /*1aca0*/  @P1 LDC R7, c[0x0][0x44c] ;  /* 0x00011300ff071b82 */ /* 0x000e620000000800 */
[----:B------:R-:W-:Y:S01]  /*1acb0*/  VIADD R2, R2, 0x9f ;  /* 0x0000009f02027836 */ /* 0x000fe20000000000 */
[----:B------:R-:W-:Y:S01]  /*1acc0*/  ULDC UR4, c[0x0][0x9dc] ;  /* 0x0002770000047ab9 */ /* 0x000fe20000000800 */
[----:B------:R-:W-:Y:S02]  /*1acd0*/  IMAD.MOV.U32 R4, RZ, RZ, R10 ;  /* 0x000000ffff047224 */ /* 0x000fe400078e000a */
[----:B------:R-:W-:-:S03]  /*1ace0*/  IMAD.HI R2, R2, 0x66666667, RZ ;  /* 0x6666666702027827 */ /* 0x000fc600078e02ff */
[----:B------:R-:W2:Y:S01]  /*1acf0*/  @P1 LDC R5, c[0x0][0x450] ;  /* 0x00011400ff051b82 */ /* 0x000ea20000000800 */
[----:B-1----:R-:W-:-:S05]  /*1ad00*/  @P1 IMAD.HI.U32 R7, R10, R7, RZ ;  /* 0x000000070a071227 */ /* 0x002fca00078e00ff */
[----:B--2---:R-:W-:Y:S01]  /*1ad10*/  @P1 SHF.R.U32.HI R4, RZ, R5, R7 ;  /* 0x00000005ff041219 */ /* 0x004fe20000011607 */
[----:B------:R-:W-:-:S03]  /*1ad20*/  VIADD R5, R6, 0x9f ;  /* 0x0000009f06057836 */ /* 0x000fc60000000000 */
[----:B------:R-:W-:Y:S01]  /*1ad30*/  IADD3 R7, R4, R6, -R9 ;  /* 0x0000000604077210 */ /* 0x000fe20007ffe809 */
[----:B------:R-:W-:Y:S01]  /*1ad40*/  IMAD.HI R5, R5, 0x66666667, RZ ;  /* 0x6666666705057827 */ /* 0x000fe200078e02ff */
[----:B------:R-:W-:-:S04]  /*1ad50*/  SHF.R.U32.HI R4, RZ, 0x1f, R2 ;  /* 0x0000001fff047819 */ /* 0x000fc80000011602 */
[----:B------:R-:W-:Y:S02]  /*1ad60*/  LEA.HI.SX32 R4, R2, R4, 0x1a ;  /* 0x0000000402047211 */ /* 0x000fe400078fd2ff */
[----:B------:R-:W-:-:S04]  /*1ad70*/  SHF.R.U32.HI R2, RZ, 0x1f, R5 ;  /* 0x0000001fff027819 */ /* 0x000fc80000011605 */
[----:B------:R-:W-:-:S04]  /*1ad80*/  LEA.HI.SX32 R2, R5, R2, 0x1a ;  /* 0x0000000205027211 */ /* 0x000fc800078fd2ff */
[----:B------:R-:W-:Y:S01]  /*1ad90*/  VIMNMX R6, R2, R4, PT ;  /* 0x0000000402067248 */ /* 0x000fe20003fe0100 */
[----:B------:R-:W-:Y:S01]  /*1ada0*/  VIADD R2, R7, -UR4 ;  /* 0x8000000407027c36 */ /* 0x000fe20008000000 */
[----:B------:R-:W-:Y:S06]  /*1adb0*/  @!P2 BRA `(.L_x_1226) ;  /* 0x00000000003ca947 */ /* 0x000fec0003800000 */
[----:B------:R-:W-:-:S13]  /*1adc0*/  ISETP.GT.AND P0, PT, R7, -0x1, PT ;  /* 0xffffffff0700780c */ /* 0x000fda0003f04270 */
[----:B------:R-:W-:Y:S05]  /*1add0*/  @P0 BRA `(.L_x_1227) ;  /* 0x00000000001c0947 */ /* 0x000fea0003800000 */
[----:B------:R-:W-:Y:S02]  /*1ade0*/  ISETP.NE.AND P0, PT, R3, 0x1, PT ;  /* 0x000000010300780c */ /* 0x000fe40003f05270 */
[----:B------:R-:W-:-:S11]  /*1adf0*/  LOP3.LUT R7, RZ, R7, RZ, 0x33, !PT ;  /* 0x00000007ff077212 */ /* 0x000fd600078e33ff */
[----:B------:R-:W1:Y:S02]  /*1ae00*/  @P0 LDC.64 R4, c[0x0][0x9e8] ;  /* 0x00027a00ff040b82 */ /* 0x000e640000000a00 */
[----:B-1----:R-:W-:-:S05]  /*1ae10*/  @P0 IMAD.HI.U32 R4, R7, R4, RZ ;  /* 0x0000000407040227 */ /* 0x002fca00078e00ff */
[----:B------:R-:W-:-:S04]  /*1ae20*/  @P0 SHF.R.U32.HI R7, RZ, R5, R4 ;  /* 0x00000005ff070219 */ /* 0x000fc80000011604 */
[----:B------:R-:W-:Y:S01]  /*1ae30*/  LOP3.LUT R7, RZ, R7, RZ, 0x33, !PT ;  /* 0x00000007ff077212 */ /* 0x000fe200078e33ff */
[----:B------:R-:W-:Y:S06]  /*1ae40*/  BRA `(.L_x_1228) ;  /* 0x0000000000107947 */ /* 0x000fec0003800000 */
.L_x_1227:
[----:B------:R-:W-:-:S13]  /*1ae50*/  ISETP.NE.AND P0, PT, R3, 0x1, PT ;  /* 0x000000010300780c */ /* 0x000fda0003f05270 */
[----:B------:R-:W1:Y:S02]  /*1ae60*/  @P0 LDC.64 R4, c[0x0][0x9e8] ;  /* 0x00027a00ff040b82 */ /* 0x000e640000000a00 */
[----:B-1----:R-:W-:-:S05]  /*1ae70*/  @P0 IMAD.HI.U32 R4, R7, R4, RZ ;  /* 0x0000000407040227 */ /* 0x002fca00078e00ff */
[----:B------:R-:W-:-:S07]  /*1ae80*/  @P0 SHF.R.U32.HI R7, RZ, R5, R4 ;  /* 0x00000005ff070219 */ /* 0x000fce0000011604 */
.L_x_1228:
[----:B------:R-:W-:-:S05]  /*1ae90*/  IMAD R3, R7, R3, RZ ;  /* 0x0000000307037224 */ /* 0x000fca00078e02ff */
[----:B------:R-:W-:-:S07]  /*1aea0*/  VIMNMX R2, R2, R3, !PT ;  /* 0x0000000302027248 */ /* 0x000fce0007fe0100 */
.L_x_1226:
[----:B------:R-:W-:Y:S01]  /*1aeb0*/  SHF.R.U32.HI R5, RZ, 0x10, R0 ;  /* 0x00000010ff057819 */ /* 0x000fe20000011600 */
[----:B------:R-:W-:-:S03]  /*1aec0*/  IMAD.HI R2, R2, 0x66666667, RZ ;  /* 0x6666666702027827 */ /* 0x000fc600078e02ff */
[----:B------:R-:W-:Y:S02]  /*1aed0*/  ISETP.NE.AND P0, PT, R5, RZ, PT ;  /* 0x000000ff0500720c */ /* 0x000fe40003f05270 */
[----:B------:R-:W-:-:S04]  /*1aee0*/  SHF.R.U32.HI R3, RZ, 0x1f, R2 ;  /* 0x0000001fff037819 */ /* 0x000fc80000011602 */
[----:B------:R-:W-:Y:S01]  /*1aef0*/  LEA.HI.SX32 R3, R2, R3, 0x1a ;  /* 0x0000000302037211 */ /* 0x000fe200078fd2ff */
[----:B------:R-:W-:-:S03]  /*1af00*/  IMAD.MOV.U32 R2, RZ, RZ, RZ ;  /* 0x000000ffff027224 */ /* 0x000fc600078e00ff */
[----:B------:R-:W-:-:S03]  /*1af10*/  VIMNMX R4, RZ, R3, !PT ;  /* 0x00000003ff047248 */ /* 0x000fc60007fe0100 */
[----:B------:R-:W1:Y:S01]  /*1af20*/  @!P0 LDC R5, c[0x0][0x9f0] ;  /* 0x00027c00ff058b82 */ /* 0x000e620000000800 */
[----:B------:R-:W-:-:S13]  /*1af30*/  ISETP.GT.AND P1, PT, R6, R4, PT ;  /* 0x000000040600720c */ /* 0x000fda0003f24270 */
[----:B------:R-:W-:Y:S05]  /*1af40*/  @!P1 BRA `(.L_x_1229) ;  /* 0x00000000006c9947 */ /* 0x000fea0003800000 */
[-C--:B-1----:R-:W-:Y:S02]  /*1af50*/  IABS R7, R5.reuse ;  /* 0x0000000500077213 */ /* 0x082fe40000000000 */
[----:B0-----:R-:W-:Y:S02]  /*1af60*/  IABS R9, R5 ;  /* 0x0000000500097213 */ /* 0x001fe40000000000 */
        /* <DEDUP_REMOVED lines=9> */
[----:B------:R-:W-:-:S05]  /*1b000*/  IADD3 R3, R5, -0x1, R6 ;  /* 0xffffffff05037810 */ /* 0x000fca0007ffe006 */
[----:B------:R-:W-:-:S05]  /*1b010*/  IMAD.IADD R3, R3, 0x1, -R4 ;  /* 0x0000000103037824 */ /* 0x000fca00078e0a04 */
[----:B------:R-:W-:Y:S02]  /*1b020*/  IABS R2, R3 ;  /* 0x0000000300027213 */ /* 0x000fe40000000000 */
[----:B------:R-:W-:-:S03]  /*1b030*/  LOP3.LUT R3, R3, R5, RZ, 0x3c, !PT ;  /* 0x0000000503037212 */ /* 0x000fc600078e3cff */
        /* <DEDUP_REMOVED lines=12> */
.L_x_1229:
[----:B------:R-:W-:Y:S01]  /*1b100*/  LOP3.LUT R0, R0, 0xff, RZ, 0xc0, !PT ;  /* 0x000000ff00007812 */ /* 0x000fe200078ec0ff */
[----:B------:R-:W-:Y:S04]  /*1b110*/  BSSY B7, `(.L_x_1230) ;  /* 0x000037d000077945 */ /* 0x000fe80003800000 */
[----:B------:R-:W-:-:S05]  /*1b120*/  IMAD R4, R0, R2, R4 ;  /* 0x0000000200047224 */ /* 0x000fca00078e0204 */
        /* <DEDUP_REMOVED lines=10> */
[----:B------:R-:W-:Y:S02]  /*1b1d0*/  VOTEU.ANY UR4, UPT, PT ;  /* 0x0000000000047886 */ /* 0x000fe400038e0100 */
[----:B------:R-:W2:Y:S08]  /*1b1e0*/  FLO.U32 R0, UR4 ;  /* 0x0000000400007d00 */ /* 0x000eb000080e0000 */
[----:B-1----:R-:W1:Y:S01]  /*1b1f0*/  POPC R5, UR4 ;  /* 0x0000000400057d09 */ /* 0x002e620008000000 */
[----:B--2---:R-:W-:-:S02]  /*1b200*/  ISETP.EQ.U32.AND P0, PT, R0, R3, PT ;  /* 0x000000030000720c */ /* 0x004fc40003f02070 */
[----:B------:R-:W1:Y:S11]  /*1b210*/  LDC.64 R2, c[0x0][0xc60] ;  /* 0x00031800ff027b82 */ /* 0x000e760000000a00 */
[----:B-1----:R-:W2:Y:S01]  /*1b220*/  @P0 ATOMG.E.ADD.STRONG.GPU PT, R3, desc[UR52][R2.64], R5 ;  /* 0x00000005020309a8 */ /* 0x002ea200081ee1f4 */
[----:B------:R-:W1:Y:S02]  /*1b230*/  S2R R4, SR_LTMASK ;  /* 0x0000000000047919 */ /* 0x000e640000003900 */
[----:B-1----:R-:W-:-:S04]  /*1b240*/  LOP3.LUT R4, R4, UR4, RZ, 0xc0, !PT ;  /* 0x0000000404047c12 */ /* 0x002fc8000f8ec0ff */
[----:B------:R-:W1:Y:S01]  /*1b250*/  POPC R7, R4 ;  /* 0x0000000400077309 */ /* 0x000e620000000000 */
[----:B--2---:R-:W1:Y:S02]  /*1b260*/  SHFL.IDX PT, R0, R3, R0, 0x1f ;  /* 0x00001f0003007589 */ /* 0x004e6400000e0000 */
[----:B-1----:R-:W-:-:S05]  /*1b270*/  IADD3 R0, R0, UR40, R7 ;  /* 0x0000002800007c10 */ /* 0x002fca000fffe007 */
[----:B------:R3:W-:Y:S01]  /*1b280*/  STL [R1+0x10], R0 ;  /* 0x0000100001007387 */ /* 0x0007e20000100800 */
[----:B------:R-:W-:Y:S05]  /*1b290*/  BRA `(.L_x_1232) ;  /* 0x0000003400907947 */ /* 0x000fea0003800000 */
.L_x_1231:
        /* <DEDUP_REMOVED lines=9> */
[----:B------:R-:W2:Y:S01]  /*1b330*/  LDC.64 R2, c[0x4][R2] ;  /* 0x0100000002027b82 */ /* 0x000ea20000000a00 */
[----:B-1----:R-:W-:Y:S02]  /*1b340*/  IMAD.U32 R5, RZ, RZ, UR7 ;  /* 0x00000007ff057e24 */ /* 0x002fe4000f8e00ff */
        /* <DEDUP_REMOVED lines=8> */
[----:B0-2---:R-:W-:Y:S05]  /*1b3d0*/  CALL.ABS.NOINC R2 ;  /* 0x0000000002007343 */ /* 0x005fea0003c00000 */
.L_x_1234:
[----:B------:R-:W-:Y:S05]  /*1b3e0*/  BSYNC B6 ;  /* 0x0000000000067941 */ /* 0x000fea0003800000 */
.L_x_1233:
[----:B------:R-:W-:Y:S01]  /*1b3f0*/  VIADD R0, R18, 0xf200 ;  /* 0x0000f20012007836 */ /* 0x000fe20000000000 */
[----:B------:R-:W-:Y:S01]  /*1b400*/  LOP3.LUT R16, R16, 0xfffffffe, RZ, 0xc0, !PT ;  /* 0xfffffffe10107812 */ /* 0x000fe200078ec0ff */
[----:B------:R-:W-:Y:S03]  /*1b410*/  BSSY B6, `(.L_x_1235) ;  /* 0x0000014000067945 */ /* 0x000fe60003800000 */
[----:B------:R-:W-:-:S13]  /*1b420*/  LOP3.LUT P0, RZ, R0, 0x1bf, RZ, 0xc0, !PT ;  /* 0x000001bf00ff7812 */ /* 0x000fda000780c0ff */
[----:B------:R-:W-:Y:S01]  /*1b430*/  @P0 LOP3.LUT R16, R16, 0x1, RZ, 0xfc, !PT ;  /* 0x0000000110100812 */ /* 0x000fe200078efcff */
[----:B------:R-:W-:Y:S06]  /*1b440*/  @!P0 BRA `(.L_x_1236) ;  /* 0x0000000000408947 */ /* 0x000fec0003800000 */
        /* <DEDUP_REMOVED lines=16> */
.L_x_1236:
[----:B------:R-:W-:Y:S05]  /*1b550*/  BSYNC B6 ;  /* 0x0000000000067941 */ /* 0x000fea0003800000 */
.L_x_1235:
        /* <DEDUP_REMOVED lines=20> */
.L_x_1238:
[----:B------:R-:W-:Y:S05]  /*1b6a0*/  BSYNC B6 ;  /* 0x0000000000067941 */ /* 0x000fea0003800000 */
.L_x_1237:
        /* <DEDUP_REMOVED lines=19> */
.L_x_1240:
[----:B------:R-:W-:Y:S05]  /*1b7e0*/  BSYNC B6 ;  /* 0x0000000000067941 */ /* 0x000fea0003800000 */
.L_x_1239:
[----:B------:R-:W-:Y:S01]  /*1b7f0*/  ULDC.64 UR4, c[0x0][0x9f8] ;  /* 0x00027e0000047ab9 */ /* 0x000fe20000000a00 */
[----:B------:R-:W-:Y:S01]  /*1b800*/  IMAD.U32 R8, RZ, RZ, UR42 ;  /* 0x0000002aff087e24 */ /* 0x000fe2000f8e00ff */
[----:B------:R-:W-:-:S04]  /*1b810*/  UISETP.NE.U32.AND UP0, UPT, UR4, URZ, UPT ;  /* 0x0000003f0400728c */ /* 0x000fc8000bf05070 */
[----:B------:R-:W-:-:S06]  /*1b820*/  UISETP.NE.AND.EX UP0, UPT, UR5, URZ, UPT, UP0 ;  /* 0x0000003f0500728c */ /* 0x000fcc000bf05300 */
[----:B------:R-:W-:-:S05]  /*1b830*/  PLOP3.LUT P0, PT, PT, PT, UP0, 0x80, 0x0 ;  /* 0x000000000000781c */ /* 0x000fca0003f0f008 */
[----:B------:R-:W-:Y:S02]  /*1b840*/  @UP0 ULDC.64 UR4, c[0x0][0x9f8] ;  /* 0x00027e0000040ab9 */ /* 0x000fe40000000a00 */
[----:B------:R-:W-:-:S06]  /*1b850*/  @UP0 UIMAD.WIDE UR4, UR42, 0x4, UR4 ;  /* 0x000000042a0408a5 */ /* 0x000fcc000f8e0204 */
[----:B------:R-:W-:Y:S02]  /*1b860*/  IMAD.U32 R2, RZ, RZ, UR4 ;  /* 0x00000004ff027e24 */ /* 0x000fe4000f8e00ff */
[----:B------:R-:W-:Y:S01]  /*1b870*/  IMAD.U32 R3, RZ, RZ, UR5 ;  /* 0x00000005ff037e24 */ /* 0x000fe2000f8e00ff */
[----:B------:R-:W2:Y:S01]  /*1b880*/  S2R R0, SR_TID.X ;  /* 0x0000000000007919 */ /* 0x000ea20000002100 */
[----:B------:R-:W-:-:S03]  /*1b890*/  ULDC.64 UR4, c[0x0][0xa08] ;  /* 0x0002820000047ab9 */ /* 0x000fc60000000a00 */
[----:B------:R3:W0:Y:S02]  /*1b8a0*/  @P0 LDG.E R8, desc[UR52][R2.64] ;  /* 0x0000003402080981 */ /* 0x000624000c1e1900 */
[----:B---3--:R-:W3:Y:S01]  /*1b8b0*/  LDC.64 R2, c[0x0][0x418] ;  /* 0x00010600ff027b82 */ /* 0x008ee20000000a00 */
[----:B--2---:R-:W-:-:S04]  /*1b8c0*/  SHF.R.U32.HI R0, RZ, 0x5, R0 ;  /* 0x00000005ff007819 */ /* 0x004fc80000011600 */
[----:B------:R-:W-:Y:S02]  /*1b8d0*/  LOP3.LUT R0, R0, 0x3, RZ, 0xc0, !PT ;  /* 0x0000000300007812 */ /* 0x000fe400078ec0ff */
[----:B---3--:R-:W-:Y:S01]  /*1b8e0*/  LOP3.LUT P0, RZ, R2, UR4, RZ, 0xfc, !PT ;  /* 0x0000000402ff7c12 */ /* 0x008fe2000f80fcff */
[----:B------:R-:W-:-:S03]  /*1b8f0*/  UMOV UR4, 0xffffffff ;  /* 0xffffffff00047882 */ /* 0x000fc60000000000 */
[----:B------:R-:W-:Y:S02]  /*1b900*/  LOP3.LUT P0, RZ, R3, UR5, RZ, 0xfc, P0 ;  /* 0x0000000503ff7c12 */ /* 0x000fe4000800fcff */
[----:B0-----:R-:W-:Y:S01]  /*1b910*/  SHF.R.S32.HI R9, RZ, 0x1f, R8 ;  /* 0x0000001fff097819 */ /* 0x001fe20000011408 */
[----:B------:R0:W-:Y:S01]  /*1b920*/  STL [R1+0x4], R8 ;  /* 0x0000040801007387 */ /* 0x0001e20000100800 */
[----:B------:R-:W-:-:S03]  /*1b930*/  SEL R17, R8, RZ, !P0 ;  /* 0x000000ff08117207 */ /* 0x000fc60004000000 */
[----:B------:R0:W-:Y:S01]  /*1b940*/  STL [R1+0xc], R9 ;  /* 0x00000c0901007387 */ /* 0x0001e20000100800 */
[----:B------:R-:W-:Y:S05]  /*1b950*/  BRA.DIV UR4, `(.L_x_1241) ;  /* 0x0000004604ec7947 */ /* 0x000fea000b800000 */
[----:B------:R2:W3:Y:S02]  /*1b960*/  SHFL.IDX PT, R14, R0, RZ, 0x1f ;  /* 0x00001fff000e7589 */ /* 0x0004e400000e0000 */
.L_x_1318:
[----:B---3--:R-:W-:Y:S02]  /*1b970*/  ISETP.NE.AND P0, PT, R14, RZ, PT ;  /* 0x000000ff0e00720c */ /* 0x008fe40003f05270 */
[----:B------:R-:W-:Y:S02]  /*1b980*/  PLOP3.LUT P1, PT, PT, PT, PT, 0x8, 0x0 ;  /* 0x000000000000781c */ /* 0x000fe40003f2e170 */
[----:B------:R-:W-:-:S11]  /*1b990*/  LOP3.LUT R16, R16, 0xfffffffe, RZ, 0xc0, !PT ;  /* 0xfffffffe10107812 */ /* 0x000fd600078ec0ff */
[----:B------:R-:W-:Y:S01]  /*1b9a0*/  @P1 LOP3.LUT R16, R16, 0x1, RZ, 0xfc, !PT ;  /* 0x0000000110101812 */ /* 0x000fe200078efcff */
[----:B------:R-:W-:Y:S06]  /*1b9b0*/  @P0 BRA `(.L_x_1242) ;  /* 0x0000000400c00947 */ /* 0x000fec0003800000 */
[----:B--2---:R-:W2:Y:S01]  /*1b9c0*/  LDL R0, [R1+0x2c] ;  /* 0x00002c0001007983 */ /* 0x004ea20000100800 */
[----:B------:R-:W-:Y:S01]  /*1b9d0*/  UMOV UR4, 0xffffffff ;  /* 0xffffffff00047882 */ /* 0x000fe20000000000 */
[----:B--2---:R-:W-:Y:S02]  /*1b9e0*/  VIADD R0, R0, 0xffffffff ;  /* 0xffffffff00007836 */ /* 0x004fe40000000000 */
[----:B------:R-:W-:Y:S05]  /*1b9f0*/  BRA.DIV UR4, `(.L_x_1243) ;  /* 0x0000004604e47947 */ /* 0x000fea000b800000 */
[----:B------:R-:W-:-:S13]  /*1ba00*/  ELECT P6, URZ, PT ;  /* 0x00000000003f782f */ /* 0x000fda00038c0000 */
.L_x_1321:
[----:B------:R-:W-:Y:S05]  /*1ba10*/  @!P6 BRA `(.L_x_1242) ;  /* 0x0000000400a8e947 */ /* 0x000fea0003800000 */
[----:B------:R-:W-:-:S04]  /*1ba20*/  ISETP.NE.U32.AND P0, PT, R2, RZ, PT ;  /* 0x000000ff0200720c */ /* 0x000fc80003f05070 */
[----:B------:R-:W-:-:S13]  /*1ba30*/  ISETP.NE.AND.EX P0, PT, R3, RZ, PT, P0 ;  /* 0x000000ff0300720c */ /* 0x000fda0003f05300 */
[----:B------:R-:W-:Y:S05]  /*1ba40*/  @!P0 BRA `(.L_x_1244) ;  /* 0x0000000000448947 */ /* 0x000fea0003800000 */
[----:B------:R-:W2:Y:S01]  /*1ba50*/  LDC R7, c[0x0][0x43c] ;  /* 0x00010f00ff077b82 */ /* 0x000ea20000000800 */
[----:B------:R-:W-:Y:S01]  /*1ba60*/  ULDC.64 UR4, c[0x0][0x428] ;  /* 0x00010a0000047ab9 */ /* 0x000fe20000000a00 */
[----:B--2---:R-:W-:-:S13]  /*1ba70*/  ISETP.NE.AND P0, PT, R7, 0x1, PT ;  /* 0x000000010700780c */ /* 0x004fda0003f05270 */
[----:B-1----:R-:W1:Y:S02]  /*1ba80*/  @P0 LDC.64 R4, c[0x0][0x440] ;  /* 0x00011000ff040b82 */ /* 0x002e640000000a00 */
        /* <DEDUP_REMOVED lines=13> */
.L_x_1244:
[----:B--2---:R-:W2:Y:S01]  /*1bb60*/  LDL R2, [R1] ;  /* 0x0000000001027983 */ /* 0x004ea20000100800 */
[----:B------:R-:W-:Y:S01]  /*1bb70*/  IMAD R4, R19, 0x8, R18 ;  /* 0x0000000813047824 */ /* 0x000fe200078e0212 */
[----:B0-----:R-:W0:Y:S02]  /*1bb80*/  S2R R8, SR_TID.X ;  /* 0x0000000000087919 */ /* 0x001e240000002100 */
[----:B0-----:R-:W-:-:S04]  /*1bb90*/  LOP3.LUT R8, R8, 0x7f, RZ, 0xc0, !PT ;  /* 0x0000007f08087812 */ /* 0x001fc800078ec0ff */
[----:B------:R-:W-:Y:S02]  /*1bba0*/  ISETP.NE.AND P1, PT, R8, RZ, PT ;  /* 0x000000ff0800720c */ /* 0x000fe40003f25270 */
[----:B--2---:R-:W-:-:S04]  /*1bbb0*/  SHF.L.U32 R3, R2, 0x1f, RZ ;  /* 0x0000001f02037819 */ /* 0x004fc800000006ff */
[----:B------:R-:W0:Y:S02]  /*1bbc0*/  SYNCS.PHASECHK.TRANS64.TRYWAIT P0, [R4+URZ+0x33480], R3 ;  /* 0x03348003040075a7 */ /* 0x000e24000800017f */
[----:B0-----:R-:W-:Y:S05]  /*1bbd0*/  @!P0 BRA `(.L_x_1245) ;  /* 0x00000044008c8947 */ /* 0x001fea0003800000 */
.L_x_1322:
[----:B------:R-:W-:Y:S05]  /*1bbe0*/  @P1 BRA `(.L_x_1246) ;  /* 0x00000000001c1947 */ /* 0x000fea0003800000 */
[----:B------:R-:W1:Y:S02]  /*1bbf0*/  S2R R2, SR_TID.X ;  /* 0x0000000000027919 */ /* 0x000e640000002100 */
[----:B-1----:R-:W-:Y:S01]  /*1bc00*/  LOP3.LUT R5, R2, 0x1f, RZ, 0xc0, !PT ;  /* 0x0000001f02057812 */ /* 0x002fe200078ec0ff */
[----:B------:R-:W-:-:S03]  /*1bc10*/  IMAD.MOV.U32 R2, RZ, RZ, 0x7800 ;  /* 0x00007800ff027424 */ /* 0x000fc600078e00ff */
[----:B------:R-:W-:Y:S01]  /*1bc20*/  ISETP.NE.AND P0, PT, R5, RZ, PT ;  /* 0x000000ff0500720c */ /* 0x000fe20003f05270 */
[----:B------:R2:W-:-:S12]  /*1bc30*/  SYNCS.ARRIVE.TRANS64 RZ, [R4+URZ+0x33470], R2 ;  /* 0x0334700204ff79a7 */ /* 0x0005d8000800003f */
[----:B--2---:R-:W-:Y:S05]  /*1bc40*/  @!P0 BRA `(.L_x_1246) ;  /* 0x0000000000048947 */ /* 0x004fea0003800000 */
[----:B------:R-:W-:Y:S01]  /*1bc50*/  BPT.TRAP 0x1 ;  /* 0x000000040000795c */ /* 0x000fe20000300000 */
.L_x_1246:
[----:B-1----:R-:W2:Y:S01]  /*1bc60*/  LDL R5, [R1+0x18] ;  /* 0x0000180001057983 */ /* 0x002ea20000100800 */
[----:B------:R-:W-:Y:S01]  /*1bc70*/  IMAD R2, R19, 0x7800, R18 ;  /* 0x0000780013027824 */ /* 0x000fe200078e0212 */
[----:B------:R-:W-:Y:S01]  /*1bc80*/  R2UR UR33, R4 ;  /* 0x00000000042172ca */ /* 0x000fe200000e0000 */
[----:B------:R-:W-:Y:S01]  /*1bc90*/  UIADD3 UR4, UP0, UR44, 0x470, URZ ;  /* 0x000004702c047890 */ /* 0x000fe2000ff1e03f */
[----:B-----5:R-:W-:Y:S01]  /*1bca0*/  R2UR UR37, R17 ;  /* 0x00000000112572ca */ /* 0x020fe200000e0000 */
[----:B------:R-:W-:Y:S01]  /*1bcb0*/  UMOV UR6, 0x0 ;  /* 0x0000000000067882 */ /* 0x000fe20000000000 */
[----:B------:R-:W-:Y:S01]  /*1bcc0*/  R2UR UR8, R2 ;  /* 0x00000000020872ca */ /* 0x000fe200000e0000 */
[----:B------:R-:W-:Y:S01]  /*1bcd0*/  UIADD3.X UR5, URZ, UR45, URZ, UP0, !UPT ;  /* 0x0000002d3f057290 */ /* 0x000fe200087fe43f */
[----:B------:R-:W-:Y:S01]  /*1bce0*/  UMOV UR7, 0x14f00000 ;  /* 0x14f0000000077882 */ /* 0x000fe20000000000 */
[----:B------:R-:W-:Y:S01]  /*1bcf0*/  UMOV UR34, URZ ;  /* 0x0000003f00227c82 */ /* 0x000fe20008000000 */
[----:B------:R-:W-:Y:S01]  /*1bd00*/  UMOV UR18, 0x40 ;  /* 0x0000004000127882 */ /* 0x000fe20000000000 */
[----:B------:R-:W-:Y:S01]  /*1bd10*/  UMOV UR20, UR36 ;  /* 0x0000002400147c82 */ /* 0x000fe20008000000 */
[----:B------:R-:W-:Y:S01]  /*1bd20*/  UMOV UR10, 0x80 ;  /* 0x00000080000a7882 */ /* 0x000fe20000000000 */
[----:B------:R-:W-:-:S02]  /*1bd30*/  UMOV UR12, UR36 ;  /* 0x00000024000c7c82 */ /* 0x000fc40008000000 */
[----:B------:R-:W-:Y:S02]  /*1bd40*/  UIADD3 UR33, UR33, 0x33470, URZ ;  /* 0x0003347021217890 */ /* 0x000fe4000fffe03f */
[----:B------:R-:W-:Y:S01]  /*1bd50*/  UMOV UR21, UR37 ;  /* 0x0000002500157c82 */ /* 0x000fe20008000000 */
[----:B------:R-:W-:Y:S01]  /*1bd60*/  UMOV UR13, UR37 ;  /* 0x00000025000d7c82 */ /* 0x000fe20008000000 */
[----:B------:R-:W-:Y:S02]  /*1bd70*/  UIADD3 UR32, UR8, 0xf200, URZ ;  /* 0x0000f20008207890 */ /* 0x000fe4000fffe03f */
[----:B------:R-:W-:Y:S02]  /*1bd80*/  UIADD3 UR16, UR8, 0x11a00, URZ ;  /* 0x00011a0008107890 */ /* 0x000fe4000fffe03f */
[----:B------:R-:W-:Y:S01]  /*1bd90*/  UIADD3 UR8, UR8, 0x14200, URZ ;  /* 0x0001420008087890 */ /* 0x000fe2000fffe03f */
[----:B------:R-:W-:Y:S01]  /*1bda0*/  UMOV UR17, UR33 ;  /* 0x0000002100117c82 */ /* 0x000fe20008000000 */
[----:B------:R-:W-:Y:S01]  /*1bdb0*/  UMOV UR9, UR33 ;  /* 0x0000002100097c82 */ /* 0x000fe20008000000 */
[----:B--2---:R-:W-:-:S05]  /*1bdc0*/  IMAD R0, R0, 0xa0, R5 ;  /* 0x000000a000007824 */ /* 0x004fca00078e0205 */
[----:B------:R-:W-:-:S13]  /*1bdd0*/  R2UR UR35, R0 ;  /* 0x00000000002372ca */ /* 0x000fda00000e0000 */
[----:B------:R-:W-:Y:S01]  /*1bde0*/  UMOV UR19, UR35 ;  /* 0x0000002300137c82 */ /* 0x000fe20008000000 */
[----:B------:R-:W-:Y:S01]  /*1bdf0*/  UMOV UR11, UR35 ;  /* 0x00000023000b7c82 */ /* 0x000fe20008000000 */
[----:B------:R1:W-:Y:S01]  /*1be00*/  UTMALDG.4D [UR32], [UR4], desc[UR6] ;  /* 0x00000620040075b4 */ /* 0x0003e20008019000 */
[----:B------:R1:W-:Y:S01]  /*1be10*/  UTMALDG.4D [UR16], [UR4], desc[UR6] ;  /* 0x00000610040075b4 */ /* 0x0003e20008019000 */
[----:B------:R1:W-:Y:S01]  /*1be20*/  UTMALDG.4D [UR8], [UR4], desc[UR6] ;  /* 0x00000608040075b4 */ /* 0x0003e20008019000 */
[----:B------:R-:W2:Y:S02]  /*1be30*/  SYNCS.PHASECHK.TRANS64.TRYWAIT P0, [R4+URZ+0x33440], R3 ;  /* 0x03344003040075a7 */ /* 0x000ea4000800017f */
[----:B-12---:R-:W-:Y:S05]  /*1be40*/  @!P0 BRA `(.L_x_1247) ;  /* 0x0000004400048947 */ /* 0x006fea0003800000 */
.L_x_1323:
        /* <DEDUP_REMOVED lines=8> */
.L_x_1248:
[----:B------:R-:W-:Y:S01]  /*1bed0*/  R2UR UR8, R2 ;  /* 0x00000000020872ca */ /* 0x000fe200000e0000 */
[----:B------:R-:W-:Y:S01]  /*1bee0*/  UIADD3 UR4, UP0, UR44, 0x370, URZ ;  /* 0x000003702c047890 */ /* 0x000fe2000ff1e03f */
[----:B------:R-:W-:Y:S01]  /*1bef0*/  R2UR UR25, R4 ;  /* 0x00000000041972ca */ /* 0x000fe200000e0000 */
[----:B------:R-:W-:Y:S01]  /*1bf00*/  UMOV UR6, 0x0 ;  /* 0x0000000000067882 */ /* 0x000fe20000000000 */
[----:B------:R-:W-:Y:S01]  /*1bf10*/  R2UR UR27, R0 ;  /* 0x00000000001b72ca */ /* 0x000fe200000e0000 */
[----:B------:R-:W-:Y:S01]  /*1bf20*/  UIADD3.X UR5, URZ, UR45, URZ, UP0, !UPT ;  /* 0x0000002d3f057290 */ /* 0x000fe200087fe43f */
[----:B------:R-:W-:Y:S01]  /*1bf30*/  R2UR UR29, R17 ;  /* 0x00000000111d72ca */ /* 0x000fe200000e0000 */
[----:B------:R-:W-:Y:S01]  /*1bf40*/  UMOV UR7, 0x14f00000 ;  /* 0x14f0000000077882 */ /* 0x000fe20000000000 */
[----:B------:R-:W-:Y:S01]  /*1bf50*/  UMOV UR26, URZ ;  /* 0x0000003f001a7c82 */ /* 0x000fe20008000000 */
[----:B------:R-:W-:Y:S01]  /*1bf60*/  UMOV UR28, UR36 ;  /* 0x00000024001c7c82 */ /* 0x000fe20008000000 */
[----:B------:R-:W-:Y:S01]  /*1bf70*/  UMOV UR18, 0x40 ;  /* 0x0000004000127882 */ /* 0x000fe20000000000 */
[----:B------:R-:W-:Y:S01]  /*1bf80*/  UMOV UR20, UR36 ;  /* 0x0000002400147c82 */ /* 0x000fe20008000000 */
[----:B------:R-:W-:Y:S01]  /*1bf90*/  UMOV UR10, 0x80 ;  /* 0x00000080000a7882 */ /* 0x000fe20000000000 */
[----:B------:R-:W-:Y:S01]  /*1bfa0*/  UIADD3 UR24, UR8, 0x24200, URZ ;  /* 0x0002420008187890 */ /* 0x000fe2000fffe03f */
[----:B------:R-:W-:Y:S01]  /*1bfb0*/  PLOP3.LUT P0, PT, PT, PT, PT, 0x80, 0x0 ;  /* 0x000000000000781c */ /* 0x000fe20003f0f070 */
[----:B------:R-:W-:Y:S01]  /*1bfc0*/  UIADD3 UR25, UR25, 0x33430, URZ ;  /* 0x0003343019197890 */ /* 0x000fe2000fffe03f */
[----:B------:R-:W-:Y:S01]  /*1bfd0*/  LOP3.LUT R16, R16, 0xfffffffe, RZ, 0xc0, !PT ;  /* 0xfffffffe10107812 */ /* 0x000fe200078ec0ff */
[----:B------:R-:W-:-:S02]  /*1bfe0*/  UIADD3 UR16, UR8, 0x26a00, URZ ;  /* 0x00026a0008107890 */ /* 0x000fc4000fffe03f */
[----:B------:R-:W-:Y:S01]  /*1bff0*/  UIADD3 UR8, UR8, 0x29200, URZ ;  /* 0x0002920008087890 */ /* 0x000fe2000fffe03f */
[----:B------:R-:W-:Y:S01]  /*1c000*/  UMOV UR19, UR27 ;  /* 0x0000001b00137c82 */ /* 0x000fe20008000000 */
[----:B------:R-:W-:Y:S01]  /*1c010*/  UMOV UR21, UR29 ;  /* 0x0000001d00157c82 */ /* 0x000fe20008000000 */
[----:B------:R-:W-:Y:S01]  /*1c020*/  UMOV UR17, UR25 ;  /* 0x0000001900117c82 */ /* 0x000fe20008000000 */
        /* <DEDUP_REMOVED lines=8> */
[----:B---3--:R-:W-:-:S03]  /*1c0b0*/  NOP ;  /* 0x0000000000007918 */ /* 0x008fc60000000000 */
.L_x_1242:
[----:B------:R-:W-:Y:S05]  /*1c0c0*/  WARPSYNC.ALL ;  /* 0x0000000000007948 */ /* 0x000fea0003800000 */
[----:B--2---:R-:W-:Y:S01]  /*1c0d0*/  VIADD R0, R18, 0x1e200 ;  /* 0x0001e20012007836 */ /* 0x004fe20000000000 */
[----:B------:R-:W-:Y:S01]  /*1c0e0*/  USHF.R.S32.HI UR4, URZ, 0x1f, UR43 ;  /* 0x0000001f3f047899 */ /* 0x000fe2000801142b */
[----:B------:R-:W-:Y:S03]  /*1c0f0*/  BAR.SYNC.DEFER_BLOCKING 0x8, 0x180 ;  /* 0x0206000000007b1d */ /* 0x000fe60000010000 */
[----:B------:R-:W-:-:S03]  /*1c100*/  LOP3.LUT P0, RZ, R0, 0x1bf, RZ, 0xc0, !PT ;  /* 0x000001bf00ff7812 */ /* 0x000fc6000780c0ff */
[----:B------:R-:W-:Y:S01]  /*1c110*/  ULDC.64 UR6, c[0x0][0x298] ;  /* 0x0000a60000067ab9 */ /* 0x000fe20000000a00 */
[----:B------:R-:W-:Y:S01]  /*1c120*/  BSSY B6, `(.L_x_1249) ;  /* 0x0000016000067945 */ /* 0x000fe20003800000 */
[----:B------:R-:W-:Y:S02]  /*1c130*/  UIMAD UR4, UR4, UR6, URZ ;  /* 0x00000006040472a4 */ /* 0x000fe4000f8e023f */
[----:B------:R-:W-:Y:S02]  /*1c140*/  UIMAD.WIDE.U32 UR46, UR43, UR6, URZ ;  /* 0x000000062b2e72a5 */ /* 0x000fe4000f8e003f */
[----:B------:R-:W-:-:S04]  /*1c150*/  UIMAD UR4, UR43, UR7, UR4 ;  /* 0x000000072b0472a4 */ /* 0x000fc8000f8e0204 */
[----:B------:R-:W-:Y:S01]  /*1c160*/  UIADD3 UR37, UR47, UR4, URZ ;  /* 0x000000042f257290 */ /* 0x000fe2000fffe03f */
[----:B------:R-:W-:Y:S11]  /*1c170*/  @!P0 BRA `(.L_x_1250) ;  /* 0x0000000000408947 */ /* 0x000ff60003800000 */
[----:B------:R-:W-:Y:S01]  /*1c180*/  MOV R2, 0x0 ;  /* 0x0000000000027802 */ /* 0x000fe20000000f00 */
[----:B------:R-:W-:Y:S01]  /*1c190*/  ULDC.64 UR6, c[0x4][0x98] ;  /* 0x0100260000067ab9 */ /* 0x000fe20000000a00 */
[----:B------:R-:W-:Y:S01]  /*1c1a0*/  ULDC.64 UR8, c[0x4][0xa0] ;  /* 0x0100280000087ab9 */ /* 0x000fe20000000a00 */
[----:B------:R-:W-:Y:S01]  /*1c1b0*/  ULDC.64 UR4, c[0x4][0x28] ;  /* 0x01000a0000047ab9 */ /* 0x000fe20000000a00 */
[----:B01----:R-:W-:Y:S02]  /*1c1c0*/  IMAD.U32 R4, RZ, RZ, UR6 ;  /* 0x00000006ff047e24 */ /* 0x003fe4000f8e00ff */
        /* <DEDUP_REMOVED lines=11> */
.L_x_1250:
[----:B------:R-:W-:Y:S05]  /*1c280*/  BSYNC B6 ;  /* 0x0000000000067941 */ /* 0x000fea0003800000 */
.L_x_1249:
[----:B------:R-:W2:Y:S01]  /*1c290*/  LDL R12, [R1+0x14] ;  /* 0x00001400010c7983 */ /* 0x000ea20000100800 */
[----:B0-----:R-:W0:Y:S01]  /*1c2a0*/  LDC R8, c[0x0][0x448] ;  /* 0x00011200ff087b82 */ /* 0x001e220000000800 */
[----:B------:R-:W-:Y:S01]  /*1c2b0*/  ULDC.64 UR8, c[0x0][0xa00] ;  /* 0x0002800000087ab9 */ /* 0x000fe20000000a00 */
[----:B------:R-:W-:Y:S01]  /*1c2c0*/  ULDC.64 UR6, c[0x0][0x2d8] ;  /* 0x0000b60000067ab9 */ /* 0x000fe20000000a00 */
[----:B------:R-:W3:Y:S01]  /*1c2d0*/  S2R R2, SR_TID.X ;  /* 0x0000000000027919 */ /* 0x000ee20000002100 */
[----:B------:R-:W4:Y:S01]  /*1c2e0*/  S2R R0, SR_TID.X ;  /* 0x0000000000007919 */ /* 0x000f220000002100 */
[----:B0-----:R-:W-:Y:S02]  /*1c2f0*/  ISETP.NE.AND P0, PT, R8, 0x1, PT ;  /* 0x000000010800780c */ /* 0x001fe40003f05270 */
[----:B---3--:R-:W-:-:S11]  /*1c300*/  LOP3.LUT R2, R2, 0x7f, RZ, 0xc0, !PT ;  /* 0x0000007f02027812 */ /* 0x008fd600078ec0ff */
[----:B-1----:R-:W0:Y:S01]  /*1c310*/  @P0 LDC R3, c[0x0][0x450] ;  /* 0x00011400ff030b82 */ /* 0x002e220000000800 */
[----:B------:R-:W-:Y:S01]  /*1c320*/  SHF.R.U32.HI R2, RZ, 0x2, R2 ;  /* 0x00000002ff027819 */ /* 0x000fe20000011602 */
[----:B----4-:R-:W-:-:S05]  /*1c330*/  IMAD.SHL.U32 R0, R0, 0x20, RZ ;  /* 0x0000002000007824 */ /* 0x010fca00078e00ff */
[----:B------:R-:W-:Y:S02]  /*1c340*/  LOP3.LUT R0, R2, 0x60, R0, 0xf8, !PT ;  /* 0x0000006002007812 */ /* 0x000fe400078ef800 */
[----:B------:R-:W1:Y:S01]  /*1c350*/  @P0 LDC R2, c[0x0][0x44c] ;  /* 0x00011300ff020b82 */ /* 0x000e620000000800 */
[----:B------:R-:W3:Y:S01]  /*1c360*/  S2R R9, SR_TID.X ;  /* 0x0000000000097919 */ /* 0x000ee20000002100 */
[----:B------:R-:W-:Y:S01]  /*1c370*/  UISETP.NE.U32.AND UP0, UPT, UR8, URZ, UPT ;  /* 0x0000003f0800728c */ /* 0x000fe2000bf05070 */
[----:B------:R-:W-:Y:S01]  /*1c380*/  UMOV UR4, UR46 ;  /* 0x0000002e00047c82 */ /* 0x000fe20008000000 */
[----:B------:R-:W-:Y:S02]  /*1c390*/  UMOV UR5, UR37 ;  /* 0x0000002500057c82 */ /* 0x000fe40008000000 */
[----:B------:R-:W-:Y:S02]  /*1c3a0*/  UISETP.NE.AND.EX UP0, UPT, UR9, URZ, UPT, UP0 ;  /* 0x0000003f0900728c */ /* 0x000fe4000bf05300 */
[----:B------:R-:W-:-:S02]  /*1c3b0*/  UIMAD.WIDE.U32 UR4, UR36, UR6, UR4 ;  /* 0x00000006240472a5 */ /* 0x000fc4000f8e0004 */
[----:B------:R-:W-:Y:S01]  /*1c3c0*/  USHF.R.S32.HI UR6, URZ, 0x1f, UR42 ;  /* 0x0000001f3f067899 */ /* 0x000fe2000801142a */
[----:B------:R-:W-:-:S03]  /*1c3d0*/  ULDC.64 UR8, c[0x0][0x2e0] ;  /* 0x0000b80000087ab9 */ /* 0x000fc60000000a00 */
[----:B------:R-:W-:Y:S02]  /*1c3e0*/  USEL UR6, UR6, URZ, !UP0 ;  /* 0x0000003f06067287 */ /* 0x000fe4000c000000 */
[----:B------:R-:W-:Y:S02]  /*1c3f0*/  UIMAD UR5, UR36, UR7, UR5 ;  /* 0x00000007240572a4 */ /* 0x000fe4000f8e0205 */
[----:B------:R-:W-:Y:S02]  /*1c400*/  USEL UR7, UR42, URZ, !UP0 ;  /* 0x0000003f2a077287 */ /* 0x000fe4000c000000 */
[----:B------:R-:W-:Y:S02]  /*1c410*/  UIMAD UR6, UR6, UR8, URZ ;  /* 0x00000008060672a4 */ /* 0x000fe4000f8e023f */
[----:B------:R-:W-:Y:S02]  /*1c420*/  UIMAD.WIDE.U32 UR4, UR7, UR8, UR4 ;  /* 0x00000008070472a5 */ /* 0x000fe4000f8e0004 */
[----:B------:R-:W-:-:S04]  /*1c430*/  UIMAD UR6, UR7, UR9, UR6 ;  /* 0x00000009070672a4 */ /* 0x000fc8000f8e0206 */
[----:B------:R-:W-:Y:S01]  /*1c440*/  UIADD3 UR6, UR5, UR6, URZ ;  /* 0x0000000605067290 */ /* 0x000fe2000fffe03f */
[----:B------:R-:W-:Y:S02]  /*1c450*/  IMAD.U32 R6, RZ, RZ, UR4 ;  /* 0x00000004ff067e24 */ /* 0x000fe4000f8e00ff */
[----:B------:R-:W-:Y:S01]  /*1c460*/  IMAD.U32 R7, RZ, RZ, UR5 ;  /* 0x00000005ff077e24 */ /* 0x000fe2000f8e00ff */
[----:B------:R-:W-:Y:S01]  /*1c470*/  ULDC.64 UR4, c[0x0][0x2d0] ;  /* 0x0000b40000047ab9 */ /* 0x000fe20000000a00 */
[----:B---3--:R-:W-:-:S05]  /*1c480*/  IMAD.SHL.U32 R9, R9, 0x10, RZ ;  /* 0x0000001009097824 */ /* 0x008fca00078e00ff */
[----:B------:R-:W-:-:S04]  /*1c490*/  LOP3.LUT R9, R9, 0x30, RZ, 0xc0, !PT ;  /* 0x0000003009097812 */ /* 0x000fc800078ec0ff */
[C---:B------:R-:W-:Y:S02]  /*1c4a0*/  LOP3.LUT R11, R9.reuse, 0x40, RZ, 0xfc, !PT ;  /* 0x00000040090b7812 */ /* 0x040fe400078efcff */
[----:B------:R-:W-:Y:S01]  /*1c4b0*/  LOP3.LUT R9, R9, 0x80, RZ, 0xfc, !PT ;  /* 0x0000008009097812 */ /* 0x000fe200078efcff */
[----:B--2---:R-:W-:-:S04]  /*1c4c0*/  IMAD.IADD R0, R0, 0x1, R12 ;  /* 0x0000000100007824 */ /* 0x004fc800078e020c */
[----:B-1----:R-:W-:-:S04]  /*1c4d0*/  @P0 IMAD.HI.U32 R2, R0, R2, RZ ;  /* 0x0000000200020227 */ /* 0x002fc800078e00ff */
[----:B------:R-:W-:Y:S01]  /*1c4e0*/  IMAD.MOV.U32 R4, RZ, RZ, R0 ;  /* 0x000000ffff047224 */ /* 0x000fe200078e0000 */
[----:B0-----:R-:W-:-:S04]  /*1c4f0*/  @P0 SHF.R.U32.HI R4, RZ, R3, R2 ;  /* 0x00000003ff040219 */ /* 0x001fc80000011602 */
[--C-:B------:R-:W-:Y:S01]  /*1c500*/  SHF.R.S32.HI R5, RZ, 0x1f, R4.reuse ;  /* 0x0000001fff057819 */ /* 0x100fe20000011404 */
[----:B------:R-:W-:Y:S02]  /*1c510*/  IMAD.MOV R2, RZ, RZ, -R4 ;  /* 0x000000ffff027224 */ /* 0x000fe400078e0a04 */
[----:B------:R-:W-:Y:S01]  /*1c520*/  IMAD.U32 R3, RZ, RZ, UR6 ;  /* 0x00000006ff037e24 */ /* 0x000fe2000f8e00ff */
[----:B------:R-:W0:Y:S01]  /*1c530*/  S2R R7, SR_TID.X ;  /* 0x0000000000077919 */ /* 0x000e220000002100 */
[----:B------:R-:W-:Y:S01]  /*1c540*/  IMAD R0, R8, R2, R0 ;  /* 0x0000000208007224 */ /* 0x000fe200078e0200 */
[----:B------:R-:W-:Y:S01]  /*1c550*/  ULDC.64 UR6, c[0x0][0x280] ;  /* 0x0000a00000067ab9 */ /* 0x000fe20000000a00 */
[----:B------:R-:W-:Y:S02]  /*1c560*/  IMAD.MOV.U32 R2, RZ, RZ, R6 ;  /* 0x000000ffff027224 */ /* 0x000fe400078e0006 */
[----:B------:R-:W-:Y:S02]  /*1c570*/  IMAD R5, R5, UR4, RZ ;  /* 0x0000000405057c24 */ /* 0x000fe4000f8e02ff */
[----:B------:R-:W-:-:S04]  /*1c580*/  IMAD.WIDE.U32 R2, R4, UR4, R2 ;  /* 0x0000000404027c25 */ /* 0x000fc8000f8e0002 */
[----:B------:R-:W-:Y:S01]  /*1c590*/  IMAD R5, R4, UR5, R5 ;  /* 0x0000000504057c24 */ /* 0x000fe2000f8e0205 */
[----:B------:R-:W-:Y:S01]  /*1c5a0*/  SHF.R.S32.HI R4, RZ, 0x1f, R0 ;  /* 0x0000001fff047819 */ /* 0x000fe20000011400 */
[----:B------:R-:W-:Y:S02]  /*1c5b0*/  ULDC.64 UR4, c[0x0][0x2c8] ;  /* 0x0000b20000047ab9 */ /* 0x000fe40000000a00 */
[----:B------:R-:W-:Y:S02]  /*1c5c0*/  IMAD.IADD R3, R3, 0x1, R5 ;  /* 0x0000000103037824 */ /* 0x000fe400078e0205 */
[----:B------:R-:W-:Y:S02]  /*1c5d0*/  IMAD R4, R4, UR4, RZ ;  /* 0x0000000404047c24 */ /* 0x000fe4000f8e02ff */
[----:B------:R-:W-:Y:S01]  /*1c5e0*/  IMAD.WIDE.U32 R2, R0, UR4, R2 ;  /* 0x0000000400027c25 */ /* 0x000fe2000f8e0002 */
[----:B------:R-:W-:Y:S02]  /*1c5f0*/  ULDC UR4, c[0x0][0x2b8] ;  /* 0x0000ae0000047ab9 */ /* 0x000fe40000000800 */
[----:B------:R-:W-:-:S02]  /*1c600*/  ISETP.GE.AND P2, PT, R9, UR4, PT ;  /* 0x0000000409007c0c */ /* 0x000fc4000bf46270 */
[----:B------:R1:W5:Y:S01]  /*1c610*/  LDL R9, [R1+0x28] ;  /* 0x0000280001097983 */ /* 0x0003620000100800 */
[----:B------:R-:W-:Y:S02]  /*1c620*/  IMAD R0, R0, UR5, R4 ;  /* 0x0000000500007c24 */ /* 0x000fe4000f8e0204 */
[----:B0-----:R-:W-:Y:S01]  /*1c630*/  IMAD.SHL.U32 R10, R7, 0x10, RZ ;  /* 0x00000010070a7824 */ /* 0x001fe200078e00ff */
[----:B------:R-:W-:-:S04]  /*1c640*/  IADD3 R4, P3, R2, UR6, RZ ;  /* 0x0000000602047c10 */ /* 0x000fc8000ff7e0ff */
[----:B------:R-:W-:Y:S02]  /*1c650*/  LOP3.LUT R10, R10, 0x30, RZ, 0xc0, !PT ;  /* 0x000000300a0a7812 */ /* 0x000fe400078ec0ff */
[----:B------:R-:W-:Y:S02]  /*1c660*/  ISETP.GE.AND P1, PT, R11, UR4, PT ;  /* 0x000000040b007c0c */ /* 0x000fe4000bf26270 */
[----:B------:R-:W-:Y:S01]  /*1c670*/  ISETP.GE.AND P0, PT, R10, UR4, PT ;  /* 0x000000040a007c0c */ /* 0x000fe2000bf06270 */
[----:B------:R-:W-:Y:S01]  /*1c680*/  UMOV UR4, 0xffffffff ;  /* 0xffffffff00047882 */ /* 0x000fe20000000000 */
[----:B------:R-:W-:Y:S02]  /*1c690*/  IADD3.X R0, R3, UR7, R0, P3, !PT ;  /* 0x0000000703007c10 */ /* 0x000fe40009ffe400 */
[----:B-1----:R-:W-:Y:S09]  /*1c6a0*/  BRA.DIV UR4, `(.L_x_1251) ;  /* 0x0000003e04007947 */ /* 0x002ff2000b800000 */
[----:B------:R-:W0:Y:S02]  /*1c6b0*/  S2R R5, SR_TID.X ;  /* 0x0000000000057919 */ /* 0x000e240000002100 */
[----:B0-----:R-:W-:Y:S02]  /*1c6c0*/  LOP3.LUT R6, R5, 0x7f, RZ, 0xc0, !PT ;  /* 0x0000007f05067812 */ /* 0x001fe400078ec0ff */
[----:B------:R-:W2:Y:S04]  /*1c6d0*/  LDL.LU R5, [R1+0x1c] ;  /* 0x00001c0001057983 */ /* 0x000ea80000300800 */
[----:B------:R-:W3:Y:S01]  /*1c6e0*/  LDL.LU R11, [R1+0x14] ;  /* 0x00001400010b7983 */ /* 0x000ee20000300800 */
[----:B------:R-:W-:-:S03]  /*1c6f0*/  SHF.R.U32.HI R7, RZ, 0x2, R6 ;  /* 0x00000002ff077819 */ /* 0x000fc60000011606 */
[----:B------:R-:W0:Y:S01]  /*1c700*/  SHFL.IDX PT, R6, R4, RZ, 0x1c1f ;  /* 0x001c1fff04067589 */ /* 0x000e2200000e0000 */
[----:B--2---:R-:W-:-:S03]  /*1c710*/  IMAD R2, R5, R8, RZ ;  /* 0x0000000805027224 */ /* 0x004fc600078e02ff */
[----:B------:R-:W1:Y:S01]  /*1c720*/  SHFL.IDX PT, R5, R0, RZ, 0x1c1f ;  /* 0x001c1fff00057589 */ /* 0x000e6200000e0000 */
[----:B---3--:R-:W-:-:S05]  /*1c730*/  IMAD.IADD R3, R7, 0x1, R11 ;  /* 0x0000000107037824 */ /* 0x008fca00078e020b */
[----:B------:R-:W-:-:S13]  /*1c740*/  ISETP.GE.AND P4, PT, R3, R2, PT ;  /* 0x000000020300720c */ /* 0x000fda0003f86270 */
[----:B0-----:R-:W-:-:S05]  /*1c750*/  @!P4 IADD3 R6, P3, R10, R6, RZ ;  /* 0x000000060a06c210 */ /* 0x001fca0007f7e0ff */
[----:B-1----:R-:W-:-:S04]  /*1c760*/  @!P4 IMAD.X R5, RZ, RZ, R5, P3 ;  /* 0x000000ffff05c224 */ /* 0x002fc800018e0605 */
        /* <DEDUP_REMOVED lines=18> */
[----:B------:R-:W-:Y:S04]  /*1c890*/  SHFL.IDX PT, R0, R0, 0x3, 0x1c1f ;  /* 0x007c1f0000007f89 */ /* 0x000fe800000e0000 */
[----:B0-----:R-:W0:Y:S04]  /*1c8a0*/  SHFL.IDX PT, R6, R4, 0x2, 0x1c1f ;  /* 0x005c1f0004067f89 */ /* 0x001e2800000e0000 */
[----:B------:R-:W1:Y:S01]  /*1c8b0*/  SHFL.IDX PT, R4, R4, 0x3, 0x1c1f ;  /* 0x007c1f0004047f89 */ /* 0x000e6200000e0000 */
[----:B0-----:R-:W-:-:S05]  /*1c8c0*/  @!P3 IADD3 R6, P4, R10, R6, RZ ;  /* 0x000000060a06b210 */ /* 0x001fca0007f9e0ff */
[----:B------:R-:W-:-:S04]  /*1c8d0*/  @!P3 IMAD.X R5, RZ, RZ, R5, P4 ;  /* 0x000000ffff05b224 */ /* 0x000fc800020e0605 */
[----:B------:R-:W-:-:S05]  /*1c8e0*/  @!P3 IMAD.MOV.U32 R7, RZ, RZ, R5 ;  /* 0x000000ffff07b224 */ /* 0x000fca00078e0005 */
[----:B------:R0:W-:Y:S04]  /*1c8f0*/  @!P3 LDGSTS.E.BYPASS.LTC128B.128 [R9+0x1f200], desc[UR52][R6.64], !P0 ;  /* 0x1f2000000609bfae */ /* 0x0001e8000c101d74 */
[----:B------:R0:W-:Y:S04]  /*1c900*/  @!P3 LDGSTS.E.BYPASS.LTC128B.128 [R9+0x21200], desc[UR52][R6.64+0x40], !P1 ;  /* 0x212000400609bfae */ /* 0x0001e8000c901d74 */
[----:B-1----:R0:W-:Y:S02]  /*1c910*/  @!P3 LDGSTS.E.BYPASS.LTC128B.128 [R9+0x23200], desc[UR52][R6.64+0x80], !P2 ;  /* 0x232000800609bfae */ /* 0x0021e4000d101d74 */
.L_x_1332:
[----:B------:R-:W-:Y:S01]  /*1c920*/  VIADD R3, R3, 0x60 ;  /* 0x0000006003037836 */ /* 0x000fe20000000000 */
[----:B------:R-:W-:Y:S04]  /*1c930*/  BSSY B0, `(.L_x_1252) ;  /* 0x000000b000007945 */ /* 0x000fe80003800000 */
[----:B------:R-:W-:-:S13]  /*1c940*/  ISETP.GE.AND P3, PT, R3, R2, PT ;  /* 0x000000020300720c */ /* 0x000fda0003f66270 */
[----:B------:R-:W-:Y:S05]  /*1c950*/  @P3 BRA `(.L_x_1253) ;  /* 0x0000000000203947 */ /* 0x000fea0003800000 */
[----:B------:R-:W-:-:S05]  /*1c960*/  IADD3 R2, P3, R10, R4, RZ ;  /* 0x000000040a027210 */ /* 0x000fca0007f7e0ff */
[----:B------:R-:W-:-:S05]  /*1c970*/  IMAD.X R3, RZ, RZ, R0, P3 ;  /* 0x000000ffff037224 */ /* 0x000fca00018e0600 */
[----:B------:R-:W-:Y:S01]  /*1c980*/  @!PT LDS RZ, [RZ] ;  /* 0x00000000fffff984 */ /* 0x000fe20000000800 */
[----:B------:R-:W-:Y:S01]  /*1c990*/  @!PT LDS RZ, [RZ] ;  /* 0x00000000fffff984 */ /* 0x000fe20000000800 */
[----:B------:R-:W-:Y:S01]  /*1c9a0*/  @!PT LDS RZ, [RZ] ;  /* 0x00000000fffff984 */ /* 0x000fe20000000800 */
[----:B------:R1:W-:Y:S04]  /*1c9b0*/  LDGSTS.E.BYPASS.LTC128B.128 [R9+0x1fa00], desc[UR52][R2.64], !P0 ;  /* 0x1fa0000002097fae */ /* 0x0003e8000c101d74 */
[----:B------:R1:W-:Y:S04]  /*1c9c0*/  LDGSTS.E.BYPASS.LTC128B.128 [R9+0x21a00], desc[UR52][R2.64+0x40], !P1 ;  /* 0x21a0004002097fae */ /* 0x0003e8000c901d74 */
[----:B------:R1:W-:Y:S02]  /*1c9d0*/  LDGSTS.E.BYPASS.LTC128B.128 [R9+0x23a00], desc[UR52][R2.64+0x80], !P2 ;  /* 0x23a0008002097fae */ /* 0x0003e4000d101d74 */
.L_x_1253:
[----:B------:R-:W-:Y:S05]  /*1c9e0*/  BSYNC B0 ;  /* 0x0000000000007941 */ /* 0x000fea0003800000 */
.L_x_1252:
[----:B------:R-:W-:Y:S01]  /*1c9f0*/  NOP ;  /* 0x0000000000007918 */ /* 0x000fe20000000000 */
[----:B------:R-:W-:-:S13]  /*1ca00*/  PLOP3.LUT P0, PT, PT, PT, PT, 0x80, 0x0 ;  /* 0x000000000000781c */ /* 0x000fda0003f0f070 */
.L_x_1254:
[----:B------:R-:W-:Y:S02]  /*1ca10*/  PLOP3.LUT P1, PT, P1, P0, PT, 0xa2, 0x0 ;  /* 0x000000000000781c */ /* 0x000fe40000f21472 */
[----:B------:R-:W-:-:S08]  /*1ca20*/  @P0 R2UR P1, UR4, R18 ;  /* 0x00000000120402ca */ /* 0x000fd00000020000 */
[----:B------:R-:W-:-:S05]  /*1ca30*/  @P0 PLOP3.LUT P0, PT, P1, PT, PT, 0x80, 0x0 ;  /* 0x000000000000081c */ /* 0x000fca0000f0f070 */
[----:B------:R-:W-:Y:S01]  /*1ca40*/  @!P1 SYNCS.ARRIVE.TRANS64.RED.A0T1 RZ, [UR4+0x33400], RZ ;  /* 0x033400ffffff99a7 */ /* 0x000fe20008200404 */
[----:B------:R-:W-:Y:S07]  /*1ca50*/  @!P1 ARRIVES.LDGSTSBAR.64.TRANSCNT [UR4+0x33400] ;  /* 0x03340000ff0099b0 */ /* 0x000fee0008000a84 */
[----:B------:R-:W-:Y:S05]  /*1ca60*/  @P0 BRA.U.ANY `(.L_x_1254) ;  /* 0xfffffffd00e80947 */ /* 0x000fea000393ffff */
[----:B-1----:R-:W2:Y:S02]  /*1ca70*/  LDL.LU R2, [R1+0x30] ;  /* 0x0000300001027983 */ /* 0x002ea40000300800 */
[----:B--2---:R-:W-:-:S05]  /*1ca80*/  VIADD R2, R2, 0x1 ;  /* 0x0000000102027836 */ /* 0x004fca0000000000 */
        /* <DEDUP_REMOVED lines=8> */
[----:B------:R-:W2:Y:S03]  /*1cb10*/  SYNCS.PHASECHK.TRANS64.TRYWAIT P0, [R18+URZ+0x33420], R0 ;  /* 0x03342000120075a7 */ /* 0x000ea6000800017f */
[----:B-12---:R-:W-:Y:S05]  /*1cb20*/  @!P0 BRA `(.L_x_1256) ;  /* 0x0000003c00348947 */ /* 0x006fea0003800000 */
.L_x_1333:
[----:B------:R-:W-:Y:S05]  /*1cb30*/  BSYNC B0 ;  /* 0x0000000000007941 */ /* 0x000fea0003800000 */
.L_x_1255:
[----:B------:R-:W2:Y:S04]  /*1cb40*/  LDL.LU R2, [R1+0x2c] ;  /* 0x00002c0001027983 */ /* 0x000ea80000300800 */
[----:B------:R-:W3:Y:S01]  /*1cb50*/  LDL R3, [R1+0x8] ;  /* 0x0000080001037983 */ /* 0x000ee20000100800 */
[----:B--2---:R-:W-:-:S05]  /*1cb60*/  VIADD R2, R2, 0xfffffffe ;  /* 0xfffffffe02027836 */ /* 0x004fca0000000000 */
[----:B---3--:R-:W-:-:S13]  /*1cb70*/  ISETP.GE.AND P0, PT, R2, R3, PT ;  /* 0x000000030200720c */ /* 0x008fda0003f06270 */
[----:B------:R-:W-:Y:S05]  /*1cb80*/  @!P0 BRA `(.L_x_1257) ;  /* 0x0000001000e08947 */ /* 0x000fea0003800000 */
[----:B------:R2:W5:Y:S01]  /*1cb90*/  LDL.LU R8, [R1] ;  /* 0x0000000001087983 */ /* 0x0005620000300800 */
[----:B-1----:R-:W-:-:S07]  /*1cba0*/  IMAD.MOV.U32 R0, RZ, RZ, R19 ;  /* 0x000000ffff007224 */ /* 0x002fce00078e0013 */
.L_x_1281:
[----:B------:R-:W-:Y:S01]  /*1cbb0*/  VIADD R19, R0, 0x1 ;  /* 0x0000000100137836 */ /* 0x000fe20000000000 */
[----:B------:R-:W-:Y:S01]  /*1cbc0*/  LOP3.LUT P1, RZ, R16, 0x1, RZ, 0xc0, !PT ;  /* 0x0000000110ff7812 */ /* 0x000fe2000782c0ff */
[----:B------:R-:W-:Y:S05]  /*1cbd0*/  YIELD ;  /* 0x0000000000007946 */ /* 0x000fea0003800000 */
[----:B------:R-:W-:Y:S01]  /*1cbe0*/  ISETP.NE.AND P0, PT, R19, 0x2, PT ;  /* 0x000000021300780c */ /* 0x000fe20003f05270 */
[----:B------:R-:W-:Y:S03]  /*1cbf0*/  BSSY B0, `(.L_x_1258) ;  /* 0x00000a7000007945 */ /* 0x000fe60003800000 */
[----:B------:R-:W-:-:S02]  /*1cc00*/  SEL R3, RZ, 0x1, P0 ;  /* 0x00000001ff037807 */ /* 0x000fc40000000000 */
[----:B------:R-:W-:Y:S02]  /*1cc10*/  SEL R19, R19, RZ, P0 ;  /* 0x000000ff13137207 */ /* 0x000fe40000000000 */
[----:B0----5:R-:W-:-:S05]  /*1cc20*/  LOP3.LUT R9, R8, R3, RZ, 0x3c, !PT ;  /* 0x0000000308097212 */ /* 0x021fca00078e3cff */
[----:B------:R0:W-:Y:S01]  /*1cc30*/  STL [R1], R9 ;  /* 0x0000000901007387 */ /* 0x0001e20000100800 */
[----:B------:R-:W-:Y:S05]  /*1cc40*/  @!P1 BRA `(.L_x_1259) ;  /* 0x0000000800849947 */ /* 0x000fea0003800000 */
[----:B------:R-:W-:Y:S01]  /*1cc50*/  ULDC.64 UR4, c[0x0][0x418] ;  /* 0x0001060000047ab9 */ /* 0x000fe20000000a00 */
[----:B------:R-:W-:Y:S01]  /*1cc60*/  IMAD.MOV.U32 R3, RZ, RZ, R2 ;  /* 0x000000ffff037224 */ /* 0x000fe200078e0002 */
[----:B------:R-:W-:-:S04]  /*1cc70*/  ISETP.NE.U32.AND P0, PT, RZ, UR4, PT ;  /* 0x00000004ff007c0c */ /* 0x000fc8000bf05070 */
[----:B------:R-:W-:-:S13]  /*1cc80*/  ISETP.NE.AND.EX P0, PT, RZ, UR5, PT, P0 ;  /* 0x00000005ff007c0c */ /* 0x000fda000bf05300 */
[----:B------:R-:W-:Y:S05]  /*1cc90*/  @!P0 BRA `(.L_x_1260) ;  /* 0x00000000004c8947 */ /* 0x000fea0003800000 */
[----:B------:R-:W3:Y:S01]  /*1cca0*/  LDL R10, [R1+0xc] ;  /* 0x00000c00010a7983 */ /* 0x000ee20000100800 */
[----:B------:R-:W1:Y:S01]  /*1ccb0*/  LDC R3, c[0x0][0x43c] ;  /* 0x00010f00ff037b82 */ /* 0x000e620000000800 */
[----:B------:R-:W-:Y:S02]  /*1ccc0*/  ULDC.64 UR6, c[0x0][0x428] ;  /* 0x00010a0000067ab9 */ /* 0x000fe40000000a00 */
[----:B------:R-:W4:Y:S01]  /*1ccd0*/  LDL R7, [R1+0x4] ;  /* 0x0000040001077983 */ /* 0x000f220000100800 */
[----:B-1----:R-:W-:-:S13]  /*1cce0*/  ISETP.NE.AND P0, PT, R3, 0x1, PT ;  /* 0x000000010300780c */ /* 0x002fda0003f05270 */
[----:B------:R-:W1:Y:S02]  /*1ccf0*/  @P0 LDC.64 R4, c[0x0][0x440] ;  /* 0x00011000ff040b82 */ /* 0x000e640000000a00 */
[----:B-1----:R-:W-:-:S04]  /*1cd00*/  @P0 IMAD.HI.U32 R6, R2, R4, RZ ;  /* 0x0000000402060227 */ /* 0x002fc800078e00ff */
        /* <DEDUP_REMOVED lines=12> */
.L_x_1260:
[----:B-1----:R-:W-:Y:S01]  /*1cdd0*/  IMAD R6, R19, 0x8, R18 ;  /* 0x0000000813067824 */ /* 0x002fe200078e0212 */
[----:B------:R-:W-:Y:S01]  /*1cde0*/  SHF.L.U32 R5, R9, 0x1f, RZ ;  /* 0x0000001f09057819 */ /* 0x000fe200000006ff */
[----:B------:R-:W1:Y:S01]  /*1cdf0*/  S2R R4, SR_TID.X ;  /* 0x0000000000047919 */ /* 0x000e620000002100 */
[----:B------:R-:W-:Y:S02]  /*1ce00*/  BSSY B1, `(.L_x_1261) ;  /* 0x0000005000017945 */ /* 0x000fe40003800000 */
[----:B------:R-:W3:Y:S01]  /*1ce10*/  SYNCS.PHASECHK.TRANS64.TRYWAIT P0, [R6+URZ+0x33480], R5 ;  /* 0x03348005060075a7 */ /* 0x000ee2000800017f */
[----:B-1----:R-:W-:-:S04]  /*1ce20*/  LOP3.LUT R4, R4, 0x7f, RZ, 0xc0, !PT ;  /* 0x0000007f04047812 */ /* 0x002fc800078ec0ff */
[----:B------:R-:W-:Y:S01]  /*1ce30*/  ISETP.NE.AND P1, PT, R4, RZ, PT ;  /* 0x000000ff0400720c */ /* 0x000fe20003f25270 */
[----:B---3--:R-:W-:-:S12]  /*1ce40*/  @!P0 BRA `(.L_x_1262) ;  /* 0x0000003800808947 */ /* 0x008fd80003800000 */
.L_x_1334:
[----:B------:R-:W-:Y:S05]  /*1ce50*/  BSYNC B1 ;  /* 0x0000000000017941 */ /* 0x000fea0003800000 */
.L_x_1261:
        /* <DEDUP_REMOVED lines=9> */
.L_x_1264:
[----:B------:R-:W-:Y:S05]  /*1cef0*/  BSYNC B1 ;  /* 0x0000000000017941 */ /* 0x000fea0003800000 */
.L_x_1263:
[----:B------:R-:W3:Y:S01]  /*1cf00*/  LDL R7, [R1+0x18] ;  /* 0x0000180001077983 */ /* 0x000ee20000100800 */
[----:B------:R-:W-:Y:S01]  /*1cf10*/  IMAD.MOV.U32 R14, RZ, RZ, RZ ;  /* 0x000000ffff0e7224 */ /* 0x000fe200078e00ff */
[----:B------:R-:W-:Y:S01]  /*1cf20*/  UIADD3 UR4, UP0, UR44, 0x470, URZ ;  /* 0x000004702c047890 */ /* 0x000fe2000ff1e03f */
[----:B------:R-:W-:Y:S01]  /*1cf30*/  IMAD R4, R19, 0x7800, R18 ;  /* 0x0000780013047824 */ /* 0x000fe200078e0212 */
[----:B------:R-:W-:Y:S01]  /*1cf40*/  PLOP3.LUT P0, PT, PT, PT, PT, 0x80, 0x0 ;  /* 0x000000000000781c */ /* 0x000fe20003f0f070 */
[----:B------:R-:W-:Y:S01]  /*1cf50*/  UMOV UR6, 0x0 ;  /* 0x0000000000067882 */ /* 0x000fe20000000000 */
[----:B------:R-:W-:Y:S01]  /*1cf60*/  R2UR UR10, R14 ;  /* 0x000000000e0a72ca */ /* 0x000fe200000e0000 */
[----:B0-----:R-:W-:Y:S01]  /*1cf70*/  VIADD R9, R4, 0xf200 ;  /* 0x0000f20004097836 */ /* 0x001fe20000000000 */
[----:B------:R-:W-:Y:S01]  /*1cf80*/  UIADD3.X UR5, URZ, UR45, URZ, UP0, !UPT ;  /* 0x0000002d3f057290 */ /* 0x000fe200087fe43f */
[----:B------:R-:W-:Y:S01]  /*1cf90*/  UMOV UR7, 0x14f00000 ;  /* 0x14f0000000077882 */ /* 0x000fe20000000000 */
[----:B---3--:R-:W-:-:S02]  /*1cfa0*/  IMAD R7, R3, 0xa0, R7 ;  /* 0x000000a003077824 */ /* 0x008fc400078e0207 */
[----:B------:R-:W-:-:S09]  /*1cfb0*/  VIADD R3, R6, 0x33470 ;  /* 0x0003347006037836 */ /* 0x000fd20000000000 */
.L_x_1265:
        /* <DEDUP_REMOVED lines=16> */
.L_x_1266:
        /* <DEDUP_REMOVED lines=16> */
.L_x_1267:
        /* <DEDUP_REMOVED lines=10> */
[----:B------:R-:W0:Y:S01]  /*1d260*/  SYNCS.PHASECHK.TRANS64.TRYWAIT P0, [R6+URZ+0x33440], R5 ;  /* 0x03344005060075a7 */ /* 0x000e22000800017f */
[----:B------:R-:W-:Y:S04]  /*1d270*/  BSSY B1, `(.L_x_1268) ;  /* 0x0000002000017945 */ /* 0x000fe80003800000 */
[----:B0-----:R-:W-:Y:S05]  /*1d280*/  @!P0 BRA `(.L_x_1269) ;  /* 0x0000003400848947 */ /* 0x001fea0003800000 */
.L_x_1335:
[----:B------:R-:W-:Y:S05]  /*1d290*/  BSYNC B1 ;  /* 0x0000000000017941 */ /* 0x000fea0003800000 */
.L_x_1268:
[----:B------:R-:W-:Y:S01]  /*1d2a0*/  BSSY B1, `(.L_x_1270) ;  /* 0x000000b000017945 */ /* 0x000fe20003800000 */
[----:B------:R-:W-:Y:S02]  /*1d2b0*/  IMAD.MOV.U32 R10, RZ, RZ, 0x0 ;  /* 0x00000000ff0a7424 */ /* 0x000fe400078e00ff */
[----:B------:R-:W-:Y:S01]  /*1d2c0*/  IMAD.MOV.U32 R11, RZ, RZ, 0x14f00000 ;  /* 0x14f00000ff0b7424 */ /* 0x000fe200078e00ff */
[----:B------:R-:W-:Y:S06]  /*1d2d0*/  @P1 BRA `(.L_x_1271) ;  /* 0x00000000001c1947 */ /* 0x000fec0003800000 */
[----:B------:R-:W3:Y:S02]  /*1d2e0*/  S2R R3, SR_TID.X ;  /* 0x0000000000037919 */ /* 0x000ee40000002100 */
[----:B---3--:R-:W-:Y:S01]  /*1d2f0*/  LOP3.LUT R9, R3, 0x1f, RZ, 0xc0, !PT ;  /* 0x0000001f03097812 */ /* 0x008fe200078ec0ff */
[----:B------:R-:W-:-:S03]  /*1d300*/  IMAD.MOV.U32 R3, RZ, RZ, 0x7800 ;  /* 0x00007800ff037424 */ /* 0x000fc600078e00ff */
[----:B------:R-:W-:Y:S01]  /*1d310*/  ISETP.NE.AND P0, PT, R9, RZ, PT ;  /* 0x000000ff0900720c */ /* 0x000fe20003f05270 */
[----:B------:R3:W-:-:S12]  /*1d320*/  SYNCS.ARRIVE.TRANS64 RZ, [R6+URZ+0x33430], R3 ;  /* 0x0334300306ff79a7 */ /* 0x0007d8000800003f */
[----:B---3--:R-:W-:Y:S05]  /*1d330*/  @!P0 BRA `(.L_x_1271) ;  /* 0x0000000000048947 */ /* 0x008fea0003800000 */
[----:B------:R-:W-:Y:S01]  /*1d340*/  BPT.TRAP 0x1 ;  /* 0x000000040000795c */ /* 0x000fe20000300000 */
.L_x_1271:
[----:B------:R-:W-:Y:S05]  /*1d350*/  BSYNC B1 ;  /* 0x0000000000017941 */ /* 0x000fea0003800000 */
.L_x_1270:
        /* <DEDUP_REMOVED lines=8> */
.L_x_1272:
        /* <DEDUP_REMOVED lines=15> */
.L_x_1273:
        /* <DEDUP_REMOVED lines=15> */
.L_x_1274:
        /* <DEDUP_REMOVED lines=10> */
.L_x_1259:
[----:B------:R-:W-:Y:S05]  /*1d660*/  BSYNC B0 ;  /* 0x0000000000007941 */ /* 0x000fea0003800000 */
.L_x_1258:
[----:B------:R-:W-:-:S06]  /*1d670*/  UISETP.NE.AND UP0, UPT, UR39, 0x3, UPT ;  /* 0x000000032700788c */ /* 0x000fcc000bf05270 */
[----:B------:R-:W-:-:S13]  /*1d680*/  PLOP3.LUT P0, PT, PT, PT, UP0, 0x80, 0x0 ;  /* 0x000000000000781c */ /* 0x000fda0003f0f008 */
[----:B------:R-:W-:Y:S05]  /*1d690*/  @!P0 BRA `(.L_x_1275) ;  /* 0x0000000000048947 */ /* 0x000fea0003800000 */
[----:B------:R-:W-:Y:S01]  /*1d6a0*/  BPT.TRAP 0x1 ;  /* 0x000000040000795c */ /* 0x000fe20000300000 */
.L_x_1275:
[----:B------:R-:W-:Y:S01]  /*1d6b0*/  IMAD.U32 R3, RZ, RZ, UR41 ;  /* 0x00000029ff037e24 */ /* 0x000fe2000f8e00ff */
[----:B------:R-:W-:Y:S01]  /*1d6c0*/  LOP3.LUT R4, R8, 0x1, RZ, 0x3c, !PT ;  /* 0x0000000108047812 */ /* 0x000fe200078e3cff */
[----:B------:R-:W-:Y:S03]  /*1d6d0*/  BSSY B0, `(.L_x_1276) ;  /* 0x0000006000007945 */ /* 0x000fe60003800000 */
[----:B------:R-:W-:Y:S01]  /*1d6e0*/  ISETP.NE.AND P1, PT, R3, 0x3, PT ;  /* 0x000000030300780c */ /* 0x000fe20003f25270 */
[----:B------:R-:W-:Y:S01]  /*1d6f0*/  IMAD R3, R0, 0x8, R18 ;  /* 0x0000000800037824 */ /* 0x000fe200078e0212 */
[----:B------:R-:W-:-:S04]  /*1d700*/  SHF.L.U32 R4, R4, 0x1f, RZ ;  /* 0x0000001f04047819 */ /* 0x000fc800000006ff */
[----:B------:R-:W1:Y:S02]  /*1d710*/  SYNCS.PHASECHK.TRANS64.TRYWAIT P0, [R3+URZ+0x33470], R4 ;  /* 0x03347004030075a7 */ /* 0x000e64000800017f */
[----:B-1----:R-:W-:Y:S05]  /*1d720*/  @!P0 BRA `(.L_x_1277) ;  /* 0x0000003000708947 */ /* 0x002fea0003800000 */
.L_x_1336:
[----:B------:R-:W-:Y:S05]  /*1d730*/  BSYNC B0 ;  /* 0x0000000000007941 */ /* 0x000fea0003800000 */
.L_x_1276:
[----:B------:R-:W-:Y:S05]  /*1d740*/  @!P1 BRA `(.L_x_1278) ;  /* 0x0000000000049947 */ /* 0x000fea0003800000 */
[----:B------:R-:W-:Y:S01]  /*1d750*/  BPT.TRAP 0x1 ;  /* 0x000000040000795c */ /* 0x000fe20000300000 */
.L_x_1278:
[----:B-1----:R-:W-:Y:S01]  /*1d760*/  SHF.L.U32 R4, R8, 0x1f, RZ ;  /* 0x0000001f08047819 */ /* 0x002fe200000006ff */
[----:B------:R-:W-:-:S03]  /*1d770*/  IMAD R10, R0, 0x7800, RZ ;  /* 0x00007800000a7824 */ /* 0x000fc600078e02ff */
[----:B------:R-:W1:Y:S02]  /*1d780*/  SYNCS.PHASECHK.TRANS64.TRYWAIT P0, [R3+URZ+0x33460], R4 ;  /* 0x03346004030075a7 */ /* 0x000e64000800017f */
[----:B-1----:R-:W-:Y:S05]  /*1d790*/  @!P0 BRA `(.L_x_1279) ;  /* 0x0000003000688947 */ /* 0x002fea0003800000 */
.L_x_1337:
[----:B------:R-:W3:Y:S04]  /*1d7a0*/  LDL R0, [R1+0x24] ;  /* 0x0000240001007983 */ /* 0x000ee80000100800 */
[----:B------:R-:W4:Y:S01]  /*1d7b0*/  LDL R11, [R1+0x20] ;  /* 0x00002000010b7983 */ /* 0x000f220000100800 */
[----:B------:R-:W-:Y:S05]  /*1d7c0*/  WARPSYNC.ALL ;  /* 0x0000000000007948 */ /* 0x000fea0003800000 */
[----:B---3--:R-:W-:-:S02]  /*1d7d0*/  LOP3.LUT R0, R10, R0, RZ, 0xfc, !PT ;  /* 0x000000000a007212 */ /* 0x008fc400078efcff */
[----:B----4-:R-:W-:-:S03]  /*1d7e0*/  LOP3.LUT R12, R10, R11, RZ, 0xfc, !PT ;  /* 0x0000000b0a0c7212 */ /* 0x010fc600078efcff */
[C---:B------:R-:W-:Y:S02]  /*1d7f0*/  IMAD.IADD R0, R18.reuse, 0x1, R0 ;  /* 0x0000000112007824 */ /* 0x040fe400078e0200 */
[----:B------:R-:W-:-:S03]  /*1d800*/  IMAD.IADD R12, R18, 0x1, R12 ;  /* 0x00000001120c7824 */ /* 0x000fc600078e020c */
[----:B-1----:R-:W1:Y:S02]  /*1d810*/  LDSM.16.MT88.4 R4, [R0+0xf200] ;  /* 0x00f200000004783b */ /* 0x002e640000004200 */
[C-C-:B-1----:R-:W-:Y:S02]  /*1d820*/  PRMT R8, R4.reuse, 0x6420, R5.reuse ;  /* 0x0000642004087816 */ /* 0x142fe40000000005 */
[----:B0-----:R-:W-:Y:S02]  /*1d830*/  PRMT R9, R4, 0x7531, R5 ;  /* 0x0000753104097816 */ /* 0x001fe40000000005 */
        /* <DEDUP_REMOVED lines=95> */
.L_x_1280:
[----:B------:R-:W3:Y:S01]  /*1de30*/  S2R R0, SR_TID.X ;  /* 0x0000000000007919 */ /* 0x000ee20000002100 */
[----:B-1----:R1:W-:Y:S01]  /*1de40*/  SYNCS.ARRIVE.TRANS64.A1T0 RZ, [R3+URZ+0x33450], RZ ;  /* 0x033450ff03ff79a7 */ /* 0x0023e2000810003f */
[----:B0-----:R4:W5:Y:S01]  /*1de50*/  LDL R8, [R1] ;  /* 0x0000000001087983 */ /* 0x0019620000100800 */
[----:B---3--:R-:W-:-:S03]  /*1de60*/  LOP3.LUT R4, R0, 0x7f, RZ, 0xc0, !PT ;  /* 0x0000007f00047812 */ /* 0x008fc600078ec0ff */
[----:B------:R-:W3:Y:S01]  /*1de70*/  LDL R0, [R1+0x8] ;  /* 0x0000080001007983 */ /* 0x000ee20000100800 */
[----:B------:R-:W-:Y:S01]  /*1de80*/  BAR.SYNC.DEFER_BLOCKING 0x2, 0x80 ;  /* 0x0082000000007b1d */ /* 0x000fe20000010000 */
[----:B------:R-:W-:-:S13]  /*1de90*/  ISETP.NE.AND P0, PT, R4, RZ, PT ;  /* 0x000000ff0400720c */ /* 0x000fda0003f05270 */
[----:B-1----:R-:W-:-:S05]  /*1dea0*/  @!P0 VIADD R3, R3, 0x33480 ;  /* 0x0003348003038836 */ /* 0x002fca0000000000 */
[----:B------:R-:W-:-:S04]  /*1deb0*/  @!P0 PRMT R3, RZ, 0x654, R3 ;  /* 0x00000654ff038816 */ /* 0x000fc80000000003 */
[----:B------:R4:W-:Y:S01]  /*1dec0*/  @!P0 SYNCS.ARRIVE.TRANS64.RED.A1T0 RZ, [R3+URZ], RZ ;  /* 0x000000ff03ff89a7 */ /* 0x0009e2000810043f */
[C---:B---3--:R-:W-:Y:S01]  /*1ded0*/  ISETP.GT.AND P0, PT, R2.reuse, R0, PT ;  /* 0x000000000200720c */ /* 0x048fe20003f04270 */
[----:B------:R-:W-:Y:S02]  /*1dee0*/  VIADD R2, R2, 0xffffffff ;  /* 0xffffffff02027836 */ /* 0x000fe40000000000 */
[----:B------:R-:W-:-:S10]  /*1def0*/  IMAD.MOV.U32 R0, RZ, RZ, R19 ;  /* 0x000000ffff007224 */ /* 0x000fd400078e0013 */
[----:B----4-:R-:W-:Y:S05]  /*1df00*/  @P0 BRA `(.L_x_1281) ;  /* 0xffffffec00280947 */ /* 0x010fea000383ffff */
.L_x_1257:
[----:B------:R-:W3:Y:S01]  /*1df10*/  S2R R3, SR_TID.X ;  /* 0x0000000000037919 */ /* 0x000ee20000002100 */
[----:B------:R-:W-:Y:S01]  /*1df20*/  BSSY B0, `(.L_x_1282) ;  /* 0x0000011000007945 */ /* 0x000fe20003800000 */
[----:B---3--:R-:W-:-:S04]  /*1df30*/  LOP3.LUT R3, R3, 0x7f, RZ, 0xc0, !PT ;  /* 0x0000007f03037812 */ /* 0x008fc800078ec0ff */
[----:B------:R-:W-:-:S13]  /*1df40*/  ISETP.NE.AND P0, PT, R3, RZ, PT ;  /* 0x000000ff0300720c */ /* 0x000fda0003f05270 */
[----:B------:R-:W-:Y:S05]  /*1df50*/  @P0 BRA `(.L_x_1283) ;  /* 0x0000000000340947 */ /* 0x000fea0003800000 */
[----:B------:R-:W3:Y:S01]  /*1df60*/  S2R R3, SR_LANEID ;  /* 0x0000000000037919 */ /* 0x000ee20000000000 */
[----:B------:R-:W-:Y:S02]  /*1df70*/  VOTEU.ANY UR4, UPT, PT ;  /* 0x0000000000047886 */ /* 0x000fe400038e0100 */
[----:B-1----:R-:W3:Y:S08]  /*1df80*/  FLO.U32 R0, UR4 ;  /* 0x0000000400007d00 */ /* 0x002ef000080e0000 */
[----:B------:R-:W1:Y:S01]  /*1df90*/  POPC R5, UR4 ;  /* 0x0000000400057d09 */ /* 0x000e620008000000 */
[----:B---3--:R-:W-:-:S02]  /*1dfa0*/  ISETP.EQ.U32.AND P1, PT, R0, R3, PT ;  /* 0x000000030000720c */ /* 0x008fc40003f22070 */
[----:B------:R-:W1:Y:S11]  /*1dfb0*/  LDC.64 R2, c[0x0][0xc60] ;  /* 0x00031800ff027b82 */ /* 0x000e760000000a00 */
[----:B-1----:R-:W3:Y:S01]  /*1dfc0*/  @P1 ATOMG.E.ADD.STRONG.GPU PT, R3, desc[UR52][R2.64], R5 ;  /* 0x00000005020319a8 */ /* 0x002ee200081ee1f4 */
[----:B------:R-:W1:Y:S02]  /*1dfd0*/  S2R R4, SR_LTMASK ;  /* 0x0000000000047919 */ /* 0x000e640000003900 */
[----:B-1----:R-:W-:-:S04]  /*1dfe0*/  LOP3.LUT R4, R4, UR4, RZ, 0xc0, !PT ;  /* 0x0000000404047c12 */ /* 0x002fc8000f8ec0ff */
[----:B0-----:R-:W0:Y:S01]  /*1dff0*/  POPC R7, R4 ;  /* 0x0000000400077309 */ /* 0x001e220000000000 */
[----:B---3--:R-:W0:Y:S02]  /*1e000*/  SHFL.IDX PT, R0, R3, R0, 0x1f ;  /* 0x00001f0003007589 */ /* 0x008e2400000e0000 */
[----:B0-----:R-:W-:-:S05]  /*1e010*/  IADD3 R0, R0, UR40, R7 ;  /* 0x0000002800007c10 */ /* 0x001fca000fffe007 */
[----:B------:R3:W-:Y:S02]  /*1e020*/  STL [R1+0x10], R0 ;  /* 0x0000100001007387 */ /* 0x0007e40000100800 */
.L_x_1283:
[----:B------:R-:W-:Y:S05]  /*1e030*/  BSYNC B0 ;  /* 0x0000000000007941 */ /* 0x000fea0003800000 */
.L_x_1282:
[----:B------:R-:W-:-:S06]  /*1e040*/  UISETP.NE.AND UP0, UPT, UR39, 0x3, UPT ;  /* 0x000000032700788c */ /* 0x000fcc000bf05270 */
[----:B------:R-:W-:-:S13]  /*1e050*/  PLOP3.LUT P1, PT, PT, PT, UP0, 0x80, 0x0 ;  /* 0x000000000000781c */ /* 0x000fda0003f2f008 */
[----:B------:R-:W-:Y:S05]  /*1e060*/  @!P1 BRA `(.L_x_1284) ;  /* 0x0000000000049947 */ /* 0x000fea0003800000 */
[----:B------:R-:W-:Y:S01]  /*1e070*/  BPT.TRAP 0x1 ;  /* 0x000000040000795c */ /* 0x000fe20000300000 */
.L_x_1284:
[----:B------:R-:W4:Y:S01]  /*1e080*/  LDL R2, [R1] ;  /* 0x0000000001027983 */ /* 0x000f220000100800 */
[----:B-1-3--:R-:W-:Y:S01]  /*1e090*/  IMAD.U32 R0, RZ, RZ, UR41 ;  /* 0x00000029ff007e24 */ /* 0x00afe2000f8e00ff */
[----:B------:R-:W-:Y:S01]  /*1e0a0*/  BSSY B0, `(.L_x_1285) ;  /* 0x0000007000007945 */ /* 0x000fe20003800000 */
[----:B------:R-:W-:-:S03]  /*1e0b0*/  IMAD R3, R19, 0x8, R18 ;  /* 0x0000000813037824 */ /* 0x000fc600078e0212 */
[----:B------:R-:W-:Y:S02]  /*1e0c0*/  ISETP.NE.AND P2, PT, R0, 0x3, PT ;  /* 0x000000030000780c */ /* 0x000fe40003f45270 */
[----:B----4-:R-:W-:-:S04]  /*1e0d0*/  LOP3.LUT R0, R2, 0x1, RZ, 0x3c, !PT ;  /* 0x0000000102007812 */ /* 0x010fc800078e3cff */
[----:B------:R-:W-:-:S04]  /*1e0e0*/  SHF.L.U32 R0, R0, 0x1f, RZ ;  /* 0x0000001f00007819 */ /* 0x000fc800000006ff */
[----:B------:R-:W1:Y:S02]  /*1e0f0*/  SYNCS.PHASECHK.TRANS64.TRYWAIT P1, [R3+URZ+0x33470], R0 ;  /* 0x03347000030075a7 */ /* 0x000e64000802017f */
[----:B-1----:R-:W-:Y:S05]  /*1e100*/  @!P1 BRA `(.L_x_1286) ;  /* 0x0000002800209947 */ /* 0x002fea0003800000 */
.L_x_1338:
[----:B------:R-:W-:Y:S05]  /*1e110*/  BSYNC B0 ;  /* 0x0000000000007941 */ /* 0x000fea0003800000 */
.L_x_1285:
[----:B------:R-:W-:Y:S05]  /*1e120*/  @!P2 BRA `(.L_x_1287) ;  /* 0x000000000004a947 */ /* 0x000fea0003800000 */
[----:B------:R-:W-:Y:S01]  /*1e130*/  BPT.TRAP 0x1 ;  /* 0x000000040000795c */ /* 0x000fe20000300000 */
.L_x_1287:
[----:B-1----:R-:W3:Y:S02]  /*1e140*/  LDL R0, [R1] ;  /* 0x0000000001007983 */ /* 0x002ee40000100800 */
[----:B---3--:R-:W-:-:S04]  /*1e150*/  SHF.L.U32 R0, R0, 0x1f, RZ ;  /* 0x0000001f00007819 */ /* 0x008fc800000006ff */
[----:B------:R-:W1:Y:S02]  /*1e160*/  SYNCS.PHASECHK.TRANS64.TRYWAIT P1, [R3+URZ+0x33460], R0 ;  /* 0x03346000030075a7 */ /* 0x000e64000802017f */
[----:B-1----:R-:W-:Y:S05]  /*1e170*/  @!P1 BRA `(.L_x_1288) ;  /* 0x0000002800189947 */ /* 0x002fea0003800000 */
.L_x_1339:
[----:B------:R-:W3:Y:S04]  /*1e180*/  LDL R4, [R1+0x24] ;  /* 0x0000240001047983 */ /* 0x000ee80000100800 */
[----:B------:R-:W4:Y:S01]  /*1e190*/  LDL R10, [R1+0x20] ;  /* 0x00002000010a7983 */ /* 0x000f220000100800 */
[----:B------:R-:W-:Y:S01]  /*1e1a0*/  IMAD R2, R19, 0x7800, RZ ;  /* 0x0000780013027824 */ /* 0x000fe200078e02ff */
[----:B------:R-:W-:Y:S05]  /*1e1b0*/  WARPSYNC.ALL ;  /* 0x0000000000007948 */ /* 0x000fea0003800000 */
[----:B---3--:R-:W-:-:S02]  /*1e1c0*/  LOP3.LUT R5, R2, R4, RZ, 0xfc, !PT ;  /* 0x0000000402057212 */ /* 0x008fc400078efcff */
[----:B----4-:R-:W-:-:S03]  /*1e1d0*/  LOP3.LUT R2, R2, R10, RZ, 0xfc, !PT ;  /* 0x0000000a02027212 */ /* 0x010fc600078efcff */
[C---:B-1----:R-:W-:Y:S02]  /*1e1e0*/  IMAD.IADD R0, R18.reuse, 0x1, R5 ;  /* 0x0000000112007824 */ /* 0x042fe400078e0205 */
[----:B------:R-:W-:-:S03]  /*1e1f0*/  IMAD.IADD R2, R18, 0x1, R2 ;  /* 0x0000000112027824 */ /* 0x000fc600078e0202 */
[----:B0-----:R-:W0:Y:S02]  /*1e200*/  LDSM.16.MT88.4 R4, [R0+0xf200] ;  /* 0x00f200000004783b */ /* 0x001e240000004200 */
[C-C-:B0----5:R-:W-:Y:S02]  /*1e210*/  PRMT R8, R4.reuse, 0x6420, R5.reuse ;  /* 0x0000642004087816 */ /* 0x161fe40000000005 */
        /* <DEDUP_REMOVED lines=96> */
.L_x_1289:
[----:B0-----:R-:W3:Y:S01]  /*1e820*/  LDL.LU R2, [R1] ;  /* 0x0000000001027983 */ /* 0x001ee20000300800 */
        /* <DEDUP_REMOVED lines=8> */
[----:B0-----:R-:W-:-:S04]  /*1e8b0*/  SEL R0, RZ, 0x1, P0 ;  /* 0x00000001ff007807 */ /* 0x001fc80000000000 */
[----:B---3--:R-:W-:-:S05]  /*1e8c0*/  LOP3.LUT R2, R2, R0, RZ, 0x3c, !PT ;  /* 0x0000000002027212 */ /* 0x008fca00078e3cff */
[----:B------:R0:W-:Y:S02]  /*1e8d0*/  STL [R1], R2 ;  /* 0x0000000201007387 */ /* 0x0001e40000100800 */
.L_x_1232:
[----:B------:R-:W-:Y:S05]  /*1e8e0*/  BSYNC B7 ;  /* 0x0000000000077941 */ /* 0x000fea0003800000 */
.L_x_1230:
[----:B------:R-:W-:-:S13]  /*1e8f0*/  LOP3.LUT P0, RZ, R16, 0x2, RZ, 0xc0, !PT ;  /* 0x0000000210ff7812 */ /* 0x000fda000780c0ff */
[----:B------:R-:W-:Y:S05]  /*1e900*/  @!P0 BRA `(.L_x_1290) ;  /* 0x0000000000308947 */ /* 0x000fea0003800000 */
[----:B------:R-:W4:Y:S08]  /*1e910*/  S2UR UR5, SR_CgaCtaId ;  /* 0x00000000000579c3 */ /* 0x000f300000008800 */
[----:B------:R-:W-:Y:S06]  /*1e920*/  BAR.SYNC.DEFER_BLOCKING 0x5, 0x180 ;  /* 0x0146000000007b1d */ /* 0x000fec0000010000 */
[----:B------:R-:W-:-:S02]  /*1e930*/  UMOV UR4, 0x400 ;  /* 0x0000040000047882 */ /* 0x000fc40000000000 */
[----:B----4-:R-:W-:-:S06]  /*1e940*/  ULEA UR4, UR5, UR4, 0x18 ;  /* 0x0000000405047291 */ /* 0x010fcc000f8ec03f */
[----:B------:R-:W-:-:S05]  /*1e950*/  IMAD.U32 R18, RZ, RZ, UR4 ;  /* 0x00000004ff127e24 */ /* 0x000fca000f8e00ff */
[----:B-1----:R-:W1:Y:S04]  /*1e960*/  LDS.128 R4, [R18+0x334d0] ;  /* 0x0334d00012047984 */ /* 0x002e680000000c00 */
[----:B-1----:R1:W-:Y:S01]  /*1e970*/  STL.64 [R1+0x10], R4 ;  /* 0x0000100401007387 */ /* 0x0023e20000100a00 */
[----:B---3--:R-:W-:-:S03]  /*1e980*/  IMAD.MOV.U32 R0, RZ, RZ, R7 ;  /* 0x000000ffff007224 */ /* 0x008fc600078e0007 */
[----:B------:R1:W-:Y:S02]  /*1e990*/  STL [R1+0x18], R6 ;  /* 0x0000180601007387 */ /* 0x0003e40000100800 */
[----:B------:R-:W-:Y:S01]  /*1e9a0*/  R2UR UR42, R0 ;  /* 0x00000000002a72ca */ /* 0x000fe200000e0000 */
[----:B------:R-:W-:Y:S06]  /*1e9b0*/  BAR.ARV 0x4, 0x180 ;  /* 0x0106000000007b1d */ /* 0x000fec0000002000 */
[----:B------:R-:W-:Y:S08]  /*1e9c0*/  BRA `(.L_x_1291) ;  /* 0x0000000c00e47947 */ /* 0x000ff00003800000 */
.L_x_1290:
[----:B---3--:R-:W3:Y:S01]  /*1e9d0*/  LDL.LU R0, [R1+0x10] ;  /* 0x0000100001007983 */ /* 0x008ee20000300800 */
[----:B------:R-:W-:Y:S01]  /*1e9e0*/  ULDC UR4, c[0x0][0xc3c] ;  /* 0x00030f0000047ab9 */ /* 0x000fe20000000800 */
[----:B0-----:R-:W0:Y:S02]  /*1e9f0*/  S2R R2, SR_TID.X ;  /* 0x0000000000027919 */ /* 0x001e240000002100 */
[----:B0-----:R-:W-:-:S04]  /*1ea00*/  LOP3.LUT R10, R2, 0x1f, RZ, 0xc0, !PT ;  /* 0x0000001f020a7812 */ /* 0x001fc800078ec0ff */
[C---:B------:R-:W-:Y:S01]  /*1ea10*/  ISETP.NE.AND P0, PT, R10.reuse, 0x1f, PT ;  /* 0x0000001f0a00780c */ /* 0x040fe20003f05270 */
[----:B------:R-:W-:-:S05]  /*1ea20*/  VIADD R6, R10, UR42 ;  /* 0x0000002a0a067c36 */ /* 0x000fca0008000000 */
[----:B------:R-:W-:Y:S01]  /*1ea30*/  ISETP.GE.OR P1, PT, R6, UR4, !P0 ;  /* 0x0000000406007c0c */ /* 0x000fe2000c726670 */
[----:B------:R-:W-:Y:S02]  /*1ea40*/  IMAD.MOV.U32 R7, RZ, RZ, RZ ;  /* 0x000000ffff077224 */ /* 0x000fe400078e00ff */
[----:B---3--:R-:W-:-:S10]  /*1ea50*/  IMAD.MOV.U32 R9, RZ, RZ, R0 ;  /* 0x000000ffff097224 */ /* 0x008fd400078e0000 */
[----:B------:R-:W0:Y:S01]  /*1ea60*/  @!P1 LDC.64 R2, c[0x0][0xc80] ;  /* 0x00032000ff029b82 */ /* 0x000e220000000a00 */
[----:B------:R-:W-:Y:S01]  /*1ea70*/  IMAD.MOV.U32 R0, RZ, RZ, RZ ;  /* 0x000000ffff007224 */ /* 0x000fe200078e00ff */
[----:B------:R-:W-:Y:S01]  /*1ea80*/  ISETP.GE.U32.AND P2, PT, R10, 0x2, PT ;  /* 0x000000020a00780c */ /* 0x000fe20003f46070 */
[----:B------:R-:W-:-:S05]  /*1ea90*/  ULDC UR4, c[0x0][0xc3c] ;  /* 0x00030f0000047ab9 */ /* 0x000fca0000000800 */
[----:B-1----:R-:W1:Y:S01]  /*1eaa0*/  @!P1 LDC.64 R4, c[0x0][0xc78] ;  /* 0x00031e00ff049b82 */ /* 0x002e620000000a00 */
[----:B0-----:R-:W-:-:S05]  /*1eab0*/  @!P1 IMAD.WIDE R2, R6, 0x4, R2 ;  /* 0x0000000406029825 */ /* 0x001fca00078e0202 */
[----:B------:R1:W3:Y:S02]  /*1eac0*/  @!P1 LDG.E R0, desc[UR52][R2.64] ;  /* 0x0000003402009981 */ /* 0x0002e4000c1e1900 */
[----:B-1----:R-:W-:-:S05]  /*1ead0*/  @!P1 IMAD.WIDE R2, R6, 0x4, R4 ;  /* 0x0000000406029825 */ /* 0x002fca00078e0204 */
[----:B------:R-:W3:Y:S01]  /*1eae0*/  @!P1 LDG.E R7, desc[UR52][R2.64] ;  /* 0x0000003402079981 */ /* 0x000ee2000c1e1900 */
[C---:B------:R-:W-:Y:S02]  /*1eaf0*/  ISETP.NE.AND P1, PT, R10.reuse, RZ, PT ;  /* 0x000000ff0a00720c */ /* 0x040fe40003f25270 */
        /* <DEDUP_REMOVED lines=11> */
[----:B0-----:R-:W-:Y:S02]  /*1ebb0*/  SEL R3, R8, RZ, P3 ;  /* 0x000000ff08037207 */ /* 0x001fe40001800000 */
[----:B------:R-:W0:Y:S03]  /*1ebc0*/  LDC R8, c[0x0][0xc38] ;  /* 0x00030e00ff087b82 */ /* 0x000e260000000800 */
[----:B------:R-:W-:Y:S02]  /*1ebd0*/  IMAD.IADD R4, R6, 0x1, R3 ;  /* 0x0000000106047824 */ /* 0x000fe400078e0203 */
[----:B------:R-:W-:Y:S04]  /*1ebe0*/  SHFL.IDX PT, R6, R9, 0x1, 0x1f ;  /* 0x00201f0009067f89 */ /* 0x000fe800000e0000 */
[----:B------:R-:W1:Y:S02]  /*1ebf0*/  SHFL.UP PT, R2, R4, 0x8, RZ ;  /* 0x0500000004027989 */ /* 0x000e6400000e00ff */
[----:B-1----:R-:W-:-:S05]  /*1ec00*/  SEL R3, R2, RZ, P4 ;  /* 0x000000ff02037207 */ /* 0x002fca0002000000 */
[----:B------:R-:W-:Y:S02]  /*1ec10*/  IMAD.IADD R5, R4, 0x1, R3 ;  /* 0x0000000104057824 */ /* 0x000fe400078e0203 */
[----:B------:R-:W-:Y:S04]  /*1ec20*/  SHFL.IDX PT, R4, R9, RZ, 0x1f ;  /* 0x00001fff09047589 */ /* 0x000fe800000e0000 */
[----:B------:R-:W1:Y:S02]  /*1ec30*/  SHFL.UP PT, R2, R5, 0x10, RZ ;  /* 0x0600000005027989 */ /* 0x000e6400000e00ff */
[----:B-1----:R-:W-:-:S05]  /*1ec40*/  SEL R2, R2, RZ, P5 ;  /* 0x000000ff02027207 */ /* 0x002fca0002800000 */
[----:B------:R-:W-:Y:S02]  /*1ec50*/  IMAD.IADD R2, R5, 0x1, R2 ;  /* 0x0000000105027824 */ /* 0x000fe400078e0202 */
[----:B------:R-:W-:-:S03]  /*1ec60*/  IMAD.MOV.U32 R5, RZ, RZ, RZ ;  /* 0x000000ffff057224 */ /* 0x000fc600078e00ff */
[----:B------:R-:W0:Y:S02]  /*1ec70*/  SHFL.IDX PT, R3, R2, 0x1f, 0x1f ;  /* 0x03e01f0002037f89 */ /* 0x000e2400000e0000 */
[----:B0-----:R-:W-:-:S04]  /*1ec80*/  IMAD R3, R3, R8, RZ ;  /* 0x0000000803037224 */ /* 0x001fc800078e02ff */
[----:B------:R-:W-:-:S05]  /*1ec90*/  IMAD.IADD R6, R6, 0x1, R3 ;  /* 0x0000000106067824 */ /* 0x000fca00078e0203 */
[----:B------:R-:W-:-:S13]  /*1eca0*/  ISETP.GT.AND P6, PT, R6, R4, PT ;  /* 0x000000040600720c */ /* 0x000fda0003fc4270 */
[----:B------:R-:W-:Y:S05]  /*1ecb0*/  @P6 BRA `(.L_x_1292) ;  /* 0x0000000000986947 */ /* 0x000fea0003800000 */
.L_x_1294:
[----:B------:R-:W-:-:S04]  /*1ecc0*/  UIADD3 UR42, UR42, 0x1f, URZ ;  /* 0x0000001f2a2a7890 */ /* 0x000fc8000fffe03f */
[----:B------:R-:W-:-:S06]  /*1ecd0*/  UISETP.GE.AND UP0, UPT, UR42, UR4, UPT ;  /* 0x000000042a00728c */ /* 0x000fcc000bf06270 */
[----:B------:R-:W-:-:S13]  /*1ece0*/  PLOP3.LUT P6, PT, PT, PT, UP0, 0x40, 0x0 ;  /* 0x000000000000781c */ /* 0x000fda0003fce808 */
[----:B------:R-:W-:Y:S05]  /*1ecf0*/  @!P6 BRA `(.L_x_1293) ;  /* 0x0000000800c8e947 */ /* 0x000fea0003800000 */
[----:B------:R-:W0:Y:S01]  /*1ed00*/  S2R R0, SR_TID.X ;  /* 0x0000000000007919 */ /* 0x000e220000002100 */
[----:B------:R-:W1:Y:S01]  /*1ed10*/  LDC R8, c[0x0][0xc38] ;  /* 0x00030e00ff087b82 */ /* 0x000e620000000800 */
[----:B0-----:R-:W-:-:S05]  /*1ed20*/  LOP3.LUT R0, R0, 0x1f, RZ, 0xc0, !PT ;  /* 0x0000001f00007812 */ /* 0x001fca00078ec0ff */
[----:B------:R-:W-:Y:S02]  /*1ed30*/  VIADD R7, R0, UR42 ;  /* 0x0000002a00077c36 */ /* 0x000fe40008000000 */
[----:B------:R-:W-:-:S03]  /*1ed40*/  IMAD.MOV.U32 R0, RZ, RZ, RZ ;  /* 0x000000ffff007224 */ /* 0x000fc600078e00ff */
[----:B------:R-:W-:-:S13]  /*1ed50*/  ISETP.GE.OR P6, PT, R7, UR4, !P0 ;  /* 0x0000000407007c0c */ /* 0x000fda000c7c6670 */
[----:B------:R-:W0:Y:S02]  /*1ed60*/  @!P6 LDC.64 R2, c[0x0][0xc80] ;  /* 0x00032000ff02eb82 */ /* 0x000e240000000a00 */
[----:B0-----:R-:W-:-:S05]  /*1ed70*/  @!P6 IMAD.WIDE R2, R7, 0x4, R2 ;  /* 0x000000040702e825 */ /* 0x001fca00078e0202 */
[----:B------:R0:W3:Y:S02]  /*1ed80*/  @!P6 LDG.E R0, desc[UR52][R2.64] ;  /* 0x000000340200e981 */ /* 0x0000e4000c1e1900 */
[----:B0-----:R-:W0:Y:S02]  /*1ed90*/  @!P6 LDC.64 R2, c[0x0][0xc78] ;  /* 0x00031e00ff02eb82 */ /* 0x001e240000000a00 */
[----:B0-----:R-:W-:-:S04]  /*1eda0*/  @!P6 IMAD.WIDE R2, R7, 0x4, R2 ;  /* 0x000000040702e825 */ /* 0x001fc800078e0202 */
[----:B------:R-:W-:-:S06]  /*1edb0*/  IMAD.MOV.U32 R7, RZ, RZ, RZ ;  /* 0x000000ffff077224 */ /* 0x000fcc00078e00ff */
[----:B------:R-:W3:Y:S02]  /*1edc0*/  @!P6 LDG.E R7, desc[UR52][R2.64] ;  /* 0x000000340207e981 */ /* 0x000ee4000c1e1900 */
        /* <DEDUP_REMOVED lines=16> */
[----:B------:R-:W1:Y:S02]  /*1eed0*/  SHFL.IDX PT, R3, R2, 0x1f, 0x1f ;  /* 0x03e01f0002037f89 */ /* 0x000e6400000e0000 */
[----:B-1----:R-:W-:-:S04]  /*1eee0*/  IMAD R3, R3, R8, RZ ;  /* 0x0000000803037224 */ /* 0x002fc800078e02ff */
[----:B------:R-:W-:-:S05]  /*1eef0*/  IMAD.IADD R6, R3, 0x1, R6 ;  /* 0x0000000103067824 */ /* 0x000fca00078e0206 */
[----:B------:R-:W-:-:S13]  /*1ef00*/  ISETP.GT.AND P6, PT, R6, R4, PT ;  /* 0x000000040600720c */ /* 0x000fda0003fc4270 */
[----:B------:R-:W-:Y:S05]  /*1ef10*/  @!P6 BRA `(.L_x_1294) ;  /* 0xfffffffc0068e947 */ /* 0x000fea000383ffff */
.L_x_1292:
        /* <DEDUP_REMOVED lines=8> */
[----:B------:R0:W3:Y:S01]  /*1efa0*/  SHFL.IDX PT, R7, R7, R3, 0x1f ;  /* 0x00001f0307077589 */ /* 0x0000e200000e0000 */
[----:B------:R-:W-:Y:S05]  /*1efb0*/  @!P0 BRA `(.L_x_1295) ;  /* 0x00000000000c8947 */ /* 0x000fea0003800000 */
[----:B------:R-:W-:-:S06]  /*1efc0*/  UIADD3 UR5, UR4, -0x1, URZ ;  /* 0xffffffff04057890 */ /* 0x000fcc000fffe03f */
[----:B------:R-:W-:-:S06]  /*1efd0*/  IMAD.U32 R5, RZ, RZ, UR5 ;  /* 0x00000005ff057e24 */ /* 0x000fcc000f8e00ff */
[----:B------:R4:W0:Y:S02]  /*1efe0*/  SHFL.IDX PT, R5, R2, R5, 0x1f ;  /* 0x00001f0502057589 */ /* 0x00082400000e0000 */
.L_x_1295:
[----:B0---4-:R-:W-:Y:S01]  /*1eff0*/  IMAD R2, R5, R8, R6 ;  /* 0x0000000805027224 */ /* 0x011fe200078e0206 */
[----:B---3--:R-:W-:Y:S01]  /*1f000*/  ISETP.NE.AND P0, PT, R7, 0x1, PT ;  /* 0x000000010700780c */ /* 0x008fe20003f05270 */
[----:B------:R-:W-:Y:S02]  /*1f010*/  UIADD3 UR42, UR4, UR42, URZ ;  /* 0x0000002a042a7290 */ /* 0x000fe4000fffe03f */
[----:B------:R-:W-:Y:S01]  /*1f020*/  IMAD.IADD R4, R4, 0x1, -R2 ;  /* 0x0000000104047824 */ /* 0x000fe200078e0a02 */
[----:B------:R0:W-:Y:S09]  /*1f030*/  STL [R1+0x10], R2 ;  /* 0x0000100201007387 */ /* 0x0001f20000100800 */
[----:B------:R-:W-:Y:S05]  /*1f040*/  @!P0 BRA `(.L_x_1296) ;  /* 0x0000000000e48947 */ /* 0x000fea0003800000 */
[----:B-1----:R-:W-:-:S04]  /*1f050*/  IABS R5, R0 ;  /* 0x0000000000057213 */ /* 0x002fc80000000000 */
[----:B0-----:R-:W0:Y:S08]  /*1f060*/  I2F.RP R2, R5 ;  /* 0x0000000500027306 */ /* 0x001e300000209400 */
        /* <DEDUP_REMOVED lines=16> */
[----:B------:R-:W-:Y:S02]  /*1f170*/  ISETP.GE.U32.AND P0, PT, R2, R5, PT ;  /* 0x000000050200720c */ /* 0x000fe40003f06070 */
[----:B------:R-:W-:-:S04]  /*1f180*/  IABS R5, R7 ;  /* 0x0000000700057213 */ /* 0x000fc80000000000 */
        /* <DEDUP_REMOVED lines=9> */
[----:B------:R-:W-:-:S03]  /*1f220*/  LOP3.LUT R2, R4, R0, RZ, 0x3c, !PT ;  /* 0x0000000004027212 */ /* 0x000fc600078e3cff */
[----:B------:R-:W-:Y:S01]  /*1f230*/  IMAD.MOV.U32 R3, RZ, RZ, R8 ;  /* 0x000000ffff037224 */ /* 0x000fe200078e0008 */
[----:B------:R-:W-:Y:S02]  /*1f240*/  ISETP.GE.AND P2, PT, R2, RZ, PT ;  /* 0x000000ff0200720c */ /* 0x000fe40003f46270 */
        /* <DEDUP_REMOVED lines=11> */
[----:B------:R-:W-:Y:S01]  /*1f300*/  ISETP.GE.U32.AND P0, PT, R2, R5, PT ;  /* 0x000000050200720c */ /* 0x000fe20003f06070 */
[----:B------:R-:W-:-:S04]  /*1f310*/  IMAD.MOV R2, RZ, RZ, -R3 ;  /* 0x000000ffff027224 */ /* 0x000fc800078e0a03 */
[----:B------:R-:W-:Y:S01]  /*1f320*/  IMAD R4, R0, R2, R4 ;  /* 0x0000000200047224 */ /* 0x000fe200078e0204 */
[----:B------:R-:W-:-:S04]  /*1f330*/  LOP3.LUT R2, R3, R7, RZ, 0x3c, !PT ;  /* 0x0000000703027212 */ /* 0x000fc800078e3cff */
[----:B------:R-:W-:-:S03]  /*1f340*/  ISETP.GE.AND P2, PT, R2, RZ, PT ;  /* 0x000000ff0200720c */ /* 0x000fc60003f46270 */
[----:B------:R-:W-:-:S10]  /*1f350*/  @P0 VIADD R6, R6, 0x1 ;  /* 0x0000000106060836 */ /* 0x000fd40000000000 */
[----:B------:R-:W-:Y:S01]  /*1f360*/  @!P2 IMAD.MOV R6, RZ, RZ, -R6 ;  /* 0x000000ffff06a224 */ /* 0x000fe200078e0a06 */
[----:B------:R-:W-:-:S05]  /*1f370*/  @!P1 LOP3.LUT R6, RZ, R7, RZ, 0x33, !PT ;  /* 0x00000007ff069212 */ /* 0x000fca00078e33ff */
[----:B------:R-:W-:-:S04]  /*1f380*/  IMAD.MOV R2, RZ, RZ, -R6 ;  /* 0x000000ffff027224 */ /* 0x000fc800078e0a06 */
[C---:B------:R-:W-:Y:S02]  /*1f390*/  IMAD R2, R7.reuse, R2, R3 ;  /* 0x0000000207027224 */ /* 0x040fe400078e0203 */
[----:B------:R-:W-:-:S04]  /*1f3a0*/  IMAD R7, R7, 0x1000000, R6 ;  /* 0x0100000007077824 */ /* 0x000fc800078e0206 */
[----:B------:R-:W-:-:S05]  /*1f3b0*/  IMAD R2, R2, 0x10000, R7 ;  /* 0x0001000002027824 */ /* 0x000fca00078e0207 */
[----:B------:R0:W-:Y:S01]  /*1f3c0*/  STL [R1+0x18], R2 ;  /* 0x0000180201007387 */ /* 0x0001e20000100800 */
[----:B------:R-:W-:Y:S05]  /*1f3d0*/  BRA `(.L_x_1297) ;  /* 0x0000000400007947 */ /* 0x000fea0003800000 */
.L_x_1296:
[----:B------:R-:W-:Y:S02]  /*1f3e0*/  ULDC.64 UR4, c[0x0][0xc90] ;  /* 0x0003240000047ab9 */ /* 0x000fe40000000a00 */
[----:B------:R-:W-:-:S06]  /*1f3f0*/  UIMAD.WIDE UR4, UR42, 0x4, UR4 ;  /* 0x000000042a0478a5 */ /* 0x000fcc000f8e0204 */
[----:B0-----:R-:W-:Y:S02]  /*1f400*/  IMAD.U32 R2, RZ, RZ, UR4 ;  /* 0x00000004ff027e24 */ /* 0x001fe4000f8e00ff */
[----:B------:R-:W-:-:S05]  /*1f410*/  IMAD.U32 R3, RZ, RZ, UR5 ;  /* 0x00000005ff037e24 */ /* 0x000fca000f8e00ff */
[----:B------:R-:W1:Y:S02]  /*1f420*/  LDG.E R6, desc[UR52][R2.64] ;  /* 0x0000003402067981 */ /* 0x000e64000c1e1900 */
[----:B-1----:R-:W-:-:S05]  /*1f430*/  IMAD R5, R0, R6, RZ ;  /* 0x0000000600057224 */ /* 0x002fca00078e02ff */
[----:B------:R-:W-:-:S04]  /*1f440*/  IABS R7, R5 ;  /* 0x0000000500077213 */ /* 0x000fc80000000000 */
[----:B------:R-:W0:Y:S08]  /*1f450*/  I2F.RP R2, R7 ;  /* 0x0000000700027306 */ /* 0x000e300000209400 */
        /* <DEDUP_REMOVED lines=22> */
[----:B------:R-:W-:Y:S02]  /*1f5c0*/  IMAD R7, R6, R2, RZ ;  /* 0x0000000206077224 */ /* 0x000fe400078e02ff */
[----:B------:R-:W-:Y:S02]  /*1f5d0*/  IMAD.MOV R2, RZ, RZ, -R2 ;  /* 0x000000ffff027224 */ /* 0x000fe400078e0a02 */
[----:B------:R-:W-:Y:S02]  /*1f5e0*/  IMAD.MOV R3, RZ, RZ, -R7 ;  /* 0x000000ffff037224 */ /* 0x000fe400078e0a07 */
[----:B------:R-:W-:-:S03]  /*1f5f0*/  IMAD R4, R5, R2, R4 ;  /* 0x0000000205047224 */ /* 0x000fc600078e0204 */
[----:B------:R-:W-:Y:S02]  /*1f600*/  VIADDMNMX R6, R3, R8, R6, PT ;  /* 0x0000000803067246 */ /* 0x000fe40003800106 */
[----:B------:R-:W-:Y:S02]  /*1f610*/  IADD3 R7, R7, 0x1000000, R4 ;  /* 0x0100000007077810 */ /* 0x000fe40007ffe004 */
        /* <DEDUP_REMOVED lines=23> */
[----:B------:R-:W-:Y:S01]  /*1f790*/  @!P1 LOP3.LUT R2, RZ, R6, RZ, 0x33, !PT ;  /* 0x00000006ff029212 */ /* 0x000fe200078e33ff */
[----:B------:R-:W-:-:S04]  /*1f7a0*/  IMAD.MOV R6, RZ, RZ, -R6 ;  /* 0x000000ffff067224 */ /* 0x000fc800078e0a06 */
[----:B------:R-:W-:Y:S02]  /*1f7b0*/  IMAD R3, R2, R6, R7 ;  /* 0x0000000602037224 */ /* 0x000fe400078e0207 */
[----:B------:R-:W-:-:S03]  /*1f7c0*/  IMAD.MOV.U32 R4, RZ, RZ, R2 ;  /* 0x000000ffff047224 */ /* 0x000fc600078e0002 */
[----:B------:R1:W-:Y:S04]  /*1f7d0*/  STL [R1+0x18], R3 ;  /* 0x0000180301007387 */ /* 0x0003e80000100800 */
.L_x_1297:
[----:B-1----:R-:W-:-:S05]  /*1f7e0*/  LOP3.LUT R3, RZ, R4, RZ, 0x33, !PT ;  /* 0x00000004ff037212 */ /* 0x002fca00078e33ff */
[----:B------:R-:W-:-:S05]  /*1f7f0*/  IMAD.IADD R0, R0, 0x1, R3 ;  /* 0x0000000100007824 */ /* 0x000fca00078e0203 */
[----:B------:R1:W-:Y:S01]  /*1f800*/  STL [R1+0x14], R0 ;  /* 0x0000140001007387 */ /* 0x0003e20000100800 */
[----:B------:R-:W-:Y:S05]  /*1f810*/  BRA `(.L_x_1298) ;  /* 0x0000000000107947 */ /* 0x000fea0003800000 */
.L_x_1293:
[----:B------:R0:W-:Y:S01]  /*1f820*/  STL [R1+0x10], R4 ;  /* 0x0000100401007387 */ /* 0x0001e20000100800 */
[----:B------:R-:W-:-:S03]  /*1f830*/  ULDC UR42, c[0x0][0xc3c] ;  /* 0x00030f00002a7ab9 */ /* 0x000fc60000000800 */
[----:B------:R0:W-:Y:S04]  /*1f840*/  STL [R1+0x14], RZ ;  /* 0x000014ff01007387 */ /* 0x0001e80000100800 */
[----:B------:R0:W-:Y:S02]  /*1f850*/  STL [R1+0x18], RZ ;  /* 0x000018ff01007387 */ /* 0x0001e40000100800 */
.L_x_1298:
[----:B------:R-:W3:Y:S04]  /*1f860*/  LDL R3, [R1+0x14] ;  /* 0x0000140001037983 */ /* 0x000ee80000100800 */
[----:B0-----:R-:W4:Y:S04]  /*1f870*/  LDL R2, [R1+0x18] ;  /* 0x0000180001027983 */ /* 0x001f280000100800 */
[----:B------:R-:W5:Y:S01]  /*1f880*/  LDL R4, [R1+0x10] ;  /* 0x0000100001047983 */ /* 0x000f620000100800 */
[----:B-1----:R-:W0:Y:S02]  /*1f890*/  S2R R0, SR_TID.X ;  /* 0x0000000000007919 */ /* 0x002e240000002100 */
[----:B0-----:R-:W-:Y:S01]  /*1f8a0*/  LOP3.LUT R0, R0, 0x1f, RZ, 0xc0, !PT ;  /* 0x0000001f00007812 */ /* 0x001fe200078ec0ff */
[----:B------:R-:W-:Y:S03]  /*1f8b0*/  BAR.SYNC.DEFER_BLOCKING 0x4, 0x180 ;  /* 0x0106000000007b1d */ /* 0x000fe60000010000 */
[----:B------:R-:W-:-:S13]  /*1f8c0*/  ISETP.NE.AND P0, PT, R0, RZ, PT ;  /* 0x000000ff0000720c */ /* 0x000fda0003f05270 */
[----:B------:R-:W-:Y:S01]  /*1f8d0*/  @!P0 MOV R0, 0x400 ;  /* 0x0000040000008802 */ /* 0x000fe20000000f00 */
[----:B---3--:R-:W-:Y:S02]  /*1f8e0*/  IMAD.MOV.U32 R5, RZ, RZ, R3 ;  /* 0x000000ffff057224 */ /* 0x008fe400078e0003 */
[----:B------:R-:W0:Y:S01]  /*1f8f0*/  @!P0 S2R R3, SR_CgaCtaId ;  /* 0x0000000000038919 */ /* 0x000e220000008800 */
[----:B----4-:R-:W-:Y:S01]  /*1f900*/  IMAD.MOV.U32 R6, RZ, RZ, R2 ;  /* 0x000000ffff067224 */ /* 0x010fe200078e0002 */
[----:B0-----:R-:W-:Y:S01]  /*1f910*/  @!P0 LEA R18, R3, R0, 0x18 ;  /* 0x0000000003128211 */ /* 0x001fe200078ec0ff */
[----:B------:R-:W-:-:S04]  /*1f920*/  IMAD.U32 R0, RZ, RZ, UR42 ;  /* 0x0000002aff007e24 */ /* 0x000fc8000f8e00ff */
[----:B------:R-:W-:-:S05]  /*1f930*/  @!P0 IMAD.MOV.U32 R7, RZ, RZ, R0 ;  /* 0x000000ffff078224 */ /* 0x000fca00078e0000 */
[----:B-----5:R0:W-:Y:S01]  /*1f940*/  @!P0 STS.128 [R18+0x334d0], R4 ;  /* 0x0334d00412008388 */ /* 0x0201e20000000c00 */
[----:B------:R-:W-:Y:S06]  /*1f950*/  BAR.ARV 0x5, 0x180 ;  /* 0x0146000000007b1d */ /* 0x000fec0000002000 */
.L_x_1291:
[----:B------:R-:W-:Y:S02]  /*1f960*/  ULDC UR4, c[0x0][0xc3c] ;  /* 0x00030f0000047ab9 */ /* 0x000fe40000000800 */
[----:B------:R-:W-:-:S06]  /*1f970*/  UISETP.GE.AND UP0, UPT, UR42, UR4, UPT ;  /* 0x000000042a00728c */ /* 0x000fcc000bf06270 */
[----:B------:R-:W-:-:S13]  /*1f980*/  PLOP3.LUT P0, PT, PT, PT, UP0, 0x80, 0x0 ;  /* 0x000000000000781c */ /* 0x000fda0003f0f008 */
[----:B------:R-:W-:Y:S05]  /*1f990*/  @!P0 BRA `(.L_x_1299) ;  /* 0xffffffa800f88947 */ /* 0x000fea000383ffff */
.L_x_1219:
[----:B------:R-:W3:Y:S01]  /*1f9a0*/  LDL.LU R0, [R1+0x30] ;  /* 0x0000300001007983 */ /* 0x000ee20000300800 */
[----:B------:R-:W-:Y:S01]  /*1f9b0*/  BSSY B0, `(.L_x_1300) ;  /* 0x000000b000007945 */ /* 0x000fe20003800000 */
[----:B01----:R-:W0:Y:S01]  /*1f9c0*/  S2R R5, SR_CgaCtaId ;  /* 0x0000000000057919 */ /* 0x003e220000008800 */
        /* <DEDUP_REMOVED lines=9> */
.L_x_1340:
[----:B------:R-:W-:Y:S05]  /*1fa60*/  BSYNC B0 ;  /* 0x0000000000007941 */ /* 0x000fea0003800000 */
.L_x_1300:
[----:B------:R-:W-:-:S03]  /*1fa70*/  UMOV UR4, 0xffffffff ;  /* 0xffffffff00047882 */ /* 0x000fc60000000000 */
[----:B------:R-:W-:Y:S05]  /*1fa80*/  BRA.DIV UR4, `(.L_x_1302) ;  /* 0x0000000e04fc7947 */ /* 0x000fea000b800000 */
[----:B------:R-:W1:Y:S02]  /*1fa90*/  S2R R2, SR_TID.X ;  /* 0x0000000000027919 */ /* 0x000e640000002100 */
[----:B-1----:R-:W-:-:S04]  /*1faa0*/  SHF.R.U32.HI R2, RZ, 0x5, R2 ;  /* 0x00000005ff027819 */ /* 0x002fc80000011602 */
[----:B------:R-:W-:-:S05]  /*1fab0*/  LOP3.LUT R2, R2, 0x3, RZ, 0xc0, !PT ;  /* 0x0000000302027812 */ /* 0x000fca00078ec0ff */
[----:B------:R1:W3:Y:S02]  /*1fac0*/  SHFL.IDX PT, R14, R2, RZ, 0x1f ;  /* 0x00001fff020e7589 */ /* 0x0002e400000e0000 */
.L_x_1343:
[----:B---3--:R-:W-:Y:S01]  /*1fad0*/  ISETP.NE.AND P0, PT, R14, RZ, PT ;  /* 0x000000ff0e00720c */ /* 0x008fe20003f05270 */
[----:B------:R-:W-:-:S12]  /*1fae0*/  BSSY B0, `(.L_x_1303) ;  /* 0x000002c000007945 */ /* 0x000fd80003800000 */
[----:B------:R-:W-:Y:S05]  /*1faf0*/  @P0 BRA `(.L_x_1304) ;  /* 0x0000000000a80947 */ /* 0x000fea0003800000 */
[----:B------:R-:W-:-:S03]  /*1fb00*/  UMOV UR4, 0xffffffff ;  /* 0xffffffff00047882 */ /* 0x000fc60000000000 */
[----:B------:R-:W-:Y:S05]  /*1fb10*/  BRA.DIV UR4, `(.L_x_1305) ;  /* 0x00000012040c7947 */ /* 0x000fea000b800000 */
[----:B------:R-:W-:-:S13]  /*1fb20*/  ELECT P6, URZ, PT ;  /* 0x00000000003f782f */ /* 0x000fda00038c0000 */
.L_x_1346:
[----:B------:R-:W-:Y:S05]  /*1fb30*/  @!P6 BRA `(.L_x_1304) ;  /* 0x000000000098e947 */ /* 0x000fea0003800000 */
[----:B------:R-:W-:-:S06]  /*1fb40*/  ULOP3.LUT UR4, UR38, 0x2, URZ, 0xfc, !UPT ;  /* 0x0000000226047892 */ /* 0x000fcc000f8efc3f */
[----:B-1----:R-:W-:-:S05]  /*1fb50*/  IMAD.U32 R2, RZ, RZ, UR4 ;  /* 0x00000004ff027e24 */ /* 0x002fca000f8e00ff */
[----:B------:R-:W-:-:S13]  /*1fb60*/  ISETP.NE.AND P0, PT, R2, 0x3, PT ;  /* 0x000000030200780c */ /* 0x000fda0003f05270 */
[----:B------:R-:W-:Y:S05]  /*1fb70*/  @!P0 BRA `(.L_x_1306) ;  /* 0x0000000000048947 */ /* 0x000fea0003800000 */
[----:B------:R-:W-:Y:S01]  /*1fb80*/  BPT.TRAP 0x1 ;  /* 0x000000040000795c */ /* 0x000fe20000300000 */
.L_x_1306:
[----:B------:R-:W3:Y:S01]  /*1fb90*/  LDL.LU R7, [R1] ;  /* 0x0000000001077983 */ /* 0x000ee20000300800 */
[----:B------:R-:W-:Y:S02]  /*1fba0*/  VIADD R2, R0, 0x33440 ;  /* 0x0003344000027836 */ /* 0x000fe40000000000 */
[C---:B0-----:R-:W-:Y:S02]  /*1fbb0*/  VIADD R3, R19.reuse, 0x1 ;  /* 0x0000000113037836 */ /* 0x041fe40000000000 */
[----:B------:R-:W-:-:S03]  /*1fbc0*/  IMAD R6, R19, 0x8, R2 ;  /* 0x0000000813067824 */ /* 0x000fc600078e0202 */
[----:B------:R-:W-:-:S04]  /*1fbd0*/  ISETP.NE.AND P2, PT, R3, 0x2, PT ;  /* 0x000000020300780c */ /* 0x000fc80003f45270 */
[----:B------:R-:W-:Y:S02]  /*1fbe0*/  SEL R4, RZ, 0x1, P2 ;  /* 0x00000001ff047807 */ /* 0x000fe40001000000 */
[----:B------:R-:W-:Y:S02]  /*1fbf0*/  SEL R3, R3, RZ, P2 ;  /* 0x000000ff03037207 */ /* 0x000fe40001000000 */
[C---:B---3--:R-:W-:Y:S02]  /*1fc00*/  SHF.L.U32 R5, R7.reuse, 0x1f, RZ ;  /* 0x0000001f07057819 */ /* 0x048fe400000006ff */
[----:B------:R-:W-:Y:S01]  /*1fc10*/  LOP3.LUT R4, R7, R4, RZ, 0x3c, !PT ;  /* 0x0000000407047212 */ /* 0x000fe200078e3cff */
[----:B------:R-:W-:Y:S01]  /*1fc20*/  IMAD R7, R3, 0x8, R2 ;  /* 0x0000000803077824 */ /* 0x000fe200078e0202 */
[----:B------:R-:W0:Y:S02]  /*1fc30*/  SYNCS.PHASECHK.TRANS64.TRYWAIT P1, [R6+URZ], R5 ;  /* 0x00000005060075a7 */ /* 0x000e24000802017f */
[----:B------:R-:W-:Y:S01]  /*1fc40*/  SHF.L.U32 R2, R4, 0x1f, RZ ;  /* 0x0000001f04027819 */ /* 0x000fe200000006ff */
[----:B0-----:R-:W-:Y:S06]  /*1fc50*/  @!P1 BRA `(.L_x_1307) ;  /* 0x0000000c00dc9947 */ /* 0x001fec0003800000 */
.L_x_1347:
[----:B------:R-:W1:Y:S02]  /*1fc60*/  SYNCS.PHASECHK.TRANS64.TRYWAIT P1, [R7+URZ], R2 ;  /* 0x00000002070075a7 */ /* 0x000e64000802017f */
[----:B-1----:R-:W-:Y:S05]  /*1fc70*/  @!P1 BRA `(.L_x_1308) ;  /* 0x0000000c00e89947 */ /* 0x002fea0003800000 */
.L_x_1348:
[----:B------:R-:W-:Y:S05]  /*1fc80*/  @!P0 BRA `(.L_x_1309) ;  /* 0x0000000000048947 */ /* 0x000fea0003800000 */
[----:B------:R-:W-:Y:S01]  /*1fc90*/  BPT.TRAP 0x1 ;  /* 0x000000040000795c */ /* 0x000fe20000300000 */
.L_x_1309:
[----:B------:R-:W-:-:S04]  /*1fca0*/  IMAD R4, R19, 0x8, R0 ;  /* 0x0000000813047824 */ /* 0x000fc800078e0200 */
[----:B------:R-:W3:Y:S02]  /*1fcb0*/  SYNCS.PHASECHK.TRANS64.TRYWAIT P1, [R4+URZ+0x33460], R5 ;  /* 0x03346005040075a7 */ /* 0x000ee4000802017f */
[----:B---3--:R-:W-:Y:S05]  /*1fcc0*/  @!P1 BRA `(.L_x_1310) ;  /* 0x0000000c00e89947 */ /* 0x008fea0003800000 */
.L_x_1349:
[----:B------:R-:W-:Y:S05]  /*1fcd0*/  @!P0 BRA `(.L_x_1311) ;  /* 0x0000000000048947 */ /* 0x000fea0003800000 */
[----:B------:R-:W-:Y:S01]  /*1fce0*/  BPT.TRAP 0x1 ;  /* 0x000000040000795c */ /* 0x000fe20000300000 */
.L_x_1311:
[----:B------:R-:W-:-:S04]  /*1fcf0*/  IMAD R3, R3, 0x8, R0 ;  /* 0x0000000803037824 */ /* 0x000fc800078e0200 */
[----:B------:R-:W4:Y:S02]  /*1fd00*/  SYNCS.PHASECHK.TRANS64.TRYWAIT P1, [R3+URZ+0x33460], R2 ;  /* 0x03346002030075a7 */ /* 0x000f24000802017f */
[----:B----4-:R-:W-:Y:S05]  /*1fd10*/  @!P1 BRA `(.L_x_1312) ;  /* 0x0000000c00e89947 */ /* 0x010fea0003800000 */
.L_x_1350:
[----:B------:R-:W-:Y:S05]  /*1fd20*/  @!P0 BRA `(.L_x_1313) ;  /* 0x0000000000048947 */ /* 0x000fea0003800000 */
[----:B------:R-:W-:Y:S01]  /*1fd30*/  BPT.TRAP 0x1 ;  /* 0x000000040000795c */ /* 0x000fe20000300000 */
.L_x_1313:
[----:B------:R-:W5:Y:S02]  /*1fd40*/  SYNCS.PHASECHK.TRANS64.TRYWAIT P0, [R4+URZ+0x33480], R5 ;  /* 0x03348005040075a7 */ /* 0x000f64000800017f */
[----:B-----5:R-:W-:Y:S05]  /*1fd50*/  @!P0 BRA `(.L_x_1314) ;  /* 0x0000000c00ec8947 */ /* 0x020fea0003800000 */
.L_x_1315:
[----:B------:R0:W0:Y:S02]  /*1fd60*/  SYNCS.PHASECHK.TRANS64.TRYWAIT P0, [R3+URZ+0x33480], R2 ;  /* 0x03348002030075a7 */ /* 0x000024000800017f */
[----:B0-----:R-:W-:Y:S05]  /*1fd70*/  @!P0 NANOSLEEP.SYNCS 0x989680 ;  /* 0x009896800000895d */ /* 0x001fea0003900000 */
[----:B------:R-:W0:Y:S02]  /*1fd80*/  @!P0 SYNCS.PHASECHK.TRANS64 P0, [R3+URZ+0x33480], R2 ;  /* 0x03348002030085a7 */ /* 0x000e24000800007f */
[----:B0-----:R-:W-:Y:S05]  /*1fd90*/  @!P0 BRA `(.L_x_1315) ;  /* 0xfffffffc00f08947 */ /* 0x001fea000383ffff */
.L_x_1304:
[----:B------:R-:W-:Y:S05]  /*1fda0*/  BSYNC B0 ;  /* 0x0000000000007941 */ /* 0x000fea0003800000 */
.L_x_1303:
[----:B------:R-:W-:Y:S05]  /*1fdb0*/  EXIT ;  /* 0x000000000000794d */ /* 0x000fea0003800000 */
.L_x_1114:
[----:B0-----:R-:W-:-:S04]  /*1fdc0*/  IMAD.U32 R3, RZ, RZ, UR41 ;  /* 0x00000029ff037e24 */ /* 0x001fc8000f8e00ff */
[----:B------:R0:W1:Y:S03]  /*1fdd0*/  SYNCS.PHASECHK.TRANS64.TRYWAIT P1, [R3+URZ+0x33400], R0 ;  /* 0x03340000030075a7 */ /* 0x000066000802017f */
[----:B-1----:R-:W-:Y:S05]  /*1fde0*/  @!P1 NANOSLEEP.SYNCS 0x989680 ;  /* 0x009896800000995d */ /* 0x002fea0003900000 */
[----:B------:R-:W1:Y:S02]  /*1fdf0*/  @!P1 SYNCS.PHASECHK.TRANS64 P1, [R3+URZ+0x33400], R0 ;  /* 0x03340000030095a7 */ /* 0x000e64000802007f */
[----:B-1----:R-:W-:Y:S05]  /*1fe00*/  @!P1 BRA `(.L_x_1114) ;  /* 0xfffffffc00ec9947 */ /* 0x002fea000383ffff */
[----:B------:R-:W-:Y:S05]  /*1fe10*/  BRA `(.L_x_1316) ;  /* 0xfffffe2400387947 */ /* 0x000fea000383ffff */
.L_x_1118:
[----:B-1----:R1:W2:Y:S02]  /*1fe20*/  SYNCS.PHASECHK.TRANS64.TRYWAIT P1, [R5+URZ+0x33430], R0 ;  /* 0x03343000050075a7 */ /* 0x0022a4000802017f */
[----:B--2---:R-:W-:Y:S05]  /*1fe30*/  @!P1 NANOSLEEP.SYNCS 0x989680 ;  /* 0x009896800000995d */ /* 0x004fea0003900000 */
[----:B------:R-:W2:Y:S02]  /*1fe40*/  @!P1 SYNCS.PHASECHK.TRANS64 P1, [R5+URZ+0x33430], R0 ;  /* 0x03343000050095a7 */ /* 0x000ea4000802007f */
[----:B--2---:R-:W-:Y:S05]  /*1fe50*/  @!P1 BRA `(.L_x_1118) ;  /* 0xfffffffc00f09947 */ /* 0x004fea000383ffff */
[----:B------:R-:W-:Y:S05]  /*1fe60*/  BRA `(.L_x_1117) ;  /* 0xfffffe2400647947 */ /* 0x000fea000383ffff */
.L_x_1134:
[----:B-1----:R-:W-:-:S04]  /*1fe70*/  IMAD.U32 R8, RZ, RZ, UR6 ;  /* 0x00000006ff087e24 */ /* 0x002fc8000f8e00ff */
[----:B------:R1:W2:Y:S03]  /*1fe80*/  SYNCS.PHASECHK.TRANS64.TRYWAIT P1, [R8+URZ+0x33430], R7 ;  /* 0x03343007080075a7 */ /* 0x0002a6000802017f */
[----:B--2---:R-:W-:Y:S05]  /*1fe90*/  @!P1 NANOSLEEP.SYNCS 0x989680 ;  /* 0x009896800000995d */ /* 0x004fea0003900000 */
[----:B------:R-:W2:Y:S02]  /*1fea0*/  @!P1 SYNCS.PHASECHK.TRANS64 P1, [R8+URZ+0x33430], R7 ;  /* 0x03343007080095a7 */ /* 0x000ea4000802007f */
[----:B--2---:R-:W-:Y:S05]  /*1feb0*/  @!P1 BRA `(.L_x_1134) ;  /* 0xfffffffc00ec9947 */ /* 0x004fea000383ffff */
[----:B------:R-:W-:Y:S05]  /*1fec0*/  BRA `(.L_x_1131) ;  /* 0xfffffe6c00447947 */ /* 0x000fea000383ffff */
.L_x_1138:
[----:B-1----:R-:W-:-:S04]  /*1fed0*/  IMAD.U32 R8, RZ, RZ, UR6 ;  /* 0x00000006ff087e24 */ /* 0x002fc8000f8e00ff */
[----:B------:R1:W2:Y:S03]  /*1fee0*/  SYNCS.PHASECHK.TRANS64.TRYWAIT P1, [R8+URZ+0x33450], R7 ;  /* 0x03345007080075a7 */ /* 0x0002a6000802017f */
[----:B--2---:R-:W-:Y:S05]  /*1fef0*/  @!P1 NANOSLEEP.SYNCS 0x989680 ;  /* 0x009896800000995d */ /* 0x004fea0003900000 */
[----:B------:R-:W2:Y:S02]  /*1ff00*/  @!P1 SYNCS.PHASECHK.TRANS64 P1, [R8+URZ+0x33450], R7 ;  /* 0x03345007080095a7 */ /* 0x000ea4000802007f */
[----:B--2---:R-:W-:Y:S05]  /*1ff10*/  @!P1 BRA `(.L_x_1138) ;  /* 0xfffffffc00ec9947 */ /* 0x004fea000383ffff */
[----:B------:R-:W-:Y:S05]  /*1ff20*/  BRA `(.L_x_1135) ;  /* 0xfffffe7800407947 */ /* 0x000fea000383ffff */
.L_x_1156:
[----:B-1----:R-:W-:-:S04]  /*1ff30*/  IMAD.U32 R3, RZ, RZ, UR6 ;  /* 0x00000006ff037e24 */ /* 0x002fc8000f8e00ff */
[----:B------:R1:W2:Y:S03]  /*1ff40*/  SYNCS.PHASECHK.TRANS64.TRYWAIT P1, [R3+URZ+0x33430], R0 ;  /* 0x03343000030075a7 */ /* 0x0002a6000802017f */
[----:B--2---:R-:W-:Y:S05]  /*1ff50*/  @!P1 NANOSLEEP.SYNCS 0x989680 ;  /* 0x009896800000995d */ /* 0x004fea0003900000 */
[----:B------:R-:W2:Y:S02]  /*1ff60*/  @!P1 SYNCS.PHASECHK.TRANS64 P1, [R3+URZ+0x33430], R0 ;  /* 0x03343000030095a7 */ /* 0x000ea4000802007f */
[----:B--2---:R-:W-:Y:S05]  /*1ff70*/  @!P1 BRA `(.L_x_1156) ;  /* 0xfffffffc00ec9947 */ /* 0x004fea000383ffff */
[----:B------:R-:W-:Y:S05]  /*1ff80*/  BRA `(.L_x_1153) ;  /* 0xfffffeb800987947 */ /* 0x000fea000383ffff */
.L_x_1160:
[----:B-1----:R-:W-:-:S04]  /*1ff90*/  IMAD.U32 R3, RZ, RZ, UR6 ;  /* 0x00000006ff037e24 */ /* 0x002fc8000f8e00ff */
[----:B------:R1:W2:Y:S03]  /*1ffa0*/  SYNCS.PHASECHK.TRANS64.TRYWAIT P1, [R3+URZ+0x33450], R0 ;  /* 0x03345000030075a7 */ /* 0x0002a6000802017f */
[----:B--2---:R-:W-:Y:S05]  /*1ffb0*/  @!P1 NANOSLEEP.SYNCS 0x989680 ;  /* 0x009896800000995d */ /* 0x004fea0003900000 */
[----:B------:R-:W2:Y:S02]  /*1ffc0*/  @!P1 SYNCS.PHASECHK.TRANS64 P1, [R3+URZ+0x33450], R0 ;  /* 0x03345000030095a7 */ /* 0x000ea4000802007f */
[----:B--2---:R-:W-:Y:S05]  /*1ffd0*/  @!P1 BRA `(.L_x_1160) ;  /* 0xfffffffc00ec9947 */ /* 0x004fea000383ffff */
[----:B------:R-:W-:Y:S05]  /*1ffe0*/  BRA `(.L_x_1157) ;  /* 0xfffffec400a07947 */ /* 0x000fea000383ffff */
.L_x_1167:
[----:B-1----:R-:W-:-:S04]  /*1fff0*/  IMAD.U32 R3, RZ, RZ, UR6 ;  /* 0x00000006ff037e24 */ /* 0x002fc8000f8e00ff */
[----:B------:R1:W2:Y:S03]  /*20000*/  SYNCS.PHASECHK.TRANS64.TRYWAIT P1, [R3+URZ+0x33430], R0 ;  /* 0x03343000030075a7 */ /* 0x0002a6000802017f */
[----:B--2---:R-:W-:Y:S05]  /*20010*/  @!P1 NANOSLEEP.SYNCS 0x989680 ;  /* 0x009896800000995d */ /* 0x004fea0003900000 */
[----:B------:R-:W2:Y:S02]  /*20020*/  @!P1 SYNCS.PHASECHK.TRANS64 P1, [R3+URZ+0x33430], R0 ;  /* 0x03343000030095a7 */ /* 0x000ea4000802007f */
[----:B--2---:R-:W-:Y:S05]  /*20030*/  @!P1 BRA `(.L_x_1167) ;  /* 0xfffffffc00ec9947 */ /* 0x004fea000383ffff */
[----:B------:R-:W-:Y:S05]  /*20040*/  BRA `(.L_x_1164) ;  /* 0xfffffee800387947 */ /* 0x000fea000383ffff */
.L_x_1171:
[----:B-1----:R-:W-:-:S04]  /*20050*/  IMAD.U32 R3, RZ, RZ, UR6 ;  /* 0x00000006ff037e24 */ /* 0x002fc8000f8e00ff */
[----:B------:R1:W2:Y:S03]  /*20060*/  SYNCS.PHASECHK.TRANS64.TRYWAIT P1, [R3+URZ+0x33450], R0 ;  /* 0x03345000030075a7 */ /* 0x0002a6000802017f */
[----:B--2---:R-:W-:Y:S05]  /*20070*/  @!P1 NANOSLEEP.SYNCS 0x989680 ;  /* 0x009896800000995d */ /* 0x004fea0003900000 */
[----:B------:R-:W2:Y:S02]  /*20080*/  @!P1 SYNCS.PHASECHK.TRANS64 P1, [R3+URZ+0x33450], R0 ;  /* 0x03345000030095a7 */ /* 0x000ea4000802007f */
[----:B--2---:R-:W-:Y:S05]  /*20090*/  @!P1 BRA `(.L_x_1171) ;  /* 0xfffffffc00ec9947 */ /* 0x004fea000383ffff */
[----:B------:R-:W-:Y:S05]  /*200a0*/  BRA `(.L_x_1168) ;  /* 0xfffffef400407947 */ /* 0x000fea000383ffff */
.L_x_1185:
[----:B-1----:R-:W-:-:S04]  /*200b0*/  IMAD.U32 R7, RZ, RZ, UR9 ;  /* 0x00000009ff077e24 */ /* 0x002fc8000f8e00ff */
[----:B------:R1:W2:Y:S03]  /*200c0*/  SYNCS.PHASECHK.TRANS64.TRYWAIT P1, [R7+URZ+0x33450], R4 ;  /* 0x03345004070075a7 */ /* 0x0002a6000802017f */
[----:B--2---:R-:W-:Y:S05]  /*200d0*/  @!P1 NANOSLEEP.SYNCS 0x989680 ;  /* 0x009896800000995d */ /* 0x004fea0003900000 */
[----:B------:R-:W2:Y:S02]  /*200e0*/  @!P1 SYNCS.PHASECHK.TRANS64 P1, [R7+URZ+0x33450], R4 ;  /* 0x03345004070095a7 */ /* 0x000ea4000802007f */
[----:B--2---:R-:W-:Y:S05]  /*200f0*/  @!P1 BRA `(.L_x_1185) ;  /* 0xfffffffc00ec9947 */ /* 0x004fea000383ffff */
[----:B------:R-:W-:Y:S05]  /*20100*/  BRA `(.L_x_1184) ;  /* 0xffffff3000bc7947 */ /* 0x000fea000383ffff */
.L_x_1241:
[----:B------:R-:W-:Y:S02]  /*20110*/  IMAD.MOV.U32 R13, RZ, RZ, R0 ;  /* 0x000000ffff0d7224 */ /* 0x000fe400078e0000 */
[----:B------:R-:W-:Y:S02]  /*20120*/  IMAD.MOV.U32 R12, RZ, RZ, RZ ;  /* 0x000000ffff0c7224 */ /* 0x000fe400078e00ff */
[----:B------:R-:W-:Y:S02]  /*20130*/  IMAD.MOV.U32 R11, RZ, RZ, 0x1f ;  /* 0x0000001fff0b7424 */ /* 0x000fe400078e00ff */
[----:B------:R-:W-:-:S07]  /*20140*/  IMAD.MOV.U32 R15, RZ, RZ, -0x1 ;  /* 0xffffffffff0f7424 */ /* 0x000fce00078e00ff */
[----:B01----:R-:W-:Y:S05]  /*20150*/  WARPSYNC.COLLECTIVE R15, `(.L_x_1317) ;  /* 0x000000000f087348 */ /* 0x003fea0003c00000 */
[----:B------:R2:W3:Y:S02]  /*20160*/  SHFL.IDX P6, R14, R13, R12, R11 ;  /* 0x0000000c0d0e7389 */ /* 0x0004e400000c000b */
[----:B0123--:R-:W-:Y:S01]  /*20170*/  ENDCOLLECTIVE ;  /* 0x000000000000791b */ /* 0x00ffe20003800000 */
.L_x_1317:
[----:B------:R-:W-:Y:S05]  /*20180*/  BRA `(.L_x_1318) ;  /* 0xffffffb400f87947 */ /* 0x000fea000383ffff */
.L_x_1243:
[----:B------:R-:W-:Y:S01]  /*20190*/  BSSY B0, `(.L_x_1319) ;  /* 0x0000006000007945 */ /* 0x000fe20003800000 */
[----:B------:R-:W-:-:S07]  /*201a0*/  IMAD.MOV.U32 R15, RZ, RZ, -0x1 ;  /* 0xffffffffff0f7424 */ /* 0x000fce00078e00ff */
[----:B01----:R-:W-:Y:S05]  /*201b0*/  WARPSYNC.COLLECTIVE R15, `(.L_x_1320) ;  /* 0x000000000f0c7348 */ /* 0x003fea0003c00000 */
[----:B------:R-:W-:Y:S02]  /*201c0*/  ELECT P6, UR62, PT ;  /* 0x00000000003e782f */ /* 0x000fe400038c0000 */
[----:B------:R-:W-:Y:S01]  /*201d0*/  MOV R14, UR62 ;  /* 0x0000003e000e7c02 */ /* 0x000fe20008000f00 */
[----:B01----:R-:W-:Y:S10]  /*201e0*/  ENDCOLLECTIVE ;  /* 0x000000000000791b */ /* 0x003ff40003800000 */
.L_x_1320:
[----:B------:R-:W-:Y:S05]  /*201f0*/  BSYNC B0 ;  /* 0x0000000000007941 */ /* 0x000fea0003800000 */
.L_x_1319:
[----:B------:R-:W-:Y:S05]  /*20200*/  BRA `(.L_x_1321) ;  /* 0xffffffb800007947 */ /* 0x000fea000383ffff */
.L_x_1245:
[----:B0-----:R0:W2:Y:S02]  /*20210*/  SYNCS.PHASECHK.TRANS64.TRYWAIT P0, [R4+URZ+0x33480], R3 ;  /* 0x03348003040075a7 */ /* 0x0010a4000800017f */
[----:B--2---:R-:W-:Y:S05]  /*20220*/  @!P0 NANOSLEEP.SYNCS 0x989680 ;  /* 0x009896800000895d */ /* 0x004fea0003900000 */
[----:B------:R-:W2:Y:S02]  /*20230*/  @!P0 SYNCS.PHASECHK.TRANS64 P0, [R4+URZ+0x33480], R3 ;  /* 0x03348003040085a7 */ /* 0x000ea4000800007f */
[----:B--2---:R-:W-:Y:S05]  /*20240*/  @!P0 BRA `(.L_x_1245) ;  /* 0xfffffffc00f08947 */ /* 0x004fea000383ffff */
[----:B------:R-:W-:Y:S05]  /*20250*/  BRA `(.L_x_1322) ;  /* 0xffffffb800607947 */ /* 0x000fea000383ffff */
.L_x_1247:
[----:B-1----:R1:W2:Y:S02]  /*20260*/  SYNCS.PHASECHK.TRANS64.TRYWAIT P0, [R4+URZ+0x33440], R3 ;  /* 0x03344003040075a7 */ /* 0x0022a4000800017f */
[----:B--2---:R-:W-:Y:S05]  /*20270*/  @!P0 NANOSLEEP.SYNCS 0x989680 ;  /* 0x009896800000895d */ /* 0x004fea0003900000 */
[----:B------:R-:W2:Y:S02]  /*20280*/  @!P0 SYNCS.PHASECHK.TRANS64 P0, [R4+URZ+0x33440], R3 ;  /* 0x03344003040085a7 */ /* 0x000ea4000800007f */
[----:B--2---:R-:W-:Y:S05]  /*20290*/  @!P0 BRA `(.L_x_1247) ;  /* 0xfffffffc00f08947 */ /* 0x004fea000383ffff */
[----:B------:R-:W-:Y:S05]  /*202a0*/  BRA `(.L_x_1323) ;  /* 0xffffffb800e87947 */ /* 0x000fea000383ffff */
.L_x_1251:
[----:B------:R-:W2:Y:S01]  /*202b0*/  LDL.LU R11, [R1+0x1c] ;  /* 0x00001c00010b7983 */ /* 0x000ea20000300800 */
[----:B------:R-:W-:Y:S01]  /*202c0*/  IMAD.MOV.U32 R3, RZ, RZ, R12 ;  /* 0x000000ffff037224 */ /* 0x000fe200078e000c */
[----:B------:R-:W-:Y:S01]  /*202d0*/  LOP3.LUT R7, R7, 0x7f, RZ, 0xc0, !PT ;  /* 0x0000007f07077812 */ /* 0x000fe200078ec0ff */
[----:B------:R-:W-:Y:S02]  /*202e0*/  IMAD.MOV.U32 R13, RZ, RZ, R0 ;  /* 0x000000ffff0d7224 */ /* 0x000fe400078e0000 */
[----:B------:R-:W-:Y:S01]  /*202f0*/  IMAD.MOV.U32 R12, RZ, RZ, RZ ;  /* 0x000000ffff0c7224 */ /* 0x000fe200078e00ff */
[----:B------:R-:W-:Y:S01]  /*20300*/  SHF.R.U32.HI R7, RZ, 0x2, R7 ;  /* 0x00000002ff077819 */ /* 0x000fe20000011607 */
[----:B------:R-:W-:-:S04]  /*20310*/  IMAD.MOV.U32 R15, RZ, RZ, -0x1 ;  /* 0xffffffffff0f7424 */ /* 0x000fc800078e00ff */
[----:B------:R-:W-:Y:S02]  /*20320*/  IMAD.IADD R3, R7, 0x1, R3 ;  /* 0x0000000107037824 */ /* 0x000fe400078e0203 */
[----:B--2---:R-:W-:Y:S02]  /*20330*/  IMAD R2, R11, R8, RZ ;  /* 0x000000080b027224 */ /* 0x004fe400078e02ff */
[----:B------:R-:W-:-:S03]  /*20340*/  IMAD.MOV.U32 R11, RZ, RZ, 0x1c1f ;  /* 0x00001c1fff0b7424 */ /* 0x000fc600078e00ff */
[----:B------:R-:W-:-:S13]  /*20350*/  ISETP.GE.AND P4, PT, R3, R2, PT ;  /* 0x000000020300720c */ /* 0x000fda0003f86270 */
[----:B-----5:R-:W-:Y:S05]  /*20360*/  WARPSYNC.COLLECTIVE R15, `(.L_x_1324) ;  /* 0x000000000f087348 */ /* 0x020fea0003c00000 */
[----:B------:R0:W1:Y:S02]  /*20370*/  SHFL.IDX P6, R14, R13, R12, R11 ;  /* 0x0000000c0d0e7389 */ /* 0x00006400000c000b */
[----:B01---5:R-:W-:Y:S01]  /*20380*/  ENDCOLLECTIVE ;  /* 0x000000000000791b */ /* 0x023fe20003800000 */
.L_x_1324:
[----:B------:R-:W-:Y:S02]  /*20390*/  IMAD.MOV.U32 R13, RZ, RZ, R4 ;  /* 0x000000ffff0d7224 */ /* 0x000fe400078e0004 */
[----:B------:R-:W-:-:S07]  /*203a0*/  IMAD.MOV.U32 R5, RZ, RZ, R14 ;  /* 0x000000ffff057224 */ /* 0x000fce00078e000e */
[----:B------:R-:W-:Y:S05]  /*203b0*/  WARPSYNC.COLLECTIVE R15, `(.L_x_1325) ;  /* 0x000000000f087348 */ /* 0x000fea0003c00000 */
[----:B------:R0:W1:Y:S02]  /*203c0*/  SHFL.IDX P6, R14, R13, R12, R11 ;  /* 0x0000000c0d0e7389 */ /* 0x00006400000c000b */
[----:B01----:R-:W-:Y:S01]  /*203d0*/  ENDCOLLECTIVE ;  /* 0x000000000000791b */ /* 0x003fe20003800000 */
.L_x_1325:
[----:B------:R-:W-:Y:S02]  /*203e0*/  IMAD.MOV.U32 R13, RZ, RZ, R0 ;  /* 0x000000ffff0d7224 */ /* 0x000fe400078e0000 */
[----:B------:R-:W-:Y:S02]  /*203f0*/  IMAD.MOV.U32 R12, RZ, RZ, 0x1 ;  /* 0x00000001ff0c7424 */ /* 0x000fe400078e00ff */
[----:B------:R-:W-:-:S07]  /*20400*/  IMAD.MOV.U32 R6, RZ, RZ, R14 ;  /* 0x000000ffff067224 */ /* 0x000fce00078e000e */
[----:B------:R-:W-:Y:S05]  /*20410*/  WARPSYNC.COLLECTIVE R15, `(.L_x_1326) ;  /* 0x000000000f087348 */ /* 0x000fea0003c00000 */
[----:B------:R0:W1:Y:S02]  /*20420*/  SHFL.IDX P6, R14, R13, R12, R11 ;  /* 0x0000000c0d0e7389 */ /* 0x00006400000c000b */
[----:B01----:R-:W-:Y:S01]  /*20430*/  ENDCOLLECTIVE ;  /* 0x000000000000791b */ /* 0x003fe20003800000 */
.L_x_1326:
        /* <DEDUP_REMOVED lines=8> */
[----:B------:R0:W-:Y:S02]  /*204c0*/  @!P4 LDGSTS.E.BYPASS.LTC128B.128 [R9+0x1e200], desc[UR52][R6.64], !P0 ;  /* 0x1e2000000609cfae */ /* 0x0001e4000c101d74 */
[----:B------:R-:W-:Y:S02]  /*204d0*/  ISETP.GE.AND P3, PT, R5, R2, PT ;  /* 0x000000020500720c */ /* 0x000fe40003f66270 */
[----:B------:R0:W-:Y:S01]  /*204e0*/  @!P4 LDGSTS.E.BYPASS.LTC128B.128 [R9+0x20200], desc[UR52][R6.64+0x40], !P1 ;  /* 0x202000400609cfae */ /* 0x0001e2000c901d74 */
[----:B------:R-:W-:-:S03]  /*204f0*/  IMAD.MOV.U32 R5, RZ, RZ, R14 ;  /* 0x000000ffff057224 */ /* 0x000fc600078e000e */
[----:B------:R0:W-:Y:S07]  /*20500*/  @!P4 LDGSTS.E.BYPASS.LTC128B.128 [R9+0x22200], desc[UR52][R6.64+0x80], !P2 ;  /* 0x222000800609cfae */ /* 0x0001ee000d101d74 */
[----:B0-----:R-:W-:Y:S05]  /*20510*/  WARPSYNC.COLLECTIVE R15, `(.L_x_1327) ;  /* 0x000000000f087348 */ /* 0x001fea0003c00000 */
[----:B------:R1:W2:Y:S02]  /*20520*/  SHFL.IDX P6, R14, R13, R12, R11 ;  /* 0x0000000c0d0e7389 */ /* 0x0002a400000c000b */
[----:B012---:R-:W-:Y:S01]  /*20530*/  ENDCOLLECTIVE ;  /* 0x000000000000791b */ /* 0x007fe20003800000 */
.L_x_1327:
[----:B------:R-:W-:Y:S02]  /*20540*/  IMAD.MOV.U32 R13, RZ, RZ, R0 ;  /* 0x000000ffff0d7224 */ /* 0x000fe400078e0000 */
[----:B------:R-:W-:Y:S02]  /*20550*/  IMAD.MOV.U32 R12, RZ, RZ, 0x2 ;  /* 0x00000002ff0c7424 */ /* 0x000fe400078e00ff */
[----:B------:R-:W-:-:S07]  /*20560*/  IMAD.MOV.U32 R6, RZ, RZ, R14 ;  /* 0x000000ffff067224 */ /* 0x000fce00078e000e */
[----:B------:R-:W-:Y:S05]  /*20570*/  WARPSYNC.COLLECTIVE R15, `(.L_x_1328) ;  /* 0x000000000f087348 */ /* 0x000fea0003c00000 */
[----:B------:R0:W1:Y:S02]  /*20580*/  SHFL.IDX P6, R14, R13, R12, R11 ;  /* 0x0000000c0d0e7389 */ /* 0x00006400000c000b */
[----:B01----:R-:W-:Y:S01]  /*20590*/  ENDCOLLECTIVE ;  /* 0x000000000000791b */ /* 0x003fe20003800000 */
.L_x_1328:
        /* <DEDUP_REMOVED lines=16> */
.L_x_1329:
[----:B------:R-:W-:Y:S02]  /*206a0*/  IMAD.MOV.U32 R13, RZ, RZ, R0 ;  /* 0x000000ffff0d7224 */ /* 0x000fe400078e0000 */
[----:B------:R-:W-:Y:S02]  /*206b0*/  IMAD.MOV.U32 R12, RZ, RZ, 0x3 ;  /* 0x00000003ff0c7424 */ /* 0x000fe400078e00ff */
[----:B------:R-:W-:-:S07]  /*206c0*/  IMAD.MOV.U32 R6, RZ, RZ, R14 ;  /* 0x000000ffff067224 */ /* 0x000fce00078e000e */
[----:B------:R-:W-:Y:S05]  /*206d0*/  WARPSYNC.COLLECTIVE R15, `(.L_x_1330) ;  /* 0x000000000f087348 */ /* 0x000fea0003c00000 */
[----:B------:R0:W1:Y:S02]  /*206e0*/  SHFL.IDX P6, R14, R13, R12, R11 ;  /* 0x0000000c0d0e7389 */ /* 0x00006400000c000b */
[----:B01----:R-:W-:Y:S01]  /*206f0*/  ENDCOLLECTIVE ;  /* 0x000000000000791b */ /* 0x003fe20003800000 */
.L_x_1330:
        /* <DEDUP_REMOVED lines=14> */
.L_x_1331:
[----:B------:R-:W-:Y:S01]  /*207e0*/  IMAD.MOV.U32 R4, RZ, RZ, R14 ;  /* 0x000000ffff047224 */ /* 0x000fe200078e000e */
[----:B------:R-:W-:Y:S06]  /*207f0*/  BRA `(.L_x_1332) ;  /* 0xffffffc000487947 */ /* 0x000fec000383ffff */
.L_x_1256:
[----:B-1----:R1:W2:Y:S02]  /*20800*/  SYNCS.PHASECHK.TRANS64.TRYWAIT P0, [R18+URZ+0x33420], R0 ;  /* 0x03342000120075a7 */ /* 0x0022a4000800017f */
[----:B--2---:R-:W-:Y:S05]  /*20810*/  @!P0 NANOSLEEP.SYNCS 0x989680 ;  /* 0x009896800000895d */ /* 0x004fea0003900000 */
[----:B------:R-:W2:Y:S02]  /*20820*/  @!P0 SYNCS.PHASECHK.TRANS64 P0, [R18+URZ+0x33420], R0 ;  /* 0x03342000120085a7 */ /* 0x000ea4000800007f */
[----:B--2---:R-:W-:Y:S05]  /*20830*/  @!P0 BRA `(.L_x_1256) ;  /* 0xfffffffc00f08947 */ /* 0x004fea000383ffff */
[----:B------:R-:W-:Y:S05]  /*20840*/  BRA `(.L_x_1333) ;  /* 0xffffffc000b87947 */ /* 0x000fea000383ffff */
.L_x_1262:
[----:B-1----:R1:W3:Y:S02]  /*20850*/  SYNCS.PHASECHK.TRANS64.TRYWAIT P0, [R6+URZ+0x33480], R5 ;  /* 0x03348005060075a7 */ /* 0x0022e4000800017f */
[----:B---3--:R-:W-:Y:S05]  /*20860*/  @!P0 NANOSLEEP.SYNCS 0x989680 ;  /* 0x009896800000895d */ /* 0x008fea0003900000 */
[----:B------:R-:W3:Y:S02]  /*20870*/  @!P0 SYNCS.PHASECHK.TRANS64 P0, [R6+URZ+0x33480], R5 ;  /* 0x03348005060085a7 */ /* 0x000ee4000800007f */
[----:B---3--:R-:W-:Y:S05]  /*20880*/  @!P0 BRA `(.L_x_1262) ;  /* 0xfffffffc00f08947 */ /* 0x008fea000383ffff */
[----:B------:R-:W-:Y:S05]  /*20890*/  BRA `(.L_x_1334) ;  /* 0xffffffc4006c7947 */ /* 0x000fea000383ffff */
.L_x_1269:
[----:B0-----:R0:W3:Y:S02]  /*208a0*/  SYNCS.PHASECHK.TRANS64.TRYWAIT P0, [R6+URZ+0x33440], R5 ;  /* 0x03344005060075a7 */ /* 0x0010e4000800017f */
[----:B---3--:R-:W-:Y:S05]  /*208b0*/  @!P0 NANOSLEEP.SYNCS 0x989680 ;  /* 0x009896800000895d */ /* 0x008fea0003900000 */
[----:B------:R-:W3:Y:S02]  /*208c0*/  @!P0 SYNCS.PHASECHK.TRANS64 P0, [R6+URZ+0x33440], R5 ;  /* 0x03344005060085a7 */ /* 0x000ee4000800007f */
[----:B---3--:R-:W-:Y:S05]  /*208d0*/  @!P0 BRA `(.L_x_1269) ;  /* 0xfffffffc00f08947 */ /* 0x008fea000383ffff */
[----:B------:R-:W-:Y:S05]  /*208e0*/  BRA `(.L_x_1335) ;  /* 0xffffffc800687947 */ /* 0x000fea000383ffff */
.L_x_1277:
[----:B-1----:R1:W3:Y:S02]  /*208f0*/  SYNCS.PHASECHK.TRANS64.TRYWAIT P0, [R3+URZ+0x33470], R4 ;  /* 0x03347004030075a7 */ /* 0x0022e4000800017f */
[----:B---3--:R-:W-:Y:S05]  /*20900*/  @!P0 NANOSLEEP.SYNCS 0x989680 ;  /* 0x009896800000895d */ /* 0x008fea0003900000 */
[----:B------:R-:W3:Y:S02]  /*20910*/  @!P0 SYNCS.PHASECHK.TRANS64 P0, [R3+URZ+0x33470], R4 ;  /* 0x03347004030085a7 */ /* 0x000ee4000800007f */
[----:B---3--:R-:W-:Y:S05]  /*20920*/  @!P0 BRA `(.L_x_1277) ;  /* 0xfffffffc00f08947 */ /* 0x008fea000383ffff */
[----:B------:R-:W-:Y:S05]  /*20930*/  BRA `(.L_x_1336) ;  /* 0xffffffcc007c7947 */ /* 0x000fea000383ffff */
.L_x_1279:
[----:B-1----:R1:W3:Y:S02]  /*20940*/  SYNCS.PHASECHK.TRANS64.TRYWAIT P0, [R3+URZ+0x33460], R4 ;  /* 0x03346004030075a7 */ /* 0x0022e4000800017f */
[----:B---3--:R-:W-:Y:S05]  /*20950*/  @!P0 NANOSLEEP.SYNCS 0x989680 ;  /* 0x009896800000895d */ /* 0x008fea0003900000 */
[----:B------:R-:W3:Y:S02]  /*20960*/  @!P0 SYNCS.PHASECHK.TRANS64 P0, [R3+URZ+0x33460], R4 ;  /* 0x03346004030085a7 */ /* 0x000ee4000800007f */
[----:B---3--:R-:W-:Y:S05]  /*20970*/  @!P0 BRA `(.L_x_1279) ;  /* 0xfffffffc00f08947 */ /* 0x008fea000383ffff */
[----:B------:R-:W-:Y:S05]  /*20980*/  BRA `(.L_x_1337) ;  /* 0xffffffcc00847947 */ /* 0x000fea000383ffff */
.L_x_1286:
[----:B-1----:R1:W3:Y:S02]  /*20990*/  SYNCS.PHASECHK.TRANS64.TRYWAIT P1, [R3+URZ+0x33470], R0 ;  /* 0x03347000030075a7 */ /* 0x0022e4000802017f */
[----:B---3--:R-:W-:Y:S05]  /*209a0*/  @!P1 NANOSLEEP.SYNCS 0x989680 ;  /* 0x009896800000995d */ /* 0x008fea0003900000 */
[----:B------:R-:W3:Y:S02]  /*209b0*/  @!P1 SYNCS.PHASECHK.TRANS64 P1, [R3+URZ+0x33470], R0 ;  /* 0x03347000030095a7 */ /* 0x000ee4000802007f */
[----:B---3--:R-:W-:Y:S05]  /*209c0*/  @!P1 BRA `(.L_x_1286) ;  /* 0xfffffffc00f09947 */ /* 0x008fea000383ffff */
[----:B------:R-:W-:Y:S05]  /*209d0*/  BRA `(.L_x_1338) ;  /* 0xffffffd400cc7947 */ /* 0x000fea000383ffff */
.L_x_1288:
[----:B-1----:R1:W3:Y:S02]  /*209e0*/  SYNCS.PHASECHK.TRANS64.TRYWAIT P1, [R3+URZ+0x33460], R0 ;  /* 0x03346000030075a7 */ /* 0x0022e4000802017f */
[----:B---3--:R-:W-:Y:S05]  /*209f0*/  @!P1 NANOSLEEP.SYNCS 0x989680 ;  /* 0x009896800000995d */ /* 0x008fea0003900000 */
[----:B------:R-:W3:Y:S02]  /*20a00*/  @!P1 SYNCS.PHASECHK.TRANS64 P1, [R3+URZ+0x33460], R0 ;  /* 0x03346000030095a7 */ /* 0x000ee4000802007f */
[----:B---3--:R-:W-:Y:S05]  /*20a10*/  @!P1 BRA `(.L_x_1288) ;  /* 0xfffffffc00f09947 */ /* 0x008fea000383ffff */
[----:B------:R-:W-:Y:S05]  /*20a20*/  BRA `(.L_x_1339) ;  /* 0xffffffd400d47947 */ /* 0x000fea000383ffff */
.L_x_1301:
[----:B0-----:R0:W1:Y:S02]  /*20a30*/  SYNCS.PHASECHK.TRANS64.TRYWAIT P0, [R0+URZ+0x33420], R3 ;  /* 0x03342003000075a7 */ /* 0x001064000800017f */
[----:B-1----:R-:W-:Y:S05]  /*20a40*/  @!P0 NANOSLEEP.SYNCS 0x989680 ;  /* 0x009896800000895d */ /* 0x002fea0003900000 */
[----:B------:R-:W1:Y:S02]  /*20a50*/  @!P0 SYNCS.PHASECHK.TRANS64 P0, [R0+URZ+0x33420], R3 ;  /* 0x03342003000085a7 */ /* 0x000e64000800007f */
[----:B-1----:R-:W-:Y:S05]  /*20a60*/  @!P0 BRA `(.L_x_1301) ;  /* 0xfffffffc00f08947 */ /* 0x002fea000383ffff */
[----:B------:R-:W-:Y:S05]  /*20a70*/  BRA `(.L_x_1340) ;  /* 0xffffffec00f87947 */ /* 0x000fea000383ffff */
.L_x_1302:
        /* <DEDUP_REMOVED lines=8> */
[----:B0-2---:R-:W-:Y:S05]  /*20b00*/  WARPSYNC.COLLECTIVE R15, `(.L_x_1342) ;  /* 0x000000000f087348 */ /* 0x005fea0003c00000 */
[----:B------:R1:W3:Y:S02]  /*20b10*/  SHFL.IDX P6, R14, R13, R12, R11 ;  /* 0x0000000c0d0e7389 */ /* 0x0002e400000c000b */
[----:B0123--:R-:W-:Y:S01]  /*20b20*/  ENDCOLLECTIVE ;  /* 0x000000000000791b */ /* 0x00ffe20003800000 */
.L_x_1342:
[----:B------:R-:W-:Y:S05]  /*20b30*/  BSYNC B0 ;  /* 0x0000000000007941 */ /* 0x000fea0003800000 */
.L_x_1341:
[----:B------:R-:W-:Y:S05]  /*20b40*/  BRA `(.L_x_1343) ;  /* 0xffffffec00e07947 */ /* 0x000fea000383ffff */
.L_x_1305:
[----:B------:R-:W-:Y:S01]  /*20b50*/  BSSY B1, `(.L_x_1344) ;  /* 0x0000006000017945 */ /* 0x000fe20003800000 */
[----:B------:R-:W-:-:S07]  /*20b60*/  IMAD.MOV.U32 R15, RZ, RZ, -0x1 ;  /* 0xffffffffff0f7424 */ /* 0x000fce00078e00ff */
[----:B012---:R-:W-:Y:S05]  /*20b70*/  WARPSYNC.COLLECTIVE R15, `(.L_x_1345) ;  /* 0x000000000f0c7348 */ /* 0x007fea0003c00000 */
[----:B------:R-:W-:Y:S02]  /*20b80*/  ELECT P6, UR62, PT ;  /* 0x00000000003e782f */ /* 0x000fe400038c0000 */
[----:B------:R-:W-:Y:S01]  /*20b90*/  MOV R14, UR62 ;  /* 0x0000003e000e7c02 */ /* 0x000fe20008000f00 */
[----:B012---:R-:W-:Y:S10]  /*20ba0*/  ENDCOLLECTIVE ;  /* 0x000000000000791b */ /* 0x007ff40003800000 */
.L_x_1345:
[----:B------:R-:W-:Y:S05]  /*20bb0*/  BSYNC B1 ;  /* 0x0000000000017941 */ /* 0x000fea0003800000 */
.L_x_1344:
[----:B------:R-:W-:Y:S05]  /*20bc0*/  BRA `(.L_x_1346) ;  /* 0xffffffec00d87947 */ /* 0x000fea000383ffff */
.L_x_1307:
[----:B0-----:R0:W1:Y:S02]  /*20bd0*/  SYNCS.PHASECHK.TRANS64.TRYWAIT P1, [R6+URZ], R5 ;  /* 0x00000005060075a7 */ /* 0x001064000802017f */
[----:B-1----:R-:W-:Y:S05]  /*20be0*/  @!P1 NANOSLEEP.SYNCS 0x989680 ;  /* 0x009896800000995d */ /* 0x002fea0003900000 */
[----:B------:R-:W1:Y:S02]  /*20bf0*/  @!P1 SYNCS.PHASECHK.TRANS64 P1, [R6+URZ], R5 ;  /* 0x00000005060095a7 */ /* 0x000e64000802007f */
[----:B-1----:R-:W-:Y:S05]  /*20c00*/  @!P1 BRA `(.L_x_1307) ;  /* 0xfffffffc00f09947 */ /* 0x002fea000383ffff */
[----:B------:R-:W-:Y:S05]  /*20c10*/  BRA `(.L_x_1347) ;  /* 0xfffffff000107947 */ /* 0x000fea000383ffff */
.L_x_1308:
[----:B-1----:R1:W3:Y:S02]  /*20c20*/  SYNCS.PHASECHK.TRANS64.TRYWAIT P1, [R7+URZ], R2 ;  /* 0x00000002070075a7 */ /* 0x0022e4000802017f */
[----:B---3--:R-:W-:Y:S05]  /*20c30*/  @!P1 NANOSLEEP.SYNCS 0x989680 ;  /* 0x009896800000995d */ /* 0x008fea0003900000 */
[----:B------:R-:W3:Y:S02]  /*20c40*/  @!P1 SYNCS.PHASECHK.TRANS64 P1, [R7+URZ], R2 ;  /* 0x00000002070095a7 */ /* 0x000ee4000802007f */
[----:B---3--:R-:W-:Y:S05]  /*20c50*/  @!P1 BRA `(.L_x_1308) ;  /* 0xfffffffc00f09947 */ /* 0x008fea000383ffff */
[----:B------:R-:W-:Y:S05]  /*20c60*/  BRA `(.L_x_1348) ;  /* 0xfffffff000047947 */ /* 0x000fea000383ffff */
.L_x_1310:
[----:B---3--:R3:W4:Y:S02]  /*20c70*/  SYNCS.PHASECHK.TRANS64.TRYWAIT P1, [R4+URZ+0x33460], R5 ;  /* 0x03346005040075a7 */ /* 0x008724000802017f */
[----:B----4-:R-:W-:Y:S05]  /*20c80*/  @!P1 NANOSLEEP.SYNCS 0x989680 ;  /* 0x009896800000995d */ /* 0x010fea0003900000 */
[----:B------:R-:W4:Y:S02]  /*20c90*/  @!P1 SYNCS.PHASECHK.TRANS64 P1, [R4+URZ+0x33460], R5 ;  /* 0x03346005040095a7 */ /* 0x000f24000802007f */
[----:B----4-:R-:W-:Y:S05]  /*20ca0*/  @!P1 BRA `(.L_x_1310) ;  /* 0xfffffffc00f09947 */ /* 0x010fea000383ffff */
[----:B------:R-:W-:Y:S05]  /*20cb0*/  BRA `(.L_x_1349) ;  /* 0xfffffff000047947 */ /* 0x000fea000383ffff */
.L_x_1312:
[----:B----4-:R4:W0:Y:S02]  /*20cc0*/  SYNCS.PHASECHK.TRANS64.TRYWAIT P1, [R3+URZ+0x33460], R2 ;  /* 0x03346002030075a7 */ /* 0x010824000802017f */
[----:B0-----:R-:W-:Y:S05]  /*20cd0*/  @!P1 NANOSLEEP.SYNCS 0x989680 ;  /* 0x009896800000995d */ /* 0x001fea0003900000 */
[----:B------:R-:W0:Y:S02]  /*20ce0*/  @!P1 SYNCS.PHASECHK.TRANS64 P1, [R3+URZ+0x33460], R2 ;  /* 0x03346002030095a7 */ /* 0x000e24000802007f */
[----:B0-----:R-:W-:Y:S05]  /*20cf0*/  @!P1 BRA `(.L_x_1312) ;  /* 0xfffffffc00f09947 */ /* 0x001fea000383ffff */
[----:B------:R-:W-:Y:S05]  /*20d00*/  BRA `(.L_x_1350) ;  /* 0xfffffff000047947 */ /* 0x000fea000383ffff */
.L_x_1314:
[----:B------:R0:W0:Y:S02]  /*20d10*/  SYNCS.PHASECHK.TRANS64.TRYWAIT P0, [R4+URZ+0x33480], R5 ;  /* 0x03348005040075a7 */ /* 0x000024000800017f */
[----:B0-----:R-:W-:Y:S05]  /*20d20*/  @!P0 NANOSLEEP.SYNCS 0x989680 ;  /* 0x009896800000895d */ /* 0x001fea0003900000 */
[----:B------:R-:W0:Y:S02]  /*20d30*/  @!P0 SYNCS.PHASECHK.TRANS64 P0, [R4+URZ+0x33480], R5 ;  /* 0x03348005040085a7 */ /* 0x000e24000800007f */
[----:B0-----:R-:W-:Y:S05]  /*20d40*/  @!P0 BRA `(.L_x_1314) ;  /* 0xfffffffc00f08947 */ /* 0x001fea000383ffff */
[----:B------:R-:W-:Y:S05]  /*20d50*/  BRA `(.L_x_1315) ;  /* 0xfffffff000007947 */ /* 0x000fea000383ffff */
.L_x_1351:
        /* <DEDUP_REMOVED lines=10> */
.L_x_2830:


//--------------------- .text._ZN7cutlass13device_kernelIN5flash11enable_sm90INS1_16FlashAttnFwdSm90INS1_25CollectiveMainloopFwdSm90ILi2EN4cute5tupleIJNS5_1CILi1EEES8_S8_EEENS6_IJNS7_ILi128EEENS7_ILi160EEENS7_ILi192EEEEEELi192ENS_12float_e4m3_tEfNS_4arch4Sm90ELb0ELb1ELb0ELb1ELb0ELb1ELb0ELb1ELb1ELb1ELb1ELb0EEENS1_21CollectiveEpilogueFwdINS6_IJSA_SC_SB_EEES9_NS_10bfloat16_tESG_Li256ELb1ELb1ELb1ELb1EEENS1_36VarlenDynamicPersistentTileSchedulerILi128ELi160ELi256ELi128ELb1ELb1ELb1ELb1ELb0ELb1EEEEEEEEEvNT_6ParamsE --------------------------
	.section	.text._ZN7cutlass13device_kernelIN5flash11enable_sm90INS1_16FlashAttnFwdSm90INS1_25CollectiveMainloopFwdSm90ILi2EN4cute5tupleIJNS5_1CILi1EEES8_S8_EEENS6_IJNS7_ILi128EEENS7_ILi160EEENS7_ILi192EEEEEELi192ENS_12float_e4m3_tEfNS_4arch4Sm90ELb0ELb1ELb0ELb1ELb0ELb1ELb0ELb1ELb1ELb1ELb1ELb0EEENS1_21CollectiveEpilogueFwdINS6_IJSA_SC_SB_EEES9_NS_10bfloat16_tESG_Li256ELb1ELb1ELb1ELb1EEENS1_36VarlenDynamicPersistentTileSchedulerILi128ELi160ELi256ELi128ELb1ELb1ELb1ELb1ELb0ELb1EEEEEEEEEvNT_6ParamsE,"ax",@progbits
	.align	128
.text._ZN7cutlass13device_kernelIN5flash11enable_sm90INS1_16FlashAttnFwdSm90INS1_25CollectiveMainloopFwdSm90ILi2EN4cute5tupleIJNS5_1CILi1EEES8_S8_EEENS6_IJNS7_ILi128EEENS7_ILi160EEENS7_ILi192EEEEEELi192ENS_12float_e4m3_tEfNS_4arch4Sm90ELb0ELb1ELb0ELb1ELb0ELb1ELb0ELb1ELb1ELb1ELb1ELb0EEENS1_21CollectiveEpilogueFwdINS6_IJSA_SC_SB_EEES9_NS_10bfloat16_tESG_Li256ELb1ELb1ELb1ELb1EEENS1_36VarlenDynamicPersistentTileSchedulerILi128ELi160ELi256ELi128ELb1ELb1ELb1ELb1ELb0ELb1EEEEEEEEEvNT_6ParamsE:
        .type           _ZN7cutlass13device_kernelIN5flash11enable_sm90INS1_16FlashAttnFwdSm90INS1_25CollectiveMainloopFwdSm90ILi2EN4cute5tupleIJNS5_1CILi1EEES8_S8_EEENS6_IJNS7_ILi128EEENS7_ILi160EEENS7_ILi192EEEEEELi192ENS_12float_e4m3_tEfNS_4arch4Sm90ELb0ELb1ELb0ELb1ELb0ELb1ELb0ELb1ELb1ELb1ELb1ELb0EEENS1_21CollectiveEpilogueFwdINS6_IJSA_SC_SB_EEES9_NS_10bfloat16_tESG_Li256ELb1ELb1ELb1ELb1EEENS1_36VarlenDynamicPersistentTileSchedulerILi128ELi160ELi256ELi128ELb1ELb1ELb1ELb1ELb0ELb1EEEEEEEEEvNT_6ParamsE,@function
        .size           _ZN7cutlass13device_kernelIN5flash11enable_sm90INS1_16FlashAttnFwdSm90INS1_25CollectiveMainloopFwdSm90ILi2EN4cute5tupleIJNS5_1CILi1EEES8_S8_EEENS6_IJNS7_ILi128EEENS7_ILi160EEENS7_ILi192EEEEEELi192ENS_12float_e4m3_tEfNS_4arch4Sm90ELb0ELb1ELb0ELb1ELb0ELb1ELb0ELb1ELb1ELb1ELb1ELb0EEENS1_21CollectiveEpilogueFwdINS6_IJSA_SC_SB_EEES9_NS_10bfloat16_tESG_Li256ELb1ELb1ELb1ELb1EEENS1_36VarlenDynamicPersistentTileSchedulerILi128ELi160ELi256ELi128ELb1ELb1ELb1ELb1ELb0ELb1EEEEEEEEEvNT_6ParamsE,(.L_x_2831 - _ZN7cutlass13device_kernelIN5flash11enable_sm90INS1_16FlashAttnFwdSm90INS1_25CollectiveMainloopFwdSm90ILi2EN4cute5tupleIJNS5_1CILi1EEES8_S8_EEENS6_IJNS7_ILi128EEENS7_ILi160EEENS7_ILi192EEEEEELi192ENS_12float_e4m3_tEfNS_4arch4Sm90ELb0ELb1ELb0ELb1ELb0ELb1ELb0ELb1ELb1ELb1ELb1ELb0EEENS1_21CollectiveEpilogueFwdINS6_IJSA_SC_SB_EEES9_NS_10bfloat16_tESG_Li256ELb1ELb1ELb1ELb1EEENS1_36VarlenDynamicPersistentTileSchedulerILi128ELi160ELi256ELi128ELb1ELb1ELb1ELb1ELb0ELb1EEEEEEEEEvNT_6ParamsE)
        .other          _ZN7cutlass13device_kernelIN5flash11enable_sm90INS1_16FlashAttnFwdSm90INS1_25CollectiveMainloopFwdSm90ILi2EN4cute5tupleIJNS5_1CILi1EEES8_S8_EEENS6_IJNS7_ILi128EEENS7_ILi160EEENS7_ILi192EEEEEELi192ENS_12float_e4m3_tEfNS_4arch4Sm90ELb0ELb1ELb0ELb1ELb0ELb1ELb0ELb1ELb1ELb1ELb1ELb0EEENS1_21CollectiveEpilogueFwdINS6_IJSA_SC_SB_EEES9_NS_10bfloat16_tESG_Li256ELb1ELb1ELb1ELb1EEENS1_36VarlenDynamicPersistentTileSchedulerILi128ELi160ELi256ELi128ELb1ELb1ELb1ELb1ELb0ELb1EEEEEEEEEvNT_6ParamsE,@"STO_CUDA_ENTRY STV_DEFAULT"
_ZN7cutlass13device_kernelIN5flash11enable_sm90INS1_16FlashAttnFwdSm90INS1_25CollectiveMainloopFwdSm90ILi2EN4cute5tupleIJNS5_1CILi1EEES8_S8_EEENS6_IJNS7_ILi128EEENS7_ILi160EEENS7_ILi192EEEEEELi192ENS_12float_e4m3_tEfNS_4arch4Sm90ELb0ELb1ELb0ELb1ELb0ELb1ELb0ELb1ELb1ELb1ELb1ELb0EEENS1_21CollectiveEpilogueFwdINS6_IJSA_SC_SB_EEES9_NS_10bfloat16_tESG_Li256ELb1ELb1ELb1ELb1EEENS1_36VarlenDynamicPersistentTileSchedulerILi128ELi160ELi256ELi128ELb1ELb1ELb1ELb1ELb0ELb1EEEEEEEEEvNT_6ParamsE:
[----:B------:R-:W0:Y:S02]  /*0000*/  LDC R1, c[0x0][0x28] ;  /* 0x00000a00ff017b82 */ /* 0x000e240000000800 */
[----:B0-----:R-:W-:-:S05]  /*0010*/  VIADD R1, R1, 0xfffffc50 ;  /* 0xfffffc5001017836 */ /* 0x001fca0000000000 */
[----:B------:R-:W-:Y:S01]  /*0020*/  R2UR UR4, R1 ;  /* 0x00000000010472ca */ /* 0x000fe200000e0000 */
[----:B------:R-:W0:Y:S01]  /*0030*/  S2R R3, SR_TID.X ;  /* 0x0000000000037919 */ /* 0x000e220000002100 */
[----:B------:R-:W-:Y:S01]  /*0040*/  ELECT P0, URZ, PT ;  /* 0x00000000003f782f */ /* 0x000fe20003800000 */
[----:B------:R-:W-:Y:S01]  /*0050*/  BSSY B0, `(.L_x_1352) ;  /* 0x0000018000007945 */ /* 0x000fe20003800000 */
[----:B------:R-:W-:Y:S01]  /*0060*/  ULDC UR43, c[0x0][0x20] ;  /* 0x00000800002b7ab9 */ /* 0x000fe20000000800 */
[----:B------:R-:W-:-:S08]  /*0070*/  ULDC UR42, c[0x0][0x24] ;  /* 0x00000900002a7ab9 */ /* 0x000fd00000000800 */
[----:B------:R-:W-:-:S04]  /*0080*/  UIADD3 UR43, UP0, UR4, UR43, URZ ;  /* 0x0000002b042b7290 */ /* 0x000fc8000ff1e03f */
[----:B------:R-:W-:Y:S01]  /*0090*/  UIADD3.X UR42, URZ, UR42, URZ, UP0, !UPT ;  /* 0x0000002a3f2a7290 */ /* 0x000fe200087fe43f */
        /* <DEDUP_REMOVED lines=19> */
.L_x_1353:
[----:B------:R-:W-:Y:S05]  /*01d0*/  BSYNC B0 ;  /* 0x0000000000007941 */ /* 0x000fea0003800000 */
.L_x_1352:
        /* <DEDUP_REMOVED lines=41> */
.L_x_1354:
        /* <DEDUP_REMOVED lines=22> */
.L_x_1355:
        /* <DEDUP_REMOVED lines=18> */
.L_x_1356:
        /* <DEDUP_REMOVED lines=22> */
.L_x_1357:
        /* <DEDUP_REMOVED lines=22> */
.L_x_1358:
[----:B------:R-:W-:Y:S01]  /*09b0*/  PLOP3.LUT P0, PT, PT, PT, UP0, 0x80, 0x0 ;  /* 0x000000000000781c */ /* 0x000fe20003f0f008 */
[----:B------:R-:W-:Y:S01]  /*09c0*/  UMOV UR36, 0x1 ;  /* 0x0000000100247882 */ /* 0x000fe20000000000 */
[----:B------:R-:W-:Y:S01]  /*09d0*/  NOP ;  /* 0x0000000000007918 */ /* 0x000fe20000000000 */
[----:B------:R-:W-:Y:S01]  /*09e0*/  USEL UR36, UR36, 0x2, !UP0 ;  /* 0x0000000224247887 */ /* 0x000fe2000c000000 */
[----:B------:R-:W-:Y:S01]  /*09f0*/  ULDC.64 UR50, c[0x0][0x208] ;  /* 0x0000820000327ab9 */ /* 0x000fe20000000a00 */
[----:B012-4-:R-:W-:Y:S08]  /*0a00*/  BAR.SYNC.DEFER_BLOCKING 0x0 ;  /* 0x0000000000007b1d */ /* 0x017ff00000010000 */
[----:B------:R-:W-:Y:S05]  /*0a10*/  @!P0 BRA `(.L_x_1359) ;  /* 0x0000022800ac8947 */ /* 0x000fea0003800000 */
.L_x_1360:
[----:B------:R-:W-:-:S08]  /*0a20*/  NOP ;  /* 0x0000000000007918 */ /* 0x000fd00000000000 */
[----:B------:R-:W0:Y:S02]  /*0a30*/  USETMAXREG.TRY_ALLOC.CTAPOOL UP0, 0xf0 ;  /* 0x000000f0000079c8 */ /* 0x000e240008000600 */
[----:B0-----:R-:W-:-:S13]  /*0a40*/  PLOP3.LUT P0, PT, PT, PT, UP0, 0x80, 0x0 ;  /* 0x000000000000781c */ /* 0x001fda0003f0f008 */
[----:B------:R-:W-:Y:S05]  /*0a50*/  @!P0 BRA `(.L_x_1360) ;  /* 0xfffffffc00f08947 */ /* 0x000fea000383ffff */
[----:B------:R-:W0:Y:S01]  /*0a60*/  S2R R0, SR_TID.X ;  /* 0x0000000000007919 */ /* 0x000e220000002100 */
[----:B------:R-:W1:Y:S01]  /*0a70*/  S2UR UR37, SR_CgaCtaId ;  /* 0x00000000002579c3 */ /* 0x000e620000008800 */
[----:B------:R-:W-:Y:S01]  /*0a80*/  UMOV UR38, 0x400 ;  /* 0x0000040000267882 */ /* 0x000fe20000000000 */
[----:B------:R-:W-:-:S06]  /*0a90*/  LOP3.LUT R2, R2, 0xffffffef, RZ, 0xc0, !PT ;  /* 0xffffffef02027812 */ /* 0x000fcc00078ec0ff */
[----:B------:R-:W-:Y:S06]  /*0aa0*/  BAR.ARV 0x8, 0x180 ;  /* 0x0206000000007b1d */ /* 0x000fec0000002000 */
[----:B------:R-:W-:Y:S01]  /*0ab0*/  ULDC UR4, c[0x0][0xc3c] ;  /* 0x00030f0000047ab9 */ /* 0x000fe20000000800 */
[----:B------:R-:W-:Y:S04]  /*0ac0*/  STL.64 [R1+0x2b8], RZ ;  /* 0x0002b8ff01007387 */ /* 0x000fe80000100a00 */
[----:B------:R-:W-:Y:S01]  /*0ad0*/  STL [R1+0x2c0], RZ ;  /* 0x0002c0ff01007387 */ /* 0x000fe20000100800 */
[----:B-1----:R-:W-:Y:S01]  /*0ae0*/  ULEA UR38, UR37, UR38, 0x18 ;  /* 0x0000002625267291 */ /* 0x002fe2000f8ec03f */
[----:B0-----:R-:W-:-:S04]  /*0af0*/  SHF.R.U32.HI R0, RZ, 0x7, R0 ;  /* 0x00000007ff007819 */ /* 0x001fc80000011600 */
[----:B------:R-:W-:-:S13]  /*0b00*/  ISETP.NE.AND P0, PT, R0, 0x1, PT ;  /* 0x000000010000780c */ /* 0x000fda0003f05270 */
[----:B------:R-:W-:Y:S01]  /*0b10*/  @P0 LOP3.LUT R2, R2, 0x10, RZ, 0xfc, !PT ;  /* 0x0000001002020812 */ /* 0x000fe200078efcff */
[----:B------:R-:W-:Y:S08]  /*0b20*/  @!P0 BAR.ARV 0x9, 0x100 ;  /* 0x0244000000008b1d */ /* 0x000ff00000002000 */
[----:B------:R-:W-:Y:S06]  /*0b30*/  BAR.SYNC.DEFER_BLOCKING 0x5, 0x180 ;  /* 0x0146000000007b1d */ /* 0x000fec0000010000 */
[----:B------:R-:W0:Y:S02]  /*0b40*/  LDS.128 R220, [UR38+0x334d0] ;  /* 0x0334d026ffdc7984 */ /* 0x000e240008000c00 */
[----:B------:R-:W-:Y:S06]  /*0b50*/  BAR.ARV 0x4, 0x180 ;  /* 0x0106000000007b1d */ /* 0x000fec0000002000 */
[----:B0-----:R-:W-:-:S13]  /*0b60*/  ISETP.GE.AND P0, PT, R223, UR4, PT ;  /* 0x00000004df007c0c */ /* 0x001fda000bf06270 */
[----:B------:R-:W-:Y:S05]  /*0b70*/  @P0 EXIT ;  /* 0x000000000000094d */ /* 0x000fea0003800000 */
[----:B------:R-:W0:Y:S01]  /*0b80*/  S2R R0, SR_TID.X ;  /* 0x0000000000007919 */ /* 0x000e220000002100 */
[----:B------:R-:W-:Y:S01]  /*0b90*/  R2UR UR4, R221 ;  /* 0x00000000dd0472ca */ /* 0x000fe200000e0000 */
[----:B------:R-:W-:Y:S01]  /*0ba0*/  UIADD3 UR47, UR38, 0x1e200, URZ ;  /* 0x0001e200262f7890 */ /* 0x000fe2000fffe03f */
[----:B------:R-:W-:Y:S01]  /*0bb0*/  UMOV UR46, URZ ;  /* 0x0000003f002e7c82 */ /* 0x000fe20008000000 */
[----:B------:R-:W-:Y:S01]  /*0bc0*/  UMOV UR45, URZ ;  /* 0x0000003f002d7c82 */ /* 0x000fe20008000000 */
[----:B------:R-:W-:Y:S01]  /*0bd0*/  UMOV UR49, URZ ;  /* 0x0000003f00317c82 */ /* 0x000fe20008000000 */
[----:B0-----:R-:W-:-:S05]  /*0be0*/  VIADD R228, R0, 0xffffff80 ;  /* 0xffffff8000e47836 */ /* 0x001fca0000000000 */
[----:B------:R-:W-:Y:S02]  /*0bf0*/  SHF.R.S32.HI R3, RZ, 0x1f, R228 ;  /* 0x0000001fff037819 */ /* 0x000fe400000114e4 */
[-C--:B------:R-:W-:Y:S02]  /*0c00*/  LEA.HI R5, R228, R228.reuse, RZ, 0x1 ;  /* 0x000000e4e4057211 */ /* 0x080fe400078f08ff */
[CC--:B------:R-:W-:Y:S02]  /*0c10*/  LEA.HI R0, R3.reuse, R228.reuse, RZ, 0x5 ;  /* 0x000000e403007211 */ /* 0x0c0fe400078f28ff */
[----:B------:R-:W-:Y:S02]  /*0c20*/  LEA.HI R8, R3, R228, RZ, 0x4 ;  /* 0x000000e403087211 */ /* 0x000fe400078f20ff */
[----:B------:R-:W-:Y:S01]  /*0c30*/  SHF.R.S32.HI R18, RZ, 0x1, R5 ;  /* 0x00000001ff127819 */ /* 0x000fe20000011405 */
[----:B------:R-:W-:Y:S01]  /*0c40*/  IMAD.SHL.U32 R0, R0, 0x20, RZ ;  /* 0x0000002000007824 */ /* 0x000fe200078e00ff */
[----:B------:R-:W-:-:S02]  /*0c50*/  LOP3.LUT R7, R8, 0x3fffff0, RZ, 0xc0, !PT ;  /* 0x03fffff008077812 */ /* 0x000fc400078ec0ff */
[----:B------:R-:W-:Y:S02]  /*0c60*/  LEA.HI R6, R5, R18, RZ, 0x1 ;  /* 0x0000001205067211 */ /* 0x000fe400078f08ff */
[----:B------:R-:W-:Y:S01]  /*0c70*/  LOP3.LUT R0, R0, 0xfffffc00, RZ, 0xc0, !PT ;  /* 0xfffffc0000007812 */ /* 0x000fe200078ec0ff */
[----:B------:R-:W-:Y:S01]  /*0c80*/  IMAD.IADD R7, R228, 0x1, -R7 ;  /* 0x00000001e4077824 */ /* 0x000fe200078e0a07 */
[----:B------:R-:W-:Y:S02]  /*0c90*/  LOP3.LUT R9, R6, 0x3fffffe, RZ, 0xc0, !PT ;  /* 0x03fffffe06097812 */ /* 0x000fe400078ec0ff */
[----:B------:R-:W-:Y:S01]  /*0ca0*/  SHF.R.S32.HI R10, RZ, 0x4, R8 ;  /* 0x00000004ff0a7819 */ /* 0x000fe20000011408 */
[----:B------:R-:W-:Y:S01]  /*0cb0*/  IMAD R12, R7, 0x40, R0 ;  /* 0x00000040070c7824 */ /* 0x000fe200078e0200 */
[----:B------:R-:W-:Y:S01]  /*0cc0*/  LEA.HI R0, R3, R228, RZ, 0x2 ;  /* 0x000000e403007211 */ /* 0x000fe200078f10ff */
[----:B------:R-:W-:Y:S01]  /*0cd0*/  IMAD.IADD R9, R18, 0x1, -R9 ;  /* 0x0000000112097824 */ /* 0x000fe200078e0a09 */
[----:B------:R-:W-:-:S02]  /*0ce0*/  LOP3.LUT R7, R5, 0xfffffffe, RZ, 0xc0, !PT ;  /* 0xfffffffe05077812 */ /* 0x000fc400078ec0ff */
[--C-:B------:R-:W-:Y:S01]  /*0cf0*/  SHF.R.S32.HI R4, RZ, 0x2, R0.reuse ;  /* 0x00000002ff047819 */ /* 0x100fe20000011400 */
[----:B------:R-:W-:Y:S01]  /*0d00*/  IMAD R16, R10, 0x8, R9 ;  /* 0x000000080a107824 */ /* 0x000fe200078e0209 */
[----:B------:R-:W-:Y:S01]  /*0d10*/  SHF.R.S32.HI R5, RZ, 0x1f, R0 ;  /* 0x0000001fff057819 */ /* 0x000fe20000011400 */
[----:B------:R-:W-:Y:S01]  /*0d20*/  IMAD.IADD R19, R228, 0x1, -R7 ;  /* 0x00000001e4137824 */ /* 0x000fe200078e0a07 */
[----:B------:R-:W-:Y:S01]  /*0d30*/  LOP3.LUT R11, R0, 0xfffffffc, RZ, 0xc0, !PT ;  /* 0xfffffffc000b7812 */ /* 0x000fe200078ec0ff */
[----:B------:R-:W-:Y:S01]  /*0d40*/  IMAD.SHL.U32 R27, R16, 0x40, RZ ;  /* 0x00000040101b7824 */ /* 0x000fe200078e00ff */
[----:B------:R-:W-:Y:S01]  /*0d50*/  LEA.HI R5, R5, R4, RZ, 0x2 ;  /* 0x0000000405057211 */ /* 0x000fe200078f10ff */
[----:B------:R-:W-:Y:S01]  /*0d60*/  IMAD.SHL.U32 R6, R19, 0x8, RZ ;  /* 0x0000000813067824 */ /* 0x000fe200078e00ff */
[----:B------:R-:W-:Y:S01]  /*0d70*/  LEA.HI R0, R3, R228, RZ, 0x7 ;  /* 0x000000e403007211 */ /* 0x000fe200078f38ff */
[----:B------:R-:W-:Y:S01]  /*0d80*/  IMAD.IADD R11, R228, 0x1, -R11 ;  /* 0x00000001e40b7824 */ /* 0x000fe200078e0a0b */
[----:B------:R-:W-:Y:S01]  /*0d90*/  LOP3.LUT R5, R5, 0xfffffffc, RZ, 0xc0, !PT ;  /* 0xfffffffc05057812 */ /* 0x000fe200078ec0ff */
[----:B------:R-:W-:Y:S01]  /*0da0*/  VIADD R9, R6, 0x20 ;  /* 0x0000002006097836 */ /* 0x000fe20000000000 */
[----:B------:R-:W-:Y:S01]  /*0db0*/  LEA.HI R8, R8, R10, RZ, 0x1 ;  /* 0x0000000a08087211 */ /* 0x000fe200078f08ff */
[----:B------:R-:W-:Y:S01]  /*0dc0*/  VIADD R13, R6, 0x40 ;  /* 0x00000040060d7836 */ /* 0x000fe20000000000 */
[----:B------:R-:W-:Y:S01]  /*0dd0*/  STL [R1+0x31c], R19 ;  /* 0x00031c1301007387 */ /* 0x000fe20000100800 */
[----:B------:R-:W-:Y:S01]  /*0de0*/  IMAD.IADD R14, R4, 0x1, -R5 ;  /* 0x00000001040e7824 */ /* 0x000fe200078e0a05 */
[----:B------:R-:W-:Y:S01]  /*0df0*/  LOP3.LUT R5, R0, 0xffffff80, RZ, 0xc0, !PT ;  /* 0xffffff8000057812 */ /* 0x000fe200078ec0ff */
[----:B------:R-:W-:Y:S01]  /*0e00*/  IMAD.IADD R9, R6, 0x1, R9 ;  /* 0x0000000106097824 */ /* 0x000fe200078e0209 */
[----:B------:R-:W-:Y:S01]  /*0e10*/  LOP3.LUT R7, R8, 0x1ffffffe, RZ, 0xc0, !PT ;  /* 0x1ffffffe08077812 */ /* 0x000fe200078ec0ff */
[----:B------:R-:W-:Y:S01]  /*0e20*/  IMAD.IADD R13, R6, 0x1, R13 ;  /* 0x00000001060d7824 */ /* 0x000fe200078e020d */
[----:B------:R-:W-:Y:S01]  /*0e30*/  LEA.HI R4, R11, R11, RZ, 0x1 ;  /* 0x0000000b0b047211 */ /* 0x000fe200078f08ff */
[----:B------:R-:W-:Y:S01]  /*0e40*/  IMAD.IADD R17, R228, 0x1, -R5 ;  /* 0x00000001e4117824 */ /* 0x000fe200078e0a05 */
[----:B------:R-:W-:Y:S01]  /*0e50*/  SHF.R.S32.HI R8, RZ, 0x1f, R9 ;  /* 0x0000001fff087819 */ /* 0x000fe20000011409 */
[----:B------:R-:W-:Y:S01]  /*0e60*/  IMAD.IADD R7, R10, 0x1, -R7 ;  /* 0x000000010a077824 */ /* 0x000fe200078e0a07 */
[----:B------:R-:W-:Y:S01]  /*0e70*/  LOP3.LUT R4, R4, 0x1ffffffe, RZ, 0xc0, !PT ;  /* 0x1ffffffe04047812 */ /* 0x000fe200078ec0ff */
[----:B------:R0:W-:Y:S01]  /*0e80*/  STL [R1+0x328], R14 ;  /* 0x0003280e01007387 */ /* 0x0001e20000100800 */
[----:B------:R-:W-:Y:S01]  /*0e90*/  SHF.R.S32.HI R6, RZ, 0x1f, R17 ;  /* 0x0000001fff067819 */ /* 0x000fe20000011411 */
[----:B------:R-:W-:Y:S01]  /*0ea0*/  IMAD R5, R7, 0x8, R12 ;  /* 0x0000000807057824 */ /* 0x000fe200078e020c */
[----:B------:R-:W-:Y:S01]  /*0eb0*/  SHF.R.S32.HI R12, RZ, 0x1f, R13 ;  /* 0x0000001fff0c7819 */ /* 0x000fe2000001140d */
[----:B------:R-:W-:Y:S01]  /*0ec0*/  IMAD.IADD R224, R11, 0x1, -R4 ;  /* 0x000000010be07824 */ /* 0x000fe200078e0a04 */
[----:B------:R-:W-:Y:S01]  /*0ed0*/  LEA.HI R7, R6, R17, RZ, 0x2 ;  /* 0x0000001106077211 */ /* 0x000fe200078f10ff */
[----:B------:R-:W-:Y:S01]  /*0ee0*/  IMAD.SHL.U32 R4, R14, 0x80, RZ ;  /* 0x000000800e047824 */ /* 0x000fe200078e00ff */
[----:B------:R1:W-:Y:S01]  /*0ef0*/  STL [R1+0x3a0], R5 ;  /* 0x0003a00501007387 */ /* 0x0003e20000100800 */
[----:B------:R-:W-:-:S02]  /*0f00*/  LEA.HI R10, R8, R9, RZ, 0x4 ;  /* 0x00000009080a7211 */ /* 0x000fc400078f20ff */
[----:B------:R-:W-:Y:S01]  /*0f10*/  LEA.HI R15, R8, R9, RZ, 0x6 ;  /* 0x00000009080f7211 */ /* 0x000fe200078f30ff */
[----:B------:R-:W-:Y:S01]  /*0f20*/  STL [R1+0x394], R17 ;  /* 0x0003941101007387 */ /* 0x000fe20000100800 */
[--C-:B------:R-:W-:Y:S02]  /*0f30*/  SHF.R.S32.HI R8, RZ, 0x2, R7.reuse ;  /* 0x00000002ff087819 */ /* 0x100fe40000011407 */
[----:B------:R-:W-:Y:S01]  /*0f40*/  SHF.R.S32.HI R9, RZ, 0x1f, R7 ;  /* 0x0000001fff097819 */ /* 0x000fe20000011407 */
[----:B------:R-:W-:Y:S01]  /*0f50*/  IMAD.SHL.U32 R15, R15, 0x80, RZ ;  /* 0x000000800f0f7824 */ /* 0x000fe200078e00ff */
[-C--:B0-----:R-:W-:Y:S01]  /*0f60*/  LEA.HI R14, R12, R13.reuse, RZ, 0x4 ;  /* 0x0000000d0c0e7211 */ /* 0x081fe200078f20ff */
[----:B------:R-:W-:Y:S01]  /*0f70*/  STL [R1+0x324], R27 ;  /* 0x0003241b01007387 */ /* 0x000fe20000100800 */
[----:B-1----:R-:W-:Y:S01]  /*0f80*/  LOP3.LUT R5, R4, 0x180, RZ, 0xc0, !PT ;  /* 0x0000018004057812 */ /* 0x002fe200078ec0ff */
[----:B------:R-:W-:Y:S01]  /*0f90*/  IMAD.SHL.U32 R4, R19, 0x10, RZ ;  /* 0x0000001013047824 */ /* 0x000fe200078e00ff */
[----:B------:R-:W-:-:S02]  /*0fa0*/  LEA.HI R12, R12, R13, RZ, 0x6 ;  /* 0x0000000d0c0c7211 */ /* 0x000fc400078f30ff */
[----:B------:R-:W-:Y:S02]  /*0fb0*/  SHF.R.S32.HI R19, RZ, 0x7, R0 ;  /* 0x00000007ff137819 */ /* 0x000fe40000011400 */
[----:B------:R-:W-:Y:S01]  /*0fc0*/  LEA.HI R9, R9, R8, RZ, 0x3 ;  /* 0x0000000809097211 */ /* 0x000fe200078f18ff */
[----:B------:R-:W-:Y:S01]  /*0fd0*/  IMAD.SHL.U32 R12, R12, 0x80, RZ ;  /* 0x000000800c0c7824 */ /* 0x000fe200078e00ff */
[----:B------:R-:W-:Y:S01]  /*0fe0*/  LOP3.LUT R7, R7, 0x7ffffffc, RZ, 0xc0, !PT ;  /* 0x7ffffffc07077812 */ /* 0x000fe200078ec0ff */
[----:B------:R0:W-:Y:S01]  /*0ff0*/  STL [R1+0x398], R19 ;  /* 0x0003981301007387 */ /* 0x0001e20000100800 */
[C---:B------:R-:W-:Y:S02]  /*1000*/  LOP3.LUT R11, R5.reuse, 0x30, R4, 0xf8, !PT ;  /* 0x00000030050b7812 */ /* 0x040fe400078ef804 */
[----:B------:R-:W-:Y:S01]  /*1010*/  LOP3.LUT R13, R5, 0x30, R10, 0xf8, !PT ;  /* 0x00000030050d7812 */ /* 0x000fe200078ef80a */
[----:B------:R-:W-:Y:S01]  /*1020*/  IMAD.IADD R7, R17, 0x1, -R7 ;  /* 0x0000000111077824 */ /* 0x000fe200078e0a07 */
[----:B------:R-:W-:-:S02]  /*1030*/  SHF.R.U32.HI R4, RZ, 0x3, R5 ;  /* 0x00000003ff047819 */ /* 0x000fc40000011605 */
[----:B------:R-:W-:Y:S01]  /*1040*/  LOP3.LUT R5, R5, 0x30, R14, 0xf8, !PT ;  /* 0x0000003005057812 */ /* 0x000fe200078ef80e */
[----:B------:R-:W-:Y:S01]  /*1050*/  IMAD.SHL.U32 R23, R7, 0x2, RZ ;  /* 0x0000000207177824 */ /* 0x000fe200078e00ff */
[----:B------:R-:W-:Y:S02]  /*1060*/  LEA.HI R0, R0, R19, RZ, 0x1 ;  /* 0x0000001300007211 */ /* 0x000fe400078f08ff */
[----:B------:R-:W-:Y:S01]  /*1070*/  LOP3.LUT R9, R9, 0xfffffff8, RZ, 0xc0, !PT ;  /* 0xfffffff809097812 */ /* 0x000fe200078ec0ff */
[C---:B------:R-:W-:Y:S01]  /*1080*/  VIADD R26, R23.reuse, 0x8 ;  /* 0x00000008171a7836 */ /* 0x040fe20000000000 */
[----:B------:R-:W-:Y:S01]  /*1090*/  LEA.HI R6, R6, R17, RZ, 0x5 ;  /* 0x0000001106067211 */ /* 0x000fe200078f28ff */
[----:B------:R-:W-:Y:S01]  /*10a0*/  VIADD R22, R23, 0x20 ;  /* 0x0000002017167836 */ /* 0x000fe20000000000 */
[----:B------:R-:W-:Y:S01]  /*10b0*/  LOP3.LUT R5, R5, R4, RZ, 0x3c, !PT ;  /* 0x0000000405057212 */ /* 0x000fe200078e3cff */
[----:B------:R-:W-:Y:S01]  /*10c0*/  IMAD.IADD R9, R8, 0x1, -R9 ;  /* 0x0000000108097824 */ /* 0x000fe200078e0a09 */
[----:B------:R-:W-:Y:S01]  /*10d0*/  LOP3.LUT R0, R0, 0x3fffffe, RZ, 0xc0, !PT ;  /* 0x03fffffe00007812 */ /* 0x000fe200078ec0ff */
[C---:B------:R-:W-:Y:S01]  /*10e0*/  VIADD R24, R23.reuse, 0x18 ;  /* 0x0000001817187836 */ /* 0x040fe20000000000 */
[----:B------:R-:W-:Y:S01]  /*10f0*/  SHF.R.S32.HI R6, RZ, 0x5, R6 ;  /* 0x00000005ff067819 */ /* 0x000fe20000011406 */
[----:B------:R-:W-:Y:S01]  /*1100*/  VIADD R236, R23, 0x80 ;  /* 0x0000008017ec7836 */ /* 0x000fe20000000000 */
[----:B------:R-:W-:Y:S01]  /*1110*/  LOP3.LUT R12, R12, 0xffffe000, RZ, 0xc0, !PT ;  /* 0xffffe0000c0c7812 */ /* 0x000fe200078ec0ff */
[----:B------:R-:W-:Y:S01]  /*1120*/  IMAD.IADD R0, R19, 0x1, -R0 ;  /* 0x0000000113007824 */ /* 0x000fe200078e0a00 */
[----:B------:R-:W-:Y:S01]  /*1130*/  LEA.HI R3, R3, R228, RZ, 0x3 ;  /* 0x000000e403037211 */ /* 0x000fe200078f18ff */
[----:B------:R-:W-:Y:S01]  /*1140*/  IMAD R9, R6, 0x10, R9 ;  /* 0x0000001006097824 */ /* 0x000fe200078e0209 */
[-C--:B------:R-:W-:Y:S01]  /*1150*/  IADD3 R12, R5, R27.reuse, R12 ;  /* 0x0000001b050c7210 */ /* 0x080fe20007ffe00c */
[----:B0-----:R-:W-:Y:S01]  /*1160*/  VIADD R19, R23, 0x38 ;  /* 0x0000003817137836 */ /* 0x001fe20000000000 */
[----:B------:R-:W-:Y:S01]  /*1170*/  LOP3.LUT R5, R3, 0xfffffff8, RZ, 0xc0, !PT ;  /* 0xfffffff803057812 */ /* 0x000fe200078ec0ff */
[----:B------:R-:W-:Y:S01]  /*1180*/  VIADD R20, R23, 0x30 ;  /* 0x0000003017147836 */ /* 0x000fe20000000000 */
[-C--:B------:R-:W-:Y:S01]  /*1190*/  LOP3.LUT R10, R13, R4.reuse, RZ, 0x3c, !PT ;  /* 0x000000040d0a7212 */ /* 0x080fe200078e3cff */
[----:B------:R-:W-:Y:S01]  /*11a0*/  VIADD R8, R23, 0x70 ;  /* 0x0000007017087836 */ /* 0x000fe20000000000 */
[----:B------:R-:W-:Y:S01]  /*11b0*/  LOP3.LUT R11, R11, R4, RZ, 0x3c, !PT ;  /* 0x000000040b0b7212 */ /* 0x000fe200078e3cff */
[----:B------:R-:W-:Y:S01]  /*11c0*/  IMAD R4, R0, 0x40, R9 ;  /* 0x0000004000047824 */ /* 0x000fe200078e0209 */
[----:B------:R-:W-:Y:S01]  /*11d0*/  LOP3.LUT R15, R15, 0xffffe000, RZ, 0xc0, !PT ;  /* 0xffffe0000f0f7812 */ /* 0x000fe200078ec0ff */
[----:B------:R-:W-:Y:S01]  /*11e0*/  IMAD.IADD R0, R228, 0x1, -R5 ;  /* 0x00000001e4007824 */ /* 0x000fe200078e0a05 */
[----:B------:R-:W-:Y:S01]  /*11f0*/  SHF.R.S32.HI R5, RZ, 0x1f, R26 ;  /* 0x0000001fff057819 */ /* 0x000fe2000001141a */
[C---:B------:R-:W-:Y:S01]  /*1200*/  VIADD R9, R23.reuse, 0x68 ;  /* 0x0000006817097836 */ /* 0x040fe20000000000 */
[----:B------:R-:W-:Y:S01]  /*1210*/  IADD3 R10, R10, R27, R15 ;  /* 0x0000001b0a0a7210 */ /* 0x000fe20007ffe00f */
[----:B------:R-:W-:Y:S01]  /*1220*/  VIADD R15, R23, 0x50 ;  /* 0x00000050170f7836 */ /* 0x000fe20000000000 */
[----:B------:R-:W-:Y:S01]  /*1230*/  IADD3 R11, R27, UR38, R11 ;  /* 0x000000261b0b7c10 */ /* 0x000fe2000fffe00b */
[----:B------:R0:W-:Y:S01]  /*1240*/  STL [R1+0x384], R5 ;  /* 0x0003840501007387 */ /* 0x0001e20000100800 */
[----:B------:R-:W-:Y:S01]  /*1250*/  SHF.R.S32.HI R3, RZ, 0x3, R3 ;  /* 0x00000003ff037819 */ /* 0x000fe20000011403 */
[----:B------:R-:W-:-:S02]  /*1260*/  VIADD R7, R23, 0x98 ;  /* 0x0000009817077836 */ /* 0x000fc40000000000 */
[----:B------:R1:W-:Y:S01]  /*1270*/  STL [R1+0x390], R11 ;  /* 0x0003900b01007387 */ /* 0x0003e20000100800 */
[C---:B------:R-:W-:Y:S02]  /*1280*/  VIADD R16, R23.reuse, 0x48 ;  /* 0x0000004817107836 */ /* 0x040fe40000000000 */
[C---:B------:R-:W-:Y:S01]  /*1290*/  VIADD R237, R23.reuse, 0x78 ;  /* 0x0000007817ed7836 */ /* 0x040fe20000000000 */
[----:B------:R-:W-:Y:S01]  /*12a0*/  STL [R1+0x2d4], R9 ;  /* 0x0002d40901007387 */ /* 0x000fe20000100800 */
[C---:B------:R-:W-:Y:S01]  /*12b0*/  VIADD R6, R23.reuse, 0xa0 ;  /* 0x000000a017067836 */ /* 0x040fe20000000000 */
[----:B0-----:R-:W-:Y:S01]  /*12c0*/  SHF.R.S32.HI R5, RZ, 0x1f, R22 ;  /* 0x0000001fff057819 */ /* 0x001fe20000011416 */
[C---:B------:R-:W-:Y:S01]  /*12d0*/  VIADD R25, R23.reuse, 0x10 ;  /* 0x0000001017197836 */ /* 0x040fe20000000000 */
[----:B------:R0:W-:Y:S01]  /*12e0*/  STL [R1+0x320], R3 ;  /* 0x0003200301007387 */ /* 0x0001e20000100800 */
[C---:B------:R-:W-:Y:S01]  /*12f0*/  VIADD R21, R23.reuse, 0x28 ;  /* 0x0000002817157836 */ /* 0x040fe20000000000 */
[----:B-1----:R-:W-:Y:S01]  /*1300*/  SHF.R.S32.HI R11, RZ, 0x1f, R24 ;  /* 0x0000001fff0b7819 */ /* 0x002fe20000011418 */
[C---:B------:R-:W-:Y:S01]  /*1310*/  VIADD R17, R23.reuse, 0x40 ;  /* 0x0000004017117836 */ /* 0x040fe20000000000 */
[----:B------:R1:W-:Y:S01]  /*1320*/  STL [R1+0x378], R5 ;  /* 0x0003780501007387 */ /* 0x0003e20000100800 */
[----:B------:R-:W-:-:S02]  /*1330*/  VIADD R14, R23, 0x58 ;  /* 0x00000058170e7836 */ /* 0x000fc40000000000 */
[C---:B------:R-:W-:Y:S01]  /*1340*/  VIADD R13, R23.reuse, 0x60 ;  /* 0x00000060170d7836 */ /* 0x040fe20000000000 */
[----:B------:R2:W-:Y:S01]  /*1350*/  STL [R1+0x37c], R11 ;  /* 0x00037c0b01007387 */ /* 0x0005e20000100800 */
[C---:B------:R-:W-:Y:S02]  /*1360*/  VIADD R235, R23.reuse, 0x88 ;  /* 0x0000008817eb7836 */ /* 0x040fe40000000000 */
[C---:B0-----:R-:W-:Y:S01]  /*1370*/  VIADD R3, R23.reuse, 0xa8 ;  /* 0x000000a817037836 */ /* 0x041fe20000000000 */
[----:B------:R0:W-:Y:S01]  /*1380*/  STL [R1+0x32c], R0 ;  /* 0x00032c0001007387 */ /* 0x0001e20000100800 */
[C---:B------:R-:W-:Y:S01]  /*1390*/  VIADD R234, R23.reuse, 0x90 ;  /* 0x0000009017ea7836 */ /* 0x040fe20000000000 */
[----:B-1----:R-:W-:Y:S01]  /*13a0*/  SHF.R.S32.HI R5, RZ, 0x1f, R19 ;  /* 0x0000001fff057819 */ /* 0x002fe20000011413 */
[----:B------:R-:W-:Y:S01]  /*13b0*/  VIADD R232, R23, 0xb8 ;  /* 0x000000b817e87836 */ /* 0x000fe20000000000 */
[----:B------:R-:W-:Y:S01]  /*13c0*/  STL [R1+0x2d0], R8 ;  /* 0x0002d00801007387 */ /* 0x000fe20000100800 */
[----:B------:R-:W-:Y:S01]  /*13d0*/  IMAD R224, R224, 0x8, R4 ;  /* 0x00000008e0e07824 */ /* 0x000fe200078e0204 */
[----:B--2---:R-:W-:-:S02]  /*13e0*/  SHF.R.S32.HI R11, RZ, 0x1f, R20 ;  /* 0x0000001fff0b7819 */ /* 0x004fc40000011414 */
[----:B------:R1:W-:Y:S01]  /*13f0*/  STL [R1+0x36c], R5 ;  /* 0x00036c0501007387 */ /* 0x0003e20000100800 */
[----:B0-----:R-:W-:-:S03]  /*1400*/  VIADD R0, R23, 0xb0 ;  /* 0x000000b017007836 */ /* 0x001fc60000000000 */
[----:B------:R0:W-:Y:S04]  /*1410*/  STL [R1+0x370], R11 ;  /* 0x0003700b01007387 */ /* 0x0001e80000100800 */
[----:B------:R-:W-:Y:S01]  /*1420*/  STL [R1+0x314], R7 ;  /* 0x0003140701007387 */ /* 0x000fe20000100800 */
[----:B-1----:R-:W-:-:S03]  /*1430*/  SHF.R.S32.HI R5, RZ, 0x1f, R15 ;  /* 0x0000001fff057819 */ /* 0x002fc6000001140f */
[----:B------:R-:W-:Y:S01]  /*1440*/  STL [R1+0x310], R6 ;  /* 0x0003100601007387 */ /* 0x000fe20000100800 */
[----:B0-----:R-:W-:-:S03]  /*1450*/  SHF.R.S32.HI R11, RZ, 0x1f, R16 ;  /* 0x0000001fff0b7819 */ /* 0x001fc60000011410 */
[----:B------:R0:W-:Y:S04]  /*1460*/  STL [R1+0x360], R5 ;  /* 0x0003600501007387 */ /* 0x0001e80000100800 */
[----:B------:R1:W-:Y:S04]  /*1470*/  STL [R1+0x300], R25 ;  /* 0x0003001901007387 */ /* 0x0003e80000100800 */
[----:B------:R2:W-:Y:S01]  /*1480*/  STL [R1+0x2f4], R21 ;  /* 0x0002f41501007387 */ /* 0x0005e20000100800 */
[----:B0-----:R-:W-:Y:S02]  /*1490*/  SHF.R.S32.HI R5, RZ, 0x1f, R9 ;  /* 0x0000001fff057819 */ /* 0x001fe40000011409 */
[----:B------:R-:W-:Y:S01]  /*14a0*/  SHF.R.S32.HI R9, RZ, 0x1f, R8 ;  /* 0x0000001fff097819 */ /* 0x000fe20000011408 */
[----:B------:R0:W-:Y:S01]  /*14b0*/  STL [R1+0x2e8], R17 ;  /* 0x0002e81101007387 */ /* 0x0001e20000100800 */
[----:B------:R-:W-:-:S02]  /*14c0*/  SHF.R.S32.HI R8, RZ, 0x1f, R237 ;  /* 0x0000001fff087819 */ /* 0x000fc400000114ed */
[----:B-1----:R-:W-:Y:S01]  /*14d0*/  SHF.R.S32.HI R25, RZ, 0x1f, R25 ;  /* 0x0000001fff197819 */ /* 0x002fe20000011419 */
[----:B------:R1:W-:Y:S01]  /*14e0*/  STL [R1+0x354], R5 ;  /* 0x0003540501007387 */ /* 0x0003e20000100800 */
[----:B--2---:R-:W-:-:S03]  /*14f0*/  SHF.R.S32.HI R21, RZ, 0x1f, R21 ;  /* 0x0000001fff157819 */ /* 0x004fc60000011415 */
[----:B------:R2:W-:Y:S01]  /*1500*/  STL [R1+0x2dc], R14 ;  /* 0x0002dc0e01007387 */ /* 0x0005e20000100800 */
[----:B0-----:R-:W-:-:S03]  /*1510*/  SHF.R.S32.HI R17, RZ, 0x1f, R17 ;  /* 0x0000001fff117819 */ /* 0x001fc60000011411 */
[----:B------:R-:W-:Y:S01]  /*1520*/  STL [R1+0x30c], R3 ;  /* 0x00030c0301007387 */ /* 0x000fe20000100800 */
[----:B-1----:R-:W-:-:S03]  /*1530*/  SHF.R.S32.HI R5, RZ, 0x1f, R236 ;  /* 0x0000001fff057819 */ /* 0x002fc600000114ec */
[----:B------:R-:W-:Y:S01]  /*1540*/  STL [R1+0x308], R0 ;  /* 0x0003080001007387 */ /* 0x000fe20000100800 */
[----:B--2---:R-:W-:-:S03]  /*1550*/  SHF.R.S32.HI R14, RZ, 0x1f, R14 ;  /* 0x0000001fff0e7819 */ /* 0x004fc6000001140e */
[----:B------:R0:W-:Y:S04]  /*1560*/  STL [R1+0x348], R5 ;  /* 0x0003480501007387 */ /* 0x0001e80000100800 */
[----:B------:R1:W-:Y:S04]  /*1570*/  STL [R1+0x364], R11 ;  /* 0x0003640b01007387 */ /* 0x0003e80000100800 */
[----:B------:R2:W-:Y:S01]  /*1580*/  STL [R1+0x350], R9 ;  /* 0x0003500901007387 */ /* 0x0005e20000100800 */
[----:B0-----:R-:W-:Y:S02]  /*1590*/  SHF.R.S32.HI R5, RZ, 0x1f, R7 ;  /* 0x0000001fff057819 */ /* 0x001fe40000011407 */
[----:B------:R-:W-:Y:S01]  /*15a0*/  SHF.R.S32.HI R7, RZ, 0x1f, R6 ;  /* 0x0000001fff077819 */ /* 0x000fe20000011406 */
[----:B------:R0:W-:Y:S01]  /*15b0*/  STL [R1+0x34c], R8 ;  /* 0x00034c0801007387 */ /* 0x0001e20000100800 */
[----:B------:R-:W-:Y:S01]  /*15c0*/  SHF.R.S32.HI R6, RZ, 0x1f, R3 ;  /* 0x0000001fff067819 */ /* 0x000fe20000011403 */
[----:B------:R-:W-:Y:S01]  /*15d0*/  VIADD R3, R10, UR38 ;  /* 0x000000260a037c36 */ /* 0x000fe20008000000 */
[----:B-1----:R-:W-:Y:S01]  /*15e0*/  SHF.R.S32.HI R11, RZ, 0x1f, R13 ;  /* 0x0000001fff0b7819 */ /* 0x002fe2000001140d */
[----:B------:R1:W-:Y:S01]  /*15f0*/  STL [R1+0x33c], R5 ;  /* 0x00033c0501007387 */ /* 0x0003e20000100800 */
[----:B--2---:R-:W-:-:S03]  /*1600*/  SHF.R.S32.HI R9, RZ, 0x1f, R235 ;  /* 0x0000001fff097819 */ /* 0x004fc600000114eb */
[----:B------:R2:W-:Y:S01]  /*1610*/  STL [R1+0x39c], R4 ;  /* 0x00039c0401007387 */ /* 0x0005e20000100800 */
[----:B0-----:R-:W-:-:S03]  /*1620*/  SHF.R.S32.HI R8, RZ, 0x1f, R234 ;  /* 0x0000001fff087819 */ /* 0x001fc600000114ea */
[----:B------:R2:W-:Y:S01]  /*1630*/  STL [R1+0x304], R26 ;  /* 0x0003041a01007387 */ /* 0x0005e20000100800 */
[----:B-1----:R-:W-:Y:S01]  /*1640*/  SHF.R.S32.HI R5, RZ, 0x1f, R0 ;  /* 0x0000001fff057819 */ /* 0x002fe20000011400 */
[----:B------:R-:W-:Y:S02]  /*1650*/  VIADD R0, R12, UR38 ;  /* 0x000000260c007c36 */ /* 0x000fe40008000000 */
[----:B------:R2:W-:Y:S04]  /*1660*/  STL [R1+0x2fc], R24 ;  /* 0x0002fc1801007387 */ /* 0x0005e80000100800 */
        /* <DEDUP_REMOVED lines=17> */
[----:B------:R2:W-:Y:S02]  /*1780*/  STL [R1+0x388], R0 ;  /* 0x0003880001007387 */ /* 0x0005e40000100800 */
.L_x_1516:
[----:B01234-:R-:W0:Y:S01]  /*1790*/  LDC.64 R6, c[0x0][0xa18] ;  /* 0x00028600ff067b82 */ /* 0x01fe220000000a00 */
[----:B------:R-:W-:Y:S01]  /*17a0*/  ULDC.64 UR6, c[0x0][0xa08] ;  /* 0x0002820000067ab9 */ /* 0x000fe20000000a00 */
[----:B-----5:R-:W-:Y:S01]  /*17b0*/  IMAD.MOV.U32 R42, RZ, RZ, RZ ;  /* 0x000000ffff2a7224 */ /* 0x020fe200078e00ff */
[----:B------:R-:W-:Y:S01]  /*17c0*/  ISETP.NE.U32.AND P0, PT, RZ, UR6, PT ;  /* 0x00000006ff007c0c */ /* 0x000fe2000bf05070 */
[----:B------:R-:W-:-:S03]  /*17d0*/  IMAD.MOV.U32 R20, RZ, RZ, RZ ;  /* 0x000000ffff147224 */ /* 0x000fc600078e00ff */
[----:B------:R-:W-:Y:S01]  /*17e0*/  ISETP.NE.AND.EX P0, PT, RZ, UR7, PT, P0 ;  /* 0x00000007ff007c0c */ /* 0x000fe2000bf05300 */
[----:B------:R-:W1:Y:S01]  /*17f0*/  LDC R16, c[0x0][0x288] ;  /* 0x0000a200ff107b82 */ /* 0x000e620000000800 */
[----:B------:R-:W-:-:S07]  /*1800*/  ULDC.64 UR6, c[0x0][0xa20] ;  /* 0x0002880000067ab9 */ /* 0x000fce0000000a00 */
[----:B------:R-:W2:Y:S01]  /*1810*/  LDC.64 R4, c[0x0][0xa28] ;  /* 0x00028a00ff047b82 */ /* 0x000ea20000000a00 */
[----:B0-----:R-:W-:-:S07]  /*1820*/  ISETP.NE.U32.AND P1, PT, R6, RZ, PT ;  /* 0x000000ff0600720c */ /* 0x001fce0003f25070 */
[----:B------:R-:W0:Y:S01]  /*1830*/  LDC R31, c[0x0][0x424] ;  /* 0x00010900ff1f7b82 */ /* 0x000e220000000800 */
[----:B------:R-:W-:-:S07]  /*1840*/  ISETP.NE.AND.EX P1, PT, R7, RZ, PT, P1 ;  /* 0x000000ff0700720c */ /* 0x000fce0003f25310 */
[----:B------:R-:W3:Y:S01]  /*1850*/  LDC.64 R6, c[0x0][0xa08] ;  /* 0x00028200ff067b82 */ /* 0x000ee20000000a00 */
[----:B--2---:R-:W-:-:S07]  /*1860*/  ISETP.NE.U32.AND P2, PT, R4, RZ, PT ;  /* 0x000000ff0400720c */ /* 0x004fce0003f45070 */
[----:B------:R-:W2:Y:S01]  /*1870*/  @P1 LDC.64 R8, c[0x0][0xa18] ;  /* 0x00028600ff081b82 */ /* 0x000ea20000000a00 */
[----:B------:R-:W-:-:S07]  /*1880*/  ISETP.NE.AND.EX P2, PT, R5, RZ, PT, P2 ;  /* 0x000000ff0500720c */ /* 0x000fce0003f45320 */
[----:B------:R-:W4:Y:S01]  /*1890*/  LDC R12, c[0x0][0x2f0] ;  /* 0x0000bc00ff0c7b82 */ /* 0x000f220000000800 */
[----:B---3--:R-:W-:-:S07]  /*18a0*/  IMAD.WIDE R10, R223, 0x4, R6 ;  /* 0x00000004df0a7825 */ /* 0x008fce00078e0206 */
[----:B------:R-:W3:Y:S01]  /*18b0*/  @P2 LDC.64 R4, c[0x0][0xa28] ;  /* 0x00028a00ff042b82 */ /* 0x000ee20000000a00 */
[----:B------:R0:W5:Y:S01]  /*18c0*/  @P0 LDG.E R42, desc[UR50][R10.64] ;  /* 0x000000320a2a0981 */ /* 0x000162000c1e1900 */
[----:B--2---:R-:W-:-:S06]  /*18d0*/  @P1 IMAD.WIDE R6, R223, 0x4, R8 ;  /* 0x00000004df061825 */ /* 0x004fcc00078e0208 */
[----:B------:R-:W2:Y:S01]  /*18e0*/  LDC.64 R8, c[0x0][0x418] ;  /* 0x00010600ff087b82 */ /* 0x000ea20000000a00 */
[----:B-1----:R1:W5:Y:S07]  /*18f0*/  @P1 LDG.E R16, desc[UR50][R6.64] ;  /* 0x0000003206101981 */ /* 0x00236e000c1e1900 */
[----:B------:R-:W0:Y:S01]  /*1900*/  LDC R229, c[0x0][0x348] ;  /* 0x0000d200ffe57b82 */ /* 0x000e220000000800 */
[----:B---3--:R-:W-:-:S05]  /*1910*/  @P2 IMAD.WIDE R4, R223, 0x4, R4 ;  /* 0x00000004df042825 */ /* 0x008fca00078e0204 */
[----:B------:R1:W5:Y:S01]  /*1920*/  @P2 LDG.E R20, desc[UR50][R4.64] ;  /* 0x0000003204142981 */ /* 0x000362000c1e1900 */
[----:B--2---:R-:W-:Y:S02]  /*1930*/  ISETP.NE.U32.AND P2, PT, R8, RZ, PT ;  /* 0x000000ff0800720c */ /* 0x004fe40003f45070 */
[C---:B------:R-:W-:Y:S02]  /*1940*/  LOP3.LUT R3, R222.reuse, 0xff000000, RZ, 0xc0, !PT ;  /* 0xff000000de037812 */ /* 0x040fe400078ec0ff */
[----:B------:R-:W-:Y:S02]  /*1950*/  ISETP.NE.AND.EX P2, PT, R9, RZ, PT, P2 ;  /* 0x000000ff0900720c */ /* 0x000fe40003f45320 */
[----:B------:R-:W-:Y:S02]  /*1960*/  ISETP.NE.U32.AND P3, PT, RZ, UR6, PT ;  /* 0x00000006ff007c0c */ /* 0x000fe4000bf65070 */
[----:B0-----:R-:W-:Y:S02]  /*1970*/  SEL R31, R31, 0x1, P2 ;  /* 0x000000011f1f7807 */ /* 0x001fe40001000000 */
[----:B------:R-:W-:-:S02]  /*1980*/  LOP3.LUT R0, R222, 0xff0000, RZ, 0xc0, !PT ;  /* 0x00ff0000de007812 */ /* 0x000fc400078ec0ff */
[----:B------:R-:W-:Y:S02]  /*1990*/  SHF.R.U32.HI R3, RZ, 0x8, R3 ;  /* 0x00000008ff037819 */ /* 0x000fe40000011603 */
[----:B------:R-:W-:Y:S01]  /*19a0*/  ISETP.NE.AND.EX P3, PT, RZ, UR7, PT, P3 ;  /* 0x00000007ff007c0c */ /* 0x000fe2000bf65330 */
[----:B----4-:R-:W-:Y:S01]  /*19b0*/  IMAD R31, R31, R12, RZ ;  /* 0x0000000c1f1f7224 */ /* 0x010fe200078e02ff */
[----:B------:R-:W-:Y:S01]  /*19c0*/  LEA.HI R226, R0, R3, RZ, 0x10 ;  /* 0x0000000300e27211 */ /* 0x000fe200078f80ff */
[----:B-1----:R-:W-:Y:S10]  /*19d0*/  @P1 BRA `(.L_x_1361) ;  /* 0x0000000000241947 */ /* 0x002ff40003800000 */
        /* <DEDUP_REMOVED lines=9> */
.L_x_1361:
[----:B------:R-:W-:Y:S01]  /*1a70*/  LOP3.LUT R225, R222, 0xffff, RZ, 0xc0, !PT ;  /* 0x0000ffffdee17812 */ /* 0x000fe200078ec0ff */
[----:B------:R-:W-:Y:S01]  /*1a80*/  IMAD.MOV.U32 R227, RZ, RZ, R223 ;  /* 0x000000ffffe37224 */ /* 0x000fe200078e00df */
[----:B------:R-:W-:Y:S06]  /*1a90*/  @!P3 BRA `(.L_x_1362) ;  /* 0x000000000010b947 */ /* 0x000fec0003800000 */
[----:B------:R-:W0:Y:S02]  /*1aa0*/  LDC.64 R4, c[0x0][0xa20] ;  /* 0x00028800ff047b82 */ /* 0x000e240000000a00 */
[----:B0-----:R-:W-:-:S05]  /*1ab0*/  IMAD.WIDE R4, R223, 0x4, R4 ;  /* 0x00000004df047825 */ /* 0x001fca00078e0204 */
[----:B------:R0:W5:Y:S01]  /*1ac0*/  LDG.E R31, desc[UR50][R4.64] ;  /* 0x00000032041f7981 */ /* 0x000162000c1e1900 */
[----:B------:R-:W-:Y:S05]  /*1ad0*/  BRA `(.L_x_1363) ;  /* 0x0000000000107947 */ /* 0x000fea0003800000 */
.L_x_1362:
[----:B------:R-:W-:Y:S05]  /*1ae0*/  @!P0 BRA `(.L_x_1363) ;  /* 0x00000000000c8947 */ /* 0x000fea0003800000 */
[----:B------:R-:W2:Y:S04]  /*1af0*/  LDG.E R0, desc[UR50][R10.64] ;  /* 0x000000320a007981 */ /* 0x000ea8000c1e1900 */
[----:B------:R-:W2:Y:S02]  /*1b00*/  LDG.E R31, desc[UR50][R10.64+0x4] ;  /* 0x000004320a1f7981 */ /* 0x000ea4000c1e1900 */
[----:B--2---:R-:W-:-:S07]  /*1b10*/  IMAD.IADD R31, R31, 0x1, -R0 ;  /* 0x000000011f1f7824 */ /* 0x004fce00078e0a00 */
.L_x_1363:
[----:B0-----:R-:W0:Y:S08]  /*1b20*/  LDC.64 R4, c[0x0][0xa10] ;  /* 0x00028400ff047b82 */ /* 0x001e300000000a00 */
[----:B------:R-:W1:Y:S01]  /*1b30*/  LDC.64 R6, c[0x0][0xa30] ;  /* 0x00028c00ff067b82 */ /* 0x000e620000000a00 */
[----:B0-----:R-:W-:-:S07]  /*1b40*/  ISETP.NE.U32.AND P0, PT, R4, RZ, PT ;  /* 0x000000ff0400720c */ /* 0x001fce0003f05070 */
[----:B------:R-:W0:Y:S01]  /*1b50*/  LDC R4, c[0x0][0x448] ;  /* 0x00011200ff047b82 */ /* 0x000e220000000800 */
[----:B------:R-:W-:Y:S02]  /*1b60*/  ISETP.NE.AND.EX P0, PT, R5, RZ, PT, P0 ;  /* 0x000000ff0500720c */ /* 0x000fe40003f05300 */
[----:B-1----:R-:W-:-:S04]  /*1b70*/  ISETP.NE.U32.AND P1, PT, R6, RZ, PT ;  /* 0x000000ff0600720c */ /* 0x002fc80003f25070 */
[----:B------:R-:W-:-:S07]  /*1b80*/  ISETP.NE.AND.EX P1, PT, R7, RZ, PT, P1 ;  /* 0x000000ff0700720c */ /* 0x000fce0003f25310 */
[----:B------:R-:W1:Y:S08]  /*1b90*/  @P0 LDC.64 R8, c[0x0][0xa10] ;  /* 0x00028400ff080b82 */ /* 0x000e700000000a00 */
[----:B------:R-:W2:Y:S01]  /*1ba0*/  @P1 LDC.64 R10, c[0x0][0xa30] ;  /* 0x00028c00ff0a1b82 */ /* 0x000ea20000000a00 */
[----:B-1----:R-:W-:-:S05]  /*1bb0*/  @P0 IMAD.WIDE R8, R223, 0x4, R8 ;  /* 0x00000004df080825 */ /* 0x002fca00078e0208 */
[----:B------:R-:W3:Y:S01]  /*1bc0*/  @P0 LDG.E R0, desc[UR50][R8.64] ;  /* 0x0000003208000981 */ /* 0x000ee2000c1e1900 */
[----:B--2---:R-:W-:-:S03]  /*1bd0*/  @P1 IMAD.WIDE R10, R223, 0x4, R10 ;  /* 0x00000004df0a1825 */ /* 0x004fc600078e020a */
[----:B------:R1:W3:Y:S04]  /*1be0*/  @P0 LDG.E R3, desc[UR50][R8.64+0x4] ;  /* 0x0000043208030981 */ /* 0x0002e8000c1e1900 */
[----:B------:R2:W4:Y:S01]  /*1bf0*/  @P1 LDG.E R21, desc[UR50][R10.64] ;  /* 0x000000320a151981 */ /* 0x000522000c1e1900 */
[----:B------:R-:W2:Y:S01]  /*1c00*/  S2UR UR5, SR_SWINHI ;  /* 0x00000000000579c3 */ /* 0x000ea20000002f00 */
[----:B------:R-:W2:Y:S01]  /*1c10*/  S2R R12, SR_TID.X ;  /* 0x00000000000c7919 */ /* 0x000ea20000002100 */
[----:B0-----:R-:W-:-:S06]  /*1c20*/  ISETP.NE.AND P2, PT, R4, 0x1, PT ;  /* 0x000000010400780c */ /* 0x001fcc0003f45270 */
[----:B-1----:R-:W0:Y:S08]  /*1c30*/  LDC.64 R8, c[0x0][0x9e0] ;  /* 0x00027800ff087b82 */ /* 0x002e300000000a00 */
[----:B------:R-:W1:Y:S01]  /*1c40*/  @P2 LDC R24, c[0x0][0x44c] ;  /* 0x00011300ff182b82 */ /* 0x000e620000000800 */
[----:B------:R-:W-:Y:S01]  /*1c50*/  UMOV UR54, UR38 ;  /* 0x0000002600367c82 */ /* 0x000fe20008000000 */
[----:B--2---:R-:W-:-:S06]  /*1c60*/  UMOV UR55, UR5 ;  /* 0x0000000500377c82 */ /* 0x004fcc0008000000 */
[----:B------:R-:W2:Y:S01]  /*1c70*/  @P2 LDC R19, c[0x0][0x450] ;  /* 0x00011400ff132b82 */ /* 0x000ea20000000800 */
[----:B------:R-:W-:Y:S02]  /*1c80*/  UIADD3 UR5, UP0, UR54, 0x33490, URZ ;  /* 0x0003349036057890 */ /* 0x000fe4000ff1e03f */
[----:B------:R-:W-:Y:S02]  /*1c90*/  UIADD3 UR7, UP1, UR54, 0x334a0, URZ ;  /* 0x000334a036077890 */ /* 0x000fe4000ff3e03f */
[----:B------:R-:W-:Y:S02]  /*1ca0*/  UIADD3.X UR6, URZ, UR55, URZ, UP0, !UPT ;  /* 0x000000373f067290 */ /* 0x000fe400087fe43f */
[----:B------:R-:W-:Y:S01]  /*1cb0*/  UIADD3.X UR8, URZ, UR55, URZ, UP1, !UPT ;  /* 0x000000373f087290 */ /* 0x000fe20008ffe43f */
[----:B------:R-:W-:Y:S01]  /*1cc0*/  LOP3.LUT R12, R12, 0x7f, RZ, 0xc0, !PT ;  /* 0x0000007f0c0c7812 */ /* 0x000fe200078ec0ff */
[----:B------:R-:W-:Y:S02]  /*1cd0*/  IMAD.MOV.U32 R14, RZ, RZ, 0x7800 ;  /* 0x00007800ff0e7424 */ /* 0x000fe400078e00ff */
[----:B------:R-:W-:Y:S01]  /*1ce0*/  IMAD.U32 R15, RZ, RZ, UR36 ;  /* 0x00000024ff0f7e24 */ /* 0x000fe2000f8e00ff */
[----:B------:R-:W-:Y:S01]  /*1cf0*/  ISETP.NE.AND P3, PT, R12, RZ, PT ;  /* 0x000000ff0c00720c */ /* 0x000fe20003f65270 */
[----:B------:R-:W-:Y:S01]  /*1d00*/  IMAD.U32 R12, RZ, RZ, UR5 ;  /* 0x00000005ff0c7e24 */ /* 0x000fe2000f8e00ff */
[----:B------:R-:W-:Y:S01]  /*1d10*/  USHF.L.U32 UR39, UR4, 0x7, URZ ;  /* 0x0000000704277899 */ /* 0x000fe2000800063f */
[----:B------:R-:W-:-:S02]  /*1d20*/  IMAD.U32 R13, RZ, RZ, UR6 ;  /* 0x00000006ff0d7e24 */ /* 0x000fc4000f8e00ff */
[----:B------:R-:W-:Y:S02]  /*1d30*/  IMAD.U32 R10, RZ, RZ, UR7 ;  /* 0x00000007ff0a7e24 */ /* 0x000fe4000f8e00ff */
[----:B------:R-:W-:Y:S01]  /*1d40*/  IMAD.U32 R11, RZ, RZ, UR8 ;  /* 0x00000008ff0b7e24 */ /* 0x000fe2000f8e00ff */
[----:B------:R0:W-:Y:S01]  /*1d50*/  STL.64 [R1+0x18], R14 ;  /* 0x0000180e01007387 */ /* 0x0001e20000100a00 */
[----:B------:R-:W-:Y:S01]  /*1d60*/  IMAD.MOV.U32 R5, RZ, RZ, 0x100 ;  /* 0x00000100ff057424 */ /* 0x000fe200078e00ff */
[----:B------:R-:W-:Y:S01]  /*1d70*/  SEL R4, RZ, 0x1, P3 ;  /* 0x00000001ff047807 */ /* 0x000fe20001800000 */
[----:B------:R-:W-:Y:S01]  /*1d80*/  IMAD.MOV.U32 R6, RZ, RZ, 0x1 ;  /* 0x00000001ff067424 */ /* 0x000fe200078e00ff */
[----:B------:R-:W-:Y:S01]  /*1d90*/  STL.64 [R1+0x8], R12 ;  /* 0x0000080c01007387 */ /* 0x000fe20000100a00 */
[----:B------:R-:W-:Y:S01]  /*1da0*/  IMAD.MOV.U32 R7, RZ, RZ, RZ ;  /* 0x000000ffff077224 */ /* 0x000fe200078e00ff */
[----:B------:R-:W-:Y:S02]  /*1db0*/  UIADD3 UR4, UR39, 0x7f, URZ ;  /* 0x0000007f27047890 */ /* 0x000fe4000fffe03f */
[----:B------:R-:W-:Y:S01]  /*1dc0*/  STL.64 [R1+0x10], R10 ;  /* 0x0000100a01007387 */ /* 0x000fe20000100a00 */
[----:B0----5:R-:W-:-:S03]  /*1dd0*/  IMAD.IADD R14, R31, 0x1, -R20 ;  /* 0x000000011f0e7824 */ /* 0x021fc600078e0a14 */
[----:B------:R-:W-:Y:S01]  /*1de0*/  STL.64 [R1+0x30], R10 ;  /* 0x0000300a01007387 */ /* 0x000fe20000100a00 */
[----:B------:R-:W-:-:S03]  /*1df0*/  R2UR UR48, R31 ;  /* 0x000000001f3072ca */ /* 0x000fc600000e0000 */
[----:B------:R-:W-:Y:S04]  /*1e00*/  STL.64 [R1], RZ ;  /* 0x000000ff01007387 */ /* 0x000fe80000100a00 */
[----:B------:R1:W-:Y:S02]  /*1e10*/  STL.128 [R1+0x20], R4 ;  /* 0x0000200401007387 */ /* 0x0003e40000100c00 */
[----:B-1----:R-:W-:-:S04]  /*1e20*/  @P2 IMAD.HI.U32 R4, R24, UR4, RZ ;  /* 0x0000000418042c27 */ /* 0x002fc8000f8e00ff */
[----:B---3--:R-:W-:-:S04]  /*1e30*/  @P0 IMAD.IADD R229, R3, 0x1, -R0 ;  /* 0x0000000103e50824 */ /* 0x008fc800078e0a00 */
[----:B------:R-:W-:Y:S01]  /*1e40*/  IMAD.IADD R22, R14, 0x1, R229 ;  /* 0x000000010e167824 */ /* 0x000fe200078e02e5 */
[----:B----4-:R-:W-:Y:S02]  /*1e50*/  @P1 R2UR UR48, R21 ;  /* 0x00000000153012ca */ /* 0x010fe400000e0000 */
[----:B------:R-:W-:Y:S01]  /*1e60*/  ISETP.GE.AND P1, PT, R9, 0x1, PT ;  /* 0x000000010900780c */ /* 0x000fe20003f26270 */
[C---:B------:R-:W-:Y:S01]  /*1e70*/  VIADD R0, R22.reuse, 0x9f ;  /* 0x0000009f16007836 */ /* 0x040fe20000000000 */
[----:B------:R-:W-:Y:S01]  /*1e80*/  IADD3 R24, R22, 0x1, -R16 ;  /* 0x0000000116187810 */ /* 0x000fe20007ffe810 */
[----:B------:R-:W-:Y:S01]  /*1e90*/  IMAD.U32 R3, RZ, RZ, UR4 ;  /* 0x00000004ff037e24 */ /* 0x000fe2000f8e00ff */
[----:B--2---:R-:W-:Y:S01]  /*1ea0*/  @P2 SHF.R.U32.HI R3, RZ, R19, R4 ;  /* 0x00000013ff032219 */ /* 0x004fe20000011604 */
[----:B------:R-:W-:-:S04]  /*1eb0*/  IMAD.HI R0, R0, 0x66666667, RZ ;  /* 0x6666666700007827 */ /* 0x000fc800078e02ff */
[----:B------:R-:W-:Y:S01]  /*1ec0*/  IMAD.IADD R3, R24, 0x1, R3 ;  /* 0x0000000118037824 */ /* 0x000fe200078e0203 */
[----:B------:R-:W-:-:S03]  /*1ed0*/  SHF.R.U32.HI R27, RZ, 0x1f, R0 ;  /* 0x0000001fff1b7819 */ /* 0x000fc60000011600 */
[----:B------:R-:W-:Y:S01]  /*1ee0*/  IMAD.IADD R8, R3, 0x1, R8 ;  /* 0x0000000103087824 */ /* 0x000fe200078e0208 */
[----:B------:R-:W-:Y:S01]  /*1ef0*/  LEA.HI.SX32 R27, R0, R27, 0x1a ;  /* 0x0000001b001b7211 */ /* 0x000fe200078fd2ff */
[----:B------:R-:W-:Y:S06]  /*1f00*/  @!P1 BRA `(.L_x_1364) ;  /* 0x0000000000409947 */ /* 0x000fec0003800000 */
[C---:B------:R-:W-:Y:S01]  /*1f10*/  ISETP.GT.AND P0, PT, R3.reuse, RZ, PT ;  /* 0x000000ff0300720c */ /* 0x040fe20003f04270 */
[----:B------:R-:W-:-:S12]  /*1f20*/  VIADD R0, R3, 0xffffffff ;  /* 0xffffffff03007836 */ /* 0x000fd80000000000 */
[----:B------:R-:W-:Y:S05]  /*1f30*/  @P0 BRA `(.L_x_1365) ;  /* 0x00000000001c0947 */ /* 0x000fea0003800000 */
[----:B------:R-:W-:Y:S01]  /*1f40*/  ISETP.NE.AND P0, PT, R9, 0x1, PT ;  /* 0x000000010900780c */ /* 0x000fe20003f05270 */
[----:B------:R-:W-:-:S12]  /*1f50*/  IMAD.MOV R3, RZ, RZ, -R3 ;  /* 0x000000ffff037224 */ /* 0x000fd800078e0a03 */
[----:B------:R-:W0:Y:S02]  /*1f60*/  @P0 LDC.64 R4, c[0x0][0x9e8] ;  /* 0x00027a00ff040b82 */ /* 0x000e240000000a00 */
[----:B0-----:R-:W-:-:S05]  /*1f70*/  @P0 IMAD.HI.U32 R0, R3, R4, RZ ;  /* 0x0000000403000227 */ /* 0x001fca00078e00ff */
[----:B------:R-:W-:-:S04]  /*1f80*/  @P0 SHF.R.U32.HI R3, RZ, R5, R0 ;  /* 0x00000005ff030219 */ /* 0x000fc80000011600 */
[----:B------:R-:W-:Y:S01]  /*1f90*/  LOP3.LUT R0, RZ, R3, RZ, 0x33, !PT ;  /* 0x00000003ff007212 */ /* 0x000fe200078e33ff */
[----:B------:R-:W-:Y:S06]  /*1fa0*/  BRA `(.L_x_1366) ;  /* 0x0000000000107947 */ /* 0x000fec0003800000 */
.L_x_1365:
[----:B------:R-:W-:-:S13]  /*1fb0*/  ISETP.NE.AND P0, PT, R9, 0x1, PT ;  /* 0x000000010900780c */ /* 0x000fda0003f05270 */
[----:B------:R-:W0:Y:S02]  /*1fc0*/  @P0 LDC.64 R4, c[0x0][0x9e8] ;  /* 0x00027a00ff040b82 */ /* 0x000e240000000a00 */
[----:B0-----:R-:W-:-:S05]  /*1fd0*/  @P0 IMAD.HI.U32 R4, R0, R4, RZ ;  /* 0x0000000400040227 */ /* 0x001fca00078e00ff */
[----:B------:R-:W-:-:S07]  /*1fe0*/  @P0 SHF.R.U32.HI R0, RZ, R5, R4 ;  /* 0x00000005ff000219 */ /* 0x000fce0000011604 */
.L_x_1366:
[----:B------:R-:W-:-:S05]  /*1ff0*/  IMAD R3, R0, R9, R9 ;  /* 0x0000000900037224 */ /* 0x000fca00078e0209 */
[----:B------:R-:W-:-:S07]  /*2000*/  VIMNMX R8, R8, R3, PT ;  /* 0x0000000308087248 */ /* 0x000fce0003fe0100 */
.L_x_1364:
[----:B------:R-:W0:Y:S01]  /*2010*/  @P2 LDC R0, c[0x0][0x44c] ;  /* 0x00011300ff002b82 */ /* 0x000e220000000800 */
[----:B------:R-:W-:Y:S02]  /*2020*/  VIADD R8, R8, 0x9f ;  /* 0x0000009f08087836 */ /* 0x000fe40000000000 */
[----:B------:R-:W-:Y:S02]  /*2030*/  IMAD.U32 R5, RZ, RZ, UR39 ;  /* 0x00000027ff057e24 */ /* 0x000fe4000f8e00ff */
[----:B------:R-:W-:-:S03]  /*2040*/  IMAD.HI R8, R8, 0x66666667, RZ ;  /* 0x6666666708087827 */ /* 0x000fc600078e02ff */
[----:B------:R-:W1:Y:S01]  /*2050*/  @P2 LDC R3, c[0x0][0x450] ;  /* 0x00011400ff032b82 */ /* 0x000e620000000800 */
[----:B------:R-:W-:-:S07]  /*2060*/  IMAD.IADD R104, R22, 0x1, -R16 ;  /* 0x0000000116687824 */ /* 0x000fce00078e0a10 */
[----:B------:R-:W2:Y:S01]  /*2070*/  LDC R4, c[0x0][0x9dc] ;  /* 0x00027700ff047b82 */ /* 0x000ea20000000800 */
[----:B0-----:R-:W-:-:S05]  /*2080*/  @P2 IMAD.HI.U32 R0, R0, UR39, RZ ;  /* 0x0000002700002c27 */ /* 0x001fca000f8e00ff */
[----:B-1----:R-:W-:Y:S02]  /*2090*/  @P2 SHF.R.U32.HI R5, RZ, R3, R0 ;  /* 0x00000003ff052219 */ /* 0x002fe40000011600 */
[----:B------:R-:W-:-:S03]  /*20a0*/  SHF.R.U32.HI R3, RZ, 0x1f, R8 ;  /* 0x0000001fff037819 */ /* 0x000fc60000011608 */
[----:B------:R-:W-:Y:S01]  /*20b0*/  IMAD.IADD R5, R104, 0x1, R5 ;  /* 0x0000000168057824 */ /* 0x000fe200078e0205 */
[----:B------:R-:W-:-:S03]  /*20c0*/  LEA.HI.SX32 R8, R8, R3, 0x1a ;  /* 0x0000000308087211 */ /* 0x000fc600078fd2ff */
[----:B--2---:R-:W-:Y:S01]  /*20d0*/  IMAD.IADD R0, R5, 0x1, -R4 ;  /* 0x0000000105007824 */ /* 0x004fe200078e0a04 */
[----:B------:R-:W-:Y:S01]  /*20e0*/  VIMNMX R8, R27, R8, PT ;  /* 0x000000081b087248 */ /* 0x000fe20003fe0100 */
[----:B------:R-:W-:Y:S06]  /*20f0*/  @!P1 BRA `(.L_x_1367) ;  /* 0x00000000003c9947 */ /* 0x000fec0003800000 */
[----:B------:R-:W-:-:S13]  /*2100*/  ISETP.GT.AND P0, PT, R5, -0x1, PT ;  /* 0xffffffff0500780c */ /* 0x000fda0003f04270 */
[----:B------:R-:W-:Y:S05]  /*2110*/  @P0 BRA `(.L_x_1368) ;  /* 0x00000000001c0947 */ /* 0x000fea0003800000 */
[----:B------:R-:W-:Y:S02]  /*2120*/  ISETP.NE.AND P0, PT, R9, 0x1, PT ;  /* 0x000000010900780c */ /* 0x000fe40003f05270 */
[----:B------:R-:W-:-:S11]  /*2130*/  LOP3.LUT R5, RZ, R5, RZ, 0x33, !PT ;  /* 0x00000005ff057212 */ /* 0x000fd600078e33ff */
[----:B------:R-:W0:Y:S02]  /*2140*/  @P0 LDC.64 R6, c[0x0][0x9e8] ;  /* 0x00027a00ff060b82 */ /* 0x000e240000000a00 */
[----:B0-----:R-:W-:-:S05]  /*2150*/  @P0 IMAD.HI.U32 R4, R5, R6, RZ ;  /* 0x0000000605040227 */ /* 0x001fca00078e00ff */
[----:B------:R-:W-:-:S04]  /*2160*/  @P0 SHF.R.U32.HI R5, RZ, R7, R4 ;  /* 0x00000007ff050219 */ /* 0x000fc80000011604 */
[----:B------:R-:W-:Y:S01]  /*2170*/  LOP3.LUT R5, RZ, R5, RZ, 0x33, !PT ;  /* 0x00000005ff057212 */ /* 0x000fe200078e33ff */
[----:B------:R-:W-:Y:S06]  /*2180*/  BRA `(.L_x_1369) ;  /* 0x0000000000107947 */ /* 0x000fec0003800000 */
.L_x_1368:
[----:B------:R-:W-:-:S13]  /*2190*/  ISETP.NE.AND P0, PT, R9, 0x1, PT ;  /* 0x000000010900780c */ /* 0x000fda0003f05270 */
[----:B------:R-:W0:Y:S02]  /*21a0*/  @P0 LDC.64 R6, c[0x0][0x9e8] ;  /* 0x00027a00ff060b82 */ /* 0x000e240000000a00 */
[----:B0-----:R-:W-:-:S05]  /*21b0*/  @P0 IMAD.HI.U32 R4, R5, R6, RZ ;  /* 0x0000000605040227 */ /* 0x001fca00078e00ff */
[----:B------:R-:W-:-:S07]  /*21c0*/  @P0 SHF.R.U32.HI R5, RZ, R7, R4 ;  /* 0x00000007ff050219 */ /* 0x000fce0000011604 */
.L_x_1369:
[----:B------:R-:W-:-:S05]  /*21d0*/  IMAD R5, R5, R9, RZ ;  /* 0x0000000905057224 */ /* 0x000fca00078e02ff */
[----:B------:R-:W-:-:S07]  /*21e0*/  VIMNMX R0, R0, R5, !PT ;  /* 0x0000000500007248 */ /* 0x000fce0007fe0100 */
.L_x_1367:
[----:B------:R-:W-:Y:S01]  /*21f0*/  IMAD.HI R0, R0, 0x66666667, RZ ;  /* 0x6666666700007827 */ /* 0x000fe200078e02ff */
[----:B------:R-:W-:Y:S02]  /*2200*/  LOP3.LUT R233, R226, 0xff, RZ, 0xc0, !PT ;  /* 0x000000ffe2e97812 */ /* 0x000fe400078ec0ff */
[----:B------:R-:W-:Y:S02]  /*2210*/  SHF.R.U32.HI R226, RZ, 0x10, R226 ;  /* 0x00000010ffe27819 */ /* 0x000fe400000116e2 */
[----:B------:R-:W-:-:S04]  /*2220*/  SHF.R.U32.HI R3, RZ, 0x1f, R0 ;  /* 0x0000001fff037819 */ /* 0x000fc80000011600 */
[----:B------:R-:W-:Y:S01]  /*2230*/  LEA.HI.SX32 R3, R0, R3, 0x1a ;  /* 0x0000000300037211 */ /* 0x000fe200078fd2ff */
[----:B------:R-:W-:-:S03]  /*2240*/  IMAD.MOV.U32 R0, RZ, RZ, RZ ;  /* 0x000000ffff007224 */ /* 0x000fc600078e00ff */
[----:B------:R-:W-:-:S04]  /*2250*/  VIMNMX R9, RZ, R3, !PT ;  /* 0x00000003ff097248 */ /* 0x000fc80007fe0100 */
[----:B------:R-:W-:-:S13]  /*2260*/  ISETP.GT.AND P0, PT, R8, R9, PT ;  /* 0x000000090800720c */ /* 0x000fda0003f04270 */
[----:B------:R-:W-:Y:S05]  /*2270*/  @!P0 BRA `(.L_x_1370) ;  /* 0x00000000007c8947 */ /* 0x000fea0003800000 */
[----:B------:R-:W0:Y:S01]  /*2280*/  LDC R3, c[0x0][0x9f0] ;  /* 0x00027c00ff037b82 */ /* 0x000e220000000800 */
[----:B------:R-:W-:-:S04]  /*2290*/  ISETP.NE.AND P0, PT, R226, RZ, PT ;  /* 0x000000ffe200720c */ /* 0x000fc80003f05270 */
[----:B0-----:R-:W-:-:S04]  /*22a0*/  SEL R11, R226, R3, P0 ;  /* 0x00000003e20b7207 */ /* 0x001fc80000000000 */
[-C--:B------:R-:W-:Y:S02]  /*22b0*/  IABS R6, R11.reuse ;  /* 0x0000000b00067213 */ /* 0x080fe40000000000 */
[----:B------:R-:W-:Y:S02]  /*22c0*/  IADD3 R0, R11, -0x1, R8 ;  /* 0xffffffff0b007810 */ /* 0x000fe40007ffe008 */
[----:B------:R-:W0:Y:S01]  /*22d0*/  I2F.RP R3, R6 ;  /* 0x0000000600037306 */ /* 0x000e220000209400 */
[----:B------:R-:W-:Y:S02]  /*22e0*/  IABS R12, R11 ;  /* 0x0000000b000c7213 */ /* 0x000fe40000000000 */
[----:B------:R-:W-:-:S05]  /*22f0*/  IMAD.IADD R0, R0, 0x1, -R9 ;  /* 0x0000000100007824 */ /* 0x000fca00078e0a09 */
        /* <DEDUP_REMOVED lines=10> */
[----:B------:R-:W-:-:S04]  /*23a0*/  IMAD.HI.U32 R5, R5, R7, R4 ;  /* 0x0000000705057227 */ /* 0x000fc800078e0004 */
[----:B------:R-:W-:-:S04]  /*23b0*/  IMAD.MOV.U32 R4, RZ, RZ, R10 ;  /* 0x000000ffff047224 */ /* 0x000fc800078e000a */
        /* <DEDUP_REMOVED lines=11> */
.L_x_1370:
[----:B------:R-:W-:-:S05]  /*2470*/  IMAD R3, R233, R0, R9 ;  /* 0x00000000e9037224 */ /* 0x000fca00078e0209 */
        /* <DEDUP_REMOVED lines=16> */
[----:B------:R-:W-:Y:S01]  /*2580*/  UIADD3 UR4, UR38, 0x24200, URZ ;  /* 0x0002420026047890 */ /* 0x000fe2000fffe03f */
[----:B------:R-:W-:Y:S01]  /*2590*/  ULDC UR44, c[0x0][0x2f4] ;  /* 0x0000bd00002c7ab9 */ /* 0x000fe20000000800 */
[----:B------:R-:W-:Y:S02]  /*25a0*/  ULDC.64 UR40, c[0x0][0x328] ;  /* 0x0000ca0000287ab9 */ /* 0x000fe40000000a00 */
[----:B------:R-:W-:Y:S01]  /*25b0*/  ULOP3.LUT UP0, URZ, UR4, 0x1bf, URZ, 0xc0, !UPT ;  /* 0x000001bf043f7892 */ /* 0x000fe2000f80c03f */
[----:B------:R-:W-:-:S05]  /*25c0*/  ULDC.64 UR52, c[0x0][0x318] ;  /* 0x0000c60000347ab9 */ /* 0x000fca0000000a00 */
[----:B------:R-:W-:-:S13]  /*25d0*/  PLOP3.LUT P0, PT, PT, PT, UP0, 0x80, 0x0 ;  /* 0x000000000000781c */ /* 0x000fda0003f0f008 */
[----:B------:R-:W-:Y:S05]  /*25e0*/  @!P0 BRA `(.L_x_1372) ;  /* 0x0000000000408947 */ /* 0x000fea0003800000 */
        /* <DEDUP_REMOVED lines=16> */
.L_x_1372:
[----:B------:R-:W-:Y:S01]  /*26f0*/  UIADD3 UR4, UP0, UR54, 0x24200, URZ ;  /* 0x0002420036047890 */ /* 0x000fe2000ff1e03f */
[----:B------:R-:W-:-:S03]  /*2700*/  IMAD.U32 R28, RZ, RZ, UR43 ;  /* 0x0000002bff1c7e24 */ /* 0x000fc6000f8e00ff */
[----:B------:R-:W-:Y:S02]  /*2710*/  UIADD3.X UR5, URZ, UR55, URZ, UP0, !UPT ;  /* 0x000000373f057290 */ /* 0x000fe400087fe43f */
[----:B------:R-:W-:Y:S01]  /*2720*/  IMAD.U32 R4, RZ, RZ, UR4 ;  /* 0x00000004ff047e24 */ /* 0x000fe2000f8e00ff */
[----:B------:R-:W-:Y:S01]  /*2730*/  UIADD3 UR4, UR38, 0xf200, URZ ;  /* 0x0000f20026047890 */ /* 0x000fe2000fffe03f */
[----:B------:R-:W-:Y:S02]  /*2740*/  IADD3 R28, P0, R28, 0x38, RZ ;  /* 0x000000381c1c7810 */ /* 0x000fe40007f1e0ff */
[----:B------:R-:W-:Y:S01]  /*2750*/  IMAD.U32 R5, RZ, RZ, UR5 ;  /* 0x00000005ff057e24 */ /* 0x000fe2000f8e00ff */
[----:B------:R-:W-:Y:S02]  /*2760*/  ULOP3.LUT UP0, URZ, UR4, 0x1bf, URZ, 0xc0, !UPT ;  /* 0x000001bf043f7892 */ /* 0x000fe4000f80c03f */
[----:B------:R-:W-:Y:S02]  /*2770*/  IMAD.X R29, RZ, RZ, UR42, P0 ;  /* 0x0000002aff1d7e24 */ /* 0x000fe400080e06ff */
[----:B------:R0:W-:Y:S02]  /*2780*/  STL.64 [R1+0x38], R4 ;  /* 0x0000380401007387 */ /* 0x0001e40000100a00 */
[----:B------:R-:W-:-:S13]  /*2790*/  PLOP3.LUT P1, PT, PT, PT, UP0, 0x80, 0x0 ;  /* 0x000000000000781c */ /* 0x000fda0003f2f008 */
[----:B0-----:R-:W-:Y:S05]  /*27a0*/  @!P1 BRA `(.L_x_1373) ;  /* 0x0000000000409947 */ /* 0x001fea0003800000 */
        /* <DEDUP_REMOVED lines=16> */
.L_x_1373:
[----:B------:R-:W0:Y:S01]  /*28b0*/  LDC.64 R4, c[0x0][0x9f8] ;  /* 0x00027e00ff047b82 */ /* 0x000e220000000a00 */
[----:B------:R-:W-:Y:S01]  /*28c0*/  IMAD.MOV.U32 R60, RZ, RZ, R223 ;  /* 0x000000ffff3c7224 */ /* 0x000fe200078e00df */
[----:B------:R-:W2:Y:S04]  /*28d0*/  LDL R62, [R1+0x328] ;  /* 0x00032800013e7983 */ /* 0x000ea80000100800 */
[----:B------:R-:W3:Y:S02]  /*28e0*/  LDL R40, [R1+0x31c] ;  /* 0x00031c0001287983 */ /* 0x000ee40000100800 */
[----:B------:R-:W1:Y:S01]  /*28f0*/  LDC.64 R44, c[0x0][0xa08] ;  /* 0x00028200ff2c7b82 */ /* 0x000e620000000a00 */
[----:B------:R-:W-:Y:S01]  /*2900*/  IMAD.IADD R42, R42, 0x1, R31 ;  /* 0x000000012a2a7824 */ /* 0x000fe200078e021f */
[----:B------:R-:W4:Y:S01]  /*2910*/  S2R R19, SR_TID.X ;  /* 0x0000000000137919 */ /* 0x000f220000002100 */
[----:B------:R-:W-:Y:S01]  /*2920*/  ULDC.64 UR4, c[0x0][0x308] ;  /* 0x0000c20000047ab9 */ /* 0x000fe20000000a00 */
[----:B------:R-:W-:Y:S01]  /*2930*/  ULDC.64 UR6, c[0x0][0x300] ;  /* 0x0000c00000067ab9 */ /* 0x000fe20000000a00 */
[----:B------:R-:W-:Y:S01]  /*2940*/  ULDC.64 UR8, c[0x0][0x310] ;  /* 0x0000c40000087ab9 */ /* 0x000fe20000000a00 */
[----:B------:R-:W-:Y:S01]  /*2950*/  ULDC.64 UR10, c[0x0][0x2e8] ;  /* 0x0000ba00000a7ab9 */ /* 0x000fe20000000a00 */
[----:B------:R-:W5:Y:S01]  /*2960*/  LDL R63, [R1+0x324] ;  /* 0x00032400013f7983 */ /* 0x000f620000100800 */
[----:B------:R-:W4:Y:S03]  /*2970*/  LDC.64 R36, c[0x0][0x300] ;  /* 0x0000c000ff247b82 */ /* 0x000f260000000a00 */
[----:B------:R-:W5:Y:S05]  /*2980*/  LDL.64 R32, [R1+0x38] ;  /* 0x0000380001207983 */ /* 0x000f6a0000100a00 */
[----:B------:R-:W4:Y:S01]  /*2990*/  LDC.64 R34, c[0x0][0x2f0] ;  /* 0x0000bc00ff227b82 */ /* 0x000f220000000a00 */
[----:B0-----:R-:W-:-:S07]  /*29a0*/  ISETP.NE.U32.AND P0, PT, R4, RZ, PT ;  /* 0x000000ff0400720c */ /* 0x001fce0003f05070 */
[----:B------:R-:W0:Y:S01]  /*29b0*/  LDC.64 R8, c[0x0][0x198] ;  /* 0x00006600ff087b82 */ /* 0x000e220000000a00 */
[----:B------:R-:W-:Y:S01]  /*29c0*/  ISETP.NE.AND.EX P0, PT, R5, RZ, PT, P0 ;  /* 0x000000ff0500720c */ /* 0x000fe20003f05300 */
[----:B------:R0:W-:Y:S01]  /*29d0*/  STL.64 [R1+0x2b0], R28 ;  /* 0x0002b01c01007387 */ /* 0x0001e20000100a00 */
[----:B------:R-:W-:Y:S01]  /*29e0*/  IMAD.U32 R30, RZ, RZ, UR43 ;  /* 0x0000002bff1e7e24 */ /* 0x000fe2000f8e00ff */
[----:B------:R-:W-:Y:S01]  /*29f0*/  ULDC.64 UR14, c[0x0][0x3f8] ;  /* 0x0000fe00000e7ab9 */ /* 0x000fe20000000a00 */
[----:B------:R-:W-:Y:S01]  /*2a00*/  IMAD.U32 R11, RZ, RZ, UR42 ;  /* 0x0000002aff0b7e24 */ /* 0x000fe2000f8e00ff */
[----:B------:R-:W-:-:S08]  /*2a10*/  ULDC.64 UR12, c[0x0][0x408] ;  /* 0x00010200000c7ab9 */ /* 0x000fd00000000a00 */
[----:B------:R-:W1:Y:S02]  /*2a20*/  @P0 LDC.64 R4, c[0x0][0x9f8] ;  /* 0x00027e00ff040b82 */ /* 0x000e640000000a00 */
[----:B-1----:R-:W-:-:S05]  /*2a30*/  @P0 IMAD.WIDE R4, R223, 0x4, R4 ;  /* 0x00000004df040825 */ /* 0x002fca00078e0204 */
[----:B------:R1:W2:Y:S01]  /*2a40*/  @P0 LDG.E R60, desc[UR50][R4.64] ;  /* 0x00000032043c0981 */ /* 0x0002a2000c1e1900 */
[----:B------:R-:W-:Y:S01]  /*2a50*/  SHF.R.S32.HI R54, RZ, 0x1f, R42 ;  /* 0x0000001fff367819 */ /* 0x000fe2000001142a */
[----:B------:R-:W-:Y:S01]  /*2a60*/  IMAD.WIDE.U32 R48, R225, UR4, RZ ;  /* 0x00000004e1307c25 */ /* 0x000fe2000f8e00ff */
[----:B------:R-:W-:-:S03]  /*2a70*/  ISETP.NE.U32.AND P0, PT, R44, RZ, PT ;  /* 0x000000ff2c00720c */ /* 0x000fc60003f05070 */
[----:B------:R-:W-:Y:S02]  /*2a80*/  IMAD R49, R225, UR5, R49 ;  /* 0x00000005e1317c24 */ /* 0x000fe4000f8e0231 */
[----:B------:R-:W-:Y:S01]  /*2a90*/  IMAD R3, R54, UR6, RZ ;  /* 0x0000000636037c24 */ /* 0x000fe2000f8e02ff */
[----:B------:R-:W-:Y:S01]  /*2aa0*/  ISETP.NE.AND.EX P0, PT, R45, RZ, PT, P0 ;  /* 0x000000ff2d00720c */ /* 0x000fe20003f05300 */
[----:B-1----:R-:W-:Y:S01]  /*2ab0*/  IMAD.WIDE.U32 R4, R42, UR6, R48 ;  /* 0x000000062a047c25 */ /* 0x002fe2000f8e0030 */
[----:B----4-:R-:W-:-:S03]  /*2ac0*/  SHF.R.U32.HI R61, RZ, 0x7, R19 ;  /* 0x00000007ff3d7819 */ /* 0x010fc60000011613 */
[----:B------:R-:W-:Y:S01]  /*2ad0*/  IMAD R3, R42, UR7, R3 ;  /* 0x000000072a037c24 */ /* 0x000fe2000f8e0203 */
[----:B------:R-:W-:-:S03]  /*2ae0*/  ISETP.NE.AND P6, PT, R61, 0x1, PT ;  /* 0x000000013d00780c */ /* 0x000fc60003fc5270 */
[----:B------:R-:W-:Y:S01]  /*2af0*/  IMAD.IADD R5, R5, 0x1, R3 ;  /* 0x0000000105057824 */ /* 0x000fe200078e0203 */
[----:B------:R-:W-:Y:S02]  /*2b00*/  UIMAD.WIDE.U32 UR4, UR6, 0xa0, URZ ;  /* 0x000000a0060478a5 */ /* 0x000fe4000f8e003f */
[----:B------:R-:W-:-:S04]  /*2b10*/  UIMAD UR6, UR7, 0xa0, URZ ;  /* 0x000000a0070678a4 */ /* 0x000fc8000f8e023f */
[----:B------:R-:W-:Y:S01]  /*2b20*/  UIADD3 UR6, UR5, UR6, URZ ;  /* 0x0000000605067290 */ /* 0x000fe2000fffe03f */
[----:B------:R-:W-:Y:S01]  /*2b30*/  STL.64 [R1+0x48], R36 ;  /* 0x0000482401007387 */ /* 0x000fe20000100a00 */
[----:B------:R-:W-:-:S04]  /*2b40*/  VIADD R0, R34, 0x9f ;  /* 0x0000009f22007836 */ /* 0x000fc80000000000 */
[----:B------:R-:W-:Y:S01]  /*2b50*/  IMAD.HI R0, R0, 0x66666667, RZ ;  /* 0x6666666700007827 */ /* 0x000fe200078e02ff */
[C---:B0-----:R-:W-:Y:S02]  /*2b60*/  IADD3 R38, P3, R8.reuse, 0x70, RZ ;  /* 0x0000007008267810 */ /* 0x041fe40007f7e0ff */
[----:B------:R-:W-:Y:S01]  /*2b70*/  IADD3 R12, P2, R8, 0x22c, RZ ;  /* 0x0000022c080c7810 */ /* 0x000fe20007f5e0ff */
[----:B------:R-:W-:Y:S02]  /*2b80*/  VIADD R228, R19, 0xffffff80 ;  /* 0xffffff8013e47836 */ /* 0x000fe40000000000 */
[----:B------:R-:W-:Y:S02]  /*2b90*/  IMAD.U32 R28, RZ, RZ, UR43 ;  /* 0x0000002bff1c7e24 */ /* 0x000fe4000f8e00ff */
[--C-:B------:R-:W-:Y:S02]  /*2ba0*/  IMAD.X R39, RZ, RZ, R9.reuse, P3 ;  /* 0x000000ffff277224 */ /* 0x100fe400018e0609 */
[----:B------:R-:W-:Y:S01]  /*2bb0*/  IMAD.X R13, RZ, RZ, R9, P2 ;  /* 0x000000ffff0d7224 */ /* 0x000fe200010e0609 */
[----:B------:R-:W-:-:S05]  /*2bc0*/  IADD3 R28, P2, R28, 0x68, RZ ;  /* 0x000000681c1c7810 */ /* 0x000fca0007f5e0ff */
[----:B------:R-:W-:Y:S01]  /*2bd0*/  IMAD.X R29, RZ, RZ, UR42, P2 ;  /* 0x0000002aff1d7e24 */ /* 0x000fe200090e06ff */
[----:B------:R-:W-:Y:S04]  /*2be0*/  STL.64 [R1+0x150], R12 ;  /* 0x0001500c01007387 */ /* 0x000fe80000100a00 */
[----:B------:R-:W-:Y:S04]  /*2bf0*/  STL.128 [R1+0x100], RZ ;  /* 0x000100ff01007387 */ /* 0x000fe80000100c00 */
[----:B------:R-:W-:Y:S01]  /*2c00*/  STL.128 [R1+0xc0], RZ ;  /* 0x0000c0ff01007387 */ /* 0x000fe20000100c00 */
[----:B--2---:R-:W-:-:S02]  /*2c10*/  SHF.R.S32.HI R57, RZ, 0x1f, R60 ;  /* 0x0000001fff397819 */ /* 0x004fc4000001143c */
[----:B------:R-:W-:Y:S02]  /*2c20*/  SEL R56, R60, RZ, !P0 ;  /* 0x000000ff3c387207 */ /* 0x000fe40004000000 */
[----:B------:R-:W-:-:S03]  /*2c30*/  SEL R55, R57, RZ, !P0 ;  /* 0x000000ff39377207 */ /* 0x000fc60004000000 */
[----:B------:R-:W-:-:S04]  /*2c40*/  IMAD.WIDE.U32 R4, R56, UR8, R4 ;  /* 0x0000000838047c25 */ /* 0x000fc8000f8e0004 */
[----:B------:R-:W-:Y:S01]  /*2c50*/  IMAD R3, R55, UR8, RZ ;  /* 0x0000000837037c24 */ /* 0x000fe2000f8e02ff */
[----:B------:R-:W-:-:S03]  /*2c60*/  IADD3 R6, P0, R4, UR10, RZ ;  /* 0x0000000a04067c10 */ /* 0x000fc6000ff1e0ff */
[----:B------:R-:W-:Y:S01]  /*2c70*/  IMAD R3, R56, UR9, R3 ;  /* 0x0000000938037c24 */ /* 0x000fe2000f8e0203 */
[----:B------:R-:W-:Y:S02]  /*2c80*/  ULDC.64 UR8, c[0x0][0x300] ;  /* 0x0000c00000087ab9 */ /* 0x000fe40000000a00 */
[----:B------:R-:W-:Y:S02]  /*2c90*/  IMAD.U32 R20, RZ, RZ, UR8 ;  /* 0x00000008ff147e24 */ /* 0x000fe4000f8e00ff */
[----:B------:R-:W-:Y:S01]  /*2ca0*/  IMAD.U32 R21, RZ, RZ, UR9 ;  /* 0x00000009ff157e24 */ /* 0x000fe2000f8e00ff */
[----:B------:R-:W-:Y:S01]  /*2cb0*/  IADD3.X R7, R5, UR11, R3, P0, !PT ;  /* 0x0000000b05077c10 */ /* 0x000fe200087fe403 */
[----:B------:R-:W-:Y:S02]  /*2cc0*/  IMAD.U32 R5, RZ, RZ, UR5 ;  /* 0x00000005ff057e24 */ /* 0x000fe4000f8e00ff */
[----:B------:R-:W-:Y:S02]  /*2cd0*/  IMAD.U32 R4, RZ, RZ, UR4 ;  /* 0x00000004ff047e24 */ /* 0x000fe4000f8e00ff */
[----:B------:R-:W-:Y:S01]  /*2ce0*/  IMAD.U32 R5, RZ, RZ, UR6 ;  /* 0x00000006ff057e24 */ /* 0x000fe2000f8e00ff */
[----:B------:R-:W2:Y:S04]  /*2cf0*/  @!P6 LDL.64 R20, [R1+0x48] ;  /* 0x000048000114e983 */ /* 0x000ea80000100a00 */
[----:B------:R0:W-:Y:S04]  /*2d00*/  STL.128 [R1+0x50], R4 ;  /* 0x0000500401007387 */ /* 0x0001e80000100c00 */
[----:B0-----:R-:W4:Y:S01]  /*2d10*/  @!P6 LDL.128 R4, [R1+0x50] ;  /* 0x000050000104e983 */ /* 0x001f220000100c00 */
[----:B------:R-:W-:-:S04]  /*2d20*/  SHF.R.U32.HI R3, RZ, 0x1f, R0 ;  /* 0x0000001fff037819 */ /* 0x000fc80000011600 */
[----:B------:R-:W-:-:S05]  /*2d30*/  LEA.HI.SX32 R0, R0, R3, 0x1a ;  /* 0x0000000300007211 */ /* 0x000fca00078fd2ff */
[----:B------:R0:W-:Y:S04]  /*2d40*/  STL [R1+0x40], R0 ;  /* 0x0000400001007387 */ /* 0x0001e80000100800 */
[----:B0-----:R-:W5:Y:S01]  /*2d50*/  @!P6 LDL R0, [R1+0x40] ;  /* 0x000040000100e983 */ /* 0x001f620000100800 */
[----:B------:R-:W-:Y:S01]  /*2d60*/  IMAD.SHL.U32 R3, R62, 0x80, RZ ;  /* 0x000000803e037824 */ /* 0x000fe200078e00ff */
[----:B------:R-:W-:Y:S01]  /*2d70*/  IADD3 R14, P0, R8, 0x220, RZ ;  /* 0x00000220080e7810 */ /* 0x000fe20007f1e0ff */
[----:B---3--:R-:W-:-:S03]  /*2d80*/  IMAD.SHL.U32 R19, R40, 0x10, RZ ;  /* 0x0000001028137824 */ /* 0x008fc600078e00ff */
[----:B------:R-:W-:Y:S01]  /*2d90*/  LOP3.LUT R10, R3, 0x180, RZ, 0xc0, !PT ;  /* 0x00000180030a7812 */ /* 0x000fe200078ec0ff */
[----:B------:R-:W-:Y:S02]  /*2da0*/  IMAD.MOV.U32 R8, RZ, RZ, 0x1 ;  /* 0x00000001ff087424 */ /* 0x000fe400078e00ff */
[----:B------:R-:W-:Y:S01]  /*2db0*/  IMAD.X R15, RZ, RZ, R9, P0 ;  /* 0x000000ffff0f7224 */ /* 0x000fe200000e0609 */
[----:B------:R-:W-:Y:S01]  /*2dc0*/  SHF.R.U32.HI R3, RZ, 0x3, R10 ;  /* 0x00000003ff037819 */ /* 0x000fe2000001160a */
[----:B------:R-:W-:Y:S01]  /*2dd0*/  IMAD.U32 R9, RZ, RZ, UR43 ;  /* 0x0000002bff097e24 */ /* 0x000fe2000f8e00ff */
[----:B------:R-:W-:Y:S02]  /*2de0*/  LOP3.LUT R10, R10, 0x10, R19, 0xf8, !PT ;  /* 0x000000100a0a7812 */ /* 0x000fe400078ef813 */
[----:B------:R-:W-:Y:S01]  /*2df0*/  IADD3 R30, P0, R30, 0x140, RZ ;  /* 0x000001401e1e7810 */ /* 0x000fe20007f1e0ff */
[----:B------:R0:W-:Y:S01]  /*2e00*/  STL.U8 [R1+0x140], R8 ;  /* 0x0001400801007387 */ /* 0x0001e20000100000 */
[----:B------:R-:W-:Y:S01]  /*2e10*/  LOP3.LUT R3, R10, R3, RZ, 0x3c, !PT ;  /* 0x000000030a037212 */ /* 0x000fe200078e3cff */
[----:B------:R-:W-:-:S02]  /*2e20*/  IMAD.MOV.U32 R10, RZ, RZ, R9 ;  /* 0x000000ffff0a7224 */ /* 0x000fc400078e0009 */
[----:B------:R-:W-:Y:S01]  /*2e30*/  IMAD.MOV.U32 R9, RZ, RZ, R39 ;  /* 0x000000ffff097224 */ /* 0x000fe200078e0027 */
[----:B------:R-:W-:Y:S01]  /*2e40*/  UIMAD.WIDE.U32 UR6, UR14, 0xa0, URZ ;  /* 0x000000a00e0678a5 */ /* 0x000fe2000f8e003f */
[----:B------:R-:W-:Y:S01]  /*2e50*/  IMAD.X R31, RZ, RZ, UR42, P0 ;  /* 0x0000002aff1f7e24 */ /* 0x000fe200080e06ff */
[----:B------:R-:W-:Y:S01]  /*2e60*/  UIMAD UR4, UR15, 0xa0, URZ ;  /* 0x000000a00f0478a4 */ /* 0x000fe2000f8e023f */
[----:B0-----:R-:W-:-:S03]  /*2e70*/  IMAD.MOV.U32 R8, RZ, RZ, R38 ;  /* 0x000000ffff087224 */ /* 0x001fc600078e0026 */
[----:B------:R-:W-:Y:S02]  /*2e80*/  UIADD3 UR4, UR7, UR4, URZ ;  /* 0x0000000407047290 */ /* 0x000fe4000fffe03f */
[----:B------:R0:W-:Y:S01]  /*2e90*/  STL.128 [R1+0x260], R8 ;  /* 0x0002600801007387 */ /* 0x0001e20000100c00 */
[----:B------:R-:W-:Y:S02]  /*2ea0*/  UIMAD.WIDE.U32 UR8, UR12, 0xa0, URZ ;  /* 0x000000a00c0878a5 */ /* 0x000fe4000f8e003f */
[----:B------:R-:W-:-:S04]  /*2eb0*/  UIMAD UR5, UR13, 0xa0, URZ ;  /* 0x000000a00d0578a4 */ /* 0x000fc8000f8e023f */
[----:B------:R-:W-:Y:S01]  /*2ec0*/  UIADD3 UR5, UR9, UR5, URZ ;  /* 0x0000000509057290 */ /* 0x000fe2000fffe03f */
[----:B0-----:R-:W-:Y:S02]  /*2ed0*/  IMAD.MOV.U32 R8, RZ, RZ, R30 ;  /* 0x000000ffff087224 */ /* 0x001fe400078e001e */
[----:B------:R-:W-:Y:S02]  /*2ee0*/  IMAD.MOV.U32 R9, RZ, RZ, R31 ;  /* 0x000000ffff097224 */ /* 0x000fe400078e001f */
[----:B------:R-:W-:Y:S02]  /*2ef0*/  IMAD.MOV.U32 R10, RZ, RZ, R28 ;  /* 0x000000ffff0a7224 */ /* 0x000fe400078e001c */
[----:B------:R-:W-:-:S05]  /*2f00*/  IMAD.MOV.U32 R11, RZ, RZ, R29 ;  /* 0x000000ffff0b7224 */ /* 0x000fca00078e001d */
[----:B------:R0:W-:Y:S01]  /*2f10*/  STL.128 [R1+0x2a0], R8 ;  /* 0x0002a00801007387 */ /* 0x0001e20000100c00 */
[----:B------:R-:W-:Y:S02]  /*2f20*/  IMAD.U32 R13, RZ, RZ, UR9 ;  /* 0x00000009ff0d7e24 */ /* 0x000fe4000f8e00ff */
[----:B------:R-:W-:Y:S01]  /*2f30*/  IMAD.U32 R13, RZ, RZ, UR5 ;  /* 0x00000005ff0d7e24 */ /* 0x000fe2000f8e00ff */
[----:B------:R-:W-:Y:S01]  /*2f40*/  USHF.L.U32 UR5, UR12, 0x7, URZ ;  /* 0x000000070c057899 */ /* 0x000fe2000800063f */
[----:B------:R1:W-:Y:S01]  /*2f50*/  STL.64 [R1+0x148], R14 ;  /* 0x0001480e01007387 */ /* 0x0003e20000100a00 */
[----:B------:R-:W-:Y:S02]  /*2f60*/  IMAD.U32 R12, RZ, RZ, UR8 ;  /* 0x00000008ff0c7e24 */ /* 0x000fe4000f8e00ff */
[----:B0-----:R-:W-:Y:S01]  /*2f70*/  IMAD.U32 R11, RZ, RZ, UR7 ;  /* 0x00000007ff0b7e24 */ /* 0x001fe2000f8e00ff */
[----:B-1----:R-:W0:Y:S01]  /*2f80*/  LDC.64 R14, c[0x0][0x418] ;  /* 0x00010600ff0e7b82 */ /* 0x002e220000000a00 */
[----:B------:R-:W-:Y:S01]  /*2f90*/  IMAD.U32 R10, RZ, RZ, UR6 ;  /* 0x00000006ff0a7e24 */ /* 0x000fe2000f8e00ff */
[----:B------:R-:W-:Y:S01]  /*2fa0*/  USHF.L.U32 UR6, UR14, 0x7, URZ ;  /* 0x000000070e067899 */ /* 0x000fe2000800063f */
[----:B------:R-:W-:Y:S01]  /*2fb0*/  IMAD.U32 R11, RZ, RZ, UR4 ;  /* 0x00000004ff0b7e24 */ /* 0x000fe2000f8e00ff */
[----:B------:R-:W-:Y:S01]  /*2fc0*/  USHF.L.U64.HI UR4, UR14, 0x7, UR15 ;  /* 0x000000070e047899 */ /* 0x000fe2000801020f */
[----:B------:R-:W-:-:S03]  /*2fd0*/  IMAD.U32 R28, RZ, RZ, UR43 ;  /* 0x0000002bff1c7e24 */ /* 0x000fc6000f8e00ff */
[----:B------:R-:W-:Y:S01]  /*2fe0*/  IMAD.U32 R8, RZ, RZ, UR6 ;  /* 0x00000006ff087e24 */ /* 0x000fe2000f8e00ff */
[----:B------:R-:W-:Y:S01]  /*2ff0*/  USHF.R.S32.HI UR8, URZ, 0x1f, UR48 ;  /* 0x0000001f3f087899 */ /* 0x000fe20008011430 */
[----:B------:R-:W-:Y:S01]  /*3000*/  IMAD.U32 R9, RZ, RZ, UR4 ;  /* 0x00000004ff097e24 */ /* 0x000fe2000f8e00ff */
[----:B------:R-:W-:Y:S01]  /*3010*/  USHF.L.U64.HI UR4, UR12, 0x7, UR13 ;  /* 0x000000070c047899 */ /* 0x000fe2000801020d */
[----:B------:R-:W-:Y:S01]  /*3020*/  IMAD.SHL.U32 R40, R40, 0x8, RZ ;  /* 0x0000000828287824 */ /* 0x000fe200078e00ff */
[----:B------:R-:W-:Y:S01]  /*3030*/  IADD3 R28, P0, R28, 0x60, RZ ;  /* 0x000000601c1c7810 */ /* 0x000fe20007f1e0ff */
[----:B------:R-:W-:Y:S01]  /*3040*/  ULDC.64 UR6, c[0x0][0x400] ;  /* 0x0001000000067ab9 */ /* 0x000fe20000000a00 */
[----:B------:R-:W-:Y:S04]  /*3050*/  STL.128 [R1+0xc0], R8 ;  /* 0x0000c00801007387 */ /* 0x000fe80000100c00 */
[----:B------:R1:W-:Y:S01]  /*3060*/  STL.128 [R1+0x100], R8 ;  /* 0x0001000801007387 */ /* 0x0003e20000100c00 */
[----:B------:R-:W-:Y:S01]  /*3070*/  UIMAD UR9, UR8, UR14, URZ ;  /* 0x0000000e080972a4 */ /* 0x000fe2000f8e023f */
[----:B------:R-:W-:Y:S01]  /*3080*/  SHF.R.S32.HI R43, RZ, 0x1f, R18 ;  /* 0x0000001fff2b7819 */ /* 0x000fe20000011412 */
[----:B------:R-:W-:Y:S01]  /*3090*/  UIMAD UR8, UR8, UR12, URZ ;  /* 0x0000000c080872a4 */ /* 0x000fe2000f8e023f */
[----:B------:R-:W-:Y:S01]  /*30a0*/  SHF.R.S32.HI R41, RZ, 0x1f, R40 ;  /* 0x0000001fff297819 */ /* 0x000fe20000011428 */
[----:B------:R-:W-:Y:S01]  /*30b0*/  IMAD.X R29, RZ, RZ, UR42, P0 ;  /* 0x0000002aff1d7e24 */ /* 0x000fe200080e06ff */
[----:B------:R-:W-:Y:S01]  /*30c0*/  UIMAD.WIDE.U32 UR6, UR48, UR12, UR6 ;  /* 0x0000000c300672a5 */ /* 0x000fe2000f8e0006 */
[----:B------:R-:W-:Y:S01]  /*30d0*/  STL.128 [R1+0x120], RZ ;  /* 0x000120ff01007387 */ /* 0x000fe20000100c00 */
[----:B-1----:R-:W-:-:S02]  /*30e0*/  IMAD.MOV.U32 R10, RZ, RZ, R12 ;  /* 0x000000ffff0a7224 */ /* 0x002fc400078e000c */
[----:B------:R-:W-:Y:S02]  /*30f0*/  IMAD.MOV.U32 R11, RZ, RZ, R13 ;  /* 0x000000ffff0b7224 */ /* 0x000fe400078e000d */
[----:B------:R-:W-:Y:S02]  /*3100*/  IMAD.U32 R12, RZ, RZ, UR5 ;  /* 0x00000005ff0c7e24 */ /* 0x000fe4000f8e00ff */
[----:B------:R-:W-:Y:S01]  /*3110*/  IMAD.U32 R13, RZ, RZ, UR4 ;  /* 0x00000004ff0d7e24 */ /* 0x000fe2000f8e00ff */
[----:B------:R-:W-:Y:S01]  /*3120*/  ULDC.64 UR4, c[0x0][0x3e8] ;  /* 0x0000fa0000047ab9 */ /* 0x000fe20000000a00 */
[----:B------:R-:W-:Y:S02]  /*3130*/  IMAD.MOV.U32 R8, RZ, RZ, R12 ;  /* 0x000000ffff087224 */ /* 0x000fe400078e000c */
[----:B------:R-:W-:Y:S01]  /*3140*/  IMAD.MOV.U32 R9, RZ, RZ, R13 ;  /* 0x000000ffff097224 */ /* 0x000fe200078e000d */
[----:B------:R-:W-:Y:S01]  /*3150*/  STL.128 [R1+0xe0], RZ ;  /* 0x0000e0ff01007387 */ /* 0x000fe20000100c00 */
[----:B------:R-:W-:Y:S01]  /*3160*/  UIMAD UR8, UR48, UR13, UR8 ;  /* 0x0000000d300872a4 */ /* 0x000fe2000f8e0208 */
[----:B------:R-:W-:Y:S01]  /*3170*/  IMAD R13, R43, UR14, RZ ;  /* 0x0000000e2b0d7c24 */ /* 0x000fe2000f8e02ff */
[----:B------:R-:W-:Y:S01]  /*3180*/  UIMAD.WIDE.U32 UR4, UR48, UR14, UR4 ;  /* 0x0000000e300472a5 */ /* 0x000fe2000f8e0004 */
[----:B------:R-:W-:Y:S01]  /*3190*/  STL.128 [R1+0xe0], R8 ;  /* 0x0000e00801007387 */ /* 0x000fe20000100c00 */
[----:B------:R-:W-:-:S03]  /*31a0*/  UIMAD UR9, UR48, UR15, UR9 ;  /* 0x0000000f300972a4 */ /* 0x000fc6000f8e0209 */
[----:B------:R1:W-:Y:S01]  /*31b0*/  STL.128 [R1+0x120], R8 ;  /* 0x0001200801007387 */ /* 0x0003e20000100c00 */
[--C-:B------:R-:W-:Y:S01]  /*31c0*/  SHF.R.S32.HI R39, RZ, 0x1f, R19.reuse ;  /* 0x0000001fff277819 */ /* 0x100fe20000011413 */
[----:B------:R-:W-:Y:S02]  /*31d0*/  UIADD3 UR8, UR7, UR8, URZ ;  /* 0x0000000807087290 */ /* 0x000fe4000fffe03f */
[----:B------:R3:W-:Y:S01]  /*31e0*/  STL.64 [R1+0x258], R28 ;  /* 0x0002581c01007387 */ /* 0x0007e20000100a00 */
[----:B------:R-:W-:Y:S02]  /*31f0*/  IMAD.MOV.U32 R38, RZ, RZ, R19 ;  /* 0x000000ffff267224 */ /* 0x000fe400078e0013 */
[C---:B------:R-:W-:Y:S02]  /*3200*/  IMAD R47, R18.reuse, UR15, R13 ;  /* 0x0000000f122f7c24 */ /* 0x040fe4000f8e020d */
[----:B------:R-:W-:-:S04]  /*3210*/  IMAD.WIDE.U32 R12, R18, UR14, R38 ;  /* 0x0000000e120c7c25 */ /* 0x000fc8000f8e0026 */
[----:B-1----:R-:W-:-:S04]  /*3220*/  IMAD.WIDE.U32 R8, R18, UR14, R40 ;  /* 0x0000000e12087c25 */ /* 0x002fc8000f8e0028 */
[----:B---3--:R-:W-:Y:S01]  /*3230*/  IMAD.U32 R29, RZ, RZ, UR7 ;  /* 0x00000007ff1d7e24 */ /* 0x008fe2000f8e00ff */
[----:B------:R-:W-:Y:S01]  /*3240*/  UIADD3 UR7, UR5, UR9, URZ ;  /* 0x0000000905077290 */ /* 0x000fe2000fffe03f */
[----:B------:R-:W-:Y:S01]  /*3250*/  IMAD R11, R43, UR12, RZ ;  /* 0x0000000c2b0b7c24 */ /* 0x000fe2000f8e02ff */
[----:B------:R-:W-:Y:S01]  /*3260*/  IADD3 R30, P0, R8, UR4, RZ ;  /* 0x00000004081e7c10 */ /* 0x000fe2000ff1e0ff */
[----:B------:R-:W-:-:S04]  /*3270*/  IMAD.WIDE.U32 R52, R18, UR12, R38 ;  /* 0x0000000c12347c25 */ /* 0x000fc8000f8e0026 */
[C---:B------:R-:W-:Y:S01]  /*3280*/  IMAD R59, R18.reuse, UR13, R11 ;  /* 0x0000000d123b7c24 */ /* 0x040fe2000f8e020b */
[----:B------:R-:W-:Y:S01]  /*3290*/  IADD3.X R31, R9, UR7, R47, P0, !PT ;  /* 0x00000007091f7c10 */ /* 0x000fe200087fe42f */
[----:B------:R-:W-:Y:S01]  /*32a0*/  IMAD.WIDE.U32 R10, R18, UR12, R40 ;  /* 0x0000000c120a7c25 */ /* 0x000fe2000f8e0028 */
[----:B0-----:R-:W-:Y:S01]  /*32b0*/  LOP3.LUT P0, RZ, R14, R44, RZ, 0xfc, !PT ;  /* 0x0000002c0eff7212 */ /* 0x001fe2000780fcff */
[----:B------:R-:W0:Y:S01]  /*32c0*/  LDC.64 R8, c[0x0][0x3f8] ;  /* 0x0000fe00ff087b82 */ /* 0x000e220000000a00 */
[----:B------:R-:W-:Y:S02]  /*32d0*/  IADD3 R50, P3, R12, UR4, RZ ;  /* 0x000000040c327c10 */ /* 0x000fe4000ff7e0ff */
[----:B------:R-:W-:Y:S02]  /*32e0*/  IADD3 R46, P2, R10, UR6, RZ ;  /* 0x000000060a2e7c10 */ /* 0x000fe4000ff5e0ff */
[----:B------:R-:W-:Y:S02]  /*32f0*/  IADD3 R10, P4, R52, UR6, RZ ;  /* 0x00000006340a7c10 */ /* 0x000fe4000ff9e0ff */
[----:B------:R-:W-:-:S02]  /*3300*/  LOP3.LUT P0, RZ, R15, R45, RZ, 0xfc, P0 ;  /* 0x0000002d0fff7212 */ /* 0x000fc4000000fcff */
[----:B------:R-:W1:Y:S01]  /*3310*/  LDC.64 R44, c[0x0][0x3f0] ;  /* 0x0000fc00ff2c7b82 */ /* 0x000e620000000a00 */
[----:B------:R-:W-:Y:S01]  /*3320*/  IADD3.X R51, R47, UR7, R13, P3, !PT ;  /* 0x000000072f337c10 */ /* 0x000fe20009ffe40d */
[----:B------:R-:W-:Y:S01]  /*3330*/  IMAD.U32 R29, RZ, RZ, UR8 ;  /* 0x00000008ff1d7e24 */ /* 0x000fe2000f8e00ff */
[----:B------:R-:W-:Y:S02]  /*3340*/  IADD3.X R47, R11, UR8, R59, P2, !PT ;  /* 0x000000080b2f7c10 */ /* 0x000fe400097fe43b */
[----:B------:R-:W-:Y:S01]  /*3350*/  IADD3.X R11, R59, UR8, R53, P4, !PT ;  /* 0x000000083b0b7c10 */ /* 0x000fe2000a7fe435 */
[----:B------:R-:W-:Y:S02]  /*3360*/  ULDC.64 UR8, c[0x0][0x428] ;  /* 0x00010a0000087ab9 */ /* 0x000fe40000000a00 */
[----:B------:R-:W-:Y:S01]  /*3370*/  IMAD R41, R57, UR8, RZ ;  /* 0x0000000839297c24 */ /* 0x000fe2000f8e02ff */
[----:B------:R-:W3:Y:S01]  /*3380*/  LDC.64 R12, c[0x0][0x310] ;  /* 0x0000c400ff0c7b82 */ /* 0x000ee20000000a00 */
[C---:B------:R-:W-:Y:S01]  /*3390*/  IMAD.WIDE.U32 R52, R60.reuse, UR8, RZ ;  /* 0x000000083c347c25 */ /* 0x040fe2000f8e00ff */
[----:B------:R0:W-:Y:S03]  /*33a0*/  STL.64 [R1+0xf0], R46 ;  /* 0x0000f02e01007387 */ /* 0x0001e60000100a00 */
[----:B------:R-:W-:Y:S01]  /*33b0*/  IMAD R41, R60, UR9, R41 ;  /* 0x000000093c297c24 */ /* 0x000fe2000f8e0229 */
[----:B------:R0:W-:Y:S01]  /*33c0*/  STL.64 [R1+0x110], R50 ;  /* 0x0001103201007387 */ /* 0x0001e20000100a00 */
[----:B------:R-:W-:-:S02]  /*33d0*/  IMAD.U32 R58, RZ, RZ, UR4 ;  /* 0x00000004ff3a7e24 */ /* 0x000fc4000f8e00ff */
[----:B------:R-:W-:Y:S02]  /*33e0*/  IMAD.IADD R41, R53, 0x1, R41 ;  /* 0x0000000135297824 */ /* 0x000fe400078e0229 */
[----:B------:R-:W-:Y:S01]  /*33f0*/  IMAD.U32 R57, RZ, RZ, UR7 ;  /* 0x00000007ff397e24 */ /* 0x000fe2000f8e00ff */
[----:B0-----:R-:W-:Y:S01]  /*3400*/  SEL R46, R60, RZ, !P0 ;  /* 0x000000ff3c2e7207 */ /* 0x001fe20004000000 */
[----:B------:R-:W-:Y:S01]  /*3410*/  IMAD.U32 R28, RZ, RZ, UR6 ;  /* 0x00000006ff1c7e24 */ /* 0x000fe2000f8e00ff */
[----:B------:R-:W-:-:S03]  /*3420*/  LEA R50, P0, R52, R14, 0x2 ;  /* 0x0000000e34327211 */ /* 0x000fc600078010ff */
[----:B------:R-:W-:Y:S01]  /*3430*/  IMAD.MOV.U32 R47, RZ, RZ, R46 ;  /* 0x000000ffff2f7224 */ /* 0x000fe200078e002e */
[----:B------:R0:W-:Y:S01]  /*3440*/  STL.64 [R1+0x130], R10 ;  /* 0x0001300a01007387 */ /* 0x0001e20000100a00 */
[----:B------:R-:W-:Y:S02]  /*3450*/  IADD3 R48, P1, R48, UR10, RZ ;  /* 0x0000000a30307c10 */ /* 0x000fe4000ff3e0ff */
[----:B------:R-:W-:Y:S01]  /*3460*/  LEA.HI.X R51, R52, R15, R41, 0x2, P0 ;  /* 0x0000000f34337211 */ /* 0x000fe200000f1429 */
[C---:B------:R-:W-:Y:S01]  /*3470*/  VIADD R52, R40.reuse, 0x10 ;  /* 0x0000001028347836 */ /* 0x040fe20000000000 */
[----:B------:R0:W-:Y:S01]  /*3480*/  STL.64 [R1+0xb0], R28 ;  /* 0x0000b01c01007387 */ /* 0x0001e20000100a00 */
[----:B------:R-:W-:Y:S02]  /*3490*/  IADD3.X R15, R49, UR11, RZ, P1, !PT ;  /* 0x0000000b310f7c10 */ /* 0x000fe40008ffe4ff */
[----:B-1----:R-:W-:Y:S01]  /*34a0*/  ISETP.GE.AND P0, PT, R40, R45, PT ;  /* 0x0000002d2800720c */ /* 0x002fe20003f06270 */
[----:B------:R1:W-:Y:S01]  /*34b0*/  STL.64 [R1+0xd0], R30 ;  /* 0x0000d01e01007387 */ /* 0x0003e20000100a00 */
[----:B0-----:R-:W-:-:S02]  /*34c0*/  IMAD.MOV.U32 R10, RZ, RZ, R58 ;  /* 0x000000ffff0a7224 */ /* 0x001fc400078e003a */
[----:B------:R-:W-:Y:S01]  /*34d0*/  IMAD.MOV.U32 R11, RZ, RZ, R57 ;  /* 0x000000ffff0b7224 */ /* 0x000fe200078e0039 */
[----:B------:R0:W-:Y:S01]  /*34e0*/  STL.64 [R1+0x200], R46 ;  /* 0x0002002e01007387 */ /* 0x0001e20000100a00 */
[----:B------:R-:W-:Y:S01]  /*34f0*/  ISETP.GE.AND P1, PT, R52, R45, PT ;  /* 0x0000002d3400720c */ /* 0x000fe20003f26270 */
[----:B------:R-:W2:Y:S02]  /*3500*/  LDC.64 R28, c[0x0][0x328] ;  /* 0x0000ca00ff1c7b82 */ /* 0x000ea40000000a00 */
[----:B------:R3:W-:Y:S06]  /*3510*/  STL.128 [R1+0x90], R8 ;  /* 0x0000900801007387 */ /* 0x0007ec0000100c00 */
[----:B-1----:R-:W2:Y:S01]  /*3520*/  LDC.64 R30, c[0x0][0x338] ;  /* 0x0000ce00ff1e7b82 */ /* 0x002ea20000000a00 */
[----:B0-----:R-:W-:-:S02]  /*3530*/  VIADD R46, R40, 0x50 ;  /* 0x00000050282e7836 */ /* 0x001fc40000000000 */
[----:B------:R-:W-:Y:S02]  /*3540*/  IMAD.MOV.U32 R14, RZ, RZ, R48 ;  /* 0x000000ffff0e7224 */ /* 0x000fe400078e0030 */
[----:B---3--:R-:W-:Y:S01]  /*3550*/  VIADD R11, R40, 0x20 ;  /* 0x00000020280b7836 */ /* 0x008fe20000000000 */
[----:B------:R-:W-:Y:S02]  /*3560*/  SEL R8, RZ, 0x1, P0 ;  /* 0x00000001ff087807 */ /* 0x000fe40000000000 */
[----:B------:R-:W-:Y:S02]  /*3570*/  SEL R9, RZ, 0xffffffff, P1 ;  /* 0xffffffffff097807 */ /* 0x000fe40000800000 */
[-C--:B------:R-:W-:Y:S01]  /*3580*/  ISETP.GE.AND P0, PT, R46, R45.reuse, PT ;  /* 0x0000002d2e00720c */ /* 0x080fe20003f06270 */
[C---:B------:R-:W-:Y:S02]  /*3590*/  IMAD.IADD R46, R40.reuse, 0x1, R11 ;  /* 0x00000001282e7824 */ /* 0x040fe400078e020b */
[----:B------:R-:W-:Y:S01]  /*35a0*/  IMAD.SHL.U32 R9, R9, 0x2, RZ ;  /* 0x0000000209097824 */ /* 0x000fe200078e00ff */
[----:B------:R-:W-:Y:S01]  /*35b0*/  STL.64 [R1+0x1a0], RZ ;  /* 0x0001a0ff01007387 */ /* 0x000fe20000100a00 */
[----:B------:R-:W-:Y:S01]  /*35c0*/  VIADD R10, R40, 0x30 ;  /* 0x00000030280a7836 */ /* 0x000fe20000000000 */
[----:B------:R-:W-:-:S02]  /*35d0*/  ISETP.GE.AND P4, PT, R46, R45, PT ;  /* 0x0000002d2e00720c */ /* 0x000fc40003f86270 */
[----:B------:R0:W-:Y:S01]  /*35e0*/  STL.128 [R1+0x1a0], R12 ;  /* 0x0001a00c01007387 */ /* 0x0001e20000100c00 */
[-C--:B------:R-:W-:Y:S02]  /*35f0*/  ISETP.GE.AND P1, PT, R11, R45.reuse, PT ;  /* 0x0000002d0b00720c */ /* 0x080fe40003f26270 */
[----:B------:R-:W-:Y:S01]  /*3600*/  LOP3.LUT R9, R9, 0x2, R8, 0xe2, !PT ;  /* 0x0000000209097812 */ /* 0x000fe200078ee208 */
[----:B------:R-:W-:Y:S01]  /*3610*/  VIADD R8, R44, 0x9f ;  /* 0x0000009f2c087836 */ /* 0x000fe20000000000 */
[-C--:B------:R-:W-:Y:S02]  /*3620*/  ISETP.GE.AND P2, PT, R10, R45.reuse, PT ;  /* 0x0000002d0a00720c */ /* 0x080fe40003f46270 */
[----:B------:R-:W-:Y:S02]  /*3630*/  ISETP.GE.AND P3, PT, R19, R45, PT ;  /* 0x0000002d1300720c */ /* 0x000fe40003f66270 */
[----:B------:R-:W-:Y:S01]  /*3640*/  SEL R10, RZ, 0x4, P1 ;  /* 0x00000004ff0a7807 */ /* 0x000fe20000800000 */
[----:B0-----:R-:W-:Y:S01]  /*3650*/  VIADD R14, R40, 0x40 ;  /* 0x00000040280e7836 */ /* 0x001fe20000000000 */
[----:B------:R-:W-:-:S02]  /*3660*/  SEL R13, RZ, 0xffffffff, P4 ;  /* 0xffffffffff0d7807 */ /* 0x000fc40002000000 */
[----:B------:R-:W-:Y:S01]  /*3670*/  SEL R11, RZ, 0x8, P2 ;  /* 0x00000008ff0b7807 */ /* 0x000fe20001000000 */
[----:B------:R-:W-:Y:S01]  /*3680*/  IMAD.IADD R40, R40, 0x1, R14 ;  /* 0x0000000128287824 */ /* 0x000fe200078e020e */
[----:B------:R-:W-:Y:S01]  /*3690*/  ISETP.GE.AND P1, PT, R14, R45, PT ;  /* 0x0000002d0e00720c */ /* 0x000fe20003f26270 */
[----:B------:R-:W-:Y:S01]  /*36a0*/  IMAD.SHL.U32 R13, R13, 0x2, RZ ;  /* 0x000000020d0d7824 */ /* 0x000fe200078e00ff */
[----:B------:R-:W-:Y:S01]  /*36b0*/  SEL R12, RZ, 0x1, P3 ;  /* 0x00000001ff0c7807 */ /* 0x000fe20001800000 */
[----:B------:R-:W-:Y:S01]  /*36c0*/  IMAD.HI R14, R8, 0x66666667, RZ ;  /* 0x66666667080e7827 */ /* 0x000fe200078e02ff */
[----:B------:R-:W-:Y:S01]  /*36d0*/  STL.128 [R1+0x1c0], RZ ;  /* 0x0001c0ff01007387 */ /* 0x000fe20000100c00 */
[----:B------:R-:W-:Y:S02]  /*36e0*/  LOP3.LUT R10, R11, R9, R10, 0xfe, !PT ;  /* 0x000000090b0a7212 */ /* 0x000fe400078efe0a */
[----:B------:R-:W-:Y:S01]  /*36f0*/  IMAD.SHL.U32 R8, R45, 0x2, RZ ;  /* 0x000000022d087824 */ /* 0x000fe200078e00ff */
[----:B--2---:R0:W-:Y:S01]  /*3700*/  STL.128 [R1+0x1c0], R28 ;  /* 0x0001c01c01007387 */ /* 0x0041e20000100c00 */
[----:B------:R-:W-:-:S02]  /*3710*/  SHF.R.U32.HI R9, RZ, 0x1f, R14 ;  /* 0x0000001fff097819 */ /* 0x000fc4000001160e */
[----:B------:R-:W-:Y:S01]  /*3720*/  SEL R11, RZ, 0x10, P1 ;  /* 0x00000010ff0b7807 */ /* 0x000fe20000800000 */
[----:B------:R1:W-:Y:S01]  /*3730*/  STL [R1+0x6c], R8 ;  /* 0x00006c0801007387 */ /* 0x0003e20000100800 */
[----:B------:R-:W-:Y:S02]  /*3740*/  ISETP.GE.AND P2, PT, R40, R45, PT ;  /* 0x0000002d2800720c */ /* 0x000fe40003f46270 */
[----:B0-----:R-:W-:Y:S01]  /*3750*/  LOP3.LUT R28, R13, 0x2, R12, 0xe2, !PT ;  /* 0x000000020d1c7812 */ /* 0x001fe200078ee20c */
[----:B------:R-:W-:Y:S01]  /*3760*/  STL.64 [R1+0x198], RZ ;  /* 0x000198ff01007387 */ /* 0x000fe20000100a00 */
[----:B------:R-:W-:Y:S01]  /*3770*/  SEL R13, RZ, 0x20, P0 ;  /* 0x00000020ff0d7807 */ /* 0x000fe20000000000 */
[----:B-1----:R-:W-:Y:S01]  /*3780*/  VIADD R8, R19, 0x20 ;  /* 0x0000002013087836 */ /* 0x002fe20000000000 */
[----:B------:R-:W-:Y:S01]  /*3790*/  LEA.HI.SX32 R12, R14, R9, 0x1a ;  /* 0x000000090e0c7211 */ /* 0x000fe200078fd2ff */
[----:B------:R-:W-:Y:S01]  /*37a0*/  IMAD R9, R21, R18, RZ ;  /* 0x0000001215097224 */ /* 0x000fe200078e02ff */
[----:B------:R-:W-:Y:S01]  /*37b0*/  LOP3.LUT R14, R13, R10, R11, 0xfe, !PT ;  /* 0x0000000a0d0e7212 */ /* 0x000fe200078efe0b */
[-C--:B------:R-:W-:Y:S01]  /*37c0*/  IMAD.WIDE.U32 R10, R18, R20.reuse, R38 ;  /* 0x00000014120a7225 */ /* 0x080fe200078e0026 */
[----:B------:R-:W-:Y:S01]  /*37d0*/  SEL R15, RZ, 0x4, P2 ;  /* 0x00000004ff0f7807 */ /* 0x000fe20001000000 */
[----:B------:R-:W-:Y:S01]  /*37e0*/  STL [R1+0xf8], RZ ;  /* 0x0000f8ff01007387 */ /* 0x000fe20000100800 */
[-C--:B------:R-:W-:Y:S01]  /*37f0*/  ISETP.GE.AND P2, PT, R8, R35.reuse, PT ;  /* 0x000000230800720c */ /* 0x080fe20003f46270 */
[----:B------:R-:W-:Y:S01]  /*3800*/  IMAD R13, R43, R20, R9 ;  /* 0x000000142b0d7224 */ /* 0x000fe200078e0209 */
[----:B----4-:R-:W-:Y:S01]  /*3810*/  IADD3 R10, P0, R6, R10, RZ ;  /* 0x0000000a060a7210 */ /* 0x010fe20007f1e0ff */
[----:B------:R0:W-:Y:S01]  /*3820*/  STL.64 [R1+0x198], R36 ;  /* 0x0001982401007387 */ /* 0x0001e20000100a00 */
[----:B------:R-:W-:Y:S01]  /*3830*/  SEL R6, RZ, 0xffffffff, P2 ;  /* 0xffffffffff067807 */ /* 0x000fe20001000000 */
[C---:B------:R-:W-:Y:S01]  /*3840*/  VIADD R81, R19.reuse, 0x60 ;  /* 0x0000006013517836 */ /* 0x040fe20000000000 */
[----:B------:R-:W-:Y:S01]  /*3850*/  ISETP.GE.AND P1, PT, R46, R35, PT ;  /* 0x000000232e00720c */ /* 0x000fe20003f26270 */
[----:B------:R-:W-:Y:S01]  /*3860*/  VIADD R80, R19, 0x40 ;  /* 0x0000004013507836 */ /* 0x000fe20000000000 */
[----:B------:R-:W-:Y:S01]  /*3870*/  IADD3.X R11, R7, R11, R13, P0, !PT ;  /* 0x0000000b070b7210 */ /* 0x000fe200007fe40d */
[----:B------:R-:W-:Y:S01]  /*3880*/  STL [R1+0x118], RZ ;  /* 0x000118ff01007387 */ /* 0x000fe20000100800 */
[----:B------:R-:W-:Y:S01]  /*3890*/  ISETP.GE.AND P0, PT, R19, R35, PT ;  /* 0x000000231300720c */ /* 0x000fe20003f06270 */
[----:B------:R-:W1:Y:S02]  /*38a0*/  LDC R29, c[0x0][0x320] ;  /* 0x0000c800ff1d7b82 */ /* 0x000e640000000800 */
[----:B------:R-:W-:Y:S06]  /*38b0*/  STL [R1+0xb8], RZ ;  /* 0x0000b8ff01007387 */ /* 0x000fec0000100800 */
[----:B0-----:R-:W0:Y:S01]  /*38c0*/  LDC.64 R36, c[0x0][0x330] ;  /* 0x0000cc00ff247b82 */ /* 0x001e220000000a00 */
[----:B------:R-:W-:Y:S01]  /*38d0*/  STL [R1+0xd8], RZ ;  /* 0x0000d8ff01007387 */ /* 0x000fe20000100800 */
[----:B------:R-:W-:Y:S01]  /*38e0*/  IMAD.SHL.U32 R6, R6, 0x2, RZ ;  /* 0x0000000206067824 */ /* 0x000fe200078e00ff */
[----:B------:R-:W-:-:S02]  /*38f0*/  SEL R7, RZ, 0x1, P0 ;  /* 0x00000001ff077807 */ /* 0x000fc40000000000 */
[----:B------:R-:W-:Y:S01]  /*3900*/  STL [R1+0xb8], R12 ;  /* 0x0000b80c01007387 */ /* 0x000fe20000100800 */
[----:B------:R-:W-:-:S03]  /*3910*/  ISETP.GE.AND P0, PT, R81, R35, PT ;  /* 0x000000235100720c */ /* 0x000fc60003f06270 */
[----:B------:R-:W-:Y:S01]  /*3920*/  STL [R1+0xd8], R12 ;  /* 0x0000d80c01007387 */ /* 0x000fe20000100800 */
[----:B------:R-:W-:-:S03]  /*3930*/  ISETP.GE.AND P2, PT, R80, R35, PT ;  /* 0x000000235000720c */ /* 0x000fc60003f46270 */
[----:B------:R-:W-:Y:S04]  /*3940*/  STL [R1+0xf8], R12 ;  /* 0x0000f80c01007387 */ /* 0x000fe80000100800 */
[----:B------:R2:W-:Y:S01]  /*3950*/  STL [R1+0x118], R12 ;  /* 0x0001180c01007387 */ /* 0x0005e20000100800 */
[----:B------:R-:W-:Y:S02]  /*3960*/  LOP3.LUT R13, R6, 0x2, R7, 0xe2, !PT ;  /* 0x00000002060d7812 */ /* 0x000fe400078ee207 */
[----:B------:R-:W-:Y:S01]  /*3970*/  SEL R6, RZ, 0x4, P2 ;  /* 0x00000004ff067807 */ /* 0x000fe20001000000 */
[----:B------:R3:W-:Y:S01]  /*3980*/  STL.U8 [R1+0x80], R14 ;  /* 0x0000800e01007387 */ /* 0x0007e20000100000 */
[----:B--2---:R-:W-:Y:S01]  /*3990*/  SEL R12, RZ, 0xffffffff, P1 ;  /* 0xffffffffff0c7807 */ /* 0x004fe20000800000 */
[C---:B------:R-:W-:Y:S01]  /*39a0*/  IMAD.SHL.U32 R9, R20.reuse, 0x80, RZ ;  /* 0x0000008014097824 */ /* 0x040fe200078e00ff */
[----:B------:R-:W-:-:S02]  /*39b0*/  SHF.L.U64.HI R30, R20, 0x7, R21 ;  /* 0x00000007141e7819 */ /* 0x000fc40000010215 */
[----:B---3--:R-:W-:Y:S01]  /*39c0*/  SEL R14, RZ, 0x8, P0 ;  /* 0x00000008ff0e7807 */ /* 0x008fe20000000000 */
[----:B------:R-:W-:Y:S01]  /*39d0*/  IMAD.SHL.U32 R12, R12, 0x2, RZ ;  /* 0x000000020c0c7824 */ /* 0x000fe200078e00ff */
[----:B------:R-:W-:Y:S01]  /*39e0*/  ISETP.GE.AND P1, PT, R40, R35, PT ;  /* 0x000000232800720c */ /* 0x000fe20003f26270 */
[C---:B------:R-:W-:Y:S01]  /*39f0*/  VIADD R21, R19.reuse, 0x80 ;  /* 0x0000008013157836 */ /* 0x040fe20000000000 */
[----:B------:R-:W-:Y:S01]  /*3a00*/  LOP3.LUT R31, R14, R13, R6, 0xfe, !PT ;  /* 0x0000000d0e1f7212 */ /* 0x000fe200078efe06 */
[----:B------:R-:W-:Y:S01]  /*3a10*/  VIADD R20, R19, 0xa0 ;  /* 0x000000a013147836 */ /* 0x000fe20000000000 */
[----:B------:R-:W-:Y:S01]  /*3a20*/  LOP3.LUT R12, R12, 0x2, R7, 0xe2, !PT ;  /* 0x000000020c0c7812 */ /* 0x000fe200078ee207 */
[----:B------:R-:W-:Y:S02]  /*3a30*/  IMAD.MOV.U32 R6, RZ, RZ, R4 ;  /* 0x000000ffff067224 */ /* 0x000fe400078e0004 */
[----:B------:R-:W-:Y:S01]  /*3a40*/  IMAD.MOV.U32 R7, RZ, RZ, R5 ;  /* 0x000000ffff077224 */ /* 0x000fe200078e0005 */
[----:B------:R-:W-:Y:S01]  /*3a50*/  LOP3.LUT R28, R28, R15, RZ, 0xfc, !PT ;  /* 0x0000000f1c1c7212 */ /* 0x000fe200078efcff */
[----:B------:R-:W-:-:S02]  /*3a60*/  IMAD.MOV.U32 R4, RZ, RZ, R9 ;  /* 0x000000ffff047224 */ /* 0x000fc400078e0009 */
[----:B------:R-:W-:Y:S01]  /*3a70*/  IMAD.MOV.U32 R5, RZ, RZ, R30 ;  /* 0x000000ffff057224 */ /* 0x000fe200078e001e */
[-C--:B------:R-:W-:Y:S01]  /*3a80*/  ISETP.GE.AND P0, PT, R21, R35.reuse, PT ;  /* 0x000000231500720c */ /* 0x080fe20003f06270 */
[----:B------:R-:W-:Y:S01]  /*3a90*/  IMAD.U32 R59, RZ, RZ, UR5 ;  /* 0x00000005ff3b7e24 */ /* 0x000fe2000f8e00ff */
[----:B------:R-:W-:Y:S01]  /*3aa0*/  ISETP.GE.AND P2, PT, R20, R35, PT ;  /* 0x000000231400720c */ /* 0x000fe20003f46270 */
[----:B------:R-:W-:Y:S01]  /*3ab0*/  ULDC.64 UR4, c[0x0][0x318] ;  /* 0x0000c60000047ab9 */ /* 0x000fe20000000a00 */
[----:B------:R-:W-:Y:S01]  /*3ac0*/  SEL R13, RZ, 0x4, P1 ;  /* 0x00000004ff0d7807 */ /* 0x000fe20000800000 */
[----:B------:R-:W-:Y:S01]  /*3ad0*/  STL.128 [R1+0x230], R4 ;  /* 0x0002300401007387 */ /* 0x000fe20000100c00 */
[----:B------:R-:W-:Y:S02]  /*3ae0*/  SEL R15, RZ, 0x20, P2 ;  /* 0x00000020ff0f7807 */ /* 0x000fe40001000000 */
[----:B------:R-:W-:Y:S01]  /*3af0*/  LOP3.LUT R9, R14, R12, R13, 0xfe, !PT ;  /* 0x0000000c0e097212 */ /* 0x000fe200078efe0d */
[----:B------:R2:W-:Y:S02]  /*3b00*/  STL.U8 [R1+0x81], R28 ;  /* 0x0000811c01007387 */ /* 0x0005e40000100000 */
[----:B--2---:R-:W-:Y:S01]  /*3b10*/  SEL R28, RZ, 0x10, P0 ;  /* 0x00000010ff1c7807 */ /* 0x004fe20000000000 */
[----:B0-----:R-:W-:Y:S01]  /*3b20*/  IMAD.WIDE.U32 R4, R225, R36, UR4 ;  /* 0x00000004e1047e25 */ /* 0x001fe2000f8e0024 */
[----:B------:R-:W-:Y:S05]  /*3b30*/  @!P6 WARPSYNC.ALL ;  /* 0x000000000000e948 */ /* 0x000fea0003800000 */
[----:B------:R-:W-:-:S02]  /*3b40*/  UIADD3 UR4, UP1, UR43, 0x218, URZ ;  /* 0x000002182b047890 */ /* 0x000fc4000ff3e03f */
[----:B------:R-:W-:Y:S01]  /*3b50*/  UIADD3 UR6, UP0, UR43, 0x228, URZ ;  /* 0x000002282b067890 */ /* 0x000fe2000ff1e03f */
[--C-:B------:R-:W-:Y:S01]  /*3b60*/  LOP3.LUT R12, R15, R9, R28.reuse, 0xfe, !PT ;  /* 0x000000090f0c7212 */ /* 0x100fe200078efe1c */
[----:B------:R-:W-:Y:S01]  /*3b70*/  IMAD R9, R225, R37, RZ ;  /* 0x00000025e1097224 */ /* 0x000fe200078e02ff */
[----:B------:R-:W-:Y:S01]  /*3b80*/  LOP3.LUT R14, R15, R31, R28, 0xfe, !PT ;  /* 0x0000001f0f0e7212 */ /* 0x000fe200078efe1c */
[----:B------:R-:W-:Y:S02]  /*3b90*/  UIADD3.X UR5, URZ, UR42, URZ, UP1, !UPT ;  /* 0x0000002a3f057290 */ /* 0x000fe40008ffe43f */
[----:B------:R-:W-:Y:S01]  /*3ba0*/  UIADD3.X UR7, URZ, UR42, URZ, UP0, !UPT ;  /* 0x0000002a3f077290 */ /* 0x000fe200087fe43f */
[----:B------:R-:W-:Y:S01]  /*3bb0*/  IMAD.IADD R5, R5, 0x1, R9 ;  /* 0x0000000105057824 */ /* 0x000fe200078e0209 */
[----:B------:R0:W-:Y:S01]  /*3bc0*/  STL.U8 [R1+0x250], R14 ;  /* 0x0002500e01007387 */ /* 0x0001e20000100000 */
[----:B------:R-:W-:Y:S01]  /*3bd0*/  IMAD.MOV.U32 R28, RZ, RZ, R34 ;  /* 0x000000ffff1c7224 */ /* 0x000fe200078e0022 */
[----:B------:R-:W2:Y:S01]  /*3be0*/  LDC.64 R30, c[0x0][0x418] ;  /* 0x00010600ff1e7b82 */ /* 0x000ea20000000a00 */
[----:B-----5:R-:W-:-:S02]  /*3bf0*/  IMAD.IADD R3, R63, 0x1, R3 ;  /* 0x000000013f037824 */ /* 0x020fc400078e0203 */
[----:B------:R-:W-:Y:S01]  /*3c00*/  IMAD.U32 R7, RZ, RZ, UR5 ;  /* 0x00000005ff077e24 */ /* 0x000fe2000f8e00ff */
[----:B------:R3:W-:Y:S01]  /*3c10*/  STL.64 [R1+0x1d0], R4 ;  /* 0x0001d00401007387 */ /* 0x0007e20000100a00 */
[----:B------:R-:W-:Y:S02]  /*3c20*/  IMAD.U32 R6, RZ, RZ, UR4 ;  /* 0x00000004ff067e24 */ /* 0x000fe4000f8e00ff */
[----:B0-----:R-:W-:Y:S01]  /*3c30*/  IMAD.U32 R14, RZ, RZ, UR7 ;  /* 0x00000007ff0e7e24 */ /* 0x001fe2000f8e00ff */
[----:B------:R-:W-:Y:S01]  /*3c40*/  UIADD3 UR4, UP2, UR43, 0x210, URZ ;  /* 0x000002102b047890 */ /* 0x000fe2000ff5e03f */
[----:B------:R-:W-:Y:S01]  /*3c50*/  IMAD.U32 R13, RZ, RZ, UR6 ;  /* 0x00000006ff0d7e24 */ /* 0x000fe2000f8e00ff */
[----:B------:R-:W-:Y:S01]  /*3c60*/  UIADD3 UR6, UP1, UR43, 0x248, URZ ;  /* 0x000002482b067890 */ /* 0x000fe2000ff3e03f */
[----:B------:R-:W-:Y:S01]  /*3c70*/  STL.64 [R1+0x188], RZ ;  /* 0x000188ff01007387 */ /* 0x000fe20000100a00 */
[----:B------:R-:W-:-:S03]  /*3c80*/  UIADD3.X UR5, URZ, UR42, URZ, UP2, !UPT ;  /* 0x0000002a3f057290 */ /* 0x000fc600097fe43f */
[----:B------:R-:W-:Y:S01]  /*3c90*/  STL.U8 [R1+0x1d8], R12 ;  /* 0x0001d80c01007387 */ /* 0x000fe20000100000 */
[----:B---3--:R-:W-:Y:S02]  /*3ca0*/  IMAD.MOV.U32 R5, RZ, RZ, R7 ;  /* 0x000000ffff057224 */ /* 0x008fe400078e0007 */
[----:B------:R-:W-:Y:S01]  /*3cb0*/  IMAD.MOV.U32 R7, RZ, RZ, R14 ;  /* 0x000000ffff077224 */ /* 0x000fe200078e000e */
[----:B------:R0:W-:Y:S01]  /*3cc0*/  STL.U8 [R1+0x1d9], R12 ;  /* 0x0001d90c01007387 */ /* 0x0001e20000100000 */
[----:B------:R-:W-:Y:S01]  /*3cd0*/  IMAD.MOV.U32 R4, RZ, RZ, R6 ;  /* 0x000000ffff047224 */ /* 0x000fe200078e0006 */
[----:B------:R-:W3:Y:S02]  /*3ce0*/  LDC.U8 R14, c[0x0][0x410] ;  /* 0x00010400ff0e7b82 */ /* 0x000ee40000000000 */
[----:B------:R-:W-:Y:S01]  /*3cf0*/  STL.64 [R1+0x1b0], RZ ;  /* 0x0001b0ff01007387 */ /* 0x000fe20000100a00 */
[----:B------:R-:W-:Y:S01]  /*3d00*/  IMAD.MOV.U32 R6, RZ, RZ, R13 ;  /* 0x000000ffff067224 */ /* 0x000fe200078e000d */
[----:B------:R-:W-:-:S02]  /*3d10*/  UIADD3.X UR7, URZ, UR42, URZ, UP1, !UPT ;  /* 0x0000002a3f077290 */ /* 0x000fc40008ffe43f */
[----:B------:R4:W-:Y:S01]  /*3d20*/  STL.64 [R1+0x188], R34 ;  /* 0x0001882201007387 */ /* 0x0009e20000100a00 */
[----:B0-----:R-:W-:-:S03]  /*3d30*/  IADD3 R12, P0, R3, R32, RZ ;  /* 0x00000020030c7210 */ /* 0x001fc60007f1e0ff */
[----:B-1----:R-:W-:Y:S01]  /*3d40*/  STL.64 [R1+0x1b0], R28 ;  /* 0x0001b01c01007387 */ /* 0x002fe20000100a00 */
[----:B------:R-:W0:Y:S03]  /*3d50*/  LDC R32, c[0x0][0x2fc] ;  /* 0x0000bf00ff207b82 */ /* 0x000e260000000800 */
[----:B------:R1:W-:Y:S05]  /*3d60*/  STL [R1+0x228], R0 ;  /* 0x0002280001007387 */ /* 0x0003ea0000100800 */
[----:B----4-:R-:W4:Y:S01]  /*3d70*/  LDC R34, c[0x0][0x424] ;  /* 0x00010900ff227b82 */ /* 0x010f220000000800 */
[----:B------:R5:W-:Y:S01]  /*3d80*/  STL.128 [R1+0x270], R4 ;  /* 0x0002700401007387 */ /* 0x000be20000100c00 */
[----:B-1----:R-:W-:-:S06]  /*3d90*/  IMAD.U32 R0, RZ, RZ, UR43 ;  /* 0x0000002bff007e24 */ /* 0x002fcc000f8e00ff */
[----:B------:R-:W1:Y:S01]  /*3da0*/  LDC.64 R28, c[0x0][0x408] ;  /* 0x00010200ff1c7b82 */ /* 0x000e620000000a00 */
[----:B------:R-:W-:Y:S01]  /*3db0*/  IMAD.X R13, RZ, RZ, R33, P0 ;  /* 0x000000ffff0d7224 */ /* 0x000fe200000e0621 */
[----:B------:R-:W-:Y:S01]  /*3dc0*/  IADD3 R0, P0, R0, 0x40, RZ ;  /* 0x0000004000007810 */ /* 0x000fe20007f1e0ff */
[----:B-----5:R-:W-:Y:S02]  /*3dd0*/  IMAD.U32 R4, RZ, RZ, UR4 ;  /* 0x00000004ff047e24 */ /* 0x020fe4000f8e00ff */
[----:B------:R-:W-:Y:S02]  /*3de0*/  IMAD.U32 R6, RZ, RZ, UR6 ;  /* 0x00000006ff067e24 */ /* 0x000fe4000f8e00ff */
[----:B------:R-:W-:Y:S02]  /*3df0*/  IMAD.U32 R5, RZ, RZ, UR5 ;  /* 0x00000005ff057e24 */ /* 0x000fe4000f8e00ff */
[----:B------:R-:W-:Y:S01]  /*3e00*/  IMAD.U32 R7, RZ, RZ, UR7 ;  /* 0x00000007ff077e24 */ /* 0x000fe2000f8e00ff */
[----:B------:R-:W-:Y:S01]  /*3e10*/  UIADD3 UR8, UP0, UR43, 0x250, URZ ;  /* 0x000002502b087890 */ /* 0x000fe2000ff1e03f */
[----:B------:R-:W-:-:S02]  /*3e20*/  IMAD.X R15, RZ, RZ, UR42, P0 ;  /* 0x0000002aff0f7e24 */ /* 0x000fc400080e06ff */
[--C-:B------:R-:W-:Y:S01]  /*3e30*/  IMAD.MOV.U32 R230, RZ, RZ, R228.reuse ;  /* 0x000000ffffe67224 */ /* 0x100fe200078e00e4 */
[----:B------:R5:W-:Y:S01]  /*3e40*/  STL.128 [R1+0x280], R4 ;  /* 0x0002800401007387 */ /* 0x000be20000100c00 */
[----:B------:R-:W-:Y:S01]  /*3e50*/  LOP3.LUT P0, RZ, R62, 0x2, RZ, 0xc0, !PT ;  /* 0x000000023eff7812 */ /* 0x000fe2000780c0ff */
[----:B------:R-:W-:Y:S01]  /*3e60*/  IMAD.MOV.U32 R231, RZ, RZ, R228 ;  /* 0x000000ffffe77224 */ /* 0x000fe200078e00e4 */
[----:B------:R-:W-:Y:S01]  /*3e70*/  UIADD3.X UR9, URZ, UR42, URZ, UP0, !UPT ;  /* 0x0000002a3f097290 */ /* 0x000fe200087fe43f */
[----:B------:R-:W-:Y:S01]  /*3e80*/  STL [R1+0x190], RZ ;  /* 0x000190ff01007387 */ /* 0x000fe20000100800 */
[----:B------:R-:W-:Y:S01]  /*3e90*/  ULDC.64 UR4, c[0x0][0x338] ;  /* 0x0000ce0000047ab9 */ /* 0x000fe20000000a00 */
[----:B-----5:R-:W-:Y:S02]  /*3ea0*/  IMAD.MOV.U32 R6, RZ, RZ, R0 ;  /* 0x000000ffff067224 */ /* 0x020fe400078e0000 */
[----:B------:R-:W-:Y:S01]  /*3eb0*/  IMAD.MOV.U32 R0, RZ, RZ, 0x20 ;  /* 0x00000020ff007424 */ /* 0x000fe200078e00ff */
[----:B------:R-:W-:Y:S04]  /*3ec0*/  STL [R1+0x1b8], RZ ;  /* 0x0001b8ff01007387 */ /* 0x000fe80000100800 */
[----:B------:R-:W-:Y:S01]  /*3ed0*/  SEL R0, R0, 0xffffffe0, !P0 ;  /* 0xffffffe000007807 */ /* 0x000fe20004000000 */
[----:B------:R-:W-:Y:S01]  /*3ee0*/  STL [R1+0x60], R229 ;  /* 0x000060e501007387 */ /* 0x000fe20000100800 */
[----:B------:R-:W-:-:S03]  /*3ef0*/  IMAD.U32 R33, RZ, RZ, UR8 ;  /* 0x00000008ff217e24 */ /* 0x000fc6000f8e00ff */
[----:B------:R-:W-:Y:S04]  /*3f00*/  STL.64 [R1+0x158], R228 ;  /* 0x000158e401007387 */ /* 0x000fe80000100a00 */
[----:B------:R-:W-:Y:S04]  /*3f10*/  STL.128 [R1+0x70], R228 ;  /* 0x000070e401007387 */ /* 0x000fe80000100c00 */
[----:B------:R-:W-:Y:S04]  /*3f20*/  STL.64 [R1+0x180], R50 ;  /* 0x0001803201007387 */ /* 0x000fe80000100a00 */
[----:B------:R-:W-:Y:S04]  /*3f30*/  STL.64 [R1+0x88], R44 ;  /* 0x0000882c01007387 */ /* 0x000fe80000100a00 */
[----:B------:R-:W-:Y:S04]  /*3f40*/  STL.64 [R1+0xa0], R44 ;  /* 0x0000a02c01007387 */ /* 0x000fe80000100a00 */
[----:B------:R5:W-:Y:S04]  /*3f50*/  STL.64 [R1+0x240], R10 ;  /* 0x0002400a01007387 */ /* 0x000be80000100a00 */
[----:B------:R-:W-:Y:S04]  /*3f60*/  STL.64 [R1+0x220], R12 ;  /* 0x0002200c01007387 */ /* 0x000fe80000100a00 */
[----:B-1----:R-:W-:Y:S04]  /*3f70*/  STL.64 [R1+0xa8], R28 ;  /* 0x0000a81c01007387 */ /* 0x002fe80000100a00 */
[----:B--2---:R-:W-:Y:S01]  /*3f80*/  STL.64 [R1+0x168], R30 ;  /* 0x0001681e01007387 */ /* 0x004fe20000100a00 */
[----:B-----5:R-:W-:-:S03]  /*3f90*/  IMAD.WIDE.U32 R10, R225, R36, R38 ;  /* 0x00000024e10a7225 */ /* 0x020fc600078e0026 */
[----:B---3--:R-:W-:Y:S01]  /*3fa0*/  STL.U8 [R1+0x6a], R14 ;  /* 0x00006a0e01007387 */ /* 0x008fe20000100000 */
[----:B------:R-:W-:-:S03]  /*3fb0*/  IMAD.U32 R36, RZ, RZ, UR9 ;  /* 0x00000009ff247e24 */ /* 0x000fc6000f8e00ff */
[----:B----4-:R-:W-:Y:S04]  /*3fc0*/  STL [R1+0x178], R34 ;  /* 0x0001782201007387 */ /* 0x010fe80000100800 */
[----:B0-----:R-:W-:Y:S04]  /*3fd0*/  STL [R1+0x190], R32 ;  /* 0x0001902001007387 */ /* 0x001fe80000100800 */
[----:B------:R-:W-:Y:S04]  /*3fe0*/  STL [R1+0x1b8], R32 ;  /* 0x0001b82001007387 */ /* 0x000fe80000100800 */
[----:B------:R-:W-:Y:S04]  /*3ff0*/  STL.128 [R1+0x1e0], RZ ;  /* 0x0001e0ff01007387 */ /* 0x000fe80000100c00 */
[----:B------:R-:W-:Y:S04]  /*4000*/  STL.64 [R1+0x1f0], RZ ;  /* 0x0001f0ff01007387 */ /* 0x000fe80000100a00 */
[----:B------:R-:W-:Y:S04]  /*4010*/  STL.64 [R1+0x1f8], RZ ;  /* 0x0001f8ff01007387 */ /* 0x000fe80000100a00 */
[----:B------:R-:W-:Y:S04]  /*4020*/  STL [R1+0x160], R42 ;  /* 0x0001602a01007387 */ /* 0x000fe80000100800 */
[----:B------:R-:W-:Y:S04]  /*4030*/  STL.64 [R1+0x248], R18 ;  /* 0x0002481201007387 */ /* 0x000fe80000100a00 */
[----:B------:R-:W-:Y:S04]  /*4040*/  STL [R1+0x170], R228 ;  /* 0x000170e401007387 */ /* 0x000fe80000100800 */
[----:B------:R-:W-:Y:S01]  /*4050*/  STL [R1+0x218], R0 ;  /* 0x0002180001007387 */ /* 0x000fe20000100800 */
[----:B------:R-:W-:-:S02]  /*4060*/  IMAD.MOV.U32 R7, RZ, RZ, R15 ;  /* 0x000000ffff077224 */ /* 0x000fc400078e000f */
[----:B------:R-:W-:Y:S02]  /*4070*/  IMAD.MOV.U32 R4, RZ, RZ, R33 ;  /* 0x000000ffff047224 */ /* 0x000fe400078e0021 */
[----:B------:R-:W-:Y:S02]  /*4080*/  IMAD.MOV.U32 R5, RZ, RZ, R36 ;  /* 0x000000ffff057224 */ /* 0x000fe400078e0024 */
[----:B------:R-:W-:-:S03]  /*4090*/  IMAD.IADD R11, R9, 0x1, R11 ;  /* 0x00000001090b7824 */ /* 0x000fc600078e020b */
[----:B------:R0:W-:Y:S01]  /*40a0*/  STL.128 [R1+0x290], R4 ;  /* 0x0002900401007387 */ /* 0x0001e20000100c00 */
[----:B------:R-:W-:Y:S02]  /*40b0*/  VIADD R88, R61, 0x8 ;  /* 0x000000083d587836 */ /* 0x000fe40000000000 */
[----:B0-----:R-:W-:Y:S01]  /*40c0*/  IMAD R7, R55, UR4, RZ ;  /* 0x0000000437077c24 */ /* 0x001fe2000f8e02ff */
[----:B------:R-:W-:Y:S01]  /*40d0*/  @!P6 BAR.SYNC.DEFER_BLOCKING 0x9, 0x100 ;  /* 0x024400000000eb1d */ /* 0x000fe20000010000 */
[----:B------:R-:W-:Y:S01]  /*40e0*/  IADD3 R6, P0, R18, R42, RZ ;  /* 0x0000002a12067210 */ /* 0x000fe20007f1e0ff */
[----:B------:R-:W-:-:S04]  /*40f0*/  IMAD.WIDE.U32 R4, R56, UR4, R10 ;  /* 0x0000000438047c25 */ /* 0x000fc8000f8e000a */
[----:B------:R-:W-:Y:S02]  /*4100*/  IMAD R9, R56, UR5, R7 ;  /* 0x0000000538097c24 */ /* 0x000fe4000f8e0207 */
[----:B------:R-:W-:Y:S02]  /*4110*/  IMAD.U32 R10, RZ, RZ, UR43 ;  /* 0x0000002bff0a7e24 */ /* 0x000fe4000f8e00ff */
[----:B------:R-:W-:Y:S02]  /*4120*/  IMAD.X R7, R54, 0x1, R43, P0 ;  /* 0x0000000136077824 */ /* 0x000fe400000e062b */
[----:B------:R-:W-:Y:S02]  /*4130*/  VIADD R11, R18, 0x80 ;  /* 0x00000080120b7836 */ /* 0x000fe40000000000 */
[----:B------:R-:W-:Y:S02]  /*4140*/  VIADD R10, R10, 0x258 ;  /* 0x000002580a0a7836 */ /* 0x000fe40000000000 */
[----:B------:R-:W-:-:S07]  /*4150*/  IMAD.IADD R9, R5, 0x1, R9 ;  /* 0x0000000105097824 */ /* 0x000fce00078e0209 */
.L_x_1382:
[----:B------:R-:W-:Y:S01]  /*4160*/  VIADD R25, R25, 0xffffffff ;  /* 0xffffffff19197836 */ /* 0x000fe20000000000 */
[----:B------:R-:W-:Y:S05]  /*4170*/  YIELD ;  /* 0x0000000000007946 */ /* 0x000fea0003800000 */
[----:B------:R-:W-:Y:S01]  /*4180*/  IMAD.U32 R83, RZ, RZ, UR43 ;  /* 0x0000002bff537e24 */ /* 0x000fe2000f8e00ff */
[----:B------:R-:W-:Y:S01]  /*4190*/  BSSY B1, `(.L_x_1374) ;  /* 0x0000005000017945 */ /* 0x000fe20003800000 */
[----:B------:R-:W-:Y:S02]  /*41a0*/  ISETP.GT.AND P0, PT, R25, R26, PT ;  /* 0x0000001a1900720c */ /* 0x000fe40003f04270 */
[----:B------:R-:W-:Y:S01]  /*41b0*/  VIADD R83, R83, 0x2b8 ;  /* 0x000002b853537836 */ /* 0x000fe20000000000 */
[----:B0-----:R-:W-:-:S10]  /*41c0*/  MOV R89, 0x41e0 ;  /* 0x000041e000597802 */ /* 0x001fd40000000f00 */
[----:B------:R-:W-:Y:S05]  /*41d0*/  CALL.REL.NOINC `($_ZN7cutlass13device_kernelIN5flash11enable_sm90INS1_16FlashAttnFwdSm90INS1_25CollectiveMainloopFwdSm90ILi2EN4cute5tupleIJNS5_1CILi1EEES8_S8_EEENS6_IJNS7_ILi128EEENS7_ILi160EEENS7_ILi192EEEEEELi192ENS_12float_e4m3_tEfNS_4arch4Sm90ELb0ELb1ELb0ELb1ELb0ELb1ELb0ELb1ELb1ELb1ELb1ELb0EEENS1_21CollectiveEpilogueFwdINS6_IJSA_SC_SB_EEES9_NS_10bfloat16_tESG_Li256ELb1ELb1ELb1ELb1EEENS1_36VarlenDynamicPersistentTileSchedulerILi128ELi160ELi256ELi128ELb1ELb1ELb1ELb1ELb0ELb1EEEEEEEEEvNT_6ParamsE$_ZZN5flash25CollectiveMainloopFwdSm90ILi2EN4cute5tupleIJNS1_1CILi1EEES4_S4_EEENS2_IJNS3_ILi128EEENS3_ILi160EEENS3_ILi192EEEEEELi192EN7cutlass12float_e4m3_tEfNSA_4arch4Sm90ELb0ELb1ELb0ELb1ELb0ELb1ELb0ELb1ELb1ELb1ELb1ELb0EE12store_kv_newINS_16FlashAttnFwdSm90ISE_NS_21CollectiveEpilogueFwdINS2_IJS6_S8_S7_EEES5_NSA_10bfloat16_tESD_Li256ELb1ELb1ELb1ELb1EEENS_36VarlenDynamicPersistentTileSchedulerILi128ELi160ELi256ELi128ELb1ELb1ELb1ELb1ELb0ELb1EEEE13SharedStorageEEEbRKNSE_6ParamsENSA_25PipelineTmaAsyncNoClusterILi2ENSA_16PipelineTmaAsyncILi2EEEEESV_RNSA_13PipelineStateILj2EEEiRT_RKNS_16SeqlenInfoQKNewKILb1ELb1EEENS2_IJiiiiEEEENKUliRKT_E_clISX_EEDaiS18_) ;  /* 0x0000029c00bc7944 */ /* 0x000fea0003c00000 */
[----:B------:R-:W-:Y:S05]  /*41e0*/  BSYNC B1 ;  /* 0x0000000000017941 */ /* 0x000fea0003800000 */
.L_x_1374:
[----:B------:R0:W5:Y:S01]  /*41f0*/  LDL.64 R44, [R1+0x2b8] ;  /* 0x0002b800012c7983 */ /* 0x0001620000100a00 */
[----:B------:R-:W-:-:S04]  /*4200*/  ULOP3.LUT UR4, UR36, 0x1, URZ, 0xfc, !UPT ;  /* 0x0000000124047892 */ /* 0x000fc8000f8efc3f */
[----:B------:R-:W-:-:S06]  /*4210*/  UISETP.NE.AND UP0, UPT, UR4, 0x3, UPT ;  /* 0x000000030400788c */ /* 0x000fcc000bf05270 */
[----:B------:R-:W-:-:S13]  /*4220*/  PLOP3.LUT P1, PT, PT, PT, UP0, 0x80, 0x0 ;  /* 0x000000000000781c */ /* 0x000fda0003f2f008 */
[----:B0-----:R-:W-:Y:S05]  /*4230*/  @!P1 BRA `(.L_x_1375) ;  /* 0x0000000000049947 */ /* 0x001fea0003800000 */
[----:B------:R-:W-:Y:S01]  /*4240*/  BPT.TRAP 0x1 ;  /* 0x000000040000795c */ /* 0x000fe20000300000 */
.L_x_1375:
[----:B-----5:R-:W-:Y:S01]  /*4250*/  LEA R54, R44, UR38, 0x3 ;  /* 0x000000262c367c11 */ /* 0x020fe2000f8e18ff */
[----:B------:R-:W-:Y:S01]  /*4260*/  BSSY B0, `(.L_x_1376) ;  /* 0x0000004000007945 */ /* 0x000fe20003800000 */
[----:B------:R-:W-:-:S04]  /*4270*/  SHF.L.U32 R13, R45, 0x1f, RZ ;  /* 0x0000001f2d0d7819 */ /* 0x000fc800000006ff */
[----:B------:R-:W0:Y:S02]  /*4280*/  SYNCS.PHASECHK.TRANS64.TRYWAIT P1, [R54+URZ+0x334b0], R13 ;  /* 0x0334b00d360075a7 */ /* 0x000e24000802017f */
[----:B0-----:R-:W-:Y:S05]  /*4290*/  @!P1 BRA `(.L_x_1377) ;  /* 0x0000027c00189947 */ /* 0x001fea0003800000 */
.L_x_1679:
[----:B------:R-:W-:Y:S05]  /*42a0*/  BSYNC B0 ;  /* 0x0000000000007941 */ /* 0x000fea0003800000 */
.L_x_1376:
[----:B------:R-:W2:Y:S01]  /*42b0*/  LDL R12, [R1+0x60] ;  /* 0x00006000010c7983 */ /* 0x000ea20000100800 */
[----:B0-----:R-:W-:Y:S01]  /*42c0*/  IMAD R13, R44, 0x7800, R3 ;  /* 0x000078002c0d7824 */ /* 0x001fe200078e0203 */
[----:B------:R-:W-:Y:S01]  /*42d0*/  BSSY B0, `(.L_x_1378) ;  /* 0x0000021000007945 */ /* 0x000fe20003800000 */
[----:B------:R-:W-:-:S03]  /*42e0*/  IMAD.WIDE R50, R25, 0xa0, R6 ;  /* 0x000000a019327825 */ /* 0x000fc600078e0206 */
[C---:B------:R-:W-:Y:S01]  /*42f0*/  IADD3 R47, R13.reuse, UR38, R0 ;  /* 0x000000260d2f7c10 */ /* 0x040fe2000fffe000 */
[----:B------:R-:W-:Y:S02]  /*4300*/  VIADD R46, R13, UR38 ;  /* 0x000000260d2e7c36 */ /* 0x000fe40008000000 */
[----:B--2---:R-:W-:-:S05]  /*4310*/  IMAD R12, R25, -0xa0, R12 ;  /* 0xffffff60190c7824 */ /* 0x004fca00078e020c */
[----:B------:R-:W-:-:S04]  /*4320*/  VIMNMX R48, R12, 0xa0, PT ;  /* 0x000000a00c307848 */ /* 0x000fc80003fe0100 */
[----:B------:R-:W-:-:S13]  /*4330*/  ISETP.GE.AND P1, PT, R18, R48, PT ;  /* 0x000000301200720c */ /* 0x000fda0003f26270 */
[----:B------:R-:W-:Y:S05]  /*4340*/  @P1 BRA `(.L_x_1379) ;  /* 0x0000000000641947 */ /* 0x000fea0003800000 */
[----:B------:R-:W-:Y:S01]  /*4350*/  ISETP.GE.AND P3, PT, R19, UR44, PT ;  /* 0x0000002c13007c0c */ /* 0x000fe2000bf66270 */
[----:B------:R-:W-:Y:S01]  /*4360*/  IMAD.MOV.U32 R28, RZ, RZ, R4 ;  /* 0x000000ffff1c7224 */ /* 0x000fe200078e0004 */
[----:B------:R-:W-:Y:S01]  /*4370*/  ISETP.GE.AND P2, PT, R8, UR44, PT ;  /* 0x0000002c08007c0c */ /* 0x000fe2000bf46270 */
[----:B------:R-:W-:Y:S01]  /*4380*/  IMAD.MOV.U32 R29, RZ, RZ, R9 ;  /* 0x000000ffff1d7224 */ /* 0x000fe200078e0009 */
[----:B------:R-:W-:Y:S01]  /*4390*/  ISETP.GE.AND P4, PT, R21, UR44, PT ;  /* 0x0000002c15007c0c */ /* 0x000fe2000bf86270 */
[----:B------:R-:W-:Y:S01]  /*43a0*/  IMAD R31, R51, UR40, RZ ;  /* 0x00000028331f7c24 */ /* 0x000fe2000f8e02ff */
[----:B------:R-:W-:Y:S01]  /*43b0*/  ISETP.GE.AND P5, PT, R20, UR44, PT ;  /* 0x0000002c14007c0c */ /* 0x000fe2000bfa6270 */
[----:B------:R-:W-:-:S04]  /*43c0*/  IMAD.WIDE.U32 R28, R50, UR40, R28 ;  /* 0x00000028321c7c25 */ /* 0x000fc8000f8e001c */
[----:B------:R-:W-:Y:S01]  /*43d0*/  IMAD R31, R50, UR41, R31 ;  /* 0x00000029321f7c24 */ /* 0x000fe2000f8e021f */
[----:B------:R-:W-:Y:S01]  /*43e0*/  IADD3 R52, P1, R28, UR52, RZ ;  /* 0x000000341c347c10 */ /* 0x000fe2000ff3e0ff */
[----:B------:R-:W0:Y:S03]  /*43f0*/  @!P3 LDS.128 R12, [R46+0xf200] ;  /* 0x00f200002e0cb984 */ /* 0x000e260000000c00 */
[----:B------:R-:W-:Y:S01]  /*4400*/  IADD3.X R53, R29, UR53, R31, P1, !PT ;  /* 0x000000351d357c10 */ /* 0x000fe20008ffe41f */
[----:B------:R-:W1:Y:S01]  /*4410*/  @!P4 LDS.128 R36, [R46+0x14200] ;  /* 0x014200002e24c984 */ /* 0x000e620000000c00 */
[----:B------:R-:W-:-:S03]  /*4420*/  ISETP.GE.AND P1, PT, R80, UR44, PT ;  /* 0x0000002c50007c0c */ /* 0x000fc6000bf26270 */
[----:B------:R-:W2:Y:S10]  /*4430*/  @!P5 LDS.128 R40, [R47+0x14200] ;  /* 0x014200002f28d984 */ /* 0x000eb40000000c00 */
[----:B------:R-:W3:Y:S04]  /*4440*/  @!P1 LDS.128 R28, [R46+0x11a00] ;  /* 0x011a00002e1c9984 */ /* 0x000ee80000000c00 */
[----:B0-----:R-:W-:Y:S01]  /*4450*/  @!P3 STG.E.128 desc[UR50][R52.64], R12 ;  /* 0x0000000c3400b986 */ /* 0x001fe2000c101d32 */
[----:B------:R-:W-:-:S03]  /*4460*/  ISETP.GE.AND P3, PT, R81, UR44, PT ;  /* 0x0000002c51007c0c */ /* 0x000fc6000bf66270 */
[----:B------:R-:W0:Y:S04]  /*4470*/  @!P2 LDS.128 R12, [R47+0xf200] ;  /* 0x00f200002f0ca984 */ /* 0x000e280000000c00 */
[----:B-1----:R-:W-:Y:S04]  /*4480*/  @!P4 STG.E.128 desc[UR50][R52.64+0x80], R36 ;  /* 0x000080243400c986 */ /* 0x002fe8000c101d32 */
[----:B--2---:R-:W-:Y:S04]  /*4490*/  @!P5 STG.E.128 desc[UR50][R52.64+0xa0], R40 ;  /* 0x0000a0283400d986 */ /* 0x004fe8000c101d32 */
[----:B------:R-:W1:Y:S04]  /*44a0*/  @!P3 LDS.128 R32, [R47+0x11a00] ;  /* 0x011a00002f20b984 */ /* 0x000e680000000c00 */
[----:B---3--:R2:W-:Y:S04]  /*44b0*/  @!P1 STG.E.128 desc[UR50][R52.64+0x40], R28 ;  /* 0x0000401c34009986 */ /* 0x0085e8000c101d32 */
[----:B0-----:R2:W-:Y:S04]  /*44c0*/  @!P2 STG.E.128 desc[UR50][R52.64+0x20], R12 ;  /* 0x0000200c3400a986 */ /* 0x0015e8000c101d32 */
[----:B-1----:R2:W-:Y:S02]  /*44d0*/  @!P3 STG.E.128 desc[UR50][R52.64+0x60], R32 ;  /* 0x000060203400b986 */ /* 0x0025e4000c101d32 */
.L_x_1379:
[----:B------:R-:W-:Y:S05]  /*44e0*/  BSYNC B0 ;  /* 0x0000000000007941 */ /* 0x000fea0003800000 */
.L_x_1378:
[----:B------:R-:W-:Y:S01]  /*44f0*/  ISETP.GE.AND P1, PT, R11, R48, PT ;  /* 0x000000300b00720c */ /* 0x000fe20003f26270 */
[----:B------:R-:W-:-:S12]  /*4500*/  BSSY B0, `(.L_x_1380) ;  /* 0x000001d000007945 */ /* 0x000fd80003800000 */
[----:B------:R-:W-:Y:S05]  /*4510*/  @P1 BRA `(.L_x_1381) ;  /* 0x00000000006c1947 */ /* 0x000fea0003800000 */
[----:B------:R-:W-:Y:S01]  /*4520*/  ISETP.GE.AND P3, PT, R19, UR44, PT ;  /* 0x0000002c13007c0c */ /* 0x000fe2000bf66270 */
[----:B--2---:R-:W-:Y:S01]  /*4530*/  IMAD.MOV.U32 R28, RZ, RZ, R4 ;  /* 0x000000ffff1c7224 */ /* 0x004fe200078e0004 */
[----:B------:R-:W-:Y:S01]  /*4540*/  IADD3 R31, P1, R50, 0x80, RZ ;  /* 0x00000080321f7810 */ /* 0x000fe20007f3e0ff */
[----:B------:R-:W-:Y:S01]  /*4550*/  IMAD.MOV.U32 R29, RZ, RZ, R9 ;  /* 0x000000ffff1d7224 */ /* 0x000fe200078e0009 */
[----:B------:R-:W-:Y:S02]  /*4560*/  ISETP.GE.AND P2, PT, R80, UR44, PT ;  /* 0x0000002c50007c0c */ /* 0x000fe4000bf46270 */
[----:B------:R-:W-:Y:S01]  /*4570*/  ISETP.GE.AND P4, PT, R81, UR44, PT ;  /* 0x0000002c51007c0c */ /* 0x000fe2000bf86270 */
[----:B------:R-:W-:Y:S01]  /*4580*/  IMAD.X R50, RZ, RZ, R51, P1 ;  /* 0x000000ffff327224 */ /* 0x000fe200008e0633 */
[----:B------:R-:W-:Y:S01]  /*4590*/  ISETP.GE.AND P5, PT, R20, UR44, PT ;  /* 0x0000002c14007c0c */ /* 0x000fe2000bfa6270 */
[----:B------:R-:W-:-:S04]  /*45a0*/  IMAD.WIDE.U32 R28, R31, UR40, R28 ;  /* 0x000000281f1c7c25 */ /* 0x000fc8000f8e001c */
[----:B------:R-:W0:Y:S01]  /*45b0*/  @!P3 LDS.128 R12, [R46+0x11200] ;  /* 0x011200002e0cb984 */ /* 0x000e220000000c00 */
[----:B------:R-:W-:Y:S01]  /*45c0*/  IMAD R50, R50, UR40, RZ ;  /* 0x0000002832327c24 */ /* 0x000fe2000f8e02ff */
[----:B------:R-:W-:-:S03]  /*45d0*/  IADD3 R48, P1, R28, UR52, RZ ;  /* 0x000000341c307c10 */ /* 0x000fc6000ff3e0ff */
[----:B------:R-:W-:Y:S01]  /*45e0*/  IMAD R31, R31, UR41, R50 ;  /* 0x000000291f1f7c24 */ /* 0x000fe2000f8e0232 */
[----:B------:R-:W1:Y:S04]  /*45f0*/  @!P4 LDS.128 R36, [R47+0x13a00] ;  /* 0x013a00002f24c984 */ /* 0x000e680000000c00 */
[----:B------:R-:W-:Y:S01]  /*4600*/  IADD3.X R49, R29, UR53, R31, P1, !PT ;  /* 0x000000351d317c10 */ /* 0x000fe20008ffe41f */
[----:B------:R-:W2:Y:S01]  /*4610*/  @!P5 LDS.128 R40, [R47+0x16200] ;  /* 0x016200002f28d984 */ /* 0x000ea20000000c00 */
[----:B------:R-:W-:-:S13]  /*4620*/  ISETP.GE.AND P1, PT, R21, UR44, PT ;  /* 0x0000002c15007c0c */ /* 0x000fda000bf26270 */
        /* <DEDUP_REMOVED lines=10> */
.L_x_1381:
[----:B------:R-:W-:Y:S05]  /*46d0*/  BSYNC B0 ;  /* 0x0000000000007941 */ /* 0x000fea0003800000 */
.L_x_1380:
[----:B--23--:R-:W0:Y:S01]  /*46e0*/  S2R R12, SR_TID.X ;  /* 0x00000000000c7919 */ /* 0x00ce220000002100 */
[----:B------:R-:W-:Y:S01]  /*46f0*/  @!PT LDS RZ, [RZ] ;  /* 0x00000000fffff984 */ /* 0x000fe20000000800 */
[----:B------:R-:W-:Y:S01]  /*4700*/  @!PT LDS RZ, [RZ] ;  /* 0x00000000fffff984 */ /* 0x000fe20000000800 */
[----:B------:R-:W-:Y:S01]  /*4710*/  @!PT LDS RZ, [RZ] ;  /* 0x00000000fffff984 */ /* 0x000fe20000000800 */
[----:B------:R-:W-:Y:S01]  /*4720*/  @!PT LDS RZ, [RZ] ;  /* 0x00000000fffff984 */ /* 0x000fe20000000800 */
[----:B------:R1:W-:Y:S06]  /*4730*/  MEMBAR.ALL.CTA ;  /* 0x0000000000007992 */ /* 0x0003ec0000008000 */
[----:B-1----:R-:W1:Y:S01]  /*4740*/  FENCE.VIEW.ASYNC.S ;  /* 0x00000000000073c6 */ /* 0x002e620000000000 */
[----:B------:R-:W-:Y:S05]  /*4750*/  WARPSYNC.ALL ;  /* 0x0000000000007948 */ /* 0x000fea0003800000 */
[----:B0-----:R-:W-:Y:S01]  /*4760*/  LOP3.LUT R12, R12, 0x7f, RZ, 0xc0, !PT ;  /* 0x0000007f0c0c7812 */ /* 0x001fe200078ec0ff */
[----:B-1----:R0:W-:Y:S03]  /*4770*/  BAR.SYNC.DEFER_BLOCKING R88, 0x80 ;  /* 0x000200580000751d */ /* 0x0021e60000010000 */
[----:B------:R-:W-:-:S13]  /*4780*/  ISETP.NE.AND P1, PT, R12, RZ, PT ;  /* 0x000000ff0c00720c */ /* 0x000fda0003f25270 */
[----:B------:R-:W-:-:S05]  /*4790*/  @!P1 VIADD R54, R54, 0x334c0 ;  /* 0x000334c036369836 */ /* 0x000fca0000000000 */
[----:B------:R-:W-:-:S04]  /*47a0*/  @!P1 PRMT R54, RZ, 0x654, R54 ;  /* 0x00000654ff369816 */ /* 0x000fc80000000036 */
[----:B------:R0:W-:Y:S01]  /*47b0*/  @!P1 SYNCS.ARRIVE.TRANS64.RED.A1T0 RZ, [R54+URZ], RZ ;  /* 0x000000ff36ff99a7 */ /* 0x0001e2000810043f */
[----:B------:R-:W2:Y:S01]  /*47c0*/  LDL R12, [R1+0x2c0] ;  /* 0x0002c000010c7983 */ /* 0x000ea20000100800 */
[----:B------:R-:W-:Y:S02]  /*47d0*/  VIADD R44, R44, 0x1 ;  /* 0x000000012c2c7836 */ /* 0x000fe40000000000 */
[----:B------:R-:W-:-:S03]  /*47e0*/  IMAD.MOV.U32 R14, RZ, RZ, RZ ;  /* 0x000000ffff0e7224 */ /* 0x000fc600078e00ff */
[----:B------:R-:W-:Y:S01]  /*47f0*/  ISETP.NE.AND P1, PT, R44, 0x2, PT ;  /* 0x000000022c00780c */ /* 0x000fe20003f25270 */
[----:B------:R0:W-:-:S12]  /*4800*/  STL [R1+0x2b8], R44 ;  /* 0x0002b82c01007387 */ /* 0x0001d80000100800 */
[----:B------:R-:W-:-:S05]  /*4810*/  @!P1 LOP3.LUT R15, R45, 0x1, RZ, 0x3c, !PT ;  /* 0x000000012d0f9812 */ /* 0x000fca00078e3cff */
[----:B------:R0:W-:Y:S01]  /*4820*/  @!P1 STL.64 [R1+0x2b8], R14 ;  /* 0x0002b80e01009387 */ /* 0x0001e20000100a00 */
[----:B--2---:R-:W-:-:S05]  /*4830*/  VIADD R12, R12, 0x1 ;  /* 0x000000010c0c7836 */ /* 0x004fca0000000000 */
[----:B------:R0:W-:Y:S01]  /*4840*/  STL [R1+0x2c0], R12 ;  /* 0x0002c00c01007387 */ /* 0x0001e20000100800 */
[----:B------:R-:W-:Y:S05]  /*4850*/  @P0 BRA `(.L_x_1382) ;  /* 0xfffffff800400947 */ /* 0x000fea000383ffff */
[----:B------:R-:W1:Y:S01]  /*4860*/  S2R R13, SR_TID.X ;  /* 0x00000000000d7919 */ /* 0x000e620000002100 */
[----:B------:R-:W-:Y:S02]  /*4870*/  PLOP3.LUT P0, PT, PT, PT, PT, 0x8, 0x0 ;  /* 0x000000000000781c */ /* 0x000fe40003f0e170 */
[----:B-1----:R-:W-:-:S04]  /*4880*/  SHF.R.U32.HI R13, RZ, 0x7, R13 ;  /* 0x00000007ff0d7819 */ /* 0x002fc8000001160d */
[----:B------:R-:W-:-:S13]  /*4890*/  ISETP.NE.AND P2, PT, R13, 0x1, PT ;  /* 0x000000010d00780c */ /* 0x000fda0003f45270 */
[----:B------:R-:W-:Y:S06]  /*48a0*/  @!P2 BAR.ARV 0x9, 0x100 ;  /* 0x024400000000ab1d */ /* 0x000fec0000002000 */
.L_x_1371:
[----:B------:R-:W1:Y:S08]  /*48b0*/  LDC.64 R10, c[0x0][0x990] ;  /* 0x00026400ff0a7b82 */ /* 0x000e700000000a00 */
[----:B0-----:R-:W0:Y:S01]  /*48c0*/  LDC.64 R14, c[0x0][0x998] ;  /* 0x00026600ff0e7b82 */ /* 0x001e220000000a00 */
[----:B-1----:R-:W-:-:S04]  /*48d0*/  ISETP.NE.U32.AND P1, PT, R10, RZ, PT ;  /* 0x000000ff0a00720c */ /* 0x002fc80003f25070 */
[----:B------:R-:W-:Y:S02]  /*48e0*/  ISETP.NE.AND.EX P1, PT, R11, RZ, PT, P1 ;  /* 0x000000ff0b00720c */ /* 0x000fe40003f25310 */
[----:B0-----:R-:W-:-:S04]  /*48f0*/  ISETP.NE.U32.AND P2, PT, R14, RZ, PT ;  /* 0x000000ff0e00720c */ /* 0x001fc80003f45070 */
[----:B------:R-:W-:-:S07]  /*4900*/  ISETP.NE.AND.EX P2, PT, R15, RZ, PT, P2 ;  /* 0x000000ff0f00720c */ /* 0x000fce0003f45320 */
[----:B------:R-:W0:Y:S01]  /*4910*/  @P1 LDC.64 R4, c[0x0][0x9a8] ;  /* 0x00026a00ff041b82 */ /* 0x000e220000000a00 */
[----:B------:R-:W-:-:S07]  /*4920*/  @P1 SHF.R.S32.HI R3, RZ, 0x1f, R223 ;  /* 0x0000001fff031819 */ /* 0x000fce00000114df */
[----:B------:R-:W1:Y:S01]  /*4930*/  @P2 LDC.64 R8, c[0x0][0x9b8] ;  /* 0x00026e00ff082b82 */ /* 0x000e620000000a00 */
[----:B------:R-:W-:-:S07]  /*4940*/  @P2 SHF.R.S32.HI R7, RZ, 0x1f, R223 ;  /* 0x0000001fff072819 */ /* 0x000fce00000114df */
[----:B------:R-:W2:Y:S08]  /*4950*/  @P1 LDC.64 R12, c[0x0][0x9b0] ;  /* 0x00026c00ff0c1b82 */ /* 0x000eb00000000a00 */
[----:B------:R-:W3:Y:S01]  /*4960*/  @P2 LDC.64 R20, c[0x0][0x9c0] ;  /* 0x00027000ff142b82 */ /* 0x000ee20000000a00 */
[----:B0-----:R-:W-:-:S04]  /*4970*/  @P1 IMAD R0, R3, R4, RZ ;  /* 0x0000000403001224 */ /* 0x001fc800078e02ff */
[C---:B------:R-:W-:Y:S02]  /*4980*/  @P1 IMAD R3, R223.reuse, R5, R0 ;  /* 0x00000005df031224 */ /* 0x040fe400078e0200 */
[----:B------:R-:W-:-:S04]  /*4990*/  @P1 IMAD.WIDE.U32 R4, R223, R4, RZ ;  /* 0x00000004df041225 */ /* 0x000fc800078e00ff */
[-C--:B-1----:R-:W-:Y:S02]  /*49a0*/  @P2 IMAD R6, R7, R8.reuse, RZ ;  /* 0x0000000807062224 */ /* 0x082fe400078e02ff */
[----:B------:R-:W-:Y:S02]  /*49b0*/  @P1 IMAD.IADD R5, R5, 0x1, R3 ;  /* 0x0000000105051824 */ /* 0x000fe400078e0203 */
[C---:B------:R-:W-:Y:S02]  /*49c0*/  @P2 IMAD R9, R223.reuse, R9, R6 ;  /* 0x00000009df092224 */ /* 0x040fe400078e0206 */
[----:B------:R-:W-:-:S04]  /*49d0*/  @P2 IMAD.WIDE.U32 R6, R223, R8, RZ ;  /* 0x00000008df062225 */ /* 0x000fc800078e00ff */
[----:B------:R-:W-:Y:S02]  /*49e0*/  @P2 IMAD.IADD R7, R7, 0x1, R9 ;  /* 0x0000000107072824 */ /* 0x000fe400078e0209 */
[----:B--2---:R-:W-:-:S04]  /*49f0*/  @P1 IMAD.WIDE.U32 R4, R225, R12, R4 ;  /* 0x0000000ce1041225 */ /* 0x004fc800078e0004 */
[----:B---3--:R-:W-:Y:S01]  /*4a00*/  @P2 IMAD.WIDE.U32 R8, R225, R20, R6 ;  /* 0x00000014e1082225 */ /* 0x008fe200078e0006 */
[----:B------:R-:W-:-:S03]  /*4a10*/  @P1 LEA R6, P3, R4, R10, 0x2 ;  /* 0x0000000a04061211 */ /* 0x000fc600078610ff */
[C---:B------:R-:W-:Y:S01]  /*4a20*/  @P1 IMAD R3, R225.reuse, R13, R5 ;  /* 0x0000000de1031224 */ /* 0x040fe200078e0205 */
[----:B------:R-:W-:Y:S01]  /*4a30*/  @P2 LEA R10, P4, R8, R14, 0x2 ;  /* 0x0000000e080a2211 */ /* 0x000fe200078810ff */
[----:B------:R-:W-:-:S03]  /*4a40*/  @P2 IMAD R0, R225, R21, R9 ;  /* 0x00000015e1002224 */ /* 0x000fc600078e0209 */
[----:B------:R-:W-:Y:S01]  /*4a50*/  @P1 LEA.HI.X R7, R4, R11, R3, 0x2, P3 ;  /* 0x0000000b04071211 */ /* 0x000fe200018f1403 */
[----:B------:R-:W-:Y:S01]  /*4a60*/  IMAD.MOV.U32 R3, RZ, RZ, 0x3f800000 ;  /* 0x3f800000ff037424 */ /* 0x000fe200078e00ff */
[----:B------:R-:W-:Y:S01]  /*4a70*/  @P2 LEA.HI.X R11, R8, R15, R0, 0x2, P4 ;  /* 0x0000000f080b2211 */ /* 0x000fe200020f1400 */
[----:B------:R-:W-:Y:S01]  /*4a80*/  IMAD.MOV.U32 R0, RZ, RZ, 0x3f800000 ;  /* 0x3f800000ff007424 */ /* 0x000fe200078e00ff */
[----:B------:R-:W-:Y:S06]  /*4a90*/  @P0 BRA `(.L_x_1383) ;  /* 0x0000000000080947 */ /* 0x000fec0003800000 */
[----:B------:R-:W0:Y:S02]  /*4aa0*/  FENCE.VIEW.ASYNC.G ;  /* 0x00000000000073c6 */ /* 0x000e240000000100 */
[----:B0-----:R-:W-:Y:S06]  /*4ab0*/  BAR.ARV 0xc, 0x180 ;  /* 0x0306000000007b1d */ /* 0x001fec0000002000 */
.L_x_1383:
[----:B------:R-:W2:Y:S01]  /*4ac0*/  @P1 LDG.E R3, desc[UR50][R6.64] ;  /* 0x0000003206031981 */ /* 0x000ea2000c1e1900 */
[----:B------:R-:W-:-:S03]  /*4ad0*/  ULDC UR4, c[0x0][0x448] ;  /* 0x0001120000047ab9 */ /* 0x000fc60000000800 */
[----:B------:R-:W2:Y:S01]  /*4ae0*/  @P2 LDG.E R0, desc[UR50][R10.64] ;  /* 0x000000320a002981 */ /* 0x000ea2000c1e1900 */
[----:B------:R-:W-:Y:S01]  /*4af0*/  UISETP.NE.AND UP0, UPT, UR4, 0x1, UPT ;  /* 0x000000010400788c */ /* 0x000fe2000bf05270 */
[----:B------:R-:W-:Y:S01]  /*4b00*/  R2UR UR9, R24 ;  /* 0x00000000180972ca */ /* 0x000fe200000e0000 */
[----:B------:R-:W-:Y:S01]  /*4b10*/  UIADD3 UR8, UR39, 0x7f, URZ ;  /* 0x0000007f27087890 */ /* 0x000fe2000fffe03f */
[----:B------:R-:W-:Y:S01]  /*4b20*/  ULDC.64 UR4, c[0x0][0x9e0] ;  /* 0x0002780000047ab9 */ /* 0x000fe20000000a00 */
[----:B------:R-:W-:Y:S01]  /*4b30*/  ULDC UR10, c[0x0][0x988] ;  /* 0x00026200000a7ab9 */ /* 0x000fe20000000800 */
[----:B------:R-:W-:-:S06]  /*4b40*/  UISETP.GE.AND UP1, UPT, UR5, 0x1, UPT ;  /* 0x000000010500788c */ /* 0x000fcc000bf26270 */
        /* <DEDUP_REMOVED lines=22> */
.L_x_1385:
[----:B------:R-:W-:-:S11]  /*4cb0*/  UISETP.NE.AND UP1, UPT, UR5, 0x1, UPT ;  /* 0x000000010500788c */ /* 0x000fd6000bf25270 */
[----:B------:R-:W-:Y:S02]  /*4cc0*/  @UP1 ULDC.64 UR8, c[0x0][0x9e8] ;  /* 0x00027a0000081ab9 */ /* 0x000fe40000000a00 */
[----:B------:R-:W-:-:S04]  /*4cd0*/  UIMAD.WIDE.U32 UR6, UR4, UR8, URZ ;  /* 0x00000008040672a5 */ /* 0x000fc8000f8e003f */
[----:B------:R-:W-:-:S12]  /*4ce0*/  @UP1 USHF.R.U32.HI UR4, URZ, UR9, UR7 ;  /* 0x000000093f041299 */ /* 0x000fd80008011607 */
.L_x_1386:
[----:B------:R-:W-:-:S06]  /*4cf0*/  UIMAD UR4, UR4, UR5, UR5 ;  /* 0x00000005040472a4 */ /* 0x000fcc000f8e0205 */
[----:B------:R-:W-:-:S07]  /*4d00*/  VIMNMX R0, R0, UR4, PT ;  /* 0x0000000400007c48 */ /* 0x000fce000bfe0100 */
.L_x_1384:
[----:B------:R-:W-:Y:S01]  /*4d10*/  R2UR UR8, R104 ;  /* 0x00000000680872ca */ /* 0x000fe200000e0000 */
[----:B------:R-:W-:Y:S01]  /*4d20*/  @UP0 ULDC UR6, c[0x0][0x44c] ;  /* 0x0001130000060ab9 */ /* 0x000fe20000000800 */
[----:B------:R-:W-:Y:S01]  /*4d30*/  VIADD R0, R0, 0x9f ;  /* 0x0000009f00007836 */ /* 0x000fe20000000000 */
[----:B------:R-:W-:Y:S01]  /*4d40*/  UIMAD.WIDE.U32 UR6, UR39, UR6, URZ ;  /* 0x00000006270672a5 */ /* 0x000fe2000f8e003f */
[----:B------:R-:W-:Y:S02]  /*4d50*/  @UP0 ULDC UR9, c[0x0][0x450] ;  /* 0x0001140000090ab9 */ /* 0x000fe40000000800 */
[----:B------:R-:W-:Y:S01]  /*4d60*/  IMAD.HI R0, R0, 0x66666667, RZ ;  /* 0x6666666700007827 */ /* 0x000fe200078e02ff */
[----:B------:R-:W-:Y:S01]  /*4d70*/  UMOV UR4, UR39 ;  /* 0x0000002700047c82 */ /* 0x000fe20008000000 */
[----:B------:R-:W-:-:S03]  /*4d80*/  @UP0 USHF.R.U32.HI UR4, URZ, UR9, UR7 ;  /* 0x000000093f040299 */ /* 0x000fc60008011607 */
[----:B------:R-:W-:Y:S02]  /*4d90*/  SHF.R.U32.HI R3, RZ, 0x1f, R0 ;  /* 0x0000001fff037819 */ /* 0x000fe40000011600 */
[----:B------:R-:W-:Y:S02]  /*4da0*/  UIADD3 UR4, UR8, UR4, URZ ;  /* 0x0000000408047290 */ /* 0x000fe4000fffe03f */
[----:B------:R-:W-:Y:S01]  /*4db0*/  LEA.HI.SX32 R0, R0, R3, 0x1a ;  /* 0x0000000300007211 */ /* 0x000fe200078fd2ff */
[----:B------:R-:W-:Y:S02]  /*4dc0*/  ULDC UR8, c[0x0][0x9dc] ;  /* 0x0002770000087ab9 */ /* 0x000fe40000000800 */
[----:B------:R-:W-:Y:S01]  /*4dd0*/  UIADD3 UR8, UR4, -UR8, URZ ;  /* 0x8000000804087290 */ /* 0x000fe2000fffe03f */
[----:B------:R-:W-:Y:S01]  /*4de0*/  VIMNMX R19, R27, R0, PT ;  /* 0x000000001b137248 */ /* 0x000fe20003fe0100 */
[----:B------:R-:W-:Y:S10]  /*4df0*/  @!P1 BRA `(.L_x_1387) ;  /* 0x0000000000449947 */ /* 0x000ff40003800000 */
        /* <DEDUP_REMOVED lines=10> */
.L_x_1388:
[----:B------:R-:W-:-:S11]  /*4ea0*/  UISETP.NE.AND UP0, UPT, UR5, 0x1, UPT ;  /* 0x000000010500788c */ /* 0x000fd6000bf05270 */
[----:B------:R-:W-:Y:S02]  /*4eb0*/  @UP0 ULDC.64 UR10, c[0x0][0x9e8] ;  /* 0x00027a00000a0ab9 */ /* 0x000fe40000000a00 */
[----:B------:R-:W-:-:S04]  /*4ec0*/  UIMAD.WIDE.U32 UR6, UR4, UR10, URZ ;  /* 0x0000000a040672a5 */ /* 0x000fc8000f8e003f */
[----:B------:R-:W-:-:S12]  /*4ed0*/  @UP0 USHF.R.U32.HI UR4, URZ, UR11, UR7 ;  /* 0x0000000b3f040299 */ /* 0x000fd80008011607 */
.L_x_1389:
[----:B------:R-:W-:-:S04]  /*4ee0*/  UIMAD UR4, UR4, UR5, URZ ;  /* 0x00000005040472a4 */ /* 0x000fc8000f8e023f */
[----:B------:R-:W-:-:S04]  /*4ef0*/  UISETP.LT.AND UP0, UPT, UR8, UR4, UPT ;  /* 0x000000040800728c */ /* 0x000fc8000bf01270 */
[----:B------:R-:W-:-:S12]  /*4f00*/  USEL UR8, UR8, UR4, !UP0 ;  /* 0x0000000408087287 */ /* 0x000fd8000c000000 */
.L_x_1387:
[----:B------:R-:W-:Y:S01]  /*4f10*/  UIMAD.WIDE UR4, UR8, 0x66666667, URZ ;  /* 0x66666667080478a5 */ /* 0x000fe2000f8e023f */
[----:B------:R-:W-:-:S03]  /*4f20*/  R2UR UR9, R233 ;  /* 0x00000000e90972ca */ /* 0x000fc600000e0000 */
[----:B------:R-:W-:-:S04]  /*4f30*/  USHF.R.U32.HI UR4, URZ, 0x1f, UR5 ;  /* 0x0000001f3f047899 */ /* 0x000fc80008011605 */
[----:B------:R-:W-:-:S04]  /*4f40*/  ULEA.HI.SX32 UR4, UR5, UR4, 0x1a ;  /* 0x0000000405047291 */ /* 0x000fc8000f8fd23f */
[----:B------:R-:W-:-:S04]  /*4f50*/  UISETP.LT.AND UP0, UPT, URZ, UR4, UPT ;  /* 0x000000043f00728c */ /* 0x000fc8000bf01270 */
[----:B------:R-:W-:-:S03]  /*4f60*/  USEL UR41, URZ, UR4, !UP0 ;  /* 0x000000043f297287 */ /* 0x000fc6000c000000 */
[----:B------:R-:W-:-:S03]  /*4f70*/  UMOV UR4, URZ ;  /* 0x0000003f00047c82 */ /* 0x000fc60008000000 */
[----:B------:R-:W-:-:S13]  /*4f80*/  ISETP.GT.AND P0, PT, R19, UR41, PT ;  /* 0x0000002913007c0c */ /* 0x000fda000bf04270 */
[----:B------:R-:W-:Y:S05]  /*4f90*/  @!P0 BRA `(.L_x_1390) ;  /* 0x00000000009c8947 */ /* 0x000fea0003800000 */
[----:B------:R-:W0:Y:S01]  /*4fa0*/  LDC R3, c[0x0][0x9f0] ;  /* 0x00027c00ff037b82 */ /* 0x000e220000000800 */
[----:B------:R-:W-:Y:S01]  /*4fb0*/  ISETP.NE.AND P0, PT, R226, RZ, PT ;  /* 0x000000ffe200720c */ /* 0x000fe20003f05270 */
[----:B------:R-:W-:-:S03]  /*4fc0*/  UMOV UR4, URZ ;  /* 0x0000003f00047c82 */ /* 0x000fc60008000000 */
[----:B0-----:R-:W-:-:S04]  /*4fd0*/  SEL R6, R226, R3, P0 ;  /* 0x00000003e2067207 */ /* 0x001fc80000000000 */
[-C--:B------:R-:W-:Y:S02]  /*4fe0*/  IABS R0, R6.reuse ;  /* 0x0000000600007213 */ /* 0x080fe40000000000 */
[----:B------:R-:W-:Y:S02]  /*4ff0*/  IABS R5, R6 ;  /* 0x0000000600057213 */ /* 0x000fe40000000000 */
[----:B------:R-:W-:Y:S02]  /*5000*/  R2UR UR10, R0 ;  /* 0x00000000000a72ca */ /* 0x000fe400000e0000 */
[----:B------:R-:W-:Y:S01]  /*5010*/  IADD3 R0, R6, -0x1, R19 ;  /* 0xffffffff06007810 */ /* 0x000fe20007ffe013 */
[----:B------:R-:W-:-:S03]  /*5020*/  IMAD.MOV R5, RZ, RZ, -R5 ;  /* 0x000000ffff057224 */ /* 0x000fc600078e0a05 */
[----:B------:R-:W-:-:S07]  /*5030*/  R2UR UR6, R0 ;  /* 0x00000000000672ca */ /* 0x000fce00000e0000 */
[----:B------:R-:W0:Y:S06]  /*5040*/  I2F.RP R3, UR10 ;  /* 0x0000000a00037d06 */ /* 0x000e2c0008209400 */
[----:B------:R-:W-:-:S06]  /*5050*/  UIADD3 UR6, -UR41, UR6, URZ ;  /* 0x0000000629067290 */ /* 0x000fcc000fffe13f */
[----:B------:R-:W-:Y:S01]  /*5060*/  IMAD.U32 R0, RZ, RZ, UR6 ;  /* 0x00000006ff007e24 */ /* 0x000fe2000f8e00ff */
[----:B0-----:R-:W0:Y:S04]  /*5070*/  MUFU.RCP R3, R3 ;  /* 0x0000000300037308 */ /* 0x001e280000001000 */
        /* <DEDUP_REMOVED lines=11> */
[----:B------:R-:W-:Y:S01]  /*5130*/  UIMAD UR4, UR5, UR7, UR8 ;  /* 0x00000007050472a4 */ /* 0x000fe2000f8e0208 */
[C---:B------:R-:W-:Y:S02]  /*5140*/  R2UR UR7, R6.reuse ;  /* 0x00000000060772ca */ /* 0x040fe400000e0000 */
[----:B------:R-:W-:Y:S01]  /*5150*/  R2UR UR8, R6 ;  /* 0x00000000060872ca */ /* 0x000fe200000e0000 */
[----:B------:R-:W-:-:S10]  /*5160*/  UISETP.GT.U32.AND UP1, UPT, UR10, UR4, UPT ;  /* 0x000000040a00728c */ /* 0x000fd4000bf24070 */
[----:B------:R-:W-:Y:S02]  /*5170*/  ULOP3.LUT UR6, UR6, UR7, URZ, 0x3c, !UPT ;  /* 0x0000000706067292 */ /* 0x000fe4000f8e3c3f */
        /* <DEDUP_REMOVED lines=9> */
.L_x_1390:
[----:B------:R-:W-:Y:S02]  /*5210*/  UIMAD UR41, UR9, UR4, UR41 ;  /* 0x00000004092972a4 */ /* 0x000fe4000f8e0229 */
[----:B------:R-:W-:Y:S01]  /*5220*/  IMAD.U32 R0, RZ, RZ, UR4 ;  /* 0x00000004ff007e24 */ /* 0x000fe2000f8e00ff */
[----:B------:R-:W-:Y:S02]  /*5230*/  PLOP3.LUT P0, PT, PT, PT, PT, 0x80, 0x0 ;  /* 0x000000000000781c */ /* 0x000fe40003f0f070 */
[----:B------:R-:W-:Y:S02]  /*5240*/  CS2R R28, SRZ ;  /* 0x00000000001c7805 */ /* 0x000fe4000001ff00 */
[----:B------:R-:W-:Y:S02]  /*5250*/  CS2R R4, SRZ ;  /* 0x0000000000047805 */ /* 0x000fe4000001ff00 */
[----:B------:R-:W-:Y:S02]  /*5260*/  CS2R R24, SRZ ;  /* 0x0000000000187805 */ /* 0x000fe4000001ff00 */
[----:B------:R-:W-:-:S02]  /*5270*/  VIADDMNMX R19, R0, UR41, R19, PT ;  /* 0x0000002900137c46 */ /* 0x000fc4000b800113 */
[----:B------:R-:W-:Y:S02]  /*5280*/  CS2R R10, SRZ ;  /* 0x00000000000a7805 */ /* 0x000fe4000001ff00 */
[----:B------:R-:W-:Y:S01]  /*5290*/  CS2R R26, SRZ ;  /* 0x00000000001a7805 */ /* 0x000fe2000001ff00 */
[----:B------:R-:W-:Y:S01]  /*52a0*/  IMAD.MOV.U32 R31, RZ, RZ, RZ ;  /* 0x000000ffff1f7224 */ /* 0x000fe200078e00ff */
[----:B------:R-:W-:Y:S02]  /*52b0*/  ISETP.GT.AND P1, PT, R19, UR41, PT ;  /* 0x0000002913007c0c */ /* 0x000fe4000bf24270 */
[----:B------:R-:W-:Y:S02]  /*52c0*/  CS2R R36, SRZ ;  /* 0x0000000000247805 */ /* 0x000fe4000001ff00 */
[----:B------:R-:W-:Y:S02]  /*52d0*/  CS2R R32, SRZ ;  /* 0x0000000000207805 */ /* 0x000fe4000001ff00 */
        /* <DEDUP_REMOVED lines=37> */
[----:B------:R-:W-:-:S02]  /*5530*/  CS2R R100, SRZ ;  /* 0x0000000000647805 */ /* 0x000fc4000001ff00 */
[----:B------:R-:W-:Y:S02]  /*5540*/  CS2R R96, SRZ ;  /* 0x0000000000607805 */ /* 0x000fe4000001ff00 */
[----:B------:R-:W-:Y:S02]  /*5550*/  CS2R R102, SRZ ;  /* 0x0000000000667805 */ /* 0x000fe4000001ff00 */
[----:B------:R-:W-:Y:S02]  /*5560*/  CS2R R98, SRZ ;  /* 0x0000000000627805 */ /* 0x000fe4000001ff00 */
[----:B------:R-:W-:Y:S01]  /*5570*/  CS2R R108, SRZ ;  /* 0x00000000006c7805 */ /* 0x000fe2000001ff00 */
[----:B------:R-:W-:Y:S01]  /*5580*/  IMAD.MOV.U32 R3, RZ, RZ, RZ ;  /* 0x000000ffff037224 */ /* 0x000fe200078e00ff */
[----:B------:R-:W-:Y:S02]  /*5590*/  CS2R R110, SRZ ;  /* 0x00000000006e7805 */ /* 0x000fe4000001ff00 */
[----:B------:R-:W-:-:S02]  /*55a0*/  CS2R R106, SRZ ;  /* 0x00000000006a7805 */ /* 0x000fc4000001ff00 */
[----:B------:R-:W-:Y:S02]  /*55b0*/  CS2R R116, SRZ ;  /* 0x0000000000747805 */ /* 0x000fe4000001ff00 */
[----:B------:R-:W-:Y:S02]  /*55c0*/  CS2R R112, SRZ ;  /* 0x0000000000707805 */ /* 0x000fe4000001ff00 */
[----:B------:R-:W-:Y:S02]  /*55d0*/  CS2R R118, SRZ ;  /* 0x0000000000767805 */ /* 0x000fe4000001ff00 */
[----:B------:R-:W-:Y:S01]  /*55e0*/  CS2R R114, SRZ ;  /* 0x0000000000727805 */ /* 0x000fe2000001ff00 */
[----:B------:R-:W-:Y:S06]  /*55f0*/  @!P1 BRA `(.L_x_1391) ;  /* 0x00000190005c9947 */ /* 0x000fec0003800000 */
[----:B------:R-:W2:Y:S01]  /*5600*/  LDL R6, [R1+0x398] ;  /* 0x0003980001067983 */ /* 0x000ea20000100800 */
[----:B------:R-:W-:-:S06]  /*5610*/  ULOP3.LUT UP0, URZ, UR47, 0x9f, URZ, 0xc0, !UPT ;  /* 0x0000009f2f3f7892 */ /* 0x000fcc000f80c03f */
[----:B------:R-:W-:Y:S01]  /*5620*/  PLOP3.LUT P0, PT, PT, PT, UP0, 0x80, 0x0 ;  /* 0x000000000000781c */ /* 0x000fe20003f0f008 */
[----:B--2---:R-:W0:Y:S02]  /*5630*/  SHFL.IDX PT, R0, R6, RZ, 0x1f ;  /* 0x00001fff06007589 */ /* 0x004e2400000e0000 */
        /* <DEDUP_REMOVED lines=24> */
.L_x_1392:
[----:B------:R-:W-:Y:S02]  /*57c0*/  ULDC UR4, c[0x0][0x3f4] ;  /* 0x0000fd0000047ab9 */ /* 0x000fe40000000800 */
[----:B------:R-:W-:-:S13]  /*57d0*/  ISETP.LT.AND P0, PT, RZ, UR4, PT ;  /* 0x00000004ff007c0c */ /* 0x000fda000bf01270 */
[----:B------:R-:W-:Y:S05]  /*57e0*/  @P0 BRA `(.L_x_1393) ;  /* 0x0000000000400947 */ /* 0x000fea0003800000 */
[----:B------:R-:W-:Y:S01]  /*57f0*/  ULEA.HI UR4, UR46, UR46, URZ, 0x1 ;  /* 0x0000002e2e047291 */ /* 0x000fe2000f8f083f */
[----:B------:R-:W-:-:S03]  /*5800*/  IMAD.U32 R3, RZ, RZ, UR38 ;  /* 0x00000026ff037e24 */ /* 0x000fc6000f8e00ff */
[----:B------:R-:W-:-:S04]  /*5810*/  ULOP3.LUT UR4, UR4, 0xfffffffe, URZ, 0xc0, !UPT ;  /* 0xfffffffe04047892 */ /* 0x000fc8000f8ec03f */
[----:B------:R-:W-:-:S06]  /*5820*/  UIADD3 UR4, UR46, -UR4, URZ ;  /* 0x800000042e047290 */ /* 0x000fcc000fffe03f */
[----:B------:R-:W-:-:S05]  /*5830*/  IMAD.U32 R0, RZ, RZ, UR4 ;  /* 0x00000004ff007e24 */ /* 0x000fca000f8e00ff */
[----:B------:R-:W-:-:S04]  /*5840*/  SHF.L.U32 R0, R0, 0x1f, RZ ;  /* 0x0000001f00007819 */ /* 0x000fc800000006ff */
[----:B------:R0:W1:Y:S03]  /*5850*/  SYNCS.PHASECHK.TRANS64.TRYWAIT P0, [R3+URZ+0x33400], R0 ;  /* 0x03340000030075a7 */ /* 0x000066000800017f */
[----:B-1----:R-:W-:Y:S05]  /*5860*/  @!P0 NANOSLEEP.SYNCS 0x989680 ;  /* 0x009896800000895d */ /* 0x002fea0003900000 */
[----:B------:R-:W1:Y:S02]  /*5870*/  @!P0 SYNCS.PHASECHK.TRANS64 P0, [R3+URZ+0x33400], R0 ;  /* 0x03340000030085a7 */ /* 0x000e64000800007f */
[----:B-1----:R-:W-:Y:S05]  /*5880*/  @P0 BRA `(.L_x_1394) ;  /* 0x00000070006c0947 */ /* 0x002fea0003800000 */
.L_x_1395:
[----:B0-----:R-:W-:-:S04]  /*5890*/  IMAD.U32 R3, RZ, RZ, UR38 ;  /* 0x00000026ff037e24 */ /* 0x001fc8000f8e00ff */
[----:B------:R0:W1:Y:S03]  /*58a0*/  SYNCS.PHASECHK.TRANS64.TRYWAIT P0, [R3+URZ+0x33400], R0 ;  /* 0x03340000030075a7 */ /* 0x000066000800017f */
[----:B-1----:R-:W-:Y:S05]  /*58b0*/  @!P0 NANOSLEEP.SYNCS 0x989680 ;  /* 0x009896800000895d */ /* 0x002fea0003900000 */
[----:B------:R-:W1:Y:S02]  /*58c0*/  @!P0 SYNCS.PHASECHK.TRANS64 P0, [R3+URZ+0x33400], R0 ;  /* 0x03340000030085a7 */ /* 0x000e64000800007f */
[----:B-1----:R-:W-:Y:S05]  /*58d0*/  @!P0 BRA `(.L_x_1395) ;  /* 0xfffffffc00ec8947 */ /* 0x002fea000383ffff */
[----:B------:R-:W-:Y:S05]  /*58e0*/  BRA `(.L_x_1394) ;  /* 0x0000007000547947 */ /* 0x000fea0003800000 */
.L_x_1393:
[----:B------:R-:W-:Y:S02]  /*58f0*/  ULOP3.LUT UP0, URZ, UR47, 0x1bf, URZ, 0xc0, !UPT ;  /* 0x000001bf2f3f7892 */ /* 0x000fe4000f80c03f */
[----:B------:R-:W-:Y:S01]  /*5900*/  USHF.R.S32.HI UR4, URZ, 0x1f, UR48 ;  /* 0x0000001f3f047899 */ /* 0x000fe20008011430 */
[----:B------:R-:W-:Y:S01]  /*5910*/  ULDC.64 UR6, c[0x0][0x3f8] ;  /* 0x0000fe0000067ab9 */ /* 0x000fe20000000a00 */
[----:B------:R-:W-:Y:S02]  /*5920*/  ULDC.64 UR8, c[0x0][0x408] ;  /* 0x0001020000087ab9 */ /* 0x000fe40000000a00 */
[----:B------:R-:W-:Y:S01]  /*5930*/  PLOP3.LUT P0, PT, PT, PT, UP0, 0x80, 0x0 ;  /* 0x000000000000781c */ /* 0x000fe20003f0f008 */
[----:B------:R-:W-:Y:S02]  /*5940*/  UIMAD UR5, UR4, UR6, URZ ;  /* 0x00000006040572a4 */ /* 0x000fe4000f8e023f */
[----:B------:R-:W-:Y:S01]  /*5950*/  IMAD.U32 R26, RZ, RZ, UR6 ;  /* 0x00000006ff1a7e24 */ /* 0x000fe2000f8e00ff */
[----:B------:R-:W-:-:S02]  /*5960*/  UIMAD UR4, UR4, UR8, URZ ;  /* 0x00000008040472a4 */ /* 0x000fc4000f8e023f */
[----:B------:R-:W-:Y:S01]  /*5970*/  IMAD.U32 R24, RZ, RZ, UR8 ;  /* 0x00000008ff187e24 */ /* 0x000fe2000f8e00ff */
[----:B------:R-:W-:Y:S02]  /*5980*/  UIMAD UR5, UR48, UR7, UR5 ;  /* 0x00000007300572a4 */ /* 0x000fe4000f8e0205 */
[----:B------:R-:W-:Y:S01]  /*5990*/  IMAD.WIDE.U32 R26, R26, UR48, RZ ;  /* 0x000000301a1a7c25 */ /* 0x000fe2000f8e00ff */
[----:B------:R-:W-:-:S03]  /*59a0*/  UIMAD UR4, UR48, UR9, UR4 ;  /* 0x00000009300472a4 */ /* 0x000fc6000f8e0204 */
[----:B------:R-:W-:-:S04]  /*59b0*/  IMAD.WIDE.U32 R24, R24, UR48, RZ ;  /* 0x0000003018187c25 */ /* 0x000fc8000f8e00ff */
[----:B------:R-:W-:Y:S02]  /*59c0*/  VIADD R29, R27, UR5 ;  /* 0x000000051b1d7c36 */ /* 0x000fe40008000000 */
[----:B------:R-:W-:Y:S01]  /*59d0*/  VIADD R31, R25, UR4 ;  /* 0x00000004191f7c36 */ /* 0x000fe20008000000 */
[----:B------:R-:W-:Y:S06]  /*59e0*/  @!P0 BRA `(.L_x_1396) ;  /* 0x0000000000408947 */ /* 0x000fec0003800000 */
        /* <DEDUP_REMOVED lines=16> */
.L_x_1396:
[----:B------:R-:W2:Y:S01]  /*5af0*/  LDL R21, [R1+0x328] ;  /* 0x0003280001157983 */ /* 0x000ea20000100800 */
[----:B------:R-:W-:-:S03]  /*5b00*/  ULDC.U8 UR4, c[0x0][0x410] ;  /* 0x0001040000047ab9 */ /* 0x000fc60000000000 */
[----:B------:R-:W3:Y:S01]  /*5b10*/  LDL R20, [R1+0x31c] ;  /* 0x00031c0001147983 */ /* 0x000ee20000100800 */
[----:B------:R-:W-:Y:S01]  /*5b20*/  ISETP.NE.AND P0, PT, RZ, UR4, PT ;  /* 0x00000004ff007c0c */ /* 0x000fe2000bf05270 */
[----:B------:R-:W-:Y:S01]  /*5b30*/  BSSY B0, `(.L_x_1397) ;  /* 0x00006e8000007945 */ /* 0x000fe20003800000 */
[----:B------:R-:W-:Y:S02]  /*5b40*/  VIADD R28, R18, UR39 ;  /* 0x00000027121c7c36 */ /* 0x000fe40008000000 */
[----:B--2---:R-:W-:Y:S02]  /*5b50*/  IMAD.SHL.U32 R45, R21, 0x80, RZ ;  /* 0x00000080152d7824 */ /* 0x004fe400078e00ff */
[----:B---3--:R-:W-:-:S03]  /*5b60*/  IMAD.SHL.U32 R44, R20, 0x8, RZ ;  /* 0x00000008142c7824 */ /* 0x008fc600078e00ff */
[----:B------:R-:W-:Y:S01]  /*5b70*/  LOP3.LUT R45, R45, 0x180, RZ, 0xc0, !PT ;  /* 0x000001802d2d7812 */ /* 0x000fe200078ec0ff */
[----:B------:R-:W-:Y:S02]  /*5b80*/  IMAD.SHL.U32 R40, R20, 0x10, RZ ;  /* 0x0000001014287824 */ /* 0x000fe400078e00ff */
[C---:B------:R-:W-:Y:S01]  /*5b90*/  VIADD R49, R44.reuse, 0x20 ;  /* 0x000000202c317836 */ /* 0x040fe20000000000 */
[----:B------:R-:W-:Y:S01]  /*5ba0*/  SHF.R.U32.HI R46, RZ, 0x3, R45 ;  /* 0x00000003ff2e7819 */ /* 0x000fe2000001162d */
[----:B------:R-:W-:Y:S01]  /*5bb0*/  VIADD R47, R44, 0x40 ;  /* 0x000000402c2f7836 */ /* 0x000fe20000000000 */
[----:B------:R-:W-:Y:S06]  /*5bc0*/  @!P0 BRA `(.L_x_1398) ;  /* 0x0000003400c08947 */ /* 0x000fec0003800000 */
[----:B------:R-:W0:Y:S01]  /*5bd0*/  LDC R21, c[0x0][0x448] ;  /* 0x00011200ff157b82 */ /* 0x000e220000000800 */
[----:B------:R-:W-:Y:S01]  /*5be0*/  IMAD.MOV.U32 R11, RZ, RZ, R28 ;  /* 0x000000ffff0b7224 */ /* 0x000fe200078e001c */
[----:B------:R-:W-:Y:S01]  /*5bf0*/  ULDC.64 UR4, c[0x0][0x3f8] ;  /* 0x0000fe0000047ab9 */ /* 0x000fe20000000a00 */
[----:B------:R-:W-:Y:S01]  /*5c00*/  IMAD.MOV.U32 R8, RZ, RZ, R24 ;  /* 0x000000ffff087224 */ /* 0x000fe200078e0018 */
[----:B------:R-:W-:Y:S01]  /*5c10*/  ULDC.64 UR8, c[0x0][0x408] ;  /* 0x0001020000087ab9 */ /* 0x000fe20000000a00 */
[----:B------:R-:W-:Y:S01]  /*5c20*/  IMAD.MOV.U32 R9, RZ, RZ, R31 ;  /* 0x000000ffff097224 */ /* 0x000fe200078e001f */
[----:B------:R-:W-:Y:S01]  /*5c30*/  ULDC.64 UR6, c[0x0][0x400] ;  /* 0x0001000000067ab9 */ /* 0x000fe20000000a00 */
[----:B------:R-:W-:Y:S02]  /*5c40*/  IMAD.MOV.U32 R6, RZ, RZ, R26 ;  /* 0x000000ffff067224 */ /* 0x000fe400078e001a */
[----:B------:R-:W-:Y:S01]  /*5c50*/  IMAD.MOV.U32 R7, RZ, RZ, R29 ;  /* 0x000000ffff077224 */ /* 0x000fe200078e001d */
[----:B0-----:R-:W-:-:S13]  /*5c60*/  ISETP.NE.AND P0, PT, R21, 0x1, PT ;  /* 0x000000011500780c */ /* 0x001fda0003f05270 */
[----:B------:R-:W0:Y:S08]  /*5c70*/  @P0 LDC R3, c[0x0][0x44c] ;  /* 0x00011300ff030b82 */ /* 0x000e300000000800 */
[----:B------:R-:W1:Y:S01]  /*5c80*/  @P0 LDC R5, c[0x0][0x450] ;  /* 0x00011400ff050b82 */ /* 0x000e620000000800 */
[----:B0-----:R-:W-:-:S05]  /*5c90*/  @P0 IMAD.HI.U32 R0, R28, R3, RZ ;  /* 0x000000031c000227 */ /* 0x001fca00078e00ff */
[----:B-1----:R-:W-:-:S04]  /*5ca0*/  @P0 SHF.R.U32.HI R11, RZ, R5, R0 ;  /* 0x00000005ff0b0219 */ /* 0x002fc80000011600 */
[----:B------:R-:W-:Y:S01]  /*5cb0*/  SHF.R.S32.HI R0, RZ, 0x1f, R11 ;  /* 0x0000001fff007819 */ /* 0x000fe2000001140b */
[----:B------:R-:W-:-:S04]  /*5cc0*/  IMAD.WIDE.U32 R8, R11, UR8, R8 ;  /* 0x000000080b087c25 */ /* 0x000fc8000f8e0008 */
[----:B------:R-:W-:Y:S01]  /*5cd0*/  IMAD R4, R0, UR4, RZ ;  /* 0x0000000400047c24 */ /* 0x000fe2000f8e02ff */
[----:B------:R-:W-:Y:S01]  /*5ce0*/  IADD3 R5, P1, R8, UR6, RZ ;  /* 0x0000000608057c10 */ /* 0x000fe2000ff3e0ff */
[----:B------:R-:W-:-:S04]  /*5cf0*/  IMAD.WIDE.U32 R6, R11, UR4, R6 ;  /* 0x000000040b067c25 */ /* 0x000fc8000f8e0006 */
[----:B------:R-:W-:Y:S02]  /*5d00*/  IMAD R0, R0, UR8, RZ ;  /* 0x0000000800007c24 */ /* 0x000fe4000f8e02ff */
[C---:B------:R-:W-:Y:S01]  /*5d10*/  IMAD R13, R11.reuse, UR5, R4 ;  /* 0x000000050b0d7c24 */ /* 0x040fe2000f8e0204 */
[----:B------:R-:W-:Y:S01]  /*5d20*/  ULDC.64 UR4, c[0x0][0x3e8] ;  /* 0x0000fa0000047ab9 */ /* 0x000fe20000000a00 */
[----:B------:R-:W-:Y:S01]  /*5d30*/  IMAD R8, R11, UR9, R0 ;  /* 0x000000090b087c24 */ /* 0x000fe2000f8e0200 */
[----:B------:R-:W-:Y:S01]  /*5d40*/  IADD3 R3, P0, R6, UR4, RZ ;  /* 0x0000000406037c10 */ /* 0x000fe2000ff1e0ff */
[----:B------:R-:W-:-:S03]  /*5d50*/  UMOV UR4, 0xffffffff ;  /* 0xffffffff00047882 */ /* 0x000fc60000000000 */
[----:B------:R-:W-:Y:S02]  /*5d60*/  IADD3.X R13, R7, UR5, R13, P0, !PT ;  /* 0x00000005070d7c10 */ /* 0x000fe400087fe40d */
[----:B------:R-:W-:Y:S01]  /*5d70*/  IADD3.X R4, R9, UR7, R8, P1, !PT ;  /* 0x0000000709047c10 */ /* 0x000fe20008ffe408 */
[----:B------:R-:W-:Y:S06]  /*5d80*/  BRA.DIV UR4, `(.L_x_1399) ;  /* 0x0000026204707947 */ /* 0x000fec000b800000 */
[----:B------:R0:W1:Y:S04]  /*5d90*/  SHFL.IDX PT, R0, R13, RZ, 0x1e1f ;  /* 0x001e1fff0d007589 */ /* 0x00006800000e0000 */
[----:B------:R-:W2:Y:S04]  /*5da0*/  SHFL.IDX PT, R3, R3, RZ, 0x1e1f ;  /* 0x001e1fff03037589 */ /* 0x000ea800000e0000 */
[----:B------:R-:W3:Y:S04]  /*5db0*/  SHFL.IDX PT, R4, R4, RZ, 0x1e1f ;  /* 0x001e1fff04047589 */ /* 0x000ee800000e0000 */
[----:B------:R0:W4:Y:S02]  /*5dc0*/  SHFL.IDX PT, R14, R5, RZ, 0x1e1f ;  /* 0x001e1fff050e7589 */ /* 0x00012400000e0000 */
.L_x_1684:
[----:B0-----:R-:W-:Y:S01]  /*5dd0*/  IMAD R5, R16, R21, RZ ;  /* 0x0000001510057224 */ /* 0x001fe200078e02ff */
[----:B------:R-:W-:Y:S01]  /*5de0*/  BSSY B1, `(.L_x_1400) ;  /* 0x000004f000017945 */ /* 0x000fe20003800000 */
[----:B------:R-:W-:Y:S02]  /*5df0*/  CS2R R10, SRZ ;  /* 0x00000000000a7805 */ /* 0x000fe4000001ff00 */
[----:B------:R-:W-:Y:S02]  /*5e00*/  CS2R R20, SRZ ;  /* 0x0000000000147805 */ /* 0x000fe4000001ff00 */
[----:B------:R-:W-:Y:S02]  /*5e10*/  CS2R R24, SRZ ;  /* 0x0000000000187805 */ /* 0x000fe4000001ff00 */
[----:B------:R-:W-:Y:S02]  /*5e20*/  ISETP.GE.AND P0, PT, R28, R5, PT ;  /* 0x000000051c00720c */ /* 0x000fe40003f06270 */
        /* <DEDUP_REMOVED lines=10> */
[----:B------:R-:W-:Y:S01]  /*5ed0*/  ULDC UR4, c[0x0][0x3f4] ;  /* 0x0000fd0000047ab9 */ /* 0x000fe20000000800 */
[C---:B------:R-:W-:Y:S01]  /*5ee0*/  VIADD R56, R44.reuse, 0x30 ;  /* 0x000000302c387836 */ /* 0x040fe20000000000 */
[----:B------:R-:W-:Y:S01]  /*5ef0*/  ISETP.GE.AND P0, PT, R49, UR4, PT ;  /* 0x0000000431007c0c */ /* 0x000fe2000bf06270 */
[----:B------:R-:W-:Y:S01]  /*5f00*/  VIADD R52, R44, 0x10 ;  /* 0x000000102c347836 */ /* 0x000fe20000000000 */
[----:B------:R-:W-:Y:S02]  /*5f10*/  ISETP.GE.AND P3, PT, R47, UR4, PT ;  /* 0x000000042f007c0c */ /* 0x000fe4000bf66270 */
[----:B------:R-:W-:Y:S02]  /*5f20*/  CS2R R28, SRZ ;  /* 0x00000000001c7805 */ /* 0x000fe4000001ff00 */
[----:B------:R-:W-:Y:S02]  /*5f30*/  SHF.R.S32.HI R9, RZ, 0x1f, R49 ;  /* 0x0000001fff097819 */ /* 0x000fe40000011431 */
[----:B------:R-:W-:-:S02]  /*5f40*/  CS2R R30, SRZ ;  /* 0x00000000001e7805 */ /* 0x000fc4000001ff00 */
[----:B------:R-:W-:-:S03]  /*5f50*/  ISETP.GE.AND P2, PT, R56, UR4, PT ;  /* 0x0000000438007c0c */ /* 0x000fc6000bf46270 */
[C---:B--2---:R-:W-:Y:S02]  /*5f60*/  @!P0 IADD3 R6, P1, R49.reuse, R3, RZ ;  /* 0x0000000331068210 */ /* 0x044fe40007f3e0ff */
[----:B----4-:R-:W-:-:S03]  /*5f70*/  @!P0 IADD3 R8, P4, R49, R14, RZ ;  /* 0x0000000e31088210 */ /* 0x010fc60007f9e0ff */
[--C-:B-1----:R-:W-:Y:S01]  /*5f80*/  @!P0 IMAD.X R7, R0, 0x1, R9.reuse, P1 ;  /* 0x0000000100078824 */ /* 0x102fe200008e0609 */
[----:B------:R-:W-:Y:S01]  /*5f90*/  ISETP.GE.AND P1, PT, R52, UR4, PT ;  /* 0x0000000434007c0c */ /* 0x000fe2000bf26270 */
[----:B---3--:R-:W-:Y:S01]  /*5fa0*/  @!P0 IMAD.X R9, R4, 0x1, R9, P4 ;  /* 0x0000000104098824 */ /* 0x008fe200020e0609 */
[----:B------:R-:W-:Y:S02]  /*5fb0*/  SHF.R.S32.HI R15, RZ, 0x1f, R47 ;  /* 0x0000001fff0f7819 */ /* 0x000fe4000001142f */
[CC--:B------:R-:W-:Y:S01]  /*5fc0*/  @!P3 IADD3 R10, P4, R47.reuse, R3.reuse, RZ ;  /* 0x000000032f0ab210 */ /* 0x0c0fe20007f9e0ff */
[----:B------:R-:W5:Y:S01]  /*5fd0*/  @!P0 LD.E.64 R28, desc[UR50][R6.64] ;  /* 0x00000032061c8980 */ /* 0x000f62000c101b00 */
[-C--:B------:R-:W-:Y:S02]  /*5fe0*/  @!P3 IADD3 R58, P5, R47, R14.reuse, RZ ;  /* 0x0000000e2f3ab210 */ /* 0x080fe40007fbe0ff */
[----:B------:R-:W-:Y:S01]  /*5ff0*/  SHF.R.S32.HI R13, RZ, 0x1f, R56 ;  /* 0x0000001fff0d7819 */ /* 0x000fe20000011438 */
[----:B------:R0:W5:Y:S01]  /*6000*/  @!P0 LD.E.64 R30, desc[UR50][R8.64] ;  /* 0x00000032081e8980 */ /* 0x000162000c101b00 */
[--C-:B------:R-:W-:Y:S01]  /*6010*/  @!P3 IMAD.X R11, R0, 0x1, R15.reuse, P4 ;  /* 0x00000001000bb824 */ /* 0x100fe200020e060f */
[----:B------:R-:W-:Y:S01]  /*6020*/  ISETP.GE.AND P0, PT, R44, UR4, PT ;  /* 0x000000042c007c0c */ /* 0x000fe2000bf06270 */
[----:B------:R-:W-:Y:S01]  /*6030*/  @!P3 IMAD.X R59, R4, 0x1, R15, P5 ;  /* 0x00000001043bb824 */ /* 0x000fe200028e060f */
[----:B------:R-:W-:Y:S01]  /*6040*/  @!P2 IADD3 R54, P4, R56, R3, RZ ;  /* 0x000000033836a210 */ /* 0x000fe20007f9e0ff */
[----:B------:R-:W-:Y:S01]  /*6050*/  VIADD R15, R44, 0x50 ;  /* 0x000000502c0f7836 */ /* 0x000fe20000000000 */
[----:B------:R-:W-:-:S02]  /*6060*/  @!P2 IADD3 R56, P5, R56, R14, RZ ;  /* 0x0000000e3838a210 */ /* 0x000fc40007fbe0ff */
[----:B------:R-:W-:Y:S01]  /*6070*/  SHF.R.S32.HI R21, RZ, 0x1f, R52 ;  /* 0x0000001fff157819 */ /* 0x000fe20000011434 */
[--C-:B------:R-:W-:Y:S01]  /*6080*/  @!P2 IMAD.X R55, R0, 0x1, R13.reuse, P4 ;  /* 0x000000010037a824 */ /* 0x100fe200020e060d */
[----:B------:R-:W-:Y:S01]  /*6090*/  @!P1 IADD3 R50, P4, R52, R3, RZ ;  /* 0x0000000334329210 */ /* 0x000fe20007f9e0ff */
[----:B------:R-:W-:Y:S01]  /*60a0*/  @!P2 IMAD.X R57, R4, 0x1, R13, P5 ;  /* 0x000000010439a824 */ /* 0x000fe200028e060d */
[----:B------:R-:W-:Y:S02]  /*60b0*/  @!P1 IADD3 R52, P5, R52, R14, RZ ;  /* 0x0000000e34349210 */ /* 0x000fe40007fbe0ff */
[----:B------:R-:W-:Y:S01]  /*60c0*/  SHF.R.S32.HI R13, RZ, 0x1f, R15 ;  /* 0x0000001fff0d7819 */ /* 0x000fe2000001140f */
[--C-:B------:R-:W-:Y:S01]  /*60d0*/  @!P1 IMAD.X R51, R0, 0x1, R21.reuse, P4 ;  /* 0x0000000100339824 */ /* 0x100fe200020e0615 */
[----:B------:R-:W-:Y:S01]  /*60e0*/  ISETP.GE.AND P4, PT, R15, UR4, PT ;  /* 0x000000040f007c0c */ /* 0x000fe2000bf86270 */
[----:B------:R-:W-:Y:S01]  /*60f0*/  @!P1 IMAD.X R53, R4, 0x1, R21, P5 ;  /* 0x0000000104359824 */ /* 0x000fe200028e0615 */
[----:B0-----:R-:W-:-:S02]  /*6100*/  @!P0 SHF.R.S32.HI R9, RZ, 0x1f, R44 ;  /* 0x0000001fff098819 */ /* 0x001fc4000001142c */
[----:B------:R-:W-:Y:S02]  /*6110*/  CS2R R20, SRZ ;  /* 0x0000000000147805 */ /* 0x000fe4000001ff00 */
[----:B------:R-:W-:-:S05]  /*6120*/  @!P0 IADD3 R6, P5, R44, R3, RZ ;  /* 0x000000032c068210 */ /* 0x000fca0007fbe0ff */
[--C-:B------:R-:W-:Y:S01]  /*6130*/  @!P0 IMAD.X R7, R0, 0x1, R9.reuse, P5 ;  /* 0x0000000100078824 */ /* 0x100fe200028e0609 */
[----:B------:R-:W-:Y:S01]  /*6140*/  @!P0 IADD3 R42, P5, R44, R14, RZ ;  /* 0x0000000e2c2a8210 */ /* 0x000fe20007fbe0ff */
[----:B------:R0:W5:Y:S04]  /*6150*/  @!P3 LD.E.64 R20, desc[UR50][R10.64] ;  /* 0x000000320a14b980 */ /* 0x000168000c101b00 */
        /* <DEDUP_REMOVED lines=11> */
[----:B------:R-:W-:Y:S02]  /*6210*/  CS2R R38, SRZ ;  /* 0x0000000000267805 */ /* 0x000fe4000001ff00 */
[----:B0-----:R-:W-:Y:S02]  /*6220*/  CS2R R10, SRZ ;  /* 0x00000000000a7805 */ /* 0x001fe4000001ff00 */
[----:B------:R-:W-:Y:S01]  /*6230*/  CS2R R8, SRZ ;  /* 0x0000000000087805 */ /* 0x000fe2000001ff00 */
[----:B------:R0:W5:Y:S04]  /*6240*/  @!P2 LD.E.64 R24, desc[UR50][R54.64] ;  /* 0x000000323618a980 */ /* 0x000168000c101b00 */
        /* <DEDUP_REMOVED lines=8> */
.L_x_1401:
[----:B------:R-:W-:Y:S05]  /*62d0*/  BSYNC B1 ;  /* 0x0000000000017941 */ /* 0x000fea0003800000 */
.L_x_1400:
[----:B------:R-:W-:Y:S01]  /*62e0*/  ULEA.HI UR4, UR46, UR46, URZ, 0x1 ;  /* 0x0000002e2e047291 */ /* 0x000fe2000f8f083f */
[----:B---3--:R-:W-:-:S03]  /*62f0*/  IMAD.U32 R4, RZ, RZ, UR39 ;  /* 0x00000027ff047e24 */ /* 0x008fc6000f8e00ff */
[----:B------:R-:W-:Y:S02]  /*6300*/  ULOP3.LUT UR4, UR4, 0xfffffffe, URZ, 0xc0, !UPT ;  /* 0xfffffffe04047892 */ /* 0x000fe4000f8ec03f */
[----:B--2---:R-:W-:Y:S02]  /*6310*/  VIADDMNMX R3, R5, -R4, 0x80, PT ;  /* 0x0000008005037446 */ /* 0x004fe40003800904 */
[----:B------:R-:W-:Y:S02]  /*6320*/  UIADD3 UR4, UR46, -UR4, URZ ;  /* 0x800000042e047290 */ /* 0x000fe4000fffe03f */
[----:B------:R-:W-:-:S04]  /*6330*/  ISETP.GE.AND P1, PT, R18, R3, PT ;  /* 0x000000031200720c */ /* 0x000fc80003f26270 */
[----:B-1----:R-:W-:-:S05]  /*6340*/  IMAD.U32 R0, RZ, RZ, UR4 ;  /* 0x00000004ff007e24 */ /* 0x002fca000f8e00ff */
[----:B------:R-:W-:-:S04]  /*6350*/  SHF.L.U32 R0, R0, 0x1f, RZ ;  /* 0x0000001f00007819 */ /* 0x000fc800000006ff */
[----:B------:R-:W1:Y:S02]  /*6360*/  SYNCS.PHASECHK.TRANS64.TRYWAIT P0, [UR38+0x33400], R0 ;  /* 0x03340000ff0075a7 */ /* 0x000e640008000166 */
[----:B-1----:R-:W-:Y:S05]  /*6370*/  @!P0 BRA `(.L_x_1402) ;  /* 0x0000025c004c8947 */ /* 0x002fea0003800000 */
.L_x_1685:
[----:B------:R-:W-:Y:S05]  /*6380*/  @P1 BRA `(.L_x_1403) ;  /* 0x0000006400881947 */ /* 0x000fea0003800000 */
[----:B------:R-:W2:Y:S01]  /*6390*/  LDL R5, [R1+0x324] ;  /* 0x0003240001057983 */ /* 0x000ea20000100800 */
[----:B-1----:R-:W1:Y:S03]  /*63a0*/  LDC R0, c[0x0][0x3f4] ;  /* 0x0000fd00ff007b82 */ /* 0x002e660000000800 */
[----:B------:R-:W3:Y:S01]  /*63b0*/  LDL R4, [R1+0x328] ;  /* 0x0003280001047983 */ /* 0x000ee20000100800 */
[----:B------:R-:W-:Y:S01]  /*63c0*/  LOP3.LUT R45, R45, 0x10, R40, 0xf8, !PT ;  /* 0x000000102d2d7812 */ /* 0x000fe200078ef828 */
[C---:B------:R-:W-:Y:S01]  /*63d0*/  VIADD R3, R44.reuse, 0x10 ;  /* 0x000000102c037836 */ /* 0x040fe20000000000 */
[----:B------:R-:W-:Y:S01]  /*63e0*/  BSSY B1, `(.L_x_1404) ;  /* 0x0000085000017945 */ /* 0x000fe20003800000 */
[C---:B0-----:R-:W-:Y:S01]  /*63f0*/  VIADD R7, R44.reuse, 0x50 ;  /* 0x000000502c077836 */ /* 0x041fe20000000000 */
[----:B------:R-:W-:Y:S02]  /*6400*/  LOP3.LUT R45, R45, R46, RZ, 0x3c, !PT ;  /* 0x0000002e2d2d7212 */ /* 0x000fe400078e3cff */
[----:B-1----:R-:W-:-:S02]  /*6410*/  ISETP.GE.AND P6, PT, R44, R0, PT ;  /* 0x000000002c00720c */ /* 0x002fc40003fc6270 */
[-C--:B------:R-:W-:Y:S02]  /*6420*/  ISETP.GE.AND P0, PT, R3, R0.reuse, PT ;  /* 0x000000000300720c */ /* 0x080fe40003f06270 */
[-C--:B------:R-:W-:Y:S02]  /*6430*/  ISETP.GE.AND P1, PT, R49, R0.reuse, PT ;  /* 0x000000003100720c */ /* 0x080fe40003f26270 */
[-C--:B------:R-:W-:Y:S02]  /*6440*/  ISETP.GE.AND P3, PT, R47, R0.reuse, PT ;  /* 0x000000002f00720c */ /* 0x080fe40003f66270 */
[----:B------:R-:W-:Y:S01]  /*6450*/  ISETP.GE.AND P4, PT, R7, R0, PT ;  /* 0x000000000700720c */ /* 0x000fe20003f86270 */
[----:B--2---:R-:W-:Y:S02]  /*6460*/  IMAD.IADD R3, R5, 0x1, R45 ;  /* 0x0000000105037824 */ /* 0x004fe400078e022d */
[----:B------:R-:W-:Y:S02]  /*6470*/  VIADD R5, R44, 0x30 ;  /* 0x000000302c057836 */ /* 0x000fe40000000000 */
[----:B------:R-:W-:Y:S01]  /*6480*/  VIADD R3, R3, UR38 ;  /* 0x0000002603037c36 */ /* 0x000fe20008000000 */
[----:B---3--:R-:W-:-:S02]  /*6490*/  LOP3.LUT P5, RZ, R4, 0x2, RZ, 0xc0, !PT ;  /* 0x0000000204ff7812 */ /* 0x008fc400078ac0ff */
[----:B------:R-:W-:Y:S01]  /*64a0*/  ISETP.GE.AND P2, PT, R5, R0, PT ;  /* 0x000000000500720c */ /* 0x000fe20003f46270 */
[----:B------:R-:W-:Y:S01]  /*64b0*/  VIADD R0, R3, 0x20 ;  /* 0x0000002003007836 */ /* 0x000fe20000000000 */
[----:B------:R-:W-:Y:S11]  /*64c0*/  @P6 BRA `(.L_x_1405) ;  /* 0x0000000400d86947 */ /* 0x000ff60003800000 */
[----:B------:R-:W0:Y:S01]  /*64d0*/  LDS.128 R4, [R3+0x1e200] ;  /* 0x01e2000003047984 */ /* 0x000e220000000c00 */
[----:B-----5:R-:W-:Y:S02]  /*64e0*/  SHF.R.U32.HI R41, RZ, 0x8, R37 ;  /* 0x00000008ff297819 */ /* 0x020fe40000011625 */
        /* <DEDUP_REMOVED lines=14> */
[----:B----4-:R-:W-:-:S02]  /*65d0*/  LOP3.LUT R14, R36, 0xff, RZ, 0xc0, !PT ;  /* 0x000000ff240e7812 */ /* 0x010fc400078ec0ff */
        /* <DEDUP_REMOVED lines=12> */
[----:B------:R-:W-:Y:S01]  /*66a0*/  LOP3.LUT R15, R15, 0xff0000, R36, 0xf8, !PT ;  /* 0x00ff00000f0f7812 */ /* 0x000fe200078ef824 */
[----:B------:R-:W-:Y:S01]  /*66b0*/  HADD2.F32 R14, -RZ, R14.H1_H1 ;  /* 0x3000000eff0e7230 */ /* 0x000fe20000004100 */
[----:B------:R-:W-:Y:S01]  /*66c0*/  LOP3.LUT R43, R43, 0xff0000, R38, 0xf8, !PT ;  /* 0x00ff00002b2b7812 */ /* 0x000fe200078ef826 */
[--C-:B------:R-:W-:Y:S01]  /*66d0*/  HADD2.F32 R46, -RZ, R44.reuse.H1_H1 ;  /* 0x3000002cff2e7230 */ /* 0x100fe20000004100 */
[----:B------:R-:W-:Y:S01]  /*66e0*/  LOP3.LUT R40, R15, 0xff000000, R36, 0xf8, !PT ;  /* 0xff0000000f287812 */ /* 0x000fe200078ef824 */
[----:B------:R-:W-:Y:S01]  /*66f0*/  HADD2.F32 R42, -RZ, R39.H1_H1 ;  /* 0x30000027ff2a7230 */ /* 0x000fe20000004100 */
[----:B------:R-:W-:Y:S01]  /*6700*/  F2FP.F16.E4M3.UNPACK_B R36, R6 ;  /* 0x00000006ff24723e */ /* 0x000fe200020006ff */
[----:B------:R-:W-:-:S02]  /*6710*/  HADD2.F32 R44, -RZ, R44.H0_H0 ;  /* 0x2000002cff2c7230 */ /* 0x000fc40000004100 */
        /* <DEDUP_REMOVED lines=81> */
.L_x_1405:
[----:B------:R-:W-:Y:S05]  /*6c30*/  BSYNC B1 ;  /* 0x0000000000017941 */ /* 0x000fea0003800000 */
.L_x_1404:
[----:B------:R-:W-:Y:S01]  /*6c40*/  BSSY B1, `(.L_x_1406) ;  /* 0x000007d000017945 */ /* 0x000fe20003800000 */
[----:B------:R-:W-:-:S03]  /*6c50*/  @P5 VIADD R0, R3, 0xffffffe0 ;  /* 0xffffffe003005836 */ /* 0x000fc60000000000 */
[----:B------:R-:W-:Y:S05]  /*6c60*/  @P0 BRA `(.L_x_1407) ;  /* 0x0000000400e80947 */ /* 0x000fea0003800000 */
[----:B0-----:R-:W0:Y:S01]  /*6c70*/  LDS.128 R4, [R0+0x1e200] ;  /* 0x01e2000000047984 */ /* 0x001e220000000c00 */
[----:B-----5:R-:W-:Y:S02]  /*6c80*/  SHF.R.U32.HI R36, RZ, 0x8, R33 ;  /* 0x00000008ff247819 */ /* 0x020fe40000011621 */
[----:B------:R-:W-:Y:S02]  /*6c90*/  SHF.R.U32.HI R40, RZ, 0x8, R35 ;  /* 0x00000008ff287819 */ /* 0x000fe40000011623 */
[----:B------:R-:W-:Y:S02]  /*6ca0*/  LOP3.LUT R37, R33, 0xff, RZ, 0xc0, !PT ;  /* 0x000000ff21257812 */ /* 0x000fe400078ec0ff */
[----:B------:R-:W-:Y:S02]  /*6cb0*/  LOP3.LUT R41, R35, 0xff, RZ, 0xc0, !PT ;  /* 0x000000ff23297812 */ /* 0x000fe400078ec0ff */
[----:B------:R-:W-:Y:S02]  /*6cc0*/  LOP3.LUT R36, R36, 0xff, RZ, 0xc0, !PT ;  /* 0x000000ff24247812 */ /* 0x000fe400078ec0ff */
[----:B------:R-:W-:-:S02]  /*6cd0*/  LOP3.LUT R40, R40, 0xff, RZ, 0xc0, !PT ;  /* 0x000000ff28287812 */ /* 0x000fc400078ec0ff */
[----:B----4-:R-:W-:Y:S02]  /*6ce0*/  SHF.R.U32.HI R14, RZ, 0x8, R32 ;  /* 0x00000008ff0e7819 */ /* 0x010fe40000011620 */
        /* <DEDUP_REMOVED lines=29> */
[----:B------:R-:W-:Y:S01]  /*6ec0*/  LOP3.LUT R36, R15, 0xff000000, R32, 0xf8, !PT ;  /* 0xff0000000f247812 */ /* 0x000fe200078ef820 */
[--C-:B------:R-:W-:Y:S01]  /*6ed0*/  HADD2.F32 R38, -RZ, R35.reuse.H1_H1 ;  /* 0x30000023ff267230 */ /* 0x100fe20000004100 */
[----:B------:R-:W-:Y:S01]  /*6ee0*/  F2FP.F16.E4M3.UNPACK_B R32, R6 ;  /* 0x00000006ff20723e */ /* 0x000fe200020006ff */
        /* <DEDUP_REMOVED lines=82> */
.L_x_1407:
[----:B------:R-:W-:Y:S05]  /*7410*/  BSYNC B1 ;  /* 0x0000000000017941 */ /* 0x000fea0003800000 */
.L_x_1406:
[----:B------:R-:W-:Y:S04]  /*7420*/  BSSY B1, `(.L_x_1408) ;  /* 0x0000078000017945 */ /* 0x000fe80003800000 */
[----:B------:R-:W-:Y:S05]  /*7430*/  @P1 BRA `(.L_x_1409) ;  /* 0x0000000400d81947 */ /* 0x000fea0003800000 */
[----:B01----:R-:W0:Y:S01]  /*7440*/  LDS.128 R4, [R3+0x20200] ;  /* 0x0202000003047984 */ /* 0x003e220000000c00 */
        /* <DEDUP_REMOVED lines=117> */
.L_x_1409:
[----:B------:R-:W-:Y:S05]  /*7ba0*/  BSYNC B1 ;  /* 0x0000000000017941 */ /* 0x000fea0003800000 */
.L_x_1408:
[----:B------:R-:W-:Y:S04]  /*7bb0*/  BSSY B1, `(.L_x_1410) ;  /* 0x000007c000017945 */ /* 0x000fe80003800000 */
[----:B------:R-:W-:Y:S05]  /*7bc0*/  @P2 BRA `(.L_x_1411) ;  /* 0x0000000400e82947 */ /* 0x000fea0003800000 */
[----:B012---:R-:W0:Y:S01]  /*7bd0*/  LDS.128 R4, [R0+0x20200] ;  /* 0x0202000000047984 */ /* 0x007e220000000c00 */
        /* <DEDUP_REMOVED lines=121> */
.L_x_1411:
[----:B------:R-:W-:Y:S05]  /*8370*/  BSYNC B1 ;  /* 0x0000000000017941 */ /* 0x000fea0003800000 */
.L_x_1410:
[----:B------:R-:W-:Y:S04]  /*8380*/  BSSY B1, `(.L_x_1412) ;  /* 0x0000078000017945 */ /* 0x000fe80003800000 */
[----:B------:R-:W-:Y:S05]  /*8390*/  @P3 BRA `(.L_x_1413) ;  /* 0x0000000400d83947 */ /* 0x000fea0003800000 */
[----:B0123--:R-:W0:Y:S01]  /*83a0*/  LDS.128 R4, [R3+0x22200] ;  /* 0x0222000003047984 */ /* 0x00fe220000000c00 */
        /* <DEDUP_REMOVED lines=117> */
.L_x_1413:
[----:B------:R-:W-:Y:S05]  /*8b00*/  BSYNC B1 ;  /* 0x0000000000017941 */ /* 0x000fea0003800000 */
.L_x_1412:
[----:B------:R-:W-:Y:S05]  /*8b10*/  @P4 BRA `(.L_x_1403) ;  /* 0x0000003c00a44947 */ /* 0x000fea0003800000 */
[----:B0123--:R-:W0:Y:S01]  /*8b20*/  LDS.128 R4, [R0+0x22200] ;  /* 0x0222000000047984 */ /* 0x00fe220000000c00 */
[----:B-----5:R-:W-:Y:S02]  /*8b30*/  SHF.R.U32.HI R13, RZ, 0x8, R11 ;  /* 0x00000008ff0d7819 */ /* 0x020fe4000001160b */
[----:B------:R-:W-:Y:S02]  /*8b40*/  SHF.R.U32.HI R24, RZ, 0x8, R9 ;  /* 0x00000008ff187819 */ /* 0x000fe40000011609 */
[----:B------:R-:W-:Y:S02]  /*8b50*/  SHF.R.U32.HI R15, RZ, 0x8, R8 ;  /* 0x00000008ff0f7819 */ /* 0x000fe40000011608 */
[----:B----4-:R-:W-:Y:S02]  /*8b60*/  LOP3.LUT R14, R11, 0xff, RZ, 0xc0, !PT ;  /* 0x000000ff0b0e7812 */ /* 0x010fe400078ec0ff */
[----:B------:R-:W-:Y:S02]  /*8b70*/  LOP3.LUT R25, R9, 0xff, RZ, 0xc0, !PT ;  /* 0x000000ff09197812 */ /* 0x000fe400078ec0ff */
        /* <DEDUP_REMOVED lines=117> */
.L_x_1398:
        /* <DEDUP_REMOVED lines=31> */
[----:B0-----:R-:W4:Y:S02]  /*94c0*/  SHFL.IDX PT, R21, R21, RZ, 0x1e1f ;  /* 0x001e1fff15157589 */ /* 0x001f2400000e0000 */
.L_x_1690:
[----:B------:R-:W-:Y:S01]  /*94d0*/  IMAD R41, R16, R25, RZ ;  /* 0x0000001910297224 */ /* 0x000fe200078e02ff */
        /* <DEDUP_REMOVED lines=15> */
[----:B------:R-:W-:Y:S01]  /*95d0*/  VIADD R6, R40, 0x20 ;  /* 0x0000002028067836 */ /* 0x000fe20000000000 */
[----:B------:R-:W-:Y:S01]  /*95e0*/  ULDC UR4, c[0x0][0x3f4] ;  /* 0x0000fd0000047ab9 */ /* 0x000fe20000000800 */
[----:B------:R-:W-:Y:S01]  /*95f0*/  IMAD.IADD R4, R44, 0x1, R49 ;  /* 0x000000012c047824 */ /* 0x000fe200078e0231 */
[C---:B------:R-:W-:Y:S01]  /*9600*/  ISETP.GE.AND P2, PT, R40.reuse, UR4, PT ;  /* 0x0000000428007c0c */ /* 0x040fe2000bf46270 */
[----:B------:R-:W-:Y:S01]  /*9610*/  VIADD R8, R40, 0x40 ;  /* 0x0000004028087836 */ /* 0x000fe20000000000 */
[----:B------:R-:W-:Y:S01]  /*9620*/  ISETP.GE.AND P1, PT, R6, UR4, PT ;  /* 0x0000000406007c0c */ /* 0x000fe2000bf26270 */
[----:B------:R-:W-:Y:S01]  /*9630*/  IMAD.IADD R5, R44, 0x1, R47 ;  /* 0x000000012c057824 */ /* 0x000fe200078e022f */
[----:B------:R-:W-:Y:S02]  /*9640*/  SHF.R.S32.HI R7, RZ, 0x1f, R4 ;  /* 0x0000001fff077819 */ /* 0x000fe40000011404 */
[----:B------:R-:W-:Y:S02]  /*9650*/  CS2R R24, SRZ ;  /* 0x0000000000187805 */ /* 0x000fe4000001ff00 */
[----:B------:R-:W-:-:S02]  /*9660*/  ISETP.GE.AND P0, PT, R8, UR4, PT ;  /* 0x0000000408007c0c */ /* 0x000fc4000bf06270 */
[----:B------:R-:W-:Y:S02]  /*9670*/  CS2R R26, SRZ ;  /* 0x00000000001a7805 */ /* 0x000fe4000001ff00 */
[----:B------:R-:W-:Y:S02]  /*9680*/  SHF.R.S32.HI R6, RZ, 0x1f, R5 ;  /* 0x0000001fff067819 */ /* 0x000fe40000011405 */
[----:B------:R-:W-:Y:S02]  /*9690*/  CS2R R28, SRZ ;  /* 0x00000000001c7805 */ /* 0x000fe4000001ff00 */
[----:B------:R-:W-:Y:S02]  /*96a0*/  LEA.HI R7, R7, R4, RZ, 0x4 ;  /* 0x0000000407077211 */ /* 0x000fe400078f20ff */
[----:B------:R-:W-:Y:S02]  /*96b0*/  CS2R R30, SRZ ;  /* 0x00000000001e7805 */ /* 0x000fe4000001ff00 */
[----:B------:R-:W-:-:S02]  /*96c0*/  LEA.HI R6, R6, R5, RZ, 0x4 ;  /* 0x0000000506067211 */ /* 0x000fc400078f20ff */
[----:B------:R-:W-:Y:S02]  /*96d0*/  SHF.R.S32.HI R7, RZ, 0x4, R7 ;  /* 0x00000004ff077819 */ /* 0x000fe40000011407 */
[----:B------:R-:W-:Y:S02]  /*96e0*/  @!P2 SHF.R.S32.HI R5, RZ, 0x1f, R40 ;  /* 0x0000001fff05a819 */ /* 0x000fe40000011428 */
[C---:B--2---:R-:W-:Y:S01]  /*96f0*/  @!P2 IADD3 R36, P3, R40.reuse, R3, RZ ;  /* 0x000000032824a210 */ /* 0x044fe20007f7e0ff */
[----:B------:R-:W-:Y:S01]  /*9700*/  @!P1 IMAD.SHL.U32 R50, R7, 0x10, RZ ;  /* 0x0000001007329824 */ /* 0x000fe200078e00ff */
[----:B----4-:R-:W-:Y:S02]  /*9710*/  @!P2 IADD3 R38, P4, R40, R21, RZ ;  /* 0x000000152826a210 */ /* 0x010fe40007f9e0ff */
[----:B------:R-:W-:Y:S01]  /*9720*/  SHF.R.S32.HI R6, RZ, 0x4, R6 ;  /* 0x00000004ff067819 */ /* 0x000fe20000011406 */
[--C-:B-1----:R-:W-:Y:S01]  /*9730*/  @!P2 IMAD.X R37, R0, 0x1, R5.reuse, P3 ;  /* 0x000000010025a824 */ /* 0x102fe200018e0605 */
[-C--:B------:R-:W-:Y:S01]  /*9740*/  @!P1 IADD3 R42, P5, R3, R50.reuse, RZ ;  /* 0x00000032032a9210 */ /* 0x080fe20007fbe0ff */
[----:B---3--:R-:W-:Y:S01]  /*9750*/  @!P2 IMAD.X R39, R20, 0x1, R5, P4 ;  /* 0x000000011427a824 */ /* 0x008fe200020e0605 */
[----:B------:R-:W-:Y:S01]  /*9760*/  @!P1 SHF.R.S32.HI R5, RZ, 0x1f, R50 ;  /* 0x0000001fff059819 */ /* 0x000fe20000011432 */
[----:B------:R-:W-:Y:S01]  /*9770*/  @!P0 IMAD.SHL.U32 R54, R6, 0x10, RZ ;  /* 0x0000001006368824 */ /* 0x000fe200078e00ff */
[----:B------:R-:W-:-:S02]  /*9780*/  @!P1 IADD3 R50, P4, R21, R50, RZ ;  /* 0x0000003215329210 */ /* 0x000fc40007f9e0ff */
[----:B------:R-:W-:Y:S02]  /*9790*/  CS2R R6, SRZ ;  /* 0x0000000000067805 */ /* 0x000fe4000001ff00 */
[----:B------:R-:W-:Y:S01]  /*97a0*/  CS2R R8, SRZ ;  /* 0x0000000000087805 */ /* 0x000fe2000001ff00 */
[--C-:B------:R-:W-:Y:S01]  /*97b0*/  @!P1 IMAD.X R43, R0, 0x1, R5.reuse, P5 ;  /* 0x00000001002b9824 */ /* 0x100fe200028e0605 */
[-C--:B------:R-:W-:Y:S01]  /*97c0*/  @!P0 IADD3 R52, P3, R3, R54.reuse, RZ ;  /* 0x0000003603348210 */ /* 0x080fe20007f7e0ff */
[----:B------:R-:W-:Y:S01]  /*97d0*/  @!P1 IMAD.X R51, R20, 0x1, R5, P4 ;  /* 0x0000000114339824 */ /* 0x000fe200020e0605 */
[----:B------:R-:W-:Y:S02]  /*97e0*/  @!P0 SHF.R.S32.HI R3, RZ, 0x1f, R54 ;  /* 0x0000001fff038819 */ /* 0x000fe40000011436 */
[----:B------:R-:W-:Y:S02]  /*97f0*/  CS2R R4, SRZ ;  /* 0x0000000000047805 */ /* 0x000fe4000001ff00 */
[----:B------:R-:W-:-:S02]  /*9800*/  @!P0 IADD3 R54, P5, R21, R54, RZ ;  /* 0x0000003615368210 */ /* 0x000fc40007fbe0ff */
[----:B------:R-:W-:Y:S02]  /*9810*/  CS2R R10, SRZ ;  /* 0x00000000000a7805 */ /* 0x000fe4000001ff00 */
[----:B------:R-:W-:Y:S02]  /*9820*/  CS2R R32, SRZ ;  /* 0x0000000000207805 */ /* 0x000fe4000001ff00 */
[----:B------:R-:W-:Y:S02]  /*9830*/  CS2R R34, SRZ ;  /* 0x0000000000227805 */ /* 0x000fe4000001ff00 */
[----:B------:R-:W-:Y:S02]  /*9840*/  CS2R R12, SRZ ;  /* 0x00000000000c7805 */ /* 0x000fe4000001ff00 */
        /* <DEDUP_REMOVED lines=9> */
.L_x_1416:
[----:B------:R-:W-:Y:S05]  /*98e0*/  BSYNC B1 ;  /* 0x0000000000017941 */ /* 0x000fea0003800000 */
.L_x_1415:
        /* <DEDUP_REMOVED lines=10> */
.L_x_1691:
[----:B------:R-:W-:Y:S05]  /*9990*/  @P1 BRA `(.L_x_1403) ;  /* 0x0000003000041947 */ /* 0x000fea0003800000 */
[----:B------:R2:W5:Y:S01]  /*99a0*/  LDL R72, [R1+0x324] ;  /* 0x0003240001487983 */ /* 0x0005620000100800 */
[----:B-1----:R-:W1:Y:S01]  /*99b0*/  LDC R0, c[0x0][0x3f4] ;  /* 0x0000fd00ff007b82 */ /* 0x002e620000000800 */
[C---:B------:R-:W-:Y:S01]  /*99c0*/  VIADD R3, R40.reuse, 0x20 ;  /* 0x0000002028037836 */ /* 0x040fe20000000000 */
[----:B------:R-:W-:Y:S01]  /*99d0*/  BSSY B1, `(.L_x_1418) ;  /* 0x00000fd000017945 */ /* 0x000fe20003800000 */
[C---:B----4-:R-:W-:Y:S01]  /*99e0*/  VIADD R21, R40.reuse, 0x40 ;  /* 0x0000004028157836 */ /* 0x050fe20000000000 */
[-C--:B-1----:R-:W-:Y:S02]  /*99f0*/  ISETP.GE.AND P0, PT, R40, R0.reuse, PT ;  /* 0x000000002800720c */ /* 0x082fe40003f06270 */
[-C--:B------:R-:W-:Y:S02]  /*9a00*/  ISETP.GE.AND P1, PT, R3, R0.reuse, PT ;  /* 0x000000000300720c */ /* 0x080fe40003f26270 */
[----:B------:R-:W-:-:S09]  /*9a10*/  ISETP.GE.AND P2, PT, R21, R0, PT ;  /* 0x000000001500720c */ /* 0x000fd20003f46270 */
[----:B--2---:R-:W-:Y:S05]  /*9a20*/  @P0 BRA `(.L_x_1419) ;  /* 0x0000000c00dc0947 */ /* 0x004fea0003800000 */
[----:B------:R-:W2:Y:S04]  /*9a30*/  LDL R41, [R1+0x31c] ;  /* 0x00031c0001297983 */ /* 0x000ea80000100800 */
[----:B------:R-:W3:Y:S01]  /*9a40*/  LDL R73, [R1+0x390] ;  /* 0x0003900001497983 */ /* 0x000ee20000100800 */
[----:B-----5:R-:W-:Y:S02]  /*9a50*/  SHF.R.U32.HI R3, RZ, 0x8, R24 ;  /* 0x00000008ff037819 */ /* 0x020fe40000011618 */
[----:B------:R-:W-:Y:S02]  /*9a60*/  LOP3.LUT R20, R24, 0xff, RZ, 0xc0, !PT ;  /* 0x000000ff18147812 */ /* 0x000fe400078ec0ff */
[----:B------:R-:W-:Y:S02]  /*9a70*/  LOP3.LUT R21, R3, 0xff, RZ, 0xc0, !PT ;  /* 0x000000ff03157812 */ /* 0x000fe400078ec0ff */
[----:B0-----:R-:W-:-:S02]  /*9a80*/  SHF.R.U32.HI R39, RZ, 0x8, R26 ;  /* 0x00000008ff277819 */ /* 0x001fc4000001161a */
[----:B------:R-:W-:Y:S02]  /*9a90*/  PRMT R51, R21, 0x7604, R20 ;  /* 0x0000760415337816 */ /* 0x000fe40000000014 */
[----:B------:R-:W-:Y:S02]  /*9aa0*/  SHF.R.U32.HI R37, RZ, 0x8, R25 ;  /* 0x00000008ff257819 */ /* 0x000fe40000011619 */
[----:B------:R-:W-:Y:S02]  /*9ab0*/  LOP3.LUT R38, R26, 0xff, RZ, 0xc0, !PT ;  /* 0x000000ff1a267812 */ /* 0x000fe400078ec0ff */
[----:B------:R-:W-:Y:S02]  /*9ac0*/  LOP3.LUT R39, R39, 0xff, RZ, 0xc0, !PT ;  /* 0x000000ff27277812 */ /* 0x000fe400078ec0ff */
[----:B------:R-:W-:Y:S02]  /*9ad0*/  LOP3.LUT R36, R25, 0xff, RZ, 0xc0, !PT ;  /* 0x000000ff19247812 */ /* 0x000fe400078ec0ff */
[----:B------:R-:W-:-:S02]  /*9ae0*/  LOP3.LUT R37, R37, 0xff, RZ, 0xc0, !PT ;  /* 0x000000ff25257812 */ /* 0x000fc400078ec0ff */
[----:B------:R-:W-:Y:S02]  /*9af0*/  PRMT R53, R39, 0x7604, R38 ;  /* 0x0000760427357816 */ /* 0x000fe40000000026 */
[----:B------:R-:W-:Y:S02]  /*9b00*/  SHF.R.U32.HI R38, RZ, 0x8, R4 ;  /* 0x00000008ff267819 */ /* 0x000fe40000011604 */
[----:B------:R-:W-:Y:S02]  /*9b10*/  PRMT R48, R37, 0x7604, R36 ;  /* 0x0000760425307816 */ /* 0x000fe40000000024 */
[----:B------:R-:W-:Y:S02]  /*9b20*/  SHF.R.U32.HI R37, RZ, 0x8, R27 ;  /* 0x00000008ff257819 */ /* 0x000fe4000001161b */
[----:B------:R-:W-:Y:S02]  /*9b30*/  LOP3.LUT R40, R4, 0xff, RZ, 0xc0, !PT ;  /* 0x000000ff04287812 */ /* 0x000fe400078ec0ff */
[----:B------:R-:W-:-:S02]  /*9b40*/  LOP3.LUT R36, R27, 0xff, RZ, 0xc0, !PT ;  /* 0x000000ff1b247812 */ /* 0x000fc400078ec0ff */
[----:B------:R-:W-:Y:S02]  /*9b50*/  LOP3.LUT R37, R37, 0xff, RZ, 0xc0, !PT ;  /* 0x000000ff25257812 */ /* 0x000fe400078ec0ff */
[----:B------:R-:W-:Y:S02]  /*9b60*/  SHF.R.U32.HI R54, RZ, 0x8, R6 ;  /* 0x00000008ff367819 */ /* 0x000fe40000011606 */
[----:B------:R-:W-:Y:S02]  /*9b70*/  PRMT R50, R37, 0x7604, R36 ;  /* 0x0000760425327816 */ /* 0x000fe40000000024 */
[----:B------:R-:W-:Y:S02]  /*9b80*/  LOP3.LUT R52, R6, 0xff, RZ, 0xc0, !PT ;  /* 0x000000ff06347812 */ /* 0x000fe400078ec0ff */
[----:B------:R-:W-:Y:S02]  /*9b90*/  LOP3.LUT R55, R54, 0xff, RZ, 0xc0, !PT ;  /* 0x000000ff36377812 */ /* 0x000fe400078ec0ff */
[----:B------:R-:W-:-:S02]  /*9ba0*/  SHF.R.U32.HI R61, RZ, 0x10, R5 ;  /* 0x00000010ff3d7819 */ /* 0x000fc40000011605 */
[----:B------:R-:W-:Y:S02]  /*9bb0*/  PRMT R63, R55, 0x7604, R52 ;  /* 0x00007604373f7816 */ /* 0x000fe40000000034 */
[----:B------:R-:W-:Y:S01]  /*9bc0*/  SHF.R.U32.HI R55, RZ, 0x10, R27 ;  /* 0x00000010ff377819 */ /* 0x000fe2000001161b */
[----:B------:R-:W-:Y:S01]  /*9bd0*/  IMAD.U32 R61, R61, 0x10000, RZ ;  /* 0x000100003d3d7824 */ /* 0x000fe200078e00ff */
[--C-:B------:R-:W-:Y:S02]  /*9be0*/  SHF.R.U32.HI R57, RZ, 0x8, R7.reuse ;  /* 0x00000008ff397819 */ /* 0x100fe40000011607 */
[----:B------:R-:W-:Y:S01]  /*9bf0*/  LOP3.LUT R56, R7, 0xff, RZ, 0xc0, !PT ;  /* 0x000000ff07387812 */ /* 0x000fe200078ec0ff */
[----:B------:R-:W-:Y:S01]  /*9c00*/  IMAD.U32 R55, R55, 0x10000, RZ ;  /* 0x0001000037377824 */ /* 0x000fe200078e00ff */
[----:B------:R-:W-:Y:S02]  /*9c10*/  LOP3.LUT R57, R57, 0xff, RZ, 0xc0, !PT ;  /* 0x000000ff39397812 */ /* 0x000fe400078ec0ff */
[----:B------:R-:W-:-:S02]  /*9c20*/  SHF.R.U32.HI R65, RZ, 0x10, R7 ;  /* 0x00000010ff417819 */ /* 0x000fc40000011607 */
[----:B------:R-:W-:Y:S02]  /*9c30*/  PRMT R56, R57, 0x7604, R56 ;  /* 0x0000760439387816 */ /* 0x000fe40000000038 */
[----:B------:R-:W-:Y:S01]  /*9c40*/  LOP3.LUT R57, R50, 0xff0000, R55, 0xf8, !PT ;  /* 0x00ff000032397812 */ /* 0x000fe200078ef837 */
[----:B------:R-:W-:Y:S01]  /*9c50*/  IMAD.U32 R65, R65, 0x10000, RZ ;  /* 0x0001000041417824 */ /* 0x000fe200078e00ff */
[----:B------:R-:W-:Y:S02]  /*9c60*/  LOP3.LUT R51, R51, 0xff0000, R24, 0xf8, !PT ;  /* 0x00ff000033337812 */ /* 0x000fe400078ef818 */
[----:B------:R-:W-:Y:S02]  /*9c70*/  LOP3.LUT R53, R53, 0xff0000, R26, 0xf8, !PT ;  /* 0x00ff000035357812 */ /* 0x000fe400078ef81a */
[----:B------:R-:W-:Y:S02]  /*9c80*/  LOP3.LUT R55, R51, 0xff000000, R24, 0xf8, !PT ;  /* 0xff00000033377812 */ /* 0x000fe400078ef818 */
[----:B------:R-:W-:-:S02]  /*9c90*/  LOP3.LUT R58, R57, 0xff000000, R27, 0xf8, !PT ;  /* 0xff000000393a7812 */ /* 0x000fc400078ef81b */
[----:B------:R-:W-:Y:S02]  /*9ca0*/  LOP3.LUT R65, R56, 0xff0000, R65, 0xf8, !PT ;  /* 0x00ff000038417812 */ /* 0x000fe400078ef841 */
[--C-:B------:R-:W-:Y:S02]  /*9cb0*/  LOP3.LUT R63, R63, 0xff0000, R6.reuse, 0xf8, !PT ;  /* 0x00ff00003f3f7812 */ /* 0x100fe400078ef806 */
[----:B------:R-:W-:Y:S02]  /*9cc0*/  LOP3.LUT R65, R65, 0xff000000, R7, 0xf8, !PT ;  /* 0xff00000041417812 */ /* 0x000fe400078ef807 */
[----:B------:R-:W-:Y:S02]  /*9cd0*/  LOP3.LUT R6, R63, 0xff000000, R6, 0xf8, !PT ;  /* 0xff0000003f067812 */ /* 0x000fe400078ef806 */
[----:B--2---:R-:W-:Y:S02]  /*9ce0*/  LEA.HI R3, R0, R41, RZ, 0x1c ;  /* 0x0000002900037211 */ /* 0x004fe400078fe0ff */
[----:B------:R-:W-:-:S02]  /*9cf0*/  LOP3.LUT R41, R38, 0xff, RZ, 0xc0, !PT ;  /* 0x000000ff26297812 */ /* 0x000fc400078ec0ff */
[----:B------:R-:W-:Y:S01]  /*9d00*/  SHF.R.S32.HI R20, RZ, 0x1f, R3 ;  /* 0x0000001fff147819 */ /* 0x000fe20000011403 */
[----:B---3--:R-:W0:Y:S01]  /*9d10*/  LDS.128 R36, [R73+0x1e200] ;  /* 0x01e2000049247984 */ /* 0x008e220000000c00 */
[----:B------:R-:W-:Y:S02]  /*9d20*/  PRMT R59, R41, 0x7604, R40 ;  /* 0x00007604293b7816 */ /* 0x000fe40000000028 */
[----:B------:R-:W-:Y:S01]  /*9d30*/  LEA.HI R21, R20, R3, RZ, 0x2 ;  /* 0x0000000314157211 */ /* 0x000fe200078f10ff */
[----:B------:R-:W-:Y:S01]  /*9d40*/  IMAD.SHL.U32 R20, R3, 0x10, RZ ;  /* 0x0000001003147824 */ /* 0x000fe200078e00ff */
[----:B------:R-:W-:-:S03]  /*9d50*/  LOP3.LUT R59, R59, 0xff0000, R4, 0xf8, !PT ;  /* 0x00ff00003b3b7812 */ /* 0x000fc600078ef804 */
[----:B------:R-:W-:Y:S01]  /*9d60*/  IMAD.SHL.U32 R21, R21, 0x800, RZ ;  /* 0x0000080015157824 */ /* 0x000fe200078e00ff */
[----:B------:R-:W-:Y:S02]  /*9d70*/  LOP3.LUT R3, R45, 0x30, R20, 0xf8, !PT ;  /* 0x000000302d037812 */ /* 0x000fe400078ef814 */
[----:B------:R-:W-:Y:S02]  /*9d80*/  LOP3.LUT R60, R59, 0xff000000, R4, 0xf8, !PT ;  /* 0xff0000003b3c7812 */ /* 0x000fe400078ef804 */
[----:B------:R-:W-:Y:S02]  /*9d90*/  LOP3.LUT R20, R3, R46, RZ, 0x3c, !PT ;  /* 0x0000002e03147212 */ /* 0x000fe400078e3cff */
[----:B------:R-:W-:Y:S02]  /*9da0*/  LOP3.LUT R3, R21, 0xffffe000, RZ, 0xc0, !PT ;  /* 0xffffe00015037812 */ /* 0x000fe400078ec0ff */
[----:B------:R-:W-:Y:S02]  /*9db0*/  SHF.R.U32.HI R21, RZ, 0x8, R5 ;  /* 0x00000008ff157819 */ /* 0x000fe40000011605 */
[----:B------:R-:W-:-:S02]  /*9dc0*/  IADD3 R3, R20, R72, R3 ;  /* 0x0000004814037210 */ /* 0x000fc40007ffe003 */
[----:B------:R-:W-:Y:S02]  /*9dd0*/  LOP3.LUT R20, R5, 0xff, RZ, 0xc0, !PT ;  /* 0x000000ff05147812 */ /* 0x000fe400078ec0ff */
[----:B------:R-:W-:Y:S01]  /*9de0*/  LOP3.LUT R21, R21, 0xff, RZ, 0xc0, !PT ;  /* 0x000000ff15157812 */ /* 0x000fe200078ec0ff */
[----:B------:R-:W1:Y:S03]  /*9df0*/  LDS.128 R40, [R3+UR38+0x1e200] ;  /* 0x01e2002603287984 */ /* 0x000e660008000c00 */
[----:B------:R-:W-:Y:S02]  /*9e00*/  PRMT R20, R21, 0x7604, R20 ;  /* 0x0000760415147816 */ /* 0x000fe40000000014 */
[----:B------:R-:W-:Y:S02]  /*9e10*/  SHF.R.U32.HI R21, RZ, 0x10, R25 ;  /* 0x00000010ff157819 */ /* 0x000fe40000011619 */
[----:B------:R-:W-:-:S02]  /*9e20*/  LOP3.LUT R61, R20, 0xff0000, R61, 0xf8, !PT ;  /* 0x00ff0000143d7812 */ /* 0x000fc400078ef83d */
[----:B------:R-:W-:Y:S01]  /*9e30*/  LOP3.LUT R20, R53, 0xff000000, R26, 0xf8, !PT ;  /* 0xff00000035147812 */ /* 0x000fe200078ef81a */
[----:B------:R-:W-:Y:S01]  /*9e40*/  IMAD.U32 R21, R21, 0x10000, RZ ;  /* 0x0001000015157824 */ /* 0x000fe200078e00ff */
[----:B------:R-:W-:-:S04]  /*9e50*/  LOP3.LUT R61, R61, 0xff000000, R5, 0xf8, !PT ;  /* 0xff0000003d3d7812 */ /* 0x000fc800078ef805 */
[----:B------:R-:W-:Y:S02]  /*9e60*/  LOP3.LUT R21, R48, 0xff0000, R21, 0xf8, !PT ;  /* 0x00ff000030157812 */ /* 0x000fe400078ef815 */
[----:B------:R-:W-:Y:S02]  /*9e70*/  F2FP.F16.E4M3.UNPACK_B R27, R61 ;  /* 0x0000003dff1b723e */ /* 0x000fe400020006ff */
[----:B------:R-:W-:Y:S02]  /*9e80*/  LOP3.LUT R54, R21, 0xff000000, R25, 0xf8, !PT ;  /* 0xff00000015367812 */ /* 0x000fe400078ef819 */
[-C--:B0-----:R-:W-:Y:S01]  /*9e90*/  F2FP.F16.E4M3.UNPACK_B R21, R37.reuse ;  /* 0x00000025ff15723e */ /* 0x081fe200020006ff */
[----:B------:R-:W-:Y:S01]  /*9ea0*/  HADD2.F32 R62, -RZ, R27.H0_H0 ;  /* 0x2000001bff3e7230 */ /* 0x000fe20000004100 */
[----:B------:R-:W-:Y:S02]  /*9eb0*/  F2FP.F16.E4M3.UNPACK_B R26, R54 ;  /* 0x00000036ff1a723e */ /* 0x000fe400020006ff */
[----:B------:R-:W-:Y:S01]  /*9ec0*/  F2FP.F16.E4M3.UNPACK_B R48, R37.H1 ;  /* 0x00000025ff30723e */ /* 0x000fe200030006ff */
[--C-:B------:R-:W-:Y:S01]  /*9ed0*/  HADD2.F32 R25, -RZ, R21.reuse.H0_H0 ;  /* 0x20000015ff197230 */ /* 0x100fe20000004100 */
[-C--:B------:R-:W-:Y:S01]  /*9ee0*/  F2FP.F16.E4M3.UNPACK_B R50, R39.reuse ;  /* 0x00000027ff32723e */ /* 0x080fe200020006ff */
[----:B------:R-:W-:Y:S01]  /*9ef0*/  HADD2.F32 R56, -RZ, R26.H0_H0 ;  /* 0x2000001aff387230 */ /* 0x000fe20000004100 */
[----:B------:R-:W-:Y:S01]  /*9f00*/  F2FP.F16.E4M3.UNPACK_B R51, R39.H1 ;  /* 0x00000027ff33723e */ /* 0x000fe200030006ff */
[----:B------:R-:W-:Y:S01]  /*9f10*/  HADD2.F32 R21, -RZ, R21.H1_H1 ;  /* 0x30000015ff157230 */ /* 0x000fe20000004100 */
[----:B------:R-:W-:-:S02]  /*9f20*/  F2FP.F16.E4M3.UNPACK_B R37, R36 ;  /* 0x00000024ff25723e */ /* 0x000fc400020006ff */
[----:B------:R-:W-:Y:S02]  /*9f30*/  F2FP.F16.E4M3.UNPACK_B R39, R36.H1 ;  /* 0x00000024ff27723e */ /* 0x000fe400030006ff */
[----:B------:R-:W-:Y:S02]  /*9f40*/  F2FP.F16.E4M3.UNPACK_B R61, R61.H1 ;  /* 0x0000003dff3d723e */ /* 0x000fe400030006ff */
[----:B------:R-:W-:Y:S02]  /*9f50*/  F2FP.F16.E4M3.UNPACK_B R54, R54.H1 ;  /* 0x00000036ff36723e */ /* 0x000fe400030006ff */
[----:B------:R-:W-:Y:S01]  /*9f60*/  F2FP.F16.E4M3.UNPACK_B R4, R38 ;  /* 0x00000026ff04723e */ /* 0x000fe200020006ff */
[--C-:B------:R-:W-:Y:S01]  /*9f70*/  HADD2.F32 R59, -RZ, R61.reuse.H0_H0 ;  /* 0x2000003dff3b7230 */ /* 0x100fe20000004100 */
[-C--:B-1----:R-:W-:Y:S01]  /*9f80*/  F2FP.F16.E4M3.UNPACK_B R24, R41.reuse ;  /* 0x00000029ff18723e */ /* 0x082fe200020006ff */
[----:B------:R-:W-:Y:S01]  /*9f90*/  HADD2.F32 R61, -RZ, R61.H1_H1 ;  /* 0x3000003dff3d7230 */ /* 0x000fe20000004100 */
[----:B------:R-:W-:-:S02]  /*9fa0*/  F2FP.F16.E4M3.UNPACK_B R36, R41.H1 ;  /* 0x00000029ff24723e */ /* 0x000fc400030006ff */
[-C--:B------:R-:W-:Y:S01]  /*9fb0*/  F2FP.F16.E4M3.UNPACK_B R52, R43.reuse ;  /* 0x0000002bff34723e */ /* 0x080fe200020006ff */
[--C-:B------:R-:W-:Y:S01]  /*9fc0*/  HADD2.F32 R5, -RZ, R24.reuse.H0_H0 ;  /* 0x20000018ff057230 */ /* 0x100fe20000004100 */
[----:B------:R-:W-:Y:S01]  /*9fd0*/  F2FP.F16.E4M3.UNPACK_B R53, R43.H1 ;  /* 0x0000002bff35723e */ /* 0x000fe200030006ff */
[----:B------:R-:W-:Y:S01]  /*9fe0*/  HADD2.F32 R24, -RZ, R24.H1_H1 ;  /* 0x30000018ff187230 */ /* 0x000fe20000004100 */
[-C--:B------:R-:W-:Y:S02]  /*9ff0*/  F2FP.F16.E4M3.UNPACK_B R41, R40.reuse ;  /* 0x00000028ff29723e */ /* 0x080fe400020006ff */
[----:B------:R-:W-:Y:S01]  /*a000*/  F2FP.F16.E4M3.UNPACK_B R43, R40.H1 ;  /* 0x00000028ff2b723e */ /* 0x000fe200030006ff */
[C---:B------:R-:W-:Y:S01]  /*a010*/  FMUL.FTZ R40, R5.reuse, R62 ;  /* 0x0000003e05287220 */ /* 0x040fe20000410000 */
[----:B------:R-:W-:Y:S01]  /*a020*/  FMUL.FTZ R57, R5, R56 ;  /* 0x0000003805397220 */ /* 0x000fe20000410000 */
[----:B------:R-:W-:Y:S02]  /*a030*/  F2FP.F16.E4M3.UNPACK_B R7, R42 ;  /* 0x0000002aff07723e */ /* 0x000fe400020006ff */
[C---:B------:R-:W-:Y:S01]  /*a040*/  FFMA.FTZ R5, R25.reuse, R56, -R40 ;  /* 0x0000003819057223 */ /* 0x040fe20000010828 */
[----:B------:R-:W-:Y:S01]  /*a050*/  FFMA.FTZ R25, R25, R62, R57 ;  /* 0x0000003e19197223 */ /* 0x000fe20000010039 */
[----:B------:R-:W-:Y:S01]  /*a060*/  HADD2.F32 R40, -RZ, R26.H1_H1 ;  /* 0x3000001aff287230 */ /* 0x000fe20000004100 */
[----:B------:R-:W-:Y:S01]  /*a070*/  F2FP.F16.E4M3.UNPACK_B R42, R42.H1 ;  /* 0x0000002aff2a723e */ /* 0x000fe200030006ff */
[----:B------:R-:W-:Y:S01]  /*a080*/  HADD2.F32 R57, -RZ, R27.H1_H1 ;  /* 0x3000001bff397230 */ /* 0x000fe20000004100 */
[----:B------:R-:W-:Y:S01]  /*a090*/  F2FP.F16.E4M3.UNPACK_B R38, R38.H1 ;  /* 0x00000026ff26723e */ /* 0x000fe200030006ff */
[----:B------:R-:W-:-:S02]  /*a0a0*/  HADD2.F32 R26, -RZ, R36.H0_H0 ;  /* 0x20000024ff1a7230 */ /* 0x000fc40000004100 */
[C---:B------:R-:W-:Y:S01]  /*a0b0*/  FMUL.FTZ R64, R24.reuse, R40 ;  /* 0x0000002818407220 */ /* 0x040fe20000410000 */
[----:B------:R-:W-:Y:S02]  /*a0c0*/  HADD2.F32 R56, -RZ, R54.H0_H0 ;  /* 0x20000036ff387230 */ /* 0x000fe40000004100 */
[----:B------:R-:W-:Y:S01]  /*a0d0*/  FMUL.FTZ R62, R24, R57 ;  /* 0x00000039183e7220 */ /* 0x000fe20000410000 */
[----:B------:R-:W-:Y:S02]  /*a0e0*/  HADD2.F32 R27, -RZ, R48.H0_H0 ;  /* 0x20000030ff1b7230 */ /* 0x000fe40000004100 */
[C---:B------:R-:W-:Y:S01]  /*a0f0*/  FMUL.FTZ R66, R26.reuse, R59 ;  /* 0x0000003b1a427220 */ /* 0x040fe20000410000 */
[----:B------:R-:W-:Y:S02]  /*a100*/  HADD2.F32 R36, -RZ, R36.H1_H1 ;  /* 0x30000024ff247230 */ /* 0x000fe40000004100 */
[----:B------:R-:W-:Y:S01]  /*a110*/  FMUL.FTZ R68, R26, R56 ;  /* 0x000000381a447220 */ /* 0x000fe20000410000 */
[C---:B------:R-:W-:Y:S01]  /*a120*/  FFMA.FTZ R24, R21.reuse, R40, -R62 ;  /* 0x0000002815187223 */ /* 0x040fe2000001083e */
[----:B------:R-:W-:Y:S01]  /*a130*/  FFMA.FTZ R26, R21, R57, R64 ;  /* 0x00000039151a7223 */ /* 0x000fe20000010040 */
[C---:B------:R-:W-:Y:S01]  /*a140*/  FFMA.FTZ R21, R27.reuse, R56, -R66 ;  /* 0x000000381b157223 */ /* 0x040fe20000010842 */
[----:B------:R-:W-:Y:S01]  /*a150*/  F2FP.F16.E4M3.UNPACK_B R62, R65 ;  /* 0x00000041ff3e723e */ /* 0x000fe200020006ff */
[----:B------:R-:W-:Y:S01]  /*a160*/  HADD2.F32 R57, -RZ, R54.H1_H1 ;  /* 0x30000036ff397230 */ /* 0x000fe20000004100 */
[----:B------:R-:W-:Y:S01]  /*a170*/  F2FP.F16.E4M3.UNPACK_B R56, R58 ;  /* 0x0000003aff38723e */ /* 0x000fe200020006ff */
[----:B------:R-:W-:Y:S01]  /*a180*/  FFMA.FTZ R27, R27, R59, R68 ;  /* 0x0000003b1b1b7223 */ /* 0x000fe20000010044 */
[----:B------:R-:W-:-:S02]  /*a190*/  HADD2.F32 R48, -RZ, R48.H1_H1 ;  /* 0x30000030ff307230 */ /* 0x000fc40000004100 */
[C---:B------:R-:W-:Y:S01]  /*a1a0*/  FMUL.FTZ R67, R36.reuse, R61 ;  /* 0x0000003d24437220 */ /* 0x040fe20000410000 */
[----:B------:R-:W-:Y:S02]  /*a1b0*/  HADD2.F32 R63, -RZ, R62.H0_H0 ;  /* 0x2000003eff3f7230 */ /* 0x000fe40000004100 */
[-C--:B------:R-:W-:Y:S01]  /*a1c0*/  FMUL.FTZ R36, R36, R57.reuse ;  /* 0x0000003924247220 */ /* 0x080fe20000410000 */
[----:B------:R-:W-:Y:S02]  /*a1d0*/  HADD2.F32 R54, -RZ, R52.H0_H0 ;  /* 0x20000034ff367230 */ /* 0x000fe40000004100 */
[C---:B------:R-:W-:Y:S01]  /*a1e0*/  FFMA.FTZ R64, R48.reuse, R57, -R67 ;  /* 0x0000003930407223 */ /* 0x040fe20000010843 */
[----:B------:R-:W-:Y:S02]  /*a1f0*/  HADD2.F32 R59, -RZ, R56.H0_H0 ;  /* 0x20000038ff3b7230 */ /* 0x000fe40000004100 */
[----:B------:R-:W-:Y:S01]  /*a200*/  FFMA.FTZ R66, R48, R61, R36 ;  /* 0x0000003d30427223 */ /* 0x000fe20000010024 */
[----:B------:R-:W-:-:S02]  /*a210*/  HADD2.F32 R40, -RZ, R50.H0_H0 ;  /* 0x20000032ff287230 */ /* 0x000fc40000004100 */
[C---:B------:R-:W-:Y:S01]  /*a220*/  FMUL.FTZ R69, R54.reuse, R63 ;  /* 0x0000003f36457220 */ /* 0x040fe20000410000 */
[----:B------:R-:W-:Y:S01]  /*a230*/  F2FP.F16.E4M3.UNPACK_B R65, R65.H1 ;  /* 0x00000041ff41723e */ /* 0x000fe200030006ff */
[-C--:B------:R-:W-:Y:S01]  /*a240*/  FMUL.FTZ R54, R54, R59.reuse ;  /* 0x0000003b36367220 */ /* 0x080fe20000410000 */
[----:B------:R-:W-:Y:S01]  /*a250*/  HADD2.F32 R61, -RZ, R62.H1_H1 ;  /* 0x3000003eff3d7230 */ /* 0x000fe20000004100 */
[----:B------:R-:W-:Y:S01]  /*a260*/  F2FP.F16.E4M3.UNPACK_B R58, R58.H1 ;  /* 0x0000003aff3a723e */ /* 0x000fe200030006ff */
[----:B------:R-:W-:Y:S02]  /*a270*/  HADD2.F32 R52, -RZ, R52.H1_H1 ;  /* 0x30000034ff347230 */ /* 0x000fe40000004100 */
[C---:B------:R-:W-:Y:S01]  /*a280*/  FFMA.FTZ R36, R40.reuse, R59, -R69 ;  /* 0x0000003b28247223 */ /* 0x040fe20000010845 */
[----:B------:R-:W-:Y:S02]  /*a290*/  HADD2.F32 R57, -RZ, R56.H1_H1 ;  /* 0x30000038ff397230 */ /* 0x000fe40000004100 */
        /* <DEDUP_REMOVED lines=11> */
[-C--:B------:R-:W-:Y:S01]  /*a350*/  F2FP.F16.E4M3.UNPACK_B R52, R60.reuse.H1 ;  /* 0x0000003cff34723e */ /* 0x080fe200030006ff */
[----:B------:R-:W-:Y:S01]  /*a360*/  FMUL.FTZ R48, R48, R59 ;  /* 0x0000003b30307220 */ /* 0x000fe20000410000 */
[----:B------:R-:W-:Y:S01]  /*a370*/  HADD2.F32 R58, -RZ, R58.H1_H1 ;  /* 0x3000003aff3a7230 */ /* 0x000fe20000004100 */
[----:B------:R-:W-:Y:S01]  /*a380*/  F2FP.F16.E4M3.UNPACK_B R50, R55.H1 ;  /* 0x00000037ff32723e */ /* 0x000fe200030006ff */
[----:B------:R-:W-:Y:S02]  /*a390*/  HADD2.F32 R53, -RZ, R53.H1_H1 ;  /* 0x30000035ff357230 */ /* 0x000fe40000004100 */
[C---:B------:R-:W-:Y:S01]  /*a3a0*/  FFMA.FTZ R71, R40.reuse, R59, -R71 ;  /* 0x0000003b28477223 */ /* 0x040fe20000010847 */
[----:B------:R-:W-:Y:S01]  /*a3b0*/  FFMA.FTZ R63, R40, R63, R48 ;  /* 0x0000003f283f7223 */ /* 0x000fe20000010030 */
[----:B------:R-:W-:Y:S01]  /*a3c0*/  HADD2.F32 R54, -RZ, R65.H1_H1 ;  /* 0x30000041ff367230 */ /* 0x000fe20000004100 */
[----:B------:R-:W-:Y:S01]  /*a3d0*/  F2FP.F16.E4M3.UNPACK_B R60, R60 ;  /* 0x0000003cff3c723e */ /* 0x000fe200020006ff */
[----:B------:R-:W-:-:S02]  /*a3e0*/  HADD2.F32 R51, -RZ, R51.H1_H1 ;  /* 0x30000033ff337230 */ /* 0x000fc40000004100 */
[C---:B------:R-:W-:Y:S01]  /*a3f0*/  FMUL.FTZ R61, R53.reuse, R58 ;  /* 0x0000003a353d7220 */ /* 0x040fe20000410000 */
[----:B------:R-:W-:Y:S02]  /*a400*/  HADD2.F32 R59, -RZ, R52.H0_H0 ;  /* 0x20000034ff3b7230 */ /* 0x000fe40000004100 */
[-C--:B------:R-:W-:Y:S01]  /*a410*/  FMUL.FTZ R56, R53, R54.reuse ;  /* 0x0000003635387220 */ /* 0x080fe20000410000 */
[--C-:B------:R-:W-:Y:S02]  /*a420*/  HADD2.F32 R48, -RZ, R43.reuse.H0_H0 ;  /* 0x2000002bff307230 */ /* 0x100fe40000004100 */
[----:B------:R-:W-:Y:S01]  /*a430*/  FFMA.FTZ R70, R51, R54, R61 ;  /* 0x0000003633467223 */ /* 0x000fe2000001003d */
[----:B------:R-:W-:Y:S01]  /*a440*/  HADD2.F32 R57, -RZ, R50.H0_H0 ;  /* 0x20000032ff397230 */ /* 0x000fe20000004100 */
[----:B------:R-:W-:Y:S01]  /*a450*/  F2FP.F16.E4M3.UNPACK_B R55, R55 ;  /* 0x00000037ff37723e */ /* 0x000fe200020006ff */
[----:B------:R-:W-:Y:S02]  /*a460*/  HADD2.F32 R52, -RZ, R52.H1_H1 ;  /* 0x30000034ff347230 */ /* 0x000fe40000004100 */
[----:B------:R-:W-:Y:S01]  /*a470*/  FMUL.FTZ R53, R48, R59 ;  /* 0x0000003b30357220 */ /* 0x000fe20000410000 */
[----:B------:R-:W-:-:S02]  /*a480*/  HADD2.F32 R43, -RZ, R43.H1_H1 ;  /* 0x3000002bff2b7230 */ /* 0x000fc40000004100 */
[----:B------:R-:W-:Y:S01]  /*a490*/  FMUL.FTZ R48, R48, R57 ;  /* 0x0000003930307220 */ /* 0x000fe20000410000 */
[----:B------:R-:W-:Y:S02]  /*a4a0*/  HADD2.F32 R50, -RZ, R50.H1_H1 ;  /* 0x30000032ff327230 */ /* 0x000fe40000004100 */
[----:B------:R-:W-:Y:S01]  /*a4b0*/  FFMA.FTZ R68, R51, R58, -R56 ;  /* 0x0000003a33447223 */ /* 0x000fe20000010838 */
[--C-:B------:R-:W-:Y:S02]  /*a4c0*/  HADD2.F32 R40, -RZ, R39.reuse.H0_H0 ;  /* 0x20000027ff287230 */ /* 0x100fe40000004100 */
[C---:B------:R-:W-:Y:S01]  /*a4d0*/  FMUL.FTZ R54, R43.reuse, R52 ;  /* 0x000000342b367220 */ /* 0x040fe20000410000 */
[----:B------:R-:W-:Y:S02]  /*a4e0*/  HADD2.F32 R39, -RZ, R39.H1_H1 ;  /* 0x30000027ff277230 */ /* 0x000fe40000004100 */
[----:B------:R-:W-:Y:S01]  /*a4f0*/  FMUL.FTZ R43, R43, R50 ;  /* 0x000000322b2b7220 */ /* 0x000fe20000410000 */
[----:B------:R-:W-:Y:S01]  /*a500*/  F2FP.SATFINITE.E4M3.F32.PACK_AB_MERGE_C R21, R64, R21, RZ ;  /* 0x000000154015723e */ /* 0x000fe200048070ff */
[C---:B------:R-:W-:Y:S01]  /*a510*/  FFMA.FTZ R57, R40.reuse, R57, -R53 ;  /* 0x0000003928397223 */ /* 0x040fe20000010835 */
[----:B------:R-:W-:Y:S01]  /*a520*/  FFMA.FTZ R59, R40, R59, R48 ;  /* 0x0000003b283b7223 */ /* 0x000fe20000010030 */
[----:B------:R-:W-:Y:S01]  /*a530*/  FFMA.FTZ R58, R39, R52, R43 ;  /* 0x00000034273a7223 */ /* 0x000fe2000001002b */
[----:B------:R-:W-:-:S02]  /*a540*/  HADD2.F32 R48, -RZ, R60.H0_H0 ;  /* 0x2000003cff307230 */ /* 0x000fc40000004100 */
[----:B------:R-:W-:Y:S01]  /*a550*/  FFMA.FTZ R56, R39, R50, -R54 ;  /* 0x0000003227387223 */ /* 0x000fe20000010836 */
[----:B------:R-:W-:Y:S01]  /*a560*/  HADD2.F32 R40, -RZ, R41.H0_H0 ;  /* 0x20000029ff287230 */ /* 0x000fe20000004100 */
[----:B------:R-:W-:Y:S01]  /*a570*/  F2FP.SATFINITE.E4M3.F32.PACK_AB_MERGE_C R27, R66, R27, RZ ;  /* 0x0000001b421b723e */ /* 0x000fe200048070ff */
        /* <DEDUP_REMOVED lines=11> */
[C---:B------:R-:W-:Y:S01]  /*a630*/  FMUL.FTZ R54, R41.reuse, R60 ;  /* 0x0000003c29367220 */ /* 0x040fe20000410000 */
[----:B------:R-:W-:Y:S01]  /*a640*/  F2FP.F16.E4M3.UNPACK_B R43, R20.H1 ;  /* 0x00000014ff2b723e */ /* 0x000fe200030006ff */
[----:B------:R-:W-:Y:S01]  /*a650*/  FMUL.FTZ R41, R41, R40 ;  /* 0x0000002829297220 */ /* 0x000fe20000410000 */
[----:B------:R-:W-:Y:S01]  /*a660*/  FFMA.FTZ R52, R39, R48, R52 ;  /* 0x0000003027347223 */ /* 0x000fe20000010034 */
[----:B------:R-:W-:Y:S01]  /*a670*/  FFMA.FTZ R54, R37, R40, -R54 ;  /* 0x0000002825367223 */ /* 0x000fe20000010836 */
[----:B------:R-:W-:-:S02]  /*a680*/  HADD2.F32 R48, -RZ, R50.H0_H0 ;  /* 0x20000032ff307230 */ /* 0x000fc40000004100 */
[----:B------:R-:W-:Y:S01]  /*a690*/  FFMA.FTZ R53, R37, R60, R41 ;  /* 0x0000003c25357223 */ /* 0x000fe20000010029 */
[----:B------:R-:W-:Y:S01]  /*a6a0*/  HADD2.F32 R39, -RZ, R42.H0_H0 ;  /* 0x2000002aff277230 */ /* 0x000fe20000004100 */
[----:B------:R-:W-:Y:S01]  /*a6b0*/  F2FP.F16.E4M3.UNPACK_B R20, R20 ;  /* 0x00000014ff14723e */ /* 0x000fe200020006ff */
[--C-:B------:R-:W-:Y:S01]  /*a6c0*/  HADD2.F32 R40, -RZ, R43.reuse.H0_H0 ;  /* 0x2000002bff287230 */ /* 0x100fe20000004100 */
[----:B------:R-:W-:Y:S01]  /*a6d0*/  F2FP.F16.E4M3.UNPACK_B R6, R6 ;  /* 0x00000006ff06723e */ /* 0x000fe200020006ff */
[----:B------:R-:W-:Y:S02]  /*a6e0*/  HADD2.F32 R41, -RZ, R50.H1_H1 ;  /* 0x30000032ff297230 */ /* 0x000fe40000004100 */
[C---:B------:R-:W-:Y:S01]  /*a6f0*/  FMUL.FTZ R60, R39.reuse, R48 ;  /* 0x00000030273c7220 */ /* 0x040fe20000410000 */
[----:B------:R-:W-:Y:S02]  /*a700*/  HADD2.F32 R42, -RZ, R42.H1_H1 ;  /* 0x3000002aff2a7230 */ /* 0x000fe40000004100 */
[----:B------:R-:W-:Y:S01]  /*a710*/  FMUL.FTZ R50, R39, R40 ;  /* 0x0000002827327220 */ /* 0x000fe20000410000 */
[----:B------:R-:W-:Y:S01]  /*a720*/  HADD2.F32 R43, -RZ, R43.H1_H1 ;  /* 0x3000002bff2b7230 */ /* 0x000fe20000004100 */
[----:B------:R-:W-:Y:S01]  /*a730*/  F2FP.SATFINITE.E4M3.F32.PACK_AB_MERGE_C R58, R58, R59, RZ ;  /* 0x0000003b3a3a723e */ /* 0x000fe200048070ff */
[----:B------:R-:W-:-:S02]  /*a740*/  HADD2.F32 R37, -RZ, R38.H0_H0 ;  /* 0x20000026ff257230 */ /* 0x000fc40000004100 */
[C---:B------:R-:W-:Y:S01]  /*a750*/  FMUL.FTZ R39, R42.reuse, R41 ;  /* 0x000000292a277220 */ /* 0x040fe20000410000 */
[----:B------:R-:W-:Y:S02]  /*a760*/  HADD2.F32 R38, -RZ, R38.H1_H1 ;  /* 0x30000026ff267230 */ /* 0x000fe40000004100 */
[----:B------:R-:W-:Y:S01]  /*a770*/  FMUL.FTZ R42, R42, R43 ;  /* 0x0000002b2a2a7220 */ /* 0x000fe20000410000 */
[----:B------:R-:W-:Y:S01]  /*a780*/  F2FP.SATFINITE.E4M3.F32.PACK_AB_MERGE_C R5, R24, R5, R21 ;  /* 0x000000051805723e */ /* 0x000fe20004807015 */
[C---:B------:R-:W-:Y:S01]  /*a790*/  FFMA.FTZ R60, R37.reuse, R40, -R60 ;  /* 0x00000028253c7223 */ /* 0x040fe2000001083c */
[----:B------:R-:W-:Y:S01]  /*a7a0*/  FFMA.FTZ R50, R37, R48, R50 ;  /* 0x0000003025327223 */ /* 0x000fe20000010032 */
[C---:B------:R-:W-:Y:S01]  /*a7b0*/  FFMA.FTZ R55, R38.reuse, R43, -R39 ;  /* 0x0000002b26377223 */ /* 0x040fe20000010827 */
[----:B------:R-:W-:Y:S01]  /*a7c0*/  FFMA.FTZ R61, R38, R41, R42 ;  /* 0x00000029263d7223 */ /* 0x000fe2000001002a */
[--C-:B------:R-:W-:Y:S01]  /*a7d0*/  HADD2.F32 R37, -RZ, R20.reuse.H0_H0 ;  /* 0x20000014ff257230 */ /* 0x100fe20000004100 */
[----:B------:R-:W-:Y:S01]  /*a7e0*/  F2FP.SATFINITE.E4M3.F32.PACK_AB_MERGE_C R25, R26, R25, R27 ;  /* 0x000000191a19723e */ /* 0x000fe2000480701b */
[----:B------:R-:W-:Y:S01]  /*a7f0*/  HADD2.F32 R38, -RZ, R20.H1_H1 ;  /* 0x30000014ff267230 */ /* 0x000fe20000004100 */
[----:B------:R-:W-:Y:S01]  /*a800*/  F2FP.SATFINITE.E4M3.F32.PACK_AB_MERGE_C R55, R55, R60, RZ ;  /* 0x0000003c3737723e */ /* 0x000fe200048070ff */
[--C-:B------:R-:W-:Y:S01]  /*a810*/  HADD2.F32 R39, -RZ, R6.reuse.H0_H0 ;  /* 0x20000006ff277230 */ /* 0x100fe20000004100 */
[----:B------:R-:W-:Y:S01]  /*a820*/  F2FP.SATFINITE.E4M3.F32.PACK_AB_MERGE_C R50, R61, R50, RZ ;  /* 0x000000323d32723e */ /* 0x000fe200048070ff */
[--C-:B------:R-:W-:Y:S01]  /*a830*/  HADD2.F32 R20, -RZ, R7.reuse.H0_H0 ;  /* 0x20000007ff147230 */ /* 0x100fe20000004100 */
[----:B------:R-:W-:Y:S01]  /*a840*/  F2FP.SATFINITE.E4M3.F32.PACK_AB_MERGE_C R27, R62, R67, R63 ;  /* 0x000000433e1b723e */ /* 0x000fe2000480703f */
[----:B------:R-:W-:Y:S01]  /*a850*/  HADD2.F32 R40, -RZ, R6.H1_H1 ;  /* 0x30000006ff287230 */ /* 0x000fe20000004100 */
[----:B------:R-:W-:Y:S01]  /*a860*/  F2FP.SATFINITE.E4M3.F32.PACK_AB_MERGE_C R24, R53, R52, R58 ;  /* 0x000000343518723e */ /* 0x000fe2000480703a */
        /* <DEDUP_REMOVED lines=12> */
[----:B------:R-:W-:Y:S02]  /*a930*/  F2FP.SATFINITE.E4M3.F32.PACK_AB_MERGE_C R4, R56, R57, RZ ;  /* 0x000000393804723e */ /* 0x000fe400048070ff */
[----:B------:R-:W-:Y:S02]  /*a940*/  F2FP.SATFINITE.E4M3.F32.PACK_AB_MERGE_C R7, R69, R36, R7 ;  /* 0x000000244507723e */ /* 0x000fe40004807007 */
[----:B------:R-:W-:Y:S02]  /*a950*/  F2FP.SATFINITE.E4M3.F32.PACK_AB_MERGE_C R4, R54, R51, R4 ;  /* 0x000000333604723e */ /* 0x000fe40004807004 */
[----:B------:R-:W-:Y:S02]  /*a960*/  F2FP.SATFINITE.E4M3.F32.PACK_AB_MERGE_C R6, R6, R41, R55 ;  /* 0x000000290606723e */ /* 0x000fe40004807037 */
[----:B------:R-:W-:-:S03]  /*a970*/  F2FP.SATFINITE.E4M3.F32.PACK_AB_MERGE_C R26, R37, R20, R50 ;  /* 0x00000014251a723e */ /* 0x000fc60004807032 */
[----:B------:R1:W-:Y:S04]  /*a980*/  STS.128 [R73+0x1e200], R4 ;  /* 0x01e2000449007388 */ /* 0x0003e80000000c00 */
[----:B------:R1:W-:Y:S02]  /*a990*/  STS.128 [R3+UR38+0x1e200], R24 ;  /* 0x01e2001803007988 */ /* 0x0003e40008000c26 */
.L_x_1419:
[----:B------:R-:W-:Y:S05]  /*a9a0*/  BSYNC B1 ;  /* 0x0000000000017941 */ /* 0x000fea0003800000 */
.L_x_1418:
[----:B------:R-:W-:Y:S04]  /*a9b0*/  BSSY B1, `(.L_x_1420) ;  /* 0x0000104000017945 */ /* 0x000fe80003800000 */
[----:B------:R-:W-:Y:S05]  /*a9c0*/  @P1 BRA `(.L_x_1421) ;  /* 0x0000001000081947 */ /* 0x000fea0003800000 */
[----:B------:R-:W2:Y:S01]  /*a9d0*/  LDL R66, [R1+0x38c] ;  /* 0x00038c0001427983 */ /* 0x000ea20000100800 */
[----:B-1---5:R-:W-:Y:S01]  /*a9e0*/  SHF.R.U32.HI R3, RZ, 0x8, R28 ;  /* 0x00000008ff037819 */ /* 0x022fe2000001161c */
[----:B------:R-:W-:Y:S01]  /*a9f0*/  IMAD.IADD R49, R44, 0x1, R49 ;  /* 0x000000012c317824 */ /* 0x000fe200078e0231 */
[----:B------:R-:W-:Y:S02]  /*aa00*/  LOP3.LUT R4, R28, 0xff, RZ, 0xc0, !PT ;  /* 0x000000ff1c047812 */ /* 0x000fe400078ec0ff */
[----:B------:R-:W-:Y:S02]  /*aa10*/  LOP3.LUT R3, R3, 0xff, RZ, 0xc0, !PT ;  /* 0x000000ff03037812 */ /* 0x000fe400078ec0ff */
[----:B------:R-:W-:Y:S02]  /*aa20*/  SHF.R.S32.HI R20, RZ, 0x1f, R49 ;  /* 0x0000001fff147819 */ /* 0x000fe40000011431 */
[----:B0-----:R-:W-:Y:S02]  /*aa30*/  PRMT R37, R3, 0x7604, R4 ;  /* 0x0000760403257816 */ /* 0x001fe40000000004 */
[----:B------:R-:W-:-:S02]  /*aa40*/  SHF.R.U32.HI R3, RZ, 0x8, R30 ;  /* 0x00000008ff037819 */ /* 0x000fc4000001161e */
[----:B------:R-:W-:Y:S02]  /*aa50*/  LEA.HI R49, R20, R49, RZ, 0x4 ;  /* 0x0000003114317211 */ /* 0x000fe400078f20ff */
[----:B------:R-:W-:Y:S02]  /*aa60*/  LOP3.LUT R4, R30, 0xff, RZ, 0xc0, !PT ;  /* 0x000000ff1e047812 */ /* 0x000fe400078ec0ff */
[----:B------:R-:W-:Y:S02]  /*aa70*/  LOP3.LUT R3, R3, 0xff, RZ, 0xc0, !PT ;  /* 0x000000ff03037812 */ /* 0x000fe400078ec0ff */
[----:B------:R-:W-:Y:S02]  /*aa80*/  SHF.R.S32.HI R49, RZ, 0x4, R49 ;  /* 0x00000004ff317819 */ /* 0x000fe40000011431 */
[----:B------:R-:W-:Y:S02]  /*aa90*/  SHF.R.U32.HI R7, RZ, 0x8, R8 ;  /* 0x00000008ff077819 */ /* 0x000fe40000011608 */
[----:B------:R-:W-:-:S02]  /*aaa0*/  PRMT R39, R3, 0x7604, R4 ;  /* 0x0000760403277816 */ /* 0x000fc40000000004 */
[----:B------:R-:W-:Y:S02]  /*aab0*/  LEA.HI R3, R0, R49, RZ, 0x1c ;  /* 0x0000003100037211 */ /* 0x000fe400078fe0ff */
[----:B------:R-:W-:Y:S02]  /*aac0*/  LOP3.LUT R20, R8, 0xff, RZ, 0xc0, !PT ;  /* 0x000000ff08147812 */ /* 0x000fe400078ec0ff */
[----:B------:R-:W-:Y:S02]  /*aad0*/  LOP3.LUT R7, R7, 0xff, RZ, 0xc0, !PT ;  /* 0x000000ff07077812 */ /* 0x000fe400078ec0ff */
[----:B------:R-:W-:Y:S02]  /*aae0*/  SHF.R.S32.HI R4, RZ, 0x1f, R3 ;  /* 0x0000001fff047819 */ /* 0x000fe40000011403 */
[----:B------:R-:W-:Y:S01]  /*aaf0*/  PRMT R49, R7, 0x7604, R20 ;  /* 0x0000760407317816 */ /* 0x000fe20000000014 */
[----:B------:R-:W-:Y:S01]  /*ab00*/  IMAD.SHL.U32 R20, R3, 0x10, RZ ;  /* 0x0000001003147824 */ /* 0x000fe200078e00ff */
[----:B------:R-:W-:-:S02]  /*ab10*/  LEA.HI R21, R4, R3, RZ, 0x2 ;  /* 0x0000000304157211 */ /* 0x000fc400078f10ff */
[----:B------:R-:W-:Y:S02]  /*ab20*/  SHF.R.U32.HI R5, RZ, 0x8, R29 ;  /* 0x00000008ff057819 */ /* 0x000fe4000001161d */
[----:B------:R-:W-:Y:S01]  /*ab30*/  LOP3.LUT R3, R45, 0x30, R20, 0xf8, !PT ;  /* 0x000000302d037812 */ /* 0x000fe200078ef814 */
[----:B------:R-:W-:Y:S01]  /*ab40*/  IMAD.SHL.U32 R21, R21, 0x800, RZ ;  /* 0x0000080015157824 */ /* 0x000fe200078e00ff */
[----:B------:R-:W-:Y:S02]  /*ab50*/  LOP3.LUT R6, R29, 0xff, RZ, 0xc0, !PT ;  /* 0x000000ff1d067812 */ /* 0x000fe400078ec0ff */
[----:B------:R-:W-:Y:S02]  /*ab60*/  LOP3.LUT R5, R5, 0xff, RZ, 0xc0, !PT ;  /* 0x000000ff05057812 */ /* 0x000fe400078ec0ff */
[----:B------:R-:W-:Y:S02]  /*ab70*/  SHF.R.U32.HI R24, RZ, 0x8, R9 ;  /* 0x00000008ff187819 */ /* 0x000fe40000011609 */
[----:B------:R-:W-:-:S02]  /*ab80*/  SHF.R.U32.HI R26, RZ, 0x8, R10 ;  /* 0x00000008ff1a7819 */ /* 0x000fc4000001160a */
[----:B------:R-:W-:Y:S02]  /*ab90*/  LOP3.LUT R20, R3, R46, RZ, 0x3c, !PT ;  /* 0x0000002e03147212 */ /* 0x000fe400078e3cff */
[----:B------:R-:W-:Y:S02]  /*aba0*/  LOP3.LUT R3, R21, 0xffffe000, RZ, 0xc0, !PT ;  /* 0xffffe00015037812 */ /* 0x000fe400078ec0ff */
[----:B------:R-:W-:Y:S02]  /*abb0*/  PRMT R36, R5, 0x7604, R6 ;  /* 0x0000760405247816 */ /* 0x000fe40000000006 */
[----:B------:R-:W-:Y:S02]  /*abc0*/  SHF.R.U32.HI R5, RZ, 0x8, R31 ;  /* 0x00000008ff057819 */ /* 0x000fe4000001161f */
[----:B------:R-:W-:Y:S02]  /*abd0*/  LOP3.LUT R25, R9, 0xff, RZ, 0xc0, !PT ;  /* 0x000000ff09197812 */ /* 0x000fe400078ec0ff */
[----:B------:R-:W-:-:S02]  /*abe0*/  LOP3.LUT R27, R10, 0xff, RZ, 0xc0, !PT ;  /* 0x000000ff0a1b7812 */ /* 0x000fc400078ec0ff */
[----:B------:R-:W-:Y:S02]  /*abf0*/  LOP3.LUT R24, R24, 0xff, RZ, 0xc0, !PT ;  /* 0x000000ff18187812 */ /* 0x000fe400078ec0ff */
[----:B------:R-:W-:Y:S02]  /*ac00*/  LOP3.LUT R26, R26, 0xff, RZ, 0xc0, !PT ;  /* 0x000000ff1a1a7812 */ /* 0x000fe400078ec0ff */
[----:B------:R-:W-:Y:S02]  /*ac10*/  IADD3 R3, R20, R72, R3 ;  /* 0x0000004814037210 */ /* 0x000fe40007ffe003 */
[----:B------:R-:W-:Y:S02]  /*ac20*/  LOP3.LUT R6, R31, 0xff, RZ, 0xc0, !PT ;  /* 0x000000ff1f067812 */ /* 0x000fe400078ec0ff */
[----:B------:R-:W-:Y:S02]  /*ac30*/  LOP3.LUT R5, R5, 0xff, RZ, 0xc0, !PT ;  /* 0x000000ff05057812 */ /* 0x000fe400078ec0ff */
[----:B------:R-:W-:-:S02]  /*ac40*/  PRMT R53, R24, 0x7604, R25 ;  /* 0x0000760418357816 */ /* 0x000fc40000000019 */
[----:B------:R-:W-:Y:S02]  /*ac50*/  PRMT R55, R26, 0x7604, R27 ;  /* 0x000076041a377816 */ /* 0x000fe4000000001b */
[----:B------:R-:W0:Y:S01]  /*ac60*/  LDS.128 R24, [R3+UR38+0x1e200] ;  /* 0x01e2002603187984 */ /* 0x000e220008000c00 */
[----:B------:R-:W-:Y:S02]  /*ac70*/  PRMT R41, R5, 0x7604, R6 ;  /* 0x0000760405297816 */ /* 0x000fe40000000006 */
[----:B------:R-:W-:Y:S02]  /*ac80*/  SHF.R.U32.HI R40, RZ, 0x8, R11 ;  /* 0x00000008ff287819 */ /* 0x000fe4000001160b */
[----:B------:R-:W-:Y:S02]  /*ac90*/  LOP3.LUT R38, R11, 0xff, RZ, 0xc0, !PT ;  /* 0x000000ff0b267812 */ /* 0x000fe400078ec0ff */
[----:B------:R-:W-:Y:S02]  /*aca0*/  LOP3.LUT R21, R40, 0xff, RZ, 0xc0, !PT ;  /* 0x000000ff28157812 */ /* 0x000fe400078ec0ff */
[----:B------:R-:W-:-:S02]  /*acb0*/  SHF.R.U32.HI R20, RZ, 0x10, R28 ;  /* 0x00000010ff147819 */ /* 0x000fc4000001161c */
[----:B------:R-:W-:Y:S02]  /*acc0*/  PRMT R57, R21, 0x7604, R38 ;  /* 0x0000760415397816 */ /* 0x000fe40000000026 */
[----:B------:R-:W-:Y:S02]  /*acd0*/  SHF.R.U32.HI R21, RZ, 0x10, R29 ;  /* 0x00000010ff157819 */ /* 0x000fe4000001161d */
[----:B------:R-:W-:Y:S02]  /*ace0*/  SHF.R.U32.HI R38, RZ, 0x10, R30 ;  /* 0x00000010ff267819 */ /* 0x000fe4000001161e */
[----:B------:R-:W-:Y:S02]  /*acf0*/  LOP3.LUT R21, R21, 0xff, RZ, 0xc0, !PT ;  /* 0x000000ff15157812 */ /* 0x000fe400078ec0ff */
[----:B------:R-:W-:Y:S02]  /*ad00*/  LOP3.LUT R20, R20, 0xff, RZ, 0xc0, !PT ;  /* 0x000000ff14147812 */ /* 0x000fe400078ec0ff */
[----:B------:R-:W-:-:S02]  /*ad10*/  PRMT R21, R21, 0x7054, R36 ;  /* 0x0000705415157816 */ /* 0x000fc40000000024 */
[----:B------:R-:W-:Y:S02]  /*ad20*/  SHF.R.U32.HI R36, RZ, 0x10, R9 ;  /* 0x00000010ff247819 */ /* 0x000fe40000011609 */
[----:B------:R-:W-:Y:S02]  /*ad30*/  LOP3.LUT R38, R38, 0xff, RZ, 0xc0, !PT ;  /* 0x000000ff26267812 */ /* 0x000fe400078ec0ff */
[----:B------:R-:W-:Y:S02]  /*ad40*/  LOP3.LUT R36, R36, 0xff, RZ, 0xc0, !PT ;  /* 0x000000ff24247812 */ /* 0x000fe400078ec0ff */
[----:B------:R-:W-:Y:S02]  /*ad50*/  PRMT R37, R20, 0x7054, R37 ;  /* 0x0000705414257816 */ /* 0x000fe40000000025 */
[----:B------:R-:W-:Y:S02]  /*ad60*/  SHF.R.U32.HI R40, RZ, 0x10, R31 ;  /* 0x00000010ff287819 */ /* 0x000fe4000001161f */
[----:B------:R-:W-:-:S02]  /*ad70*/  PRMT R39, R38, 0x7054, R39 ;  /* 0x0000705426277816 */ /* 0x000fc40000000027 */
[----:B------:R-:W-:Y:S02]  /*ad80*/  SHF.R.U32.HI R20, RZ, 0x10, R8 ;  /* 0x00000010ff147819 */ /* 0x000fe40000011608 */
[----:B------:R-:W-:Y:S02]  /*ad90*/  SHF.R.U32.HI R38, RZ, 0x10, R10 ;  /* 0x00000010ff267819 */ /* 0x000fe4000001160a */
[----:B------:R-:W-:Y:S02]  /*ada0*/  PRMT R53, R36, 0x7054, R53 ;  /* 0x0000705424357816 */ /* 0x000fe40000000035 */
[----:B------:R-:W-:Y:S02]  /*adb0*/  LOP3.LUT R40, R40, 0xff, RZ, 0xc0, !PT ;  /* 0x000000ff28287812 */ /* 0x000fe400078ec0ff */
[----:B------:R-:W-:Y:S02]  /*adc0*/  LOP3.LUT R20, R20, 0xff, RZ, 0xc0, !PT ;  /* 0x000000ff14147812 */ /* 0x000fe400078ec0ff */
[----:B------:R-:W-:-:S02]  /*add0*/  LOP3.LUT R38, R38, 0xff, RZ, 0xc0, !PT ;  /* 0x000000ff26267812 */ /* 0x000fc400078ec0ff */
[----:B------:R-:W-:Y:S02]  /*ade0*/  LOP3.LUT R53, R53, 0xff000000, R9, 0xf8, !PT ;  /* 0xff00000035357812 */ /* 0x000fe400078ef809 */
[----:B------:R-:W-:Y:S02]  /*adf0*/  PRMT R43, R40, 0x7054, R41 ;  /* 0x00007054282b7816 */ /* 0x000fe40000000029 */
[----:B------:R-:W-:Y:S02]  /*ae00*/  PRMT R51, R20, 0x7054, R49 ;  /* 0x0000705414337816 */ /* 0x000fe40000000031 */
[----:B------:R-:W-:Y:S02]  /*ae10*/  PRMT R55, R38, 0x7054, R55 ;  /* 0x0000705426377816 */ /* 0x000fe40000000037 */
[----:B------:R-:W-:Y:S02]  /*ae20*/  LOP3.LUT R41, R21, 0xff000000, R29, 0xf8, !PT ;  /* 0xff00000015297812 */ /* 0x000fe400078ef81d */
[----:B------:R-:W-:-:S02]  /*ae30*/  F2FP.F16.E4M3.UNPACK_B R50, R53 ;  /* 0x00000035ff32723e */ /* 0x000fc400020006ff */
[----:B0-----:R-:W-:Y:S02]  /*ae40*/  F2FP.F16.E4M3.UNPACK_B R36, R25 ;  /* 0x00000019ff24723e */ /* 0x001fe400020006ff */
[----:B------:R-:W-:Y:S01]  /*ae50*/  SHF.R.U32.HI R40, RZ, 0x10, R11 ;  /* 0x00000010ff287819 */ /* 0x000fe2000001160b */
[--C-:B------:R-:W-:Y:S01]  /*ae60*/  HADD2.F32 R52, -RZ, R50.reuse.H0_H0 ;  /* 0x20000032ff347230 */ /* 0x100fe20000004100 */
[----:B------:R-:W-:Y:S02]  /*ae70*/  LOP3.LUT R51, R51, 0xff000000, R8, 0xf8, !PT ;  /* 0xff00000033337812 */ /* 0x000fe400078ef808 */
[----:B------:R-:W-:Y:S01]  /*ae80*/  LOP3.LUT R8, R55, 0xff000000, R10, 0xf8, !PT ;  /* 0xff00000037087812 */ /* 0x000fe200078ef80a */
[----:B------:R-:W-:Y:S01]  /*ae90*/  HADD2.F32 R55, -RZ, R50.H1_H1 ;  /* 0x30000032ff377230 */ /* 0x000fe20000004100 */
[----:B------:R-:W-:Y:S02]  /*aea0*/  F2FP.F16.E4M3.UNPACK_B R42, R41 ;  /* 0x00000029ff2a723e */ /* 0x000fe400020006ff */
[----:B------:R-:W-:-:S02]  /*aeb0*/  LOP3.LUT R40, R40, 0xff, RZ, 0xc0, !PT ;  /* 0x000000ff28287812 */ /* 0x000fc400078ec0ff */
[----:B------:R-:W-:Y:S01]  /*aec0*/  LOP3.LUT R20, R39, 0xff000000, R30, 0xf8, !PT ;  /* 0xff00000027147812 */ /* 0x000fe200078ef81e */
[--C-:B------:R-:W-:Y:S01]  /*aed0*/  HADD2.F32 R48, -RZ, R42.reuse.H0_H0 ;  /* 0x2000002aff307230 */ /* 0x100fe20000004100 */
[----:B------:R-:W-:Y:S01]  /*aee0*/  LOP3.LUT R49, R43, 0xff000000, R31, 0xf8, !PT ;  /* 0xff0000002b317812 */ /* 0x000fe200078ef81f */
[----:B------:R-:W-:Y:S01]  /*aef0*/  HADD2.F32 R43, -RZ, R42.H1_H1 ;  /* 0x3000002aff2b7230 */ /* 0x000fe20000004100 */
[-C--:B------:R-:W-:Y:S02]  /*af00*/  F2FP.F16.E4M3.UNPACK_B R38, R27.reuse ;  /* 0x0000001bff26723e */ /* 0x080fe400020006ff */
[----:B------:R-:W-:Y:S02]  /*af10*/  F2FP.F16.E4M3.UNPACK_B R39, R27.H1 ;  /* 0x0000001bff27723e */ /* 0x000fe400030006ff */
[----:B------:R-:W-:Y:S02]  /*af20*/  PRMT R57, R40, 0x7054, R57 ;  /* 0x0000705428397816 */ /* 0x000fe40000000039 */
[----:B------:R-:W-:-:S02]  /*af30*/  F2FP.F16.E4M3.UNPACK_B R27, R24 ;  /* 0x00000018ff1b723e */ /* 0x000fc400020006ff */
[----:B------:R-:W-:Y:S02]  /*af40*/  F2FP.F16.E4M3.UNPACK_B R31, R24.H1 ;  /* 0x00000018ff1f723e */ /* 0x000fe400030006ff */
[----:B------:R-:W-:Y:S02]  /*af50*/  LOP3.LUT R40, R37, 0xff000000, R28, 0xf8, !PT ;  /* 0xff00000025287812 */ /* 0x000fe400078ef81c */
[----:B------:R-:W-:Y:S02]  /*af60*/  F2FP.F16.E4M3.UNPACK_B R37, R25.H1 ;  /* 0x00000019ff25723e */ /* 0x000fe400030006ff */
[----:B------:R-:W-:Y:S02]  /*af70*/  F2FP.F16.E4M3.UNPACK_B R53, R53.H1 ;  /* 0x00000035ff35723e */ /* 0x000fe400030006ff */
[----:B------:R-:W-:Y:S02]  /*af80*/  F2FP.F16.E4M3.UNPACK_B R41, R41.H1 ;  /* 0x00000029ff29723e */ /* 0x000fe400030006ff */
[----:B------:R-:W-:-:S03]  /*af90*/  LOP3.LUT R57, R57, 0xff000000, R11, 0xf8, !PT ;  /* 0xff00000039397812 */ /* 0x000fc600078ef80b */
[----:B------:R-:W-:Y:S01]  /*afa0*/  HADD2.F32 R42, -RZ, R41.H0_H0 ;  /* 0x20000029ff2a7230 */ /* 0x000fe20000004100 */
[----:B--2---:R-:W0:Y:S02]  /*afb0*/  LDS.128 R4, [R66+0x1e200] ;  /* 0x01e2000042047984 */ /* 0x004e240000000c00 */
[-C--:B0-----:R-:W-:Y:S02]  /*afc0*/  F2FP.F16.E4M3.UNPACK_B R10, R5.reuse ;  /* 0x00000005ff0a723e */ /* 0x081fe400020006ff */
[----:B------:R-:W-:Y:S01]  /*afd0*/  F2FP.F16.E4M3.UNPACK_B R21, R5.H1 ;  /* 0x00000005ff15723e */ /* 0x000fe200030006ff */
[----:B------:R-:W-:Y:S01]  /*afe0*/  HADD2.F32 R5, -RZ, R36.H0_H0 ;  /* 0x20000024ff057230 */ /* 0x000fe20000004100 */
[-C--:B------:R-:W-:Y:S01]  /*aff0*/  F2FP.F16.E4M3.UNPACK_B R29, R7.reuse ;  /* 0x00000007ff1d723e */ /* 0x080fe200020006ff */
[----:B------:R-:W-:Y:S01]  /*b000*/  HADD2.F32 R9, -RZ, R10.H0_H0 ;  /* 0x2000000aff097230 */ /* 0x000fe20000004100 */
[----:B------:R-:W-:Y:S01]  /*b010*/  F2FP.F16.E4M3.UNPACK_B R30, R7.H1 ;  /* 0x00000007ff1e723e */ /* 0x000fe200030006ff */
[----:B------:R-:W-:-:S02]  /*b020*/  HADD2.F32 R36, -RZ, R36.H1_H1 ;  /* 0x30000024ff247230 */ /* 0x000fc40000004100 */
[C---:B------:R-:W-:Y:S01]  /*b030*/  FMUL.FTZ R24, R5.reuse, R52 ;  /* 0x0000003405187220 */ /* 0x040fe20000410000 */
[----:B------:R-:W-:Y:S01]  /*b040*/  FMUL.FTZ R25, R5, R48 ;  /* 0x0000003005197220 */ /* 0x000fe20000410000 */
[----:B------:R-:W-:Y:S02]  /*b050*/  F2FP.F16.E4M3.UNPACK_B R11, R4.H1 ;  /* 0x00000004ff0b723e */ /* 0x000fe400030006ff */
[C---:B------:R-:W-:Y:S01]  /*b060*/  FFMA.FTZ R5, R9.reuse, R48, -R24 ;  /* 0x0000003009057223 */ /* 0x040fe20000010818 */
[----:B------:R-:W-:Y:S02]  /*b070*/  HADD2.F32 R24, -RZ, R10.H1_H1 ;  /* 0x3000000aff187230 */ /* 0x000fe40000004100 */
[----:B------:R-:W-:Y:S01]  /*b080*/  FFMA.FTZ R9, R9, R52, R25 ;  /* 0x0000003409097223 */ /* 0x000fe20000010019 */
[----:B------:R-:W-:Y:S02]  /*b090*/  HADD2.F32 R48, -RZ, R53.H0_H0 ;  /* 0x20000035ff307230 */ /* 0x000fe40000004100 */
[----:B------:R-:W-:Y:S01]  /*b0a0*/  FMUL.FTZ R59, R36, R55 ;  /* 0x00000037243b7220 */ /* 0x000fe20000410000 */
[----:B------:R-:W-:-:S02]  /*b0b0*/  HADD2.F32 R10, -RZ, R37.H0_H0 ;  /* 0x20000025ff0a7230 */ /* 0x000fc40000004100 */
[-C--:B------:R-:W-:Y:S01]  /*b0c0*/  FMUL.FTZ R36, R36, R43.reuse ;  /* 0x0000002b24247220 */ /* 0x080fe20000410000 */
[----:B------:R-:W-:Y:S01]  /*b0d0*/  HADD2.F32 R25, -RZ, R21.H0_H0 ;  /* 0x20000015ff197230 */ /* 0x000fe20000004100 */
[----:B------:R-:W-:Y:S01]  /*b0e0*/  F2FP.F16.E4M3.UNPACK_B R7, R4 ;  /* 0x00000004ff07723e */ /* 0x000fe200020006ff */
[----:B------:R-:W-:Y:S02]  /*b0f0*/  HADD2.F32 R37, -RZ, R37.H1_H1 ;  /* 0x30000025ff257230 */ /* 0x000fe40000004100 */
[C---:B------:R-:W-:Y:S01]  /*b100*/  FMUL.FTZ R50, R10.reuse, R48 ;  /* 0x000000300a327220 */ /* 0x040fe20000410000 */
[-C--:B------:R-:W-:Y:S01]  /*b110*/  FMUL.FTZ R61, R10, R42.reuse ;  /* 0x0000002a0a3d7220 */ /* 0x080fe20000410000 */
[C---:B------:R-:W-:Y:S01]  /*b120*/  FFMA.FTZ R10, R24.reuse, R43, -R59 ;  /* 0x0000002b180a7223 */ /* 0x040fe2000001083b */
[----:B------:R-:W-:Y:S01]  /*b130*/  FFMA.FTZ R24, R24, R55, R36 ;  /* 0x0000003718187223 */ /* 0x000fe20000010024 */
[C---:B------:R-:W-:Y:S01]  /*b140*/  FFMA.FTZ R54, R25.reuse, R42, -R50 ;  /* 0x0000002a19367223 */ /* 0x040fe20000010832 */
[----:B------:R-:W-:Y:S01]  /*b150*/  HADD2.F32 R42, -RZ, R41.H1_H1 ;  /* 0x30000029ff2a7230 */ /* 0x000fe20000004100 */
[----:B------:R-:W-:Y:S01]  /*b160*/  F2FP.F16.E4M3.UNPACK_B R50, R57 ;  /* 0x00000039ff32723e */ /* 0x000fe200020006ff */
[----:B------:R-:W-:Y:S01]  /*b170*/  FFMA.FTZ R61, R25, R48, R61 ;  /* 0x00000030193d7223 */ /* 0x000fe2000001003d */
[----:B------:R-:W-:Y:S01]  /*b180*/  F2FP.F16.E4M3.UNPACK_B R41, R49 ;  /* 0x00000031ff29723e */ /* 0x000fe200020006ff */
[----:B------:R-:W-:Y:S01]  /*b190*/  HADD2.F32 R48, -RZ, R53.H1_H1 ;  /* 0x30000035ff307230 */ /* 0x000fe20000004100 */
[----:B------:R-:W-:Y:S01]  /*b1a0*/  F2FP.F16.E4M3.UNPACK_B R57, R57.H1 ;  /* 0x00000039ff39723e */ /* 0x000fe200030006ff */
[----:B------:R-:W-:Y:S01]  /*b1b0*/  HADD2.F32 R52, -RZ, R50.H0_H0 ;  /* 0x20000032ff347230 */ /* 0x000fe20000004100 */
[----:B------:R-:W-:Y:S01]  /*b1c0*/  F2FP.F16.E4M3.UNPACK_B R49, R49.H1 ;  /* 0x00000031ff31723e */ /* 0x000fe200030006ff */
        /* <DEDUP_REMOVED lines=9> */
[----:B------:R-:W-:Y:S01]  /*b260*/  FFMA.FTZ R53, R21, R42, -R56 ;  /* 0x0000002a15357223 */ /* 0x000fe20000010838 */
[----:B------:R-:W-:Y:S02]  /*b270*/  HADD2.F32 R38, -RZ, R38.H1_H1 ;  /* 0x30000026ff267230 */ /* 0x000fe40000004100 */
[C---:B------:R-:W-:Y:S01]  /*b280*/  FFMA.FTZ R58, R25.reuse, R43, -R58 ;  /* 0x0000002b193a7223 */ /* 0x040fe2000001083a */
[----:B------:R-:W-:Y:S02]  /*b290*/  HADD2.F32 R50, -RZ, R50.H1_H1 ;  /* 0x30000032ff327230 */ /* 0x000fe40000004100 */
[----:B------:R-:W-:Y:S01]  /*b2a0*/  FFMA.FTZ R55, R25, R52, R55 ;  /* 0x0000003419377223 */ /* 0x000fe20000010037 */
[----:B------:R-:W-:Y:S01]  /*b2b0*/  FFMA.FTZ R56, R21, R48, R37 ;  /* 0x0000003015387223 */ /* 0x000fe20000010025 */
[----:B------:R-:W-:Y:S02]  /*b2c0*/  HADD2.F32 R29, -RZ, R29.H1_H1 ;  /* 0x3000001dff1d7230 */ /* 0x000fe40000004100 */
[----:B------:R-:W-:Y:S01]  /*b2d0*/  FMUL.FTZ R37, R38, R41 ;  /* 0x0000002926257220 */ /* 0x000fe20000410000 */
[----:B------:R-:W-:-:S02]  /*b2e0*/  HADD2.F32 R42, -RZ, R57.H0_H0 ;  /* 0x20000039ff2a7230 */ /* 0x000fc40000004100 */
[-C--:B------:R-:W-:Y:S01]  /*b2f0*/  FMUL.FTZ R48, R38, R50.reuse ;  /* 0x0000003226307220 */ /* 0x080fe20000410000 */
[----:B------:R-:W-:Y:S02]  /*b300*/  HADD2.F32 R25, -RZ, R39.H0_H0 ;  /* 0x20000027ff197230 */ /* 0x000fe40000004100 */
[C---:B------:R-:W-:Y:S01]  /*b310*/  FFMA.FTZ R60, R29.reuse, R50, R37 ;  /* 0x000000321d3c7223 */ /* 0x040fe20000010025 */
[----:B------:R-:W-:Y:S02]  /*b320*/  HADD2.F32 R36, -RZ, R49.H0_H0 ;  /* 0x20000031ff247230 */ /* 0x000fe40000004100 */
[----:B------:R-:W-:Y:S01]  /*b330*/  FFMA.FTZ R59, R29, R41, -R48 ;  /* 0x000000291d3b7223 */ /* 0x000fe20000010830 */
[----:B------:R-:W-:Y:S02]  /*b340*/  HADD2.F32 R21, -RZ, R30.H0_H0 ;  /* 0x2000001eff157230 */ /* 0x000fe40000004100 */
[C---:B------:R-:W-:Y:S01]  /*b350*/  FMUL.FTZ R38, R25.reuse, R42 ;  /* 0x0000002a19267220 */ /* 0x040fe20000410000 */
[----:B------:R-:W-:Y:S01]  /*b360*/  F2FP.F16.E4M3.UNPACK_B R37, R51.H1 ;  /* 0x00000033ff25723e */ /* 0x000fe200030006ff */
[----:B------:R-:W-:Y:S01]  /*b370*/  FMUL.FTZ R25, R25, R36 ;  /* 0x0000002419197220 */ /* 0x000fe20000410000 */
[----:B------:R-:W-:Y:S01]  /*b380*/  F2FP.F16.E4M3.UNPACK_B R29, R40.H1 ;  /* 0x00000028ff1d723e */ /* 0x000fe200030006ff */
[----:B------:R-:W-:Y:S01]  /*b390*/  FFMA.FTZ R62, R21, R36, -R38 ;  /* 0x00000024153e7223 */ /* 0x000fe20000010826 */
[----:B------:R-:W-:-:S02]  /*b3a0*/  HADD2.F32 R57, -RZ, R57.H1_H1 ;  /* 0x30000039ff397230 */ /* 0x000fc40000004100 */
[----:B------:R-:W-:Y:S01]  /*b3b0*/  FFMA.FTZ R63, R21, R42, R25 ;  /* 0x0000002a153f7223 */ /* 0x000fe20000010019 */
[----:B------:R-:W-:Y:S01]  /*b3c0*/  HADD2.F32 R39, -RZ, R39.H1_H1 ;  /* 0x30000027ff277230 */ /* 0x000fe20000004100 */
[----:B------:R-:W-:Y:S01]  /*b3d0*/  F2FP.F16.E4M3.UNPACK_B R51, R51 ;  /* 0x00000033ff33723e */ /* 0x000fe200020006ff */
[----:B------:R-:W-:Y:S01]  /*b3e0*/  HADD2.F32 R38, -RZ, R37.H0_H0 ;  /* 0x20000025ff267230 */ /* 0x000fe20000004100 */
[----:B------:R-:W-:Y:S01]  /*b3f0*/  F2FP.F16.E4M3.UNPACK_B R40, R40 ;  /* 0x00000028ff28723e */ /* 0x000fe200020006ff */
[----:B------:R-:W-:Y:S02]  /*b400*/  HADD2.F32 R25, -RZ, R31.H0_H0 ;  /* 0x2000001fff197230 */ /* 0x000fe40000004100 */
[----:B------:R-:W-:Y:S01]  /*b410*/  FMUL.FTZ R41, R39, R57 ;  /* 0x0000003927297220 */ /* 0x000fe20000410000 */
[----:B------:R-:W-:Y:S01]  /*b420*/  HADD2.F32 R36, -RZ, R29.H0_H0 ;  /* 0x2000001dff247230 */ /* 0x000fe20000004100 */
[----:B------:R-:W-:Y:S01]  /*b430*/  F2FP.F16.E4M3.UNPACK_B R4, R6 ;  /* 0x00000006ff04723e */ /* 0x000fe200020006ff */
[----:B------:R-:W-:-:S02]  /*b440*/  HADD2.F32 R49, -RZ, R49.H1_H1 ;  /* 0x30000031ff317230 */ /* 0x000fc40000004100 */
[C---:B------:R-:W-:Y:S01]  /*b450*/  FMUL.FTZ R42, R25.reuse, R38 ;  /* 0x00000026192a7220 */ /* 0x040fe20000410000 */
[----:B------:R-:W-:Y:S02]  /*b460*/  HADD2.F32 R30, -RZ, R30.H1_H1 ;  /* 0x3000001eff1e7230 */ /* 0x000fe40000004100 */
[----:B------:R-:W-:Y:S01]  /*b470*/  FMUL.FTZ R25, R25, R36 ;  /* 0x0000002419197220 */ /* 0x000fe20000410000 */
[----:B------:R-:W-:Y:S02]  /*b480*/  HADD2.F32 R21, -RZ, R11.H0_H0 ;  /* 0x2000000bff157230 */ /* 0x000fe40000004100 */
[-C--:B------:R-:W-:Y:S01]  /*b490*/  FMUL.FTZ R48, R39, R49.reuse ;  /* 0x0000003127307220 */ /* 0x080fe20000410000 */
[----:B------:R-:W-:Y:S02]  /*b4a0*/  HADD2.F32 R31, -RZ, R31.H1_H1 ;  /* 0x3000001fff1f7230 */ /* 0x000fe40000004100 */
[----:B------:R-:W-:Y:S01]  /*b4b0*/  FFMA.FTZ R65, R30, R49, -R41 ;  /* 0x000000311e417223 */ /* 0x000fe20000010829 */
[----:B------:R-:W-:-:S02]  /*b4c0*/  HADD2.F32 R11, -RZ, R11.H1_H1 ;  /* 0x3000000bff0b7230 */ /* 0x000fc40000004100 */
[C---:B------:R-:W-:Y:S01]  /*b4d0*/  FFMA.FTZ R41, R21.reuse, R38, R25 ;  /* 0x0000002615297223 */ /* 0x040fe20000010019 */
[----:B------:R-:W-:Y:S01]  /*b4e0*/  FFMA.FTZ R64, R30, R57, R48 ;  /* 0x000000391e407223 */ /* 0x000fe20000010030 */
[----:B------:R-:W-:Y:S02]  /*b4f0*/  HADD2.F32 R38, -RZ, R37.H1_H1 ;  /* 0x30000025ff267230 */ /* 0x000fe40000004100 */
[----:B------:R-:W-:Y:S01]  /*b500*/  FFMA.FTZ R39, R21, R36, -R42 ;  /* 0x0000002415277223 */ /* 0x000fe2000001082a */
[----:B------:R-:W-:Y:S01]  /*b510*/  HADD2.F32 R30, -RZ, R29.H1_H1 ;  /* 0x3000001dff1e7230 */ /* 0x000fe20000004100 */
[----:B------:R-:W-:Y:S01]  /*b520*/  F2FP.F16.E4M3.UNPACK_B R28, R6.H1 ;  /* 0x00000006ff1c723e */ /* 0x000fe200030006ff */
[----:B------:R-:W-:Y:S02]  /*b530*/  HADD2.F32 R36, -RZ, R51.H0_H0 ;  /* 0x20000033ff247230 */ /* 0x000fe40000004100 */
[----:B------:R-:W-:Y:S01]  /*b540*/  FMUL.FTZ R42, R31, R38 ;  /* 0x000000261f2a7220 */ /* 0x000fe20000410000 */
[----:B------:R-:W-:-:S02]  /*b550*/  HADD2.F32 R21, -RZ, R27.H0_H0 ;  /* 0x2000001bff157230 */ /* 0x000fc40000004100 */
[-C--:B------:R-:W-:Y:S01]  /*b560*/  FMUL.FTZ R31, R31, R30.reuse ;  /* 0x0000001e1f1f7220 */ /* 0x080fe20000410000 */
[----:B------:R-:W-:Y:S02]  /*b570*/  HADD2.F32 R27, -RZ, R27.H1_H1 ;  /* 0x3000001bff1b7230 */ /* 0x000fe40000004100 */
[C---:B------:R-:W-:Y:S01]  /*b580*/  FFMA.FTZ R50, R11.reuse, R30, -R42 ;  /* 0x0000001e0b327223 */ /* 0x040fe2000001082a */
[--C-:B------:R-:W-:Y:S02]  /*b590*/  HADD2.F32 R30, -RZ, R40.reuse.H0_H0 ;  /* 0x20000028ff1e7230 */ /* 0x100fe40000004100 */
[----:B------:R-:W-:Y:S01]  /*b5a0*/  FFMA.FTZ R52, R11, R38, R31 ;  /* 0x000000260b347223 */ /* 0x000fe2000001001f */
[----:B------:R-:W-:Y:S02]  /*b5b0*/  HADD2.F32 R11, -RZ, R7.H0_H0 ;  /* 0x20000007ff0b7230 */ /* 0x000fe40000004100 */
[----:B------:R-:W-:Y:S01]  /*b5c0*/  FMUL.FTZ R42, R21, R36 ;  /* 0x00000024152a7220 */ /* 0x000fe20000410000 */
[----:B------:R-:W-:Y:S01]  /*b5d0*/  HADD2.F32 R38, -RZ, R51.H1_H1 ;  /* 0x30000033ff267230 */ /* 0x000fe20000004100 */
[----:B------:R-:W-:Y:S01]  /*b5e0*/  F2FP.F16.E4M3.UNPACK_B R6, R26 ;  /* 0x0000001aff06723e */ /* 0x000fe200020006ff */
[----:B------:R-:W-:-:S02]  /*b5f0*/  HADD2.F32 R40, -RZ, R40.H1_H1 ;  /* 0x30000028ff287230 */ /* 0x000fc40000004100 */
[-C--:B------:R-:W-:Y:S01]  /*b600*/  FMUL.FTZ R48, R21, R30.reuse ;  /* 0x0000001e15307220 */ /* 0x080fe20000410000 */
[----:B------:R-:W-:Y:S01]  /*b610*/  FFMA.FTZ R42, R11, R30, -R42 ;  /* 0x0000001e0b2a7223 */ /* 0x000fe2000001082a */
[----:B------:R-:W-:Y:S01]  /*b620*/  HADD2.F32 R7, -RZ, R7.H1_H1 ;  /* 0x30000007ff077230 */ /* 0x000fe20000004100 */
[----:B------:R-:W-:Y:S01]  /*b630*/  F2FP.F16.E4M3.UNPACK_B R26, R26.H1 ;  /* 0x0000001aff1a723e */ /* 0x000fe200030006ff */
[C---:B------:R-:W-:Y:S01]  /*b640*/  FMUL.FTZ R30, R27.reuse, R38 ;  /* 0x000000261b1e7220 */ /* 0x040fe20000410000 */
[----:B------:R-:W-:Y:S01]  /*b650*/  F2FP.F16.E4M3.UNPACK_B R25, R8.H1 ;  /* 0x00000008ff19723e */ /* 0x000fe200030006ff */
[----:B------:R-:W-:Y:S01]  /*b660*/  FMUL.FTZ R29, R27, R40 ;  /* 0x000000281b1d7220 */ /* 0x000fe20000410000 */
[----:B------:R-:W-:Y:S01]  /*b670*/  F2FP.F16.E4M3.UNPACK_B R21, R20.H1 ;  /* 0x00000014ff15723e */ /* 0x000fe200030006ff */
[----:B------:R-:W-:Y:S01]  /*b680*/  FFMA.FTZ R48, R11, R36, R48 ;  /* 0x000000240b307223 */ /* 0x000fe20000010030 */
[----:B------:R-:W-:Y:S01]  /*b690*/  FFMA.FTZ R27, R7, R40, -R30 ;  /* 0x00000028071b7223 */ /* 0x000fe2000001081e */
[----:B------:R-:W-:-:S02]  /*b6a0*/  HADD2.F32 R36, -RZ, R25.H0_H0 ;  /* 0x20000019ff247230 */ /* 0x000fc40000004100 */
[----:B------:R-:W-:Y:S01]  /*b6b0*/  FFMA.FTZ R29, R7, R38, R29 ;  /* 0x00000026071d7223 */ /* 0x000fe2000001001d */
[--C-:B------:R-:W-:Y:S01]  /*b6c0*/  HADD2.F32 R11, -RZ, R26.reuse.H0_H0 ;  /* 0x2000001aff0b7230 */ /* 0x100fe20000004100 */
[----:B------:R-:W-:Y:S01]  /*b6d0*/  F2FP.F16.E4M3.UNPACK_B R20, R20 ;  /* 0x00000014ff14723e */ /* 0x000fe200020006ff */
[----:B------:R-:W-:Y:S01]  /*b6e0*/  HADD2.F32 R30, -RZ, R21.H0_H0 ;  /* 0x20000015ff1e7230 */ /* 0x000fe20000004100 */
        /* <DEDUP_REMOVED lines=11> */
[----:B------:R-:W-:Y:S01]  /*b7a0*/  F2FP.SATFINITE.E4M3.F32.PACK_AB_MERGE_C R56, R56, R61, RZ ;  /* 0x0000003d3838723e */ /* 0x000fe200048070ff */
        /* <DEDUP_REMOVED lines=8> */
[----:B------:R-:W-:Y:S01]  /*b830*/  HADD2.F32 R20, -RZ, R8.H0_H0 ;  /* 0x20000008ff147230 */ /* 0x000fe20000004100 */
[----:B------:R-:W-:Y:S01]  /*b840*/  F2FP.SATFINITE.E4M3.F32.PACK_AB_MERGE_C R40, R49, R40, RZ ;  /* 0x000000283128723e */ /* 0x000fe200048070ff */
[----:B------:R-:W-:Y:S01]  /*b850*/  HADD2.F32 R7, -RZ, R6.H0_H0 ;  /* 0x20000006ff077230 */ /* 0x000fe20000004100 */
[----:B------:R-:W-:Y:S01]  /*b860*/  F2FP.SATFINITE.E4M3.F32.PACK_AB_MERGE_C R9, R24, R9, R56 ;  /* 0x000000091809723e */ /* 0x000fe20004807038 */
[----:B------:R-:W-:-:S02]  /*b870*/  HADD2.F32 R25, -RZ, R8.H1_H1 ;  /* 0x30000008ff197230 */ /* 0x000fc40000004100 */
[----:B------:R-:W-:Y:S02]  /*b880*/  HADD2.F32 R8, -RZ, R6.H1_H1 ;  /* 0x30000006ff087230 */ /* 0x000fe40000004100 */
[CC--:B------:R-:W-:Y:S01]  /*b890*/  FMUL.FTZ R31, R7.reuse, R20.reuse ;  /* 0x00000014071f7220 */ /* 0x0c0fe20000410000 */
[--C-:B------:R-:W-:Y:S02]  /*b8a0*/  HADD2.F32 R6, -RZ, R4.reuse.H0_H0 ;  /* 0x20000004ff067230 */ /* 0x100fe40000004100 */
[----:B------:R-:W-:Y:S01]  /*b8b0*/  FMUL.FTZ R7, R7, R11 ;  /* 0x0000000b07077220 */ /* 0x000fe20000410000 */
[----:B------:R-:W-:Y:S02]  /*b8c0*/  HADD2.F32 R4, -RZ, R4.H1_H1 ;  /* 0x30000004ff047230 */ /* 0x000fe40000004100 */
[C---:B------:R-:W-:Y:S01]  /*b8d0*/  FMUL.FTZ R37, R8.reuse, R25 ;  /* 0x0000001908257220 */ /* 0x040fe20000410000 */
        /* <DEDUP_REMOVED lines=16> */
[----:B------:R2:W-:Y:S02]  /*b9e0*/  STS.128 [R3+UR38+0x1e200], R8 ;  /* 0x01e2000803007988 */ /* 0x0005e40008000c26 */
.L_x_1421:
[----:B------:R-:W-:Y:S05]  /*b9f0*/  BSYNC B1 ;  /* 0x0000000000017941 */ /* 0x000fea0003800000 */
.L_x_1420:
[----:B------:R-:W-:Y:S05]  /*ba00*/  @P2 BRA `(.L_x_1403) ;  /* 0x0000000c00e82947 */ /* 0x000fea0003800000 */
[----:B0-----:R-:W3:Y:S01]  /*ba10*/  LDL R51, [R1+0x388] ;  /* 0x0003880001337983 */ /* 0x001ee20000100800 */
[----:B------:R-:W-:Y:S01]  /*ba20*/  IMAD.IADD R44, R44, 0x1, R47 ;  /* 0x000000012c2c7824 */ /* 0x000fe200078e022f */
[----:B-12--5:R-:W-:Y:S02]  /*ba30*/  SHF.R.U32.HI R4, RZ, 0x8, R32 ;  /* 0x00000008ff047819 */ /* 0x026fe40000011620 */
[----:B------:R-:W-:Y:S02]  /*ba40*/  SHF.R.U32.HI R6, RZ, 0x8, R33 ;  /* 0x00000008ff067819 */ /* 0x000fe40000011621 */
[----:B------:R-:W-:Y:S02]  /*ba50*/  SHF.R.S32.HI R3, RZ, 0x1f, R44 ;  /* 0x0000001fff037819 */ /* 0x000fe4000001142c */
[----:B------:R-:W-:Y:S02]  /*ba60*/  LOP3.LUT R4, R4, 0xff, RZ, 0xc0, !PT ;  /* 0x000000ff04047812 */ /* 0x000fe400078ec0ff */
[----:B------:R-:W-:-:S02]  /*ba70*/  LEA.HI R44, R3, R44, RZ, 0x4 ;  /* 0x0000002c032c7211 */ /* 0x000fc400078f20ff */
[----:B------:R-:W-:Y:S02]  /*ba80*/  LOP3.LUT R3, R32, 0xff, RZ, 0xc0, !PT ;  /* 0x000000ff20037812 */ /* 0x000fe400078ec0ff */
[----:B------:R-:W-:Y:S02]  /*ba90*/  SHF.R.S32.HI R5, RZ, 0x4, R44 ;  /* 0x00000004ff057819 */ /* 0x000fe4000001142c */
[----:B------:R-:W-:Y:S02]  /*baa0*/  PRMT R21, R4, 0x7604, R3 ;  /* 0x0000760404157816 */ /* 0x000fe40000000003 */
[----:B------:R-:W-:Y:S02]  /*bab0*/  SHF.R.U32.HI R3, RZ, 0x8, R34 ;  /* 0x00000008ff037819 */ /* 0x000fe40000011622 */
[----:B------:R-:W-:Y:S02]  /*bac0*/  LEA.HI R0, R0, R5, RZ, 0x1c ;  /* 0x0000000500007211 */ /* 0x000fe400078fe0ff */
[----:B------:R-:W-:-:S02]  /*bad0*/  LOP3.LUT R8, R3, 0xff, RZ, 0xc0, !PT ;  /* 0x000000ff03087812 */ /* 0x000fc400078ec0ff */
[----:B------:R-:W-:Y:S01]  /*bae0*/  SHF.R.S32.HI R3, RZ, 0x1f, R0 ;  /* 0x0000001fff037819 */ /* 0x000fe20000011400 */
[----:B------:R-:W-:Y:S01]  /*baf0*/  IMAD.SHL.U32 R4, R0, 0x10, RZ ;  /* 0x0000001000047824 */ /* 0x000fe200078e00ff */
[----:B------:R-:W-:Y:S02]  /*bb00*/  LOP3.LUT R5, R33, 0xff, RZ, 0xc0, !PT ;  /* 0x000000ff21057812 */ /* 0x000fe400078ec0ff */
[----:B------:R-:W-:Y:S02]  /*bb10*/  LEA.HI R3, R3, R0, RZ, 0x2 ;  /* 0x0000000003037211 */ /* 0x000fe400078f10ff */
[----:B------:R-:W-:Y:S02]  /*bb20*/  SHF.R.U32.HI R0, RZ, 0x8, R12 ;  /* 0x00000008ff007819 */ /* 0x000fe4000001160c */
[----:B------:R-:W-:Y:S01]  /*bb30*/  LOP3.LUT R45, R45, 0x30, R4, 0xf8, !PT ;  /* 0x000000302d2d7812 */ /* 0x000fe200078ef804 */
[----:B------:R-:W-:Y:S01]  /*bb40*/  IMAD.SHL.U32 R3, R3, 0x800, RZ ;  /* 0x0000080003037824 */ /* 0x000fe200078e00ff */
[----:B------:R-:W-:-:S02]  /*bb50*/  LOP3.LUT R7, R34, 0xff, RZ, 0xc0, !PT ;  /* 0x000000ff22077812 */ /* 0x000fc400078ec0ff */
[----:B------:R-:W-:Y:S02]  /*bb60*/  LOP3.LUT R6, R6, 0xff, RZ, 0xc0, !PT ;  /* 0x000000ff06067812 */ /* 0x000fe400078ec0ff */
[----:B------:R-:W-:Y:S02]  /*bb70*/  LOP3.LUT R9, R0, 0xff, RZ, 0xc0, !PT ;  /* 0x000000ff00097812 */ /* 0x000fe400078ec0ff */
[----:B------:R-:W-:Y:S02]  /*bb80*/  LOP3.LUT R45, R45, R46, RZ, 0x3c, !PT ;  /* 0x0000002e2d2d7212 */ /* 0x000fe400078e3cff */
[----:B------:R-:W-:Y:S02]  /*bb90*/  LOP3.LUT R0, R3, 0xffffe000, RZ, 0xc0, !PT ;  /* 0xffffe00003007812 */ /* 0x000fe400078ec0ff */
[----:B------:R-:W-:Y:S02]  /*bba0*/  PRMT R20, R6, 0x7604, R5 ;  /* 0x0000760406147816 */ /* 0x000fe40000000005 */
[----:B------:R-:W-:-:S02]  /*bbb0*/  PRMT R25, R8, 0x7604, R7 ;  /* 0x0000760408197816 */ /* 0x000fc40000000007 */
[----:B------:R-:W-:Y:S02]  /*bbc0*/  SHF.R.U32.HI R5, RZ, 0x8, R35 ;  /* 0x00000008ff057819 */ /* 0x000fe40000011623 */
[----:B------:R-:W-:Y:S02]  /*bbd0*/  LOP3.LUT R8, R12, 0xff, RZ, 0xc0, !PT ;  /* 0x000000ff0c087812 */ /* 0x000fe400078ec0ff */
[----:B------:R-:W-:Y:S02]  /*bbe0*/  IADD3 R0, R45, R72, R0 ;  /* 0x000000482d007210 */ /* 0x000fe40007ffe000 */
[----:B------:R-:W-:Y:S02]  /*bbf0*/  LOP3.LUT R4, R35, 0xff, RZ, 0xc0, !PT ;  /* 0x000000ff23047812 */ /* 0x000fe400078ec0ff */
[----:B------:R-:W-:Y:S02]  /*bc00*/  LOP3.LUT R5, R5, 0xff, RZ, 0xc0, !PT ;  /* 0x000000ff05057812 */ /* 0x000fe400078ec0ff */
[----:B------:R-:W-:-:S02]  /*bc10*/  PRMT R29, R9, 0x7604, R8 ;  /* 0x00007604091d7816 */ /* 0x000fc40000000008 */
[----:B------:R-:W0:Y:S01]  /*bc20*/  LDS.128 R8, [R0+UR38+0x1e200] ;  /* 0x01e2002600087984 */ /* 0x000e220008000c00 */
[----:B------:R-:W-:Y:S02]  /*bc30*/  PRMT R24, R5, 0x7604, R4 ;  /* 0x0000760405187816 */ /* 0x000fe40000000004 */
[----:B------:R-:W-:Y:S02]  /*bc40*/  SHF.R.U32.HI R31, RZ, 0x8, R15 ;  /* 0x00000008ff1f7819 */ /* 0x000fe4000001160f */
[----:B------:R-:W-:Y:S02]  /*bc50*/  SHF.R.U32.HI R26, RZ, 0x8, R13 ;  /* 0x00000008ff1a7819 */ /* 0x000fe4000001160d */
[----:B------:R-:W-:Y:S02]  /*bc60*/  LOP3.LUT R30, R15, 0xff, RZ, 0xc0, !PT ;  /* 0x000000ff0f1e7812 */ /* 0x000fe400078ec0ff */
[----:B------:R-:W-:Y:S02]  /*bc70*/  LOP3.LUT R31, R31, 0xff, RZ, 0xc0, !PT ;  /* 0x000000ff1f1f7812 */ /* 0x000fe400078ec0ff */
[----:B------:R-:W-:-:S02]  /*bc80*/  LOP3.LUT R3, R13, 0xff, RZ, 0xc0, !PT ;  /* 0x000000ff0d037812 */ /* 0x000fc400078ec0ff */
[----:B------:R-:W-:Y:S02]  /*bc90*/  LOP3.LUT R26, R26, 0xff, RZ, 0xc0, !PT ;  /* 0x000000ff1a1a7812 */ /* 0x000fe400078ec0ff */
[----:B------:R-:W-:Y:S02]  /*bca0*/  SHF.R.U32.HI R28, RZ, 0x8, R14 ;  /* 0x00000008ff1c7819 */ /* 0x000fe4000001160e */
[----:B------:R-:W-:Y:S02]  /*bcb0*/  PRMT R30, R31, 0x7604, R30 ;  /* 0x000076041f1e7816 */ /* 0x000fe4000000001e */
[----:B------:R-:W-:Y:S02]  /*bcc0*/  PRMT R26, R26, 0x7604, R3 ;  /* 0x000076041a1a7816 */ /* 0x000fe40000000003 */
[----:B------:R-:W-:Y:S02]  /*bcd0*/  SHF.R.U32.HI R31, RZ, 0x10, R13 ;  /* 0x00000010ff1f7819 */ /* 0x000fe4000001160d */
[----:B------:R-:W-:-:S02]  /*bce0*/  LOP3.LUT R27, R14, 0xff, RZ, 0xc0, !PT ;  /* 0x000000ff0e1b7812 */ /* 0x000fc400078ec0ff */
[----:B------:R-:W-:Y:S01]  /*bcf0*/  LOP3.LUT R28, R28, 0xff, RZ, 0xc0, !PT ;  /* 0x000000ff1c1c7812 */ /* 0x000fe200078ec0ff */
[----:B------:R-:W-:Y:S01]  /*bd00*/  IMAD.U32 R31, R31, 0x10000, RZ ;  /* 0x000100001f1f7824 */ /* 0x000fe200078e00ff */
[----:B------:R-:W-:Y:S02]  /*bd10*/  SHF.R.U32.HI R3, RZ, 0x10, R33 ;  /* 0x00000010ff037819 */ /* 0x000fe40000011621 */
[----:B------:R-:W-:Y:S02]  /*bd20*/  SHF.R.U32.HI R39, RZ, 0x10, R15 ;  /* 0x00000010ff277819 */ /* 0x000fe4000001160f */
[----:B------:R-:W-:Y:S01]  /*bd30*/  PRMT R37, R28, 0x7604, R27 ;  /* 0x000076041c257816 */ /* 0x000fe2000000001b */
[----:B------:R-:W-:Y:S01]  /*bd40*/  IMAD.U32 R3, R3, 0x10000, RZ ;  /* 0x0001000003037824 */ /* 0x000fe200078e00ff */
[----:B------:R-:W-:Y:S01]  /*bd50*/  SHF.R.U32.HI R27, RZ, 0x10, R35 ;  /* 0x00000010ff1b7819 */ /* 0x000fe20000011623 */
[----:B------:R-:W-:Y:S01]  /*bd60*/  IMAD.U32 R39, R39, 0x10000, RZ ;  /* 0x0001000027277824 */ /* 0x000fe200078e00ff */
[----:B------:R-:W-:-:S02]  /*bd70*/  LOP3.LUT R21, R21, 0xff0000, R32, 0xf8, !PT ;  /* 0x00ff000015157812 */ /* 0x000fc400078ef820 */
[----:B------:R-:W-:Y:S01]  /*bd80*/  LOP3.LUT R31, R26, 0xff0000, R31, 0xf8, !PT ;  /* 0x00ff00001a1f7812 */ /* 0x000fe200078ef81f */
[----:B------:R-:W-:Y:S01]  /*bd90*/  IMAD.U32 R27, R27, 0x10000, RZ ;  /* 0x000100001b1b7824 */ /* 0x000fe200078e00ff */
[----:B------:R-:W-:Y:S02]  /*bda0*/  LOP3.LUT R3, R20, 0xff0000, R3, 0xf8, !PT ;  /* 0x00ff000014037812 */ /* 0x000fe400078ef803 */
[----:B------:R-:W-:Y:S02]  /*bdb0*/  LOP3.LUT R39, R30, 0xff0000, R39, 0xf8, !PT ;  /* 0x00ff00001e277812 */ /* 0x000fe400078ef827 */
        /* <DEDUP_REMOVED lines=8> */
[----:B------:R-:W-:-:S02]  /*be40*/  F2FP.F16.E4M3.UNPACK_B R37, R36 ;  /* 0x00000024ff25723e */ /* 0x000fc400020006ff */
[-C--:B0-----:R-:W-:Y:S02]  /*be50*/  F2FP.F16.E4M3.UNPACK_B R24, R9.reuse ;  /* 0x00000009ff18723e */ /* 0x081fe400020006ff */
[----:B------:R-:W-:Y:S01]  /*be60*/  LOP3.LUT R20, R25, 0xff000000, R34, 0xf8, !PT ;  /* 0xff00000019147812 */ /* 0x000fe200078ef822 */
[--C-:B------:R-:W-:Y:S01]  /*be70*/  HADD2.F32 R38, -RZ, R37.reuse.H0_H0 ;  /* 0x20000025ff267230 */ /* 0x100fe20000004100 */
[----:B------:R-:W-:Y:S01]  /*be80*/  F2FP.F16.E4M3.UNPACK_B R31, R32 ;  /* 0x00000020ff1f723e */ /* 0x000fe200020006ff */
[----:B------:R-:W-:Y:S01]  /*be90*/  HADD2.F32 R37, -RZ, R37.H1_H1 ;  /* 0x30000025ff257230 */ /* 0x000fe20000004100 */
[----:B------:R-:W-:Y:S02]  /*bea0*/  LOP3.LUT R34, R27, 0xff000000, R35, 0xf8, !PT ;  /* 0xff0000001b227812 */ /* 0x000fe400078ef823 */
[----:B------:R-:W-:Y:S01]  /*beb0*/  LOP3.LUT R35, R29, 0xff000000, R12, 0xf8, !PT ;  /* 0xff0000001d237812 */ /* 0x000fe200078ef80c */
[--C-:B------:R-:W-:Y:S01]  /*bec0*/  HADD2.F32 R33, -RZ, R31.reuse.H0_H0 ;  /* 0x2000001fff217230 */ /* 0x100fe20000004100 */
[----:B------:R-:W-:Y:S01]  /*bed0*/  F2FP.F16.E4M3.UNPACK_B R25, R9.H1 ;  /* 0x00000009ff19723e */ /* 0x000fe200030006ff */
[----:B------:R-:W-:Y:S01]  /*bee0*/  HADD2.F32 R31, -RZ, R31.H1_H1 ;  /* 0x3000001fff1f7230 */ /* 0x000fe20000004100 */
[----:B------:R-:W-:-:S02]  /*bef0*/  LOP3.LUT R41, R39, 0xff000000, R15, 0xf8, !PT ;  /* 0xff00000027297812 */ /* 0x000fc400078ef80f */
[----:B------:R-:W-:Y:S02]  /*bf00*/  F2FP.F16.E4M3.UNPACK_B R36, R36.H1 ;  /* 0x00000024ff24723e */ /* 0x000fe400030006ff */
[----:B------:R-:W-:Y:S02]  /*bf10*/  F2FP.F16.E4M3.UNPACK_B R32, R32.H1 ;  /* 0x00000020ff20723e */ /* 0x000fe400030006ff */
[-C--:B------:R-:W-:Y:S02]  /*bf20*/  F2FP.F16.E4M3.UNPACK_B R26, R10.reuse ;  /* 0x0000000aff1a723e */ /* 0x080fe400020006ff */
[----:B------:R-:W-:Y:S01]  /*bf30*/  F2FP.F16.E4M3.UNPACK_B R27, R10.H1 ;  /* 0x0000000aff1b723e */ /* 0x000fe200030006ff */
[--C-:B------:R-:W-:Y:S01]  /*bf40*/  HADD2.F32 R10, -RZ, R25.reuse.H0_H0 ;  /* 0x20000019ff0a7230 */ /* 0x100fe20000004100 */
[-C--:B------:R-:W-:Y:S01]  /*bf50*/  F2FP.F16.E4M3.UNPACK_B R28, R11.reuse ;  /* 0x0000000bff1c723e */ /* 0x080fe200020006ff */
[----:B------:R-:W-:Y:S01]  /*bf60*/  HADD2.F32 R25, -RZ, R25.H1_H1 ;  /* 0x30000019ff197230 */ /* 0x000fe20000004100 */
[----:B------:R-:W-:-:S02]  /*bf70*/  F2FP.F16.E4M3.UNPACK_B R29, R11.H1 ;  /* 0x0000000bff1d723e */ /* 0x000fc400030006ff */
[-C--:B------:R-:W-:Y:S02]  /*bf80*/  F2FP.F16.E4M3.UNPACK_B R11, R8.reuse ;  /* 0x00000008ff0b723e */ /* 0x080fe400020006ff */
[----:B------:R-:W-:Y:S01]  /*bf90*/  F2FP.F16.E4M3.UNPACK_B R8, R8.H1 ;  /* 0x00000008ff08723e */ /* 0x000fe200030006ff */
[----:B---3--:R-:W0:Y:S02]  /*bfa0*/  LDS.128 R4, [R51+0x1e200] ;  /* 0x01e2000033047984 */ /* 0x008e240000000c00 */
[-C--:B0-----:R-:W-:Y:S02]  /*bfb0*/  F2FP.F16.E4M3.UNPACK_B R12, R5.reuse ;  /* 0x00000005ff0c723e */ /* 0x081fe400020006ff */
[----:B------:R-:W-:Y:S01]  /*bfc0*/  F2FP.F16.E4M3.UNPACK_B R13, R5.H1 ;  /* 0x00000005ff0d723e */ /* 0x000fe200030006ff */
[--C-:B------:R-:W-:Y:S01]  /*bfd0*/  HADD2.F32 R5, -RZ, R24.reuse.H0_H0 ;  /* 0x20000018ff057230 */ /* 0x100fe20000004100 */
[-C--:B------:R-:W-:Y:S01]  /*bfe0*/  F2FP.F16.E4M3.UNPACK_B R3, R6.reuse ;  /* 0x00000006ff03723e */ /* 0x080fe200020006ff */
[----:B------:R-:W-:Y:S01]  /*bff0*/  HADD2.F32 R24, -RZ, R24.H1_H1 ;  /* 0x30000018ff187230 */ /* 0x000fe20000004100 */
[----:B------:R-:W-:Y:S01]  /*c000*/  F2FP.F16.E4M3.UNPACK_B R14, R6.H1 ;  /* 0x00000006ff0e723e */ /* 0x000fe200030006ff */
[----:B------:R-:W-:-:S02]  /*c010*/  HADD2.F32 R6, -RZ, R12.H0_H0 ;  /* 0x2000000cff067230 */ /* 0x000fc40000004100 */
[CC--:B------:R-:W-:Y:S01]  /*c020*/  FMUL.FTZ R9, R5.reuse, R38.reuse ;  /* 0x0000002605097220 */ /* 0x0c0fe20000410000 */
[----:B------:R-:W-:Y:S01]  /*c030*/  FMUL.FTZ R39, R5, R33 ;  /* 0x0000002105277220 */ /* 0x000fe20000410000 */
[----:B------:R-:W-:Y:S02]  /*c040*/  HADD2.F32 R12, -RZ, R12.H1_H1 ;  /* 0x3000000cff0c7230 */ /* 0x000fe40000004100 */
[----:B------:R-:W-:Y:S01]  /*c050*/  FMUL.FTZ R43, R24, R37 ;  /* 0x00000025182b7220 */ /* 0x000fe20000410000 */
[C---:B------:R-:W-:Y:S01]  /*c060*/  FFMA.FTZ R5, R6.reuse, R33, -R9 ;  /* 0x0000002106057223 */ /* 0x040fe20000010809 */
[----:B------:R-:W-:Y:S01]  /*c070*/  FFMA.FTZ R9, R6, R38, R39 ;  /* 0x0000002606097223 */ /* 0x000fe20000010027 */
[----:B------:R-:W-:Y:S02]  /*c080*/  HADD2.F32 R39, -RZ, R36.H0_H0 ;  /* 0x20000024ff277230 */ /* 0x000fe40000004100 */
[----:B------:R-:W-:Y:S01]  /*c090*/  FMUL.FTZ R24, R24, R31 ;  /* 0x0000001f18187220 */ /* 0x000fe20000410000 */
[----:B------:R-:W-:-:S02]  /*c0a0*/  HADD2.F32 R33, -RZ, R32.H0_H0 ;  /* 0x20000020ff217230 */ /* 0x000fc40000004100 */
[----:B------:R-:W-:Y:S01]  /*c0b0*/  FFMA.FTZ R38, R12, R31, -R43 ;  /* 0x0000001f0c267223 */ /* 0x000fe2000001082b */
[----:B------:R-:W-:Y:S02]  /*c0c0*/  HADD2.F32 R6, -RZ, R13.H0_H0 ;  /* 0x2000000dff067230 */ /* 0x000fe40000004100 */
[----:B------:R-:W-:Y:S01]  /*c0d0*/  FMUL.FTZ R45, R10, R39 ;  /* 0x000000270a2d7220 */ /* 0x000fe20000410000 */
[----:B------:R-:W-:Y:S01]  /*c0e0*/  FFMA.FTZ R42, R12, R37, R24 ;  /* 0x000000250c2a7223 */ /* 0x000fe20000010018 */
[----:B------:R-:W-:Y:S01]  /*c0f0*/  FMUL.FTZ R10, R10, R33 ;  /* 0x000000210a0a7220 */ /* 0x000fe20000410000 */
[----:B------:R-:W-:Y:S01]  /*c100*/  F2FP.F16.E4M3.UNPACK_B R24, R41 ;  /* 0x00000029ff18723e */ /* 0x000fe200020006ff */
[C---:B------:R-:W-:Y:S01]  /*c110*/  FFMA.FTZ R45, R6.reuse, R33, -R45 ;  /* 0x00000021062d7223 */ /* 0x040fe2000001082d */
[-C--:B------:R-:W-:Y:S01]  /*c120*/  F2FP.F16.E4M3.UNPACK_B R12, R34.reuse ;  /* 0x00000022ff0c723e */ /* 0x080fe200020006ff */
        /* <DEDUP_REMOVED lines=8> */
[----:B------:R-:W-:Y:S01]  /*c1b0*/  HADD2.F32 R32, -RZ, R32.H1_H1 ;  /* 0x30000020ff207230 */ /* 0x000fe20000004100 */
[----:B------:R-:W-:Y:S01]  /*c1c0*/  F2FP.F16.E4M3.UNPACK_B R21, R7.H1 ;  /* 0x00000007ff15723e */ /* 0x000fe200030006ff */
[--C-:B------:R-:W-:Y:S02]  /*c1d0*/  HADD2.F32 R31, -RZ, R12.reuse.H0_H0 ;  /* 0x2000000cff1f7230 */ /* 0x100fe40000004100 */
[C---:B------:R-:W-:Y:S01]  /*c1e0*/  FMUL.FTZ R37, R10.reuse, R33 ;  /* 0x000000210a257220 */ /* 0x040fe20000410000 */
[----:B------:R-:W-:Y:S02]  /*c1f0*/  HADD2.F32 R13, -RZ, R13.H1_H1 ;  /* 0x3000000dff0d7230 */ /* 0x000fe40000004100 */
[----:B------:R-:W-:Y:S01]  /*c200*/  FMUL.FTZ R25, R25, R32 ;  /* 0x0000002019197220 */ /* 0x000fe20000410000 */
[----:B------:R-:W-:Y:S02]  /*c210*/  HADD2.F32 R6, -RZ, R15.H0_H0 ;  /* 0x2000000fff067230 */ /* 0x000fe40000004100 */
[----:B------:R-:W-:Y:S01]  /*c220*/  FMUL.FTZ R10, R10, R31 ;  /* 0x0000001f0a0a7220 */ /* 0x000fe20000410000 */
[----:B------:R-:W-:-:S02]  /*c230*/  HADD2.F32 R12, -RZ, R12.H1_H1 ;  /* 0x3000000cff0c7230 */ /* 0x000fc40000004100 */
[C---:B------:R-:W-:Y:S01]  /*c240*/  FFMA.FTZ R36, R13.reuse, R36, R25 ;  /* 0x000000240d247223 */ /* 0x040fe20000010019 */
[----:B------:R-:W-:Y:S02]  /*c250*/  HADD2.F32 R24, -RZ, R24.H1_H1 ;  /* 0x30000018ff187230 */ /* 0x000fe40000004100 */
[C---:B------:R-:W-:Y:S01]  /*c260*/  FFMA.FTZ R43, R6.reuse, R33, R10 ;  /* 0x00000021062b7223 */ /* 0x040fe2000001000a */
[----:B------:R-:W-:Y:S02]  /*c270*/  HADD2.F32 R28, -RZ, R28.H1_H1 ;  /* 0x3000001cff1c7230 */ /* 0x000fe40000004100 */
[----:B------:R-:W-:Y:S01]  /*c280*/  FFMA.FTZ R44, R13, R32, -R44 ;  /* 0x000000200d2c7223 */ /* 0x000fe2000001082c */
[----:B------:R-:W-:Y:S01]  /*c290*/  FFMA.FTZ R37, R6, R31, -R37 ;  /* 0x0000001f06257223 */ /* 0x000fe20000010825 */
[----:B------:R-:W-:Y:S01]  /*c2a0*/  HADD2.F32 R15, -RZ, R15.H1_H1 ;  /* 0x3000000fff0f7230 */ /* 0x000fe20000004100 */
[----:B------:R-:W-:Y:S01]  /*c2b0*/  F2FP.F16.E4M3.UNPACK_B R7, R4 ;  /* 0x00000004ff07723e */ /* 0x000fe200020006ff */
[----:B------:R-:W-:-:S02]  /*c2c0*/  HADD2.F32 R25, -RZ, R41.H0_H0 ;  /* 0x20000029ff197230 */ /* 0x000fc40000004100 */
[C---:B------:R-:W-:Y:S01]  /*c2d0*/  FMUL.FTZ R32, R28.reuse, R24 ;  /* 0x000000181c207220 */ /* 0x040fe20000410000 */
[----:B------:R-:W-:Y:S02]  /*c2e0*/  HADD2.F32 R10, -RZ, R29.H0_H0 ;  /* 0x2000001dff0a7230 */ /* 0x000fe40000004100 */
[-C--:B------:R-:W-:Y:S01]  /*c2f0*/  FMUL.FTZ R31, R28, R12.reuse ;  /* 0x0000000c1c1f7220 */ /* 0x080fe20000410000 */
[--C-:B------:R-:W-:Y:S02]  /*c300*/  HADD2.F32 R13, -RZ, R34.reuse.H0_H0 ;  /* 0x20000022ff0d7230 */ /* 0x100fe40000004100 */
[C---:B------:R-:W-:Y:S01]  /*c310*/  FFMA.FTZ R46, R15.reuse, R12, -R32 ;  /* 0x0000000c0f2e7223 */ /* 0x040fe20000010820 */
[----:B------:R-:W-:Y:S02]  /*c320*/  HADD2.F32 R6, -RZ, R21.H0_H0 ;  /* 0x20000015ff067230 */ /* 0x000fe40000004100 */
[C---:B------:R-:W-:Y:S01]  /*c330*/  FMUL.FTZ R33, R10.reuse, R25 ;  /* 0x000000190a217220 */ /* 0x040fe20000410000 */
[----:B------:R-:W-:Y:S01]  /*c340*/  FFMA.FTZ R48, R15, R24, R31 ;  /* 0x000000180f307223 */ /* 0x000fe2000001001f */
[----:B------:R-:W-:Y:S01]  /*c350*/  FMUL.FTZ R10, R10, R13 ;  /* 0x0000000d0a0a7220 */ /* 0x000fe20000410000 */
[----:B------:R-:W-:Y:S01]  /*c360*/  F2FP.F16.E4M3.UNPACK_B R15, R35.H1 ;  /* 0x00000023ff0f723e */ /* 0x000fe200030006ff */
[----:B------:R-:W-:Y:S01]  /*c370*/  HADD2.F32 R34, -RZ, R34.H1_H1 ;  /* 0x30000022ff227230 */ /* 0x000fe20000004100 */
[----:B------:R-:W-:Y:S01]  /*c380*/  F2FP.F16.E4M3.UNPACK_B R12, R30.H1 ;  /* 0x0000001eff0c723e */ /* 0x000fe200030006ff */
[----:B------:R-:W-:Y:S01]  /*c390*/  HADD2.F32 R24, -RZ, R41.H1_H1 ;  /* 0x30000029ff187230 */ /* 0x000fe20000004100 */
[----:B------:R-:W-:Y:S01]  /*c3a0*/  F2FP.F16.E4M3.UNPACK_B R4, R4.H1 ;  /* 0x00000004ff04723e */ /* 0x000fe200030006ff */
[----:B------:R-:W-:-:S02]  /*c3b0*/  HADD2.F32 R29, -RZ, R29.H1_H1 ;  /* 0x3000001dff1d7230 */ /* 0x000fc40000004100 */
[C---:B------:R-:W-:Y:S01]  /*c3c0*/  FFMA.FTZ R49, R6.reuse, R25, R10 ;  /* 0x0000001906317223 */ /* 0x040fe2000001000a */
[----:B------:R-:W-:Y:S02]  /*c3d0*/  HADD2.F32 R25, -RZ, R15.H0_H0 ;  /* 0x2000000fff197230 */ /* 0x000fe40000004100 */
[----:B------:R-:W-:Y:S01]  /*c3e0*/  FFMA.FTZ R47, R6, R13, -R33 ;  /* 0x0000000d062f7223 */ /* 0x000fe20000010821 */
[----:B------:R-:W-:Y:S02]  /*c3f0*/  HADD2.F32 R10, -RZ, R8.H0_H0 ;  /* 0x20000008ff0a7230 */ /* 0x000fe40000004100 */
[C---:B------:R-:W-:Y:S01]  /*c400*/  FMUL.FTZ R28, R29.reuse, R24 ;  /* 0x000000181d1c7220 */ /* 0x040fe20000410000 */
[----:B------:R-:W-:Y:S02]  /*c410*/  HADD2.F32 R21, -RZ, R21.H1_H1 ;  /* 0x30000015ff157230 */ /* 0x000fe40000004100 */
[----:B------:R-:W-:Y:S01]  /*c420*/  FMUL.FTZ R31, R29, R34 ;  /* 0x000000221d1f7220 */ /* 0x000fe20000410000 */
[----:B------:R-:W-:-:S02]  /*c430*/  HADD2.F32 R13, -RZ, R12.H0_H0 ;  /* 0x2000000cff0d7230 */ /* 0x000fc40000004100 */
[C---:B------:R-:W-:Y:S01]  /*c440*/  FMUL.FTZ R29, R10.reuse, R25 ;  /* 0x000000190a1d7220 */ /* 0x040fe20000410000 */
[----:B------:R-:W-:Y:S02]  /*c450*/  HADD2.F32 R6, -RZ, R4.H0_H0 ;  /* 0x20000004ff067230 */ /* 0x000fe40000004100 */
[C---:B------:R-:W-:Y:S01]  /*c460*/  FFMA.FTZ R50, R21.reuse, R34, -R28 ;  /* 0x0000002215327223 */ /* 0x040fe2000001081c */
[----:B------:R-:W-:Y:S01]  /*c470*/  FFMA.FTZ R52, R21, R24, R31 ;  /* 0x0000001815347223 */ /* 0x000fe2000001001f */
[-C--:B------:R-:W-:Y:S01]  /*c480*/  FMUL.FTZ R10, R10, R13.reuse ;  /* 0x0000000d0a0a7220 */ /* 0x080fe20000410000 */
[----:B------:R-:W-:Y:S02]  /*c490*/  HADD2.F32 R21, -RZ, R15.H1_H1 ;  /* 0x3000000fff157230 */ /* 0x000fe40000004100 */
[C---:B------:R-:W-:Y:S01]  /*c4a0*/  FFMA.FTZ R29, R6.reuse, R13, -R29 ;  /* 0x0000000d061d7223 */ /* 0x040fe2000001081d */
[----:B------:R-:W-:Y:S02]  /*c4b0*/  HADD2.F32 R8, -RZ, R8.H1_H1 ;  /* 0x30000008ff087230 */ /* 0x000fe40000004100 */
[----:B------:R-:W-:Y:S01]  /*c4c0*/  FFMA.FTZ R24, R6, R25, R10 ;  /* 0x0000001906187223 */ /* 0x000fe2000001000a */
[----:B------:R-:W-:Y:S01]  /*c4d0*/  HADD2.F32 R13, -RZ, R12.H1_H1 ;  /* 0x3000000cff0d7230 */ /* 0x000fe20000004100 */
[----:B------:R-:W-:Y:S01]  /*c4e0*/  F2FP.F16.E4M3.UNPACK_B R35, R35 ;  /* 0x00000023ff23723e */ /* 0x000fe200020006ff */
[----:B------:R-:W-:Y:S01]  /*c4f0*/  HADD2.F32 R4, -RZ, R4.H1_H1 ;  /* 0x30000004ff047230 */ /* 0x000fe20000004100 */
[----:B------:R-:W-:Y:S01]  /*c500*/  F2FP.F16.E4M3.UNPACK_B R30, R30 ;  /* 0x0000001eff1e723e */ /* 0x000fe200020006ff */
[C---:B------:R-:W-:Y:S01]  /*c510*/  FMUL.FTZ R25, R8.reuse, R21 ;  /* 0x0000001508197220 */ /* 0x040fe20000410000 */
[-C--:B------:R-:W-:Y:S01]  /*c520*/  FMUL.FTZ R8, R8, R13.reuse ;  /* 0x0000000d08087220 */ /* 0x080fe20000410000 */
[----:B------:R-:W-:Y:S01]  /*c530*/  HADD2.F32 R15, -RZ, R35.H0_H0 ;  /* 0x20000023ff0f7230 */ /* 0x000fe20000004100 */
[----:B------:R-:W-:Y:S01]  /*c540*/  F2FP.F16.E4M3.UNPACK_B R10, R40.H1 ;  /* 0x00000028ff0a723e */ /* 0x000fe200030006ff */
[----:B------:R-:W-:Y:S01]  /*c550*/  FFMA.FTZ R28, R4, R13, -R25 ;  /* 0x0000000d041c7223 */ /* 0x000fe20000010819 */
[----:B------:R-:W-:-:S02]  /*c560*/  HADD2.F32 R6, -RZ, R11.H0_H0 ;  /* 0x2000000bff067230 */ /* 0x000fc40000004100 */
[----:B------:R-:W-:Y:S01]  /*c570*/  FFMA.FTZ R31, R4, R21, R8 ;  /* 0x00000015041f7223 */ /* 0x000fe20000010008 */
[--C-:B------:R-:W-:Y:S01]  /*c580*/  HADD2.F32 R13, -RZ, R30.reuse.H0_H0 ;  /* 0x2000001eff0d7230 */ /* 0x100fe20000004100 */
[----:B------:R-:W-:Y:S01]  /*c590*/  F2FP.F16.E4M3.UNPACK_B R40, R40 ;  /* 0x00000028ff28723e */ /* 0x000fe200020006ff */
[----:B------:R-:W-:Y:S02]  /*c5a0*/  HADD2.F32 R8, -RZ, R35.H1_H1 ;  /* 0x30000023ff087230 */ /* 0x000fe40000004100 */
[C---:B------:R-:W-:Y:S01]  /*c5b0*/  FMUL.FTZ R21, R6.reuse, R15 ;  /* 0x0000000f06157220 */ /* 0x040fe20000410000 */
[----:B------:R-:W-:Y:S02]  /*c5c0*/  HADD2.F32 R11, -RZ, R11.H1_H1 ;  /* 0x3000000bff0b7230 */ /* 0x000fe40000004100 */
[----:B------:R-:W-:Y:S01]  /*c5d0*/  FMUL.FTZ R25, R6, R13 ;  /* 0x0000000d06197220 */ /* 0x000fe20000410000 */
[----:B------:R-:W-:Y:S01]  /*c5e0*/  HADD2.F32 R4, -RZ, R7.H0_H0 ;  /* 0x20000007ff047230 */ /* 0x000fe20000004100 */
[----:B------:R-:W-:Y:S01]  /*c5f0*/  F2FP.SATFINITE.E4M3.F32.PACK_AB_MERGE_C R44, R44, R45, RZ ;  /* 0x0000002d2c2c723e */ /* 0x000fe200048070ff */
[----:B------:R-:W-:-:S02]  /*c600*/  HADD2.F32 R30, -RZ, R30.H1_H1 ;  /* 0x3000001eff1e7230 */ /* 0x000fc40000004100 */
[C---:B------:R-:W-:Y:S01]  /*c610*/  FMUL.FTZ R6, R11.reuse, R8 ;  /* 0x000000080b067220 */ /* 0x040fe20000410000 */
[----:B------:R-:W-:Y:S02]  /*c620*/  HADD2.F32 R7, -RZ, R7.H1_H1 ;  /* 0x30000007ff077230 */ /* 0x000fe40000004100 */
[C---:B------:R-:W-:Y:S01]  /*c630*/  FFMA.FTZ R21, R4.reuse, R13, -R21 ;  /* 0x0000000d04157223 */ /* 0x040fe20000010815 */
[----:B------:R-:W-:Y:S01]  /*c640*/  FFMA.FTZ R25, R4, R15, R25 ;  /* 0x0000000f04197223 */ /* 0x000fe20000010019 */
[----:B------:R-:W-:Y:S01]  /*c650*/  F2FP.F16.E4M3.UNPACK_B R4, R20.H1 ;  /* 0x00000014ff04723e */ /* 0x000fe200030006ff */
[-C--:B------:R-:W-:Y:S01]  /*c660*/  FMUL.FTZ R13, R11, R30.reuse ;  /* 0x0000001e0b0d7220 */ /* 0x080fe20000410000 */
[----:B------:R-:W-:Y:S01]  /*c670*/  FFMA.FTZ R30, R7, R30, -R6 ;  /* 0x0000001e071e7223 */ /* 0x000fe20000010806 */
[----:B------:R-:W-:Y:S01]  /*c680*/  HADD2.F32 R11, -RZ, R10.H0_H0 ;  /* 0x2000000aff0b7230 */ /* 0x000fe20000004100 */
[----:B------:R-:W-:Y:S01]  /*c690*/  F2FP.F16.E4M3.UNPACK_B R20, R20 ;  /* 0x00000014ff14723e */ /* 0x000fe200020006ff */
[----:B------:R-:W-:-:S02]  /*c6a0*/  HADD2.F32 R6, -RZ, R27.H0_H0 ;  /* 0x2000001bff067230 */ /* 0x000fc40000004100 */
[----:B------:R-:W-:Y:S01]  /*c6b0*/  FFMA.FTZ R12, R7, R8, R13 ;  /* 0x00000008070c7223 */ /* 0x000fe2000001000d */
[--C-:B------:R-:W-:Y:S01]  /*c6c0*/  HADD2.F32 R7, -RZ, R4.reuse.H0_H0 ;  /* 0x20000004ff077230 */ /* 0x100fe20000004100 */
[----:B------:R-:W-:Y:S01]  /*c6d0*/  F2FP.SATFINITE.E4M3.F32.PACK_AB_MERGE_C R36, R36, R39, RZ ;  /* 0x000000272424723e */ /* 0x000fe200048070ff */
[----:B------:R-:W-:Y:S02]  /*c6e0*/  HADD2.F32 R8, -RZ, R4.H1_H1 ;  /* 0x30000004ff087230 */ /* 0x000fe40000004100 */
[C---:B------:R-:W-:Y:S01]  /*c6f0*/  FMUL.FTZ R13, R6.reuse, R11 ;  /* 0x0000000b060d7220 */ /* 0x040fe20000410000 */
[----:B------:R-:W-:Y:S02]  /*c700*/  HADD2.F32 R4, -RZ, R14.H0_H0 ;  /* 0x2000000eff047230 */ /* 0x000fe40000004100 */
[----:B------:R-:W-:Y:S01]  /*c710*/  FMUL.FTZ R15, R6, R7 ;  /* 0x00000007060f7220 */ /* 0x000fe20000410000 */
[----:B------:R-:W-:Y:S01]  /*c720*/  HADD2.F32 R10, -RZ, R10.H1_H1 ;  /* 0x3000000aff0a7230 */ /* 0x000fe20000004100 */
[----:B------:R-:W-:Y:S01]  /*c730*/  F2FP.SATFINITE.E4M3.F32.PACK_AB_MERGE_C R5, R38, R5, R44 ;  /* 0x000000052605723e */ /* 0x000fe2000480702c */
[----:B------:R-:W-:-:S02]  /*c740*/  HADD2.F32 R27, -RZ, R27.H1_H1 ;  /* 0x3000001bff1b7230 */ /* 0x000fc40000004100 */
[----:B------:R-:W-:Y:S01]  /*c750*/  FFMA.FTZ R32, R4, R7, -R13 ;  /* 0x0000000704207223 */ /* 0x000fe2000001080d */
[----:B------:R-:W-:Y:S01]  /*c760*/  HADD2.F32 R14, -RZ, R14.H1_H1 ;  /* 0x3000000eff0e7230 */ /* 0x000fe20000004100 */
[----:B------:R-:W-:Y:S01]  /*c770*/  F2FP.SATFINITE.E4M3.F32.PACK_AB_MERGE_C R9, R42, R9, R36 ;  /* 0x000000092a09723e */ /* 0x000fe20004807024 */
[----:B------:R-:W-:Y:S02]  /*c780*/  HADD2.F32 R6, -RZ, R26.H0_H0 ;  /* 0x2000001aff067230 */ /* 0x000fe40000004100 */
[C---:B------:R-:W-:Y:S01]  /*c790*/  FMUL.FTZ R7, R27.reuse, R10 ;  /* 0x0000000a1b077220 */ /* 0x040fe20000410000 */
[-C--:B------:R-:W-:Y:S01]  /*c7a0*/  FMUL.FTZ R13, R27, R8.reuse ;  /* 0x000000081b0d7220 */ /* 0x080fe20000410000 */
[----:B------:R-:W-:Y:S01]  /*c7b0*/  FFMA.FTZ R27, R4, R11, R15 ;  /* 0x0000000b041b7223 */ /* 0x000fe2000001000f */
[----:B------:R-:W-:Y:S02]  /*c7c0*/  HADD2.F32 R11, -RZ, R40.H0_H0 ;  /* 0x20000028ff0b7230 */ /* 0x000fe40000004100 */
[----:B------:R-:W-:Y:S01]  /*c7d0*/  FFMA.FTZ R33, R14, R8, -R7 ;  /* 0x000000080e217223 */ /* 0x000fe20000010807 */
[----:B------:R-:W-:-:S02]  /*c7e0*/  HADD2.F32 R7, -RZ, R20.H0_H0 ;  /* 0x20000014ff077230 */ /* 0x000fc40000004100 */
[----:B------:R-:W-:Y:S01]  /*c7f0*/  FFMA.FTZ R34, R14, R10, R13 ;  /* 0x0000000a0e227223 */ /* 0x000fe2000001000d */
[----:B------:R-:W-:Y:S02]  /*c800*/  HADD2.F32 R40, -RZ, R40.H1_H1 ;  /* 0x30000028ff287230 */ /* 0x000fe40000004100 */
[C---:B------:R-:W-:Y:S01]  /*c810*/  FMUL.FTZ R13, R6.reuse, R11 ;  /* 0x0000000b060d7220 */ /* 0x040fe20000410000 */
[----:B------:R-:W-:Y:S02]  /*c820*/  HADD2.F32 R26, -RZ, R26.H1_H1 ;  /* 0x3000001aff1a7230 */ /* 0x000fe40000004100 */
[----:B------:R-:W-:Y:S01]  /*c830*/  FMUL.FTZ R8, R6, R7 ;  /* 0x0000000706087220 */ /* 0x000fe20000410000 */
[----:B------:R-:W-:Y:S01]  /*c840*/  HADD2.F32 R20, -RZ, R20.H1_H1 ;  /* 0x30000014ff147230 */ /* 0x000fe20000004100 */
[----:B------:R-:W-:Y:S01]  /*c850*/  F2FP.SATFINITE.E4M3.F32.PACK_AB_MERGE_C R32, R33, R32, RZ ;  /* 0x000000202120723e */ /* 0x000fe200048070ff */
[--C-:B------:R-:W-:Y:S02]  /*c860*/  HADD2.F32 R4, -RZ, R3.reuse.H0_H0 ;  /* 0x20000003ff047230 */ /* 0x100fe40000004100 */
[----:B------:R-:W-:Y:S01]  /*c870*/  FMUL.FTZ R14, R26, R40 ;  /* 0x000000281a0e7220 */ /* 0x000fe20000410000 */
[----:B------:R-:W-:-:S02]  /*c880*/  HADD2.F32 R3, -RZ, R3.H1_H1 ;  /* 0x30000003ff037230 */ /* 0x000fc40000004100 */
[-C--:B------:R-:W-:Y:S01]  /*c890*/  FMUL.FTZ R15, R26, R20.reuse ;  /* 0x000000141a0f7220 */ /* 0x080fe20000410000 */
[----:B------:R-:W-:Y:S01]  /*c8a0*/  F2FP.SATFINITE.E4M3.F32.PACK_AB_MERGE_C R27, R34, R27, RZ ;  /* 0x0000001b221b723e */ /* 0x000fe200048070ff */
[C---:B------:R-:W-:Y:S01]  /*c8b0*/  FFMA.FTZ R6, R4.reuse, R7, -R13 ;  /* 0x0000000704067223 */ /* 0x040fe2000001080d */
[----:B------:R-:W-:Y:S01]  /*c8c0*/  FFMA.FTZ R10, R4, R11, R8 ;  /* 0x0000000b040a7223 */ /* 0x000fe20000010008 */
[C---:B------:R-:W-:Y:S01]  /*c8d0*/  FFMA.FTZ R13, R3.reuse, R20, -R14 ;  /* 0x00000014030d7223 */ /* 0x040fe2000001080e */
[----:B------:R-:W-:Y:S01]  /*c8e0*/  FFMA.FTZ R15, R3, R40, R15 ;  /* 0x00000028030f7223 */ /* 0x000fe2000001000f */
[----:B------:R-:W-:Y:S02]  /*c8f0*/  F2FP.SATFINITE.E4M3.F32.PACK_AB_MERGE_C R7, R50, R47, RZ ;  /* 0x0000002f3207723e */ /* 0x000fe400048070ff */
        /* <DEDUP_REMOVED lines=8> */
[----:B------:R3:W-:Y:S01]  /*c980*/  STS.128 [R51+0x1e200], R4 ;  /* 0x01e2000433007388 */ /* 0x0007e20000000c00 */
[----:B------:R-:W-:-:S05]  /*c990*/  F2FP.SATFINITE.E4M3.F32.PACK_AB_MERGE_C R10, R15, R10, R27 ;  /* 0x0000000a0f0a723e */ /* 0x000fca000480701b */
[----:B------:R3:W-:Y:S02]  /*c9a0*/  STS.128 [R0+UR38+0x1e200], R8 ;  /* 0x01e2000800007988 */ /* 0x0007e40008000c26 */
.L_x_1403:
[----:B------:R-:W-:Y:S05]  /*c9b0*/  BSYNC B0 ;  /* 0x0000000000007941 */ /* 0x000fea0003800000 */
.L_x_1397:
        /* <DEDUP_REMOVED lines=8> */
.L_x_1394:
[----:B------:R-:W-:-:S06]  /*ca40*/  ULOP3.LUT UR4, UR36, 0x1, URZ, 0xfc, !UPT ;  /* 0x0000000124047892 */ /* 0x000fcc000f8efc3f */
[----:B0--3--:R-:W-:-:S05]  /*ca50*/  IMAD.U32 R0, RZ, RZ, UR4 ;  /* 0x00000004ff007e24 */ /* 0x009fca000f8e00ff */
[----:B------:R-:W-:-:S13]  /*ca60*/  ISETP.NE.AND P0, PT, R0, 0x3, PT ;  /* 0x000000030000780c */ /* 0x000fda0003f05270 */
[----:B------:R-:W-:Y:S05]  /*ca70*/  @!P0 BRA `(.L_x_1422) ;  /* 0x0000000000048947 */ /* 0x000fea0003800000 */
[----:B------:R-:W-:Y:S01]  /*ca80*/  BPT.TRAP 0x1 ;  /* 0x000000040000795c */ /* 0x000fe20000300000 */
.L_x_1422:
[----:B--2--5:R-:W-:Y:S02]  /*ca90*/  IMAD.U32 R5, RZ, RZ, UR49 ;  /* 0x00000031ff057e24 */ /* 0x024fe4000f8e00ff */
[----:B------:R-:W-:-:S03]  /*caa0*/  IMAD.U32 R0, RZ, RZ, UR45 ;  /* 0x0000002dff007e24 */ /* 0x000fc6000f8e00ff */
[----:B------:R-:W-:Y:S02]  /*cab0*/  LEA R5, R5, UR38, 0x3 ;  /* 0x0000002605057c11 */ /* 0x000fe4000f8e18ff */
[----:B------:R-:W-:-:S04]  /*cac0*/  SHF.L.U32 R0, R0, 0x1f, RZ ;  /* 0x0000001f00007819 */ /* 0x000fc800000006ff */
[----:B------:R0:W1:Y:S01]  /*cad0*/  SYNCS.PHASECHK.TRANS64.TRYWAIT P2, [R5+URZ+0x33430], R0 ;  /* 0x03343000050075a7 */ /* 0x000062000804017f */
[----:B------:R-:W-:Y:S05]  /*cae0*/  @!P0 BRA `(.L_x_1423) ;  /* 0x0000000000048947 */ /* 0x000fea0003800000 */
[----:B------:R-:W-:Y:S01]  /*caf0*/  BPT.TRAP 0x1 ;  /* 0x000000040000795c */ /* 0x000fe20000300000 */
.L_x_1423:
[----:B------:R-:W2:Y:S02]  /*cb00*/  S2R R3, SR_TID.X ;  /* 0x0000000000037919 */ /* 0x000ea40000002100 */
[----:B--2---:R-:W-:-:S04]  /*cb10*/  LOP3.LUT R3, R3, 0x7f, RZ, 0xc0, !PT ;  /* 0x0000007f03037812 */ /* 0x004fc800078ec0ff */
[----:B------:R-:W-:Y:S01]  /*cb20*/  ISETP.NE.AND P1, PT, R3, RZ, PT ;  /* 0x000000ff0300720c */ /* 0x000fe20003f25270 */
[----:B-1----:R-:W-:-:S12]  /*cb30*/  @P2 BRA `(.L_x_1424) ;  /* 0x0000000000082947 */ /* 0x002fd80003800000 */
[----:B------:R-:W1:Y:S02]  /*cb40*/  SYNCS.PHASECHK.TRANS64.TRYWAIT P2, [R5+URZ+0x33430], R0 ;  /* 0x03343000050075a7 */ /* 0x000e64000804017f */
[----:B-1----:R-:W-:Y:S05]  /*cb50*/  @!P2 BRA `(.L_x_1425) ;  /* 0x000001f400e0a947 */ /* 0x002fea0003800000 */
.L_x_1424:
[----:B------:R-:W-:Y:S05]  /*cb60*/  WARPSYNC.ALL ;  /* 0x0000000000007948 */ /* 0x000fea0003800000 */
[----:B------:R-:W-:Y:S01]  /*cb70*/  UIADD3 UR4, UR38, 0x24200, URZ ;  /* 0x0002420026047890 */ /* 0x000fe2000fffe03f */
[----:B------:R-:W-:Y:S01]  /*cb80*/  WARPGROUP.ARRIVE ;  /* 0x00000000000079c5 */ /* 0x000fe20000000000 */
[----:B------:R-:W-:Y:S01]  /*cb90*/  ULOP3.LUT UR20, UR52, 0x10000, URZ, 0xfc, !UPT ;  /* 0x0001000034147892 */ /* 0x000fe2000f8efc3f */
[----:B------:R-:W-:Y:S01]  /*cba0*/  VIADD R3, R224, UR39 ;  /* 0x00000027e0037c36 */ /* 0x000fe20008000000 */
[----:B------:R-:W-:Y:S01]  /*cbb0*/  USHF.R.U32.HI UR4, URZ, 0x4, UR4 ;  /* 0x000000043f047899 */ /* 0x000fe20008011604 */
[----:B------:R-:W-:Y:S01]  /*cbc0*/  IMAD.MOV.U32 R10, RZ, RZ, -0xa0 ;  /* 0xffffff60ff0a7424 */ /* 0x000fe200078e00ff */
[----:B------:R-:W-:Y:S01]  /*cbd0*/  UMOV UR25, 0x80000020 ;  /* 0x8000002000197882 */ /* 0x000fe20000000000 */
[----:B------:R-:W-:Y:S01]  /*cbe0*/  UMOV UR27, 0x80000020 ;  /* 0x80000020001b7882 */ /* 0x000fe20000000000 */
[----:B------:R-:W-:Y:S01]  /*cbf0*/  ULOP3.LUT UR4, UR4, 0x3fff, URZ, 0xc0, !UPT ;  /* 0x00003fff04047892 */ /* 0x000fe2000f8ec03f */
[----:B------:R-:W-:Y:S01]  /*cc00*/  IMAD R10, R19, R10, 0xa1 ;  /* 0x000000a1130a7424 */ /* 0x000fe200078e020a */
[----:B------:R-:W-:Y:S01]  /*cc10*/  UMOV UR24, UR20 ;  /* 0x0000001400187c82 */ /* 0x000fe20008000000 */
[----:B------:R-:W-:Y:S01]  /*cc20*/  UMOV UR7, 0x80000020 ;  /* 0x8000002000077882 */ /* 0x000fe20000000000 */
        /* <DEDUP_REMOVED lines=15> */
[----:B------:R-:W-:Y:S02]  /*cd20*/  UIADD3 UR9, UR28, 0x102, URZ ;  /* 0x000001021c097890 */ /* 0x000fe4000fffe03f */
[----:B------:R-:W-:Y:S02]  /*cd30*/  UIADD3 UR10, UR28, 0x280, URZ ;  /* 0x000002801c0a7890 */ /* 0x000fe4000fffe03f */
        /* <DEDUP_REMOVED lines=164> */
[----:B01----:R-:W-:Y:S01]  /*d780*/  @P2 IMAD.HI.U32 R0, R3, UR6, RZ ;  /* 0x0000000603002c27 */ /* 0x003fe2000f8e00ff */
[----:B------:R-:W-:-:S04]  /*d790*/  @UP0 ULDC UR6, c[0x0][0x450] ;  /* 0x0001140000060ab9 */ /* 0x000fc80000000800 */
[----:B------:R-:W-:Y:S01]  /*d7a0*/  @P3 SHF.R.U32.HI R3, RZ, UR6, R0 ;  /* 0x00000006ff033c19 */ /* 0x000fe20008011600 */
[----:B------:R-:W-:Y:S01]  /*d7b0*/  ULDC.64 UR6, c[0x0][0x9e0] ;  /* 0x0002780000067ab9 */ /* 0x000fe20000000a00 */
[----:B------:R-:W-:Y:S01]  /*d7c0*/  @!P1 VIADD R0, R5, 0x33440 ;  /* 0x0003344005009836 */ /* 0x000fe20000000000 */
[----:B------:R-:W-:Y:S01]  /*d7d0*/  UISETP.GE.AND UP1, UPT, UR7, 0x1, UPT ;  /* 0x000000010700788c */ /* 0x000fe2000bf26270 */
[----:B------:R-:W-:Y:S01]  /*d7e0*/  IADD3 R5, R22, R10, -R23 ;  /* 0x0000000a16057210 */ /* 0x000fe20007ffe817 */
[----:B------:R-:W0:Y:S01]  /*d7f0*/  SHFL.IDX PT, R9, R3, RZ, 0x1c1f ;  /* 0x001c1fff03097589 */ /* 0x000e2200000e0000 */
[----:B------:R-:W-:Y:S01]  /*d800*/  VIADD R10, R10, 0xffffffff ;  /* 0xffffffff0a0a7836 */ /* 0x000fe20000000000 */
[----:B------:R-:W-:Y:S02]  /*d810*/  @!P1 PRMT R0, RZ, 0x654, R0 ;  /* 0x00000654ff009816 */ /* 0x000fe40000000000 */
[----:B------:R-:W-:Y:S01]  /*d820*/  PLOP3.LUT P2, PT, PT, PT, UP1, 0x40, 0x0 ;  /* 0x000000000000781c */ /* 0x000fe20003f4e818 */
[----:B------:R-:W-:-:S04]  /*d830*/  IMAD.IADD R5, R5, 0x1, -R16 ;  /* 0x0000000105057824 */ /* 0x000fc800078e0a10 */
[C---:B------:R-:W-:Y:S02]  /*d840*/  VIADD R7, R5.reuse, UR6 ;  /* 0x0000000605077c36 */ /* 0x040fe40008000000 */
[----:B------:R-:W-:Y:S02]  /*d850*/  VIADD R4, R5, UR10 ;  /* 0x0000000a05047c36 */ /* 0x000fe40008000000 */
[----:B------:R-:W-:Y:S02]  /*d860*/  IMAD.IADD R5, R10, 0x1, -R23 ;  /* 0x000000010a057824 */ /* 0x000fe400078e0a17 */
        /* <DEDUP_REMOVED lines=27> */
.L_x_1428:
[----:B------:R-:W-:-:S06]  /*da20*/  UISETP.NE.AND UP2, UPT, UR7, 0x1, UPT ;  /* 0x000000010700788c */ /* 0x000fcc000bf45270 */
[----:B------:R-:W-:-:S05]  /*da30*/  PLOP3.LUT P2, PT, PT, PT, UP2, 0x80, 0x0 ;  /* 0x000000000000781c */ /* 0x000fca0003f4f028 */
[----:B------:R-:W-:-:S08]  /*da40*/  @UP2 ULDC.64 UR10, c[0x0][0x9e8] ;  /* 0x00027a00000a2ab9 */ /* 0x000fd00000000a00 */
[----:B------:R-:W-:-:S05]  /*da50*/  @P2 IMAD.HI.U32 R9, R12, UR10, RZ ;  /* 0x0000000a0c092c27 */ /* 0x000fca000f8e00ff */
[----:B------:R-:W-:-:S07]  /*da60*/  @P2 SHF.R.U32.HI R12, RZ, UR11, R9 ;  /* 0x0000000bff0c2c19 */ /* 0x000fce0008011609 */
.L_x_1429:
[----:B------:R-:W-:Y:S05]  /*da70*/  BSYNC B0 ;  /* 0x0000000000007941 */ /* 0x000fea0003800000 */
.L_x_1427:
[----:B------:R-:W-:-:S05]  /*da80*/  IMAD R9, R12, UR7, R5 ;  /* 0x000000070c097c24 */ /* 0x000fca000f8e0205 */
[----:B------:R-:W-:Y:S02]  /*da90*/  VIMNMX R6, R6, R9, !PT ;  /* 0x0000000906067248 */ /* 0x000fe40007fe0100 */
[----:B------:R-:W-:-:S07]  /*daa0*/  VIADDMNMX R8, R9, UR7, R8, PT ;  /* 0x0000000709087c46 */ /* 0x000fce000b800108 */
.L_x_1426:
[C---:B------:R-:W-:Y:S01]  /*dab0*/  ISETP.GE.AND P2, PT, R10.reuse, 0x9, PT ;  /* 0x000000090a00780c */ /* 0x040fe20003f46270 */
[----:B------:R-:W0:Y:S01]  /*dac0*/  SHFL.IDX PT, R3, R3, 0x1, 0x1c1f ;  /* 0x003c1f0003037f89 */ /* 0x000e2200000e0000 */
[----:B------:R-:W-:Y:S02]  /*dad0*/  ISETP.GE.AND P3, PT, R10, 0x2, PT ;  /* 0x000000020a00780c */ /* 0x000fe40003f66270 */
[----:B------:R-:W-:Y:S02]  /*dae0*/  P2R R9, PR, RZ, 0x4 ;  /* 0x00000004ff097803 */ /* 0x000fe40000000000 */
[----:B------:R-:W-:Y:S02]  /*daf0*/  ISETP.GT.AND P2, PT, R6, 0x8, !P2 ;  /* 0x000000080600780c */ /* 0x000fe40005744270 */
[----:B------:R-:W-:Y:S02]  /*db00*/  P2R R11, PR, RZ, 0x8 ;  /* 0x00000008ff0b7803 */ /* 0x000fe40000000000 */
[----:B------:R-:W-:-:S02]  /*db10*/  ISETP.LT.OR P2, PT, R8, 0x9, P2 ;  /* 0x000000090800780c */ /* 0x000fc40001741670 */
[----:B------:R-:W-:Y:S02]  /*db20*/  ISETP.GT.AND P3, PT, R6, 0x1, !P3 ;  /* 0x000000010600780c */ /* 0x000fe40005f64270 */
[----:B------:R-:W-:Y:S02]  /*db30*/  ISETP.GE.AND P4, PT, R10, 0xa, PT ;  /* 0x0000000a0a00780c */ /* 0x000fe40003f86270 */
[----:B------:R-:W-:Y:S02]  /*db40*/  FSEL R92, R92, -INF , !P2 ;  /* 0xff8000005c5c7808 */ /* 0x000fe40005000000 */
[----:B------:R-:W-:Y:S02]  /*db50*/  ISETP.LT.OR P3, PT, R8, 0x2, P3 ;  /* 0x000000020800780c */ /* 0x000fe40001f61670 */
[----:B------:R-:W-:Y:S02]  /*db60*/  ISETP.GT.AND P2, PT, R6, 0x9, !P4 ;  /* 0x000000090600780c */ /* 0x000fe40006744270 */
[----:B------:R-:W-:-:S02]  /*db70*/  FSEL R89, R89, -INF , !P3 ;  /* 0xff80000059597808 */ /* 0x000fc40005800000 */
[----:B------:R-:W-:Y:S01]  /*db80*/  ISETP.LT.OR P2, PT, R8, 0xa, P2 ;  /* 0x0000000a0800780c */ /* 0x000fe20001741670 */
[----:B0-----:R-:W-:Y:S01]  /*db90*/  IMAD.IADD R4, R4, 0x1, R3 ;  /* 0x0000000104047824 */ /* 0x001fe200078e0203 */
[----:B------:R-:W-:Y:S02]  /*dba0*/  ISETP.GE.AND P3, PT, R10, 0x11, PT ;  /* 0x000000110a00780c */ /* 0x000fe40003f66270 */
[----:B------:R-:W-:Y:S02]  /*dbb0*/  FSEL R93, R93, -INF , !P2 ;  /* 0xff8000005d5d7808 */ /* 0x000fe40005000000 */
[----:B------:R-:W-:Y:S02]  /*dbc0*/  ISETP.GT.AND P2, PT, R6, 0x10, !P3 ;  /* 0x000000100600780c */ /* 0x000fe40005f44270 */
[----:B------:R-:W-:Y:S02]  /*dbd0*/  P2R R13, PR, RZ, 0x8 ;  /* 0x00000008ff0d7803 */ /* 0x000fe40000000000 */
[----:B------:R-:W-:-:S02]  /*dbe0*/  ISETP.LT.OR P2, PT, R8, 0x11, P2 ;  /* 0x000000110800780c */ /* 0x000fc40001741670 */
[----:B------:R-:W-:Y:S02]  /*dbf0*/  ISETP.GE.AND P3, PT, R10, 0x12, PT ;  /* 0x000000120a00780c */ /* 0x000fe40003f66270 */
[----:B------:R-:W-:Y:S02]  /*dc00*/  FSEL R96, R96, -INF , !P2 ;  /* 0xff80000060607808 */ /* 0x000fe40005000000 */
[----:B------:R-:W-:Y:S02]  /*dc10*/  ISETP.GT.AND P2, PT, R6, 0x11, !P3 ;  /* 0x000000110600780c */ /* 0x000fe40005f44270 */
[----:B----4-:R-:W-:Y:S02]  /*dc20*/  P2R R14, PR, RZ, 0x8 ;  /* 0x00000008ff0e7803 */ /* 0x010fe40000000000 */
        /* <DEDUP_REMOVED lines=18> */
[----:B------:R-:W-:Y:S02]  /*dd50*/  VIADDMNMX R0, R3, R7, R0, PT ;  /* 0x0000000703007246 */ /* 0x000fe40003800100 */
        /* <DEDUP_REMOVED lines=153> */
[----:B------:R-:W-:-:S04]  /*e6f0*/  ISETP.GT.AND P6, PT, R6, 0x99, !P6 ;  /* 0x000000990600780c */ /* 0x000fc800077c4270 */
[----:B------:R-:W-:-:S04]  /*e700*/  ISETP.LT.OR P6, PT, R8, 0x9a, P6 ;  /* 0x0000009a0800780c */ /* 0x000fc800037c1670 */
        /* <DEDUP_REMOVED lines=16> */
.L_x_1432:
[----:B------:R-:W-:-:S06]  /*e810*/  UISETP.NE.AND UP2, UPT, UR7, 0x1, UPT ;  /* 0x000000010700788c */ /* 0x000fcc000bf45270 */
[----:B------:R-:W-:-:S05]  /*e820*/  PLOP3.LUT P6, PT, PT, PT, UP2, 0x80, 0x0 ;  /* 0x000000000000781c */ /* 0x000fca0003fcf028 */
[----:B------:R-:W-:-:S08]  /*e830*/  @UP2 ULDC.64 UR10, c[0x0][0x9e8] ;  /* 0x00027a00000a2ab9 */ /* 0x000fd00000000a00 */
[----:B------:R-:W-:Y:S01]  /*e840*/  @P6 IMAD.HI.U32 R3, R6, UR10, RZ ;  /* 0x0000000a06036c27 */ /* 0x000fe2000f8e00ff */
[----:B------:R-:W-:-:S13]  /*e850*/  PLOP3.LUT P6, PT, PT, PT, UP2, 0x80, 0x0 ;  /* 0x000000000000781c */ /* 0x000fda0003fcf028 */
[----:B------:R-:W-:-:S07]  /*e860*/  @P6 SHF.R.U32.HI R6, RZ, UR11, R3 ;  /* 0x0000000bff066c19 */ /* 0x000fce0008011603 */
.L_x_1433:
[----:B------:R-:W-:Y:S05]  /*e870*/  BSYNC B0 ;  /* 0x0000000000007941 */ /* 0x000fea0003800000 */
.L_x_1431:
[----:B------:R-:W-:-:S05]  /*e880*/  IMAD R5, R6, UR7, R5 ;  /* 0x0000000706057c24 */ /* 0x000fca000f8e0205 */
[----:B------:R-:W-:Y:S02]  /*e890*/  VIMNMX R4, R4, R5, !PT ;  /* 0x0000000504047248 */ /* 0x000fe40007fe0100 */
[----:B------:R-:W-:-:S07]  /*e8a0*/  VIADDMNMX R0, R5, UR7, R0, PT ;  /* 0x0000000705007c46 */ /* 0x000fce000b800100 */
.L_x_1430:
[----:B------:R-:W-:Y:S01]  /*e8b0*/  ISETP.GT.AND P2, PT, R4, 0x20, !P2 ;  /* 0x000000200400780c */ /* 0x000fe20005744270 */
[----:B------:R-:W-:Y:S01]  /*e8c0*/  @UP0 ULDC UR10, c[0x0][0x44c] ;  /* 0x00011300000a0ab9 */ /* 0x000fe20000000800 */
[----:B------:R-:W-:Y:S01]  /*e8d0*/  ISETP.NE.AND P6, PT, R128, RZ, PT ;  /* 0x000000ff8000720c */ /* 0x000fe20003fc5270 */
[----:B------:R-:W-:Y:S01]  /*e8e0*/  UIMAD.WIDE.U32 UR10, UR39, UR10, URZ ;  /* 0x0000000a270a72a5 */ /* 0x000fe2000f8e003f */
[----:B------:R-:W-:Y:S01]  /*e8f0*/  ISETP.LT.OR P2, PT, R0, 0x21, P2 ;  /* 0x000000210000780c */ /* 0x000fe20001741670 */
[----:B------:R-:W-:Y:S01]  /*e900*/  @UP0 ULDC UR18, c[0x0][0x450] ;  /* 0x0001140000120ab9 */ /* 0x000fe20000000800 */
[----:B------:R-:W-:Y:S01]  /*e910*/  FMNMX.FTZ R3, R88, R89, !PT ;  /* 0x0000005958037209 */ /* 0x000fe20007810000 */
[----:B------:R-:W-:Y:S01]  /*e920*/  UMOV UR14, UR39 ;  /* 0x00000027000e7c82 */ /* 0x000fe20008000000 */
[----:B------:R-:W-:Y:S01]  /*e930*/  FSEL R74, R74, -INF , !P2 ;  /* 0xff8000004a4a7808 */ /* 0x000fe20005000000 */
[----:B------:R-:W-:Y:S01]  /*e940*/  @UP0 USHF.R.U32.HI UR14, URZ, UR18, UR11 ;  /* 0x000000123f0e0299 */ /* 0x000fe2000801160b */
        /* <DEDUP_REMOVED lines=75> */
[----:B------:R-:W-:Y:S02]  /*ee00*/  ISETP.GT.AND P2, PT, R4, 0x50, !P6 ;  /* 0x000000500400780c */ /* 0x000fe40007744270 */
[----:B------:R-:W-:Y:S02]  /*ee10*/  ISETP.NE.AND P6, PT, R130, RZ, PT ;  /* 0x000000ff8200720c */ /* 0x000fe40003fc5270 */
        /* <DEDUP_REMOVED lines=17> */
[----:B------:R-:W-:Y:S01]  /*ef30*/  ISETP.NE.AND P2, PT, R114, RZ, PT ;  /* 0x000000ff7200720c */ /* 0x000fe20003f45270 */
[----:B------:R-:W0:Y:S01]  /*ef40*/  SHFL.BFLY PT, R3, R6, 0x2, 0x1f ;  /* 0x0c401f0006037f89 */ /* 0x000e2200000e0000 */
[C---:B------:R-:W-:Y:S02]  /*ef50*/  ISETP.GT.AND P3, PT, R4.reuse, 0x90, !P3 ;  /* 0x000000900400780c */ /* 0x040fe40005f64270 */
[----:B------:R-:W-:-:S02]  /*ef60*/  ISETP.GT.AND P2, PT, R4, 0x59, !P2 ;  /* 0x000000590400780c */ /* 0x000fc40005744270 */
[----:B------:R-:W-:Y:S02]  /*ef70*/  ISETP.GT.AND P4, PT, R4, 0x91, !P4 ;  /* 0x000000910400780c */ /* 0x000fe40006784270 */
[----:B------:R-:W-:Y:S02]  /*ef80*/  ISETP.LT.OR P2, PT, R0, 0x5a, P2 ;  /* 0x0000005a0000780c */ /* 0x000fe40001741670 */
[----:B------:R-:W-:Y:S02]  /*ef90*/  ISETP.GT.AND P5, PT, R4, 0x98, !P5 ;  /* 0x000000980400780c */ /* 0x000fe40006fa4270 */
[----:B------:R-:W-:Y:S02]  /*efa0*/  FSEL R71, R71, -INF , !P2 ;  /* 0xff80000047477808 */ /* 0x000fe40005000000 */
[----:B------:R-:W-:Y:S02]  /*efb0*/  ISETP.NE.AND P2, PT, R113, RZ, PT ;  /* 0x000000ff7100720c */ /* 0x000fe40003f45270 */
[----:B------:R-:W-:-:S02]  /*efc0*/  ISETP.LT.OR P3, PT, R0, 0x91, P3 ;  /* 0x000000910000780c */ /* 0x000fc40001f61670 */
[----:B------:R-:W-:Y:S02]  /*efd0*/  ISETP.GT.AND P2, PT, R4, 0x60, !P2 ;  /* 0x000000600400780c */ /* 0x000fe40005744270 */
[C---:B------:R-:W-:Y:S02]  /*efe0*/  ISETP.LT.OR P4, PT, R0.reuse, 0x92, P4 ;  /* 0x000000920000780c */ /* 0x040fe40002781670 */
[----:B------:R-:W-:Y:S02]  /*eff0*/  ISETP.LT.OR P2, PT, R0, 0x61, P2 ;  /* 0x000000610000780c */ /* 0x000fe40001741670 */
[----:B------:R-:W-:Y:S02]  /*f000*/  FSEL R34, R34, -INF , !P3 ;  /* 0xff80000022227808 */ /* 0x000fe40005800000 */
[----:B------:R-:W-:Y:S02]  /*f010*/  FSEL R42, R42, -INF , !P2 ;  /* 0xff8000002a2a7808 */ /* 0x000fe40005000000 */
[----:B------:R-:W-:-:S02]  /*f020*/  ISETP.NE.AND P2, PT, R112, RZ, PT ;  /* 0x000000ff7000720c */ /* 0x000fc40003f45270 */
[----:B0-----:R-:W-:Y:S02]  /*f030*/  FMNMX.FTZ R7, R6, R3, !PT ;  /* 0x0000000306077209 */ /* 0x001fe40007810000 */
[----:B------:R-:W-:Y:S02]  /*f040*/  ISETP.GT.AND P2, PT, R4, 0x61, !P2 ;  /* 0x000000610400780c */ /* 0x000fe40005744270 */
[C---:B------:R-:W-:Y:S01]  /*f050*/  ISETP.LT.OR P5, PT, R0.reuse, 0x99, P5 ;  /* 0x000000990000780c */ /* 0x040fe20002fa1670 */
[----:B------:R-:W0:Y:S01]  /*f060*/  SHFL.BFLY PT, R8, R7, 0x1, 0x1f ;  /* 0x0c201f0007087f89 */ /* 0x000e2200000e0000 */
[----:B------:R-:W-:Y:S02]  /*f070*/  ISETP.LT.OR P2, PT, R0, 0x62, P2 ;  /* 0x000000620000780c */ /* 0x000fe40001741670 */
[----:B------:R-:W-:Y:S02]  /*f080*/  FSEL R35, R35, -INF , !P4 ;  /* 0xff80000023237808 */ /* 0x000fe40006000000 */
[----:B------:R-:W-:-:S02]  /*f090*/  FSEL R43, R43, -INF , !P2 ;  /* 0xff8000002b2b7808 */ /* 0x000fc40005000000 */
[----:B------:R-:W-:Y:S02]  /*f0a0*/  ISETP.NE.AND P2, PT, R111, RZ, PT ;  /* 0x000000ff6f00720c */ /* 0x000fe40003f45270 */
[----:B------:R-:W-:Y:S02]  /*f0b0*/  FSEL R38, R38, -INF , !P5 ;  /* 0xff80000026267808 */ /* 0x000fe40006800000 */
[----:B------:R-:W-:Y:S02]  /*f0c0*/  ISETP.GT.AND P2, PT, R4, 0x68, !P2 ;  /* 0x000000680400780c */ /* 0x000fe40005744270 */
[----:B------:R-:W-:Y:S02]  /*f0d0*/  R2UR UR15, R104 ;  /* 0x00000000680f72ca */ /* 0x000fe400000e0000 */
[----:B------:R-:W-:-:S04]  /*f0e0*/  ISETP.LT.OR P2, PT, R0, 0x69, P2 ;  /* 0x000000690000780c */ /* 0x000fc80001741670 */
[----:B------:R-:W-:Y:S02]  /*f0f0*/  FSEL R46, R46, -INF , !P2 ;  /* 0xff8000002e2e7808 */ /* 0x000fe40005000000 */
[----:B------:R-:W-:Y:S02]  /*f100*/  ISETP.NE.AND P2, PT, R110, RZ, PT ;  /* 0x000000ff6e00720c */ /* 0x000fe40003f45270 */
[----:B0-----:R-:W-:Y:S01]  /*f110*/  FMNMX.FTZ R3, R7, R8, !PT ;  /* 0x0000000807037209 */ /* 0x001fe20007810000 */
[----:B------:R-:W-:Y:S01]  /*f120*/  IMAD.U32 R8, RZ, RZ, UR40 ;  /* 0x00000028ff087e24 */ /* 0x000fe2000f8e00ff */
[----:B------:R-:W-:Y:S01]  /*f130*/  ISETP.GT.AND P2, PT, R4, 0x69, !P2 ;  /* 0x000000690400780c */ /* 0x000fe20005744270 */
[----:B------:R-:W-:-:S03]  /*f140*/  UIADD3 UR10, UR15, UR14, URZ ;  /* 0x0000000e0f0a7290 */ /* 0x000fc6000fffe03f */
[----:B------:R-:W-:Y:S01]  /*f150*/  ISETP.LT.OR P2, PT, R0, 0x6a, P2 ;  /* 0x0000006a0000780c */ /* 0x000fe20001741670 */
[----:B------:R-:W-:-:S03]  /*f160*/  UIADD3 UR6, UR10, UR6, URZ ;  /* 0x000000060a067290 */ /* 0x000fc6000fffe03f */
        /* <DEDUP_REMOVED lines=56> */
[----:B------:R-:W-:Y:S01]  /*f4f0*/  ISETP.NE.AND P2, PT, R105, RZ, PT ;  /* 0x000000ff6900720c */ /* 0x000fe20003f45270 */
[----:B------:R-:W-:-:S01]  /*f500*/  FFMA.FTZ R105, R3, R8, -8 ;  /* 0xc100000003697423 */ /* 0x000fc20000010008 */
[----:B------:R-:W-:Y:S02]  /*f510*/  FMNMX.FTZ R20, R98, R13, !PT ;  /* 0x0000000d62147209 */ /* 0x000fe40007810000 */
[----:B------:R-:W-:Y:S02]  /*f520*/  ISETP.GT.AND P2, PT, R4, 0x81, !P2 ;  /* 0x000000810400780c */ /* 0x000fe40005744270 */
[----:B------:R-:W-:-:S02]  /*f530*/  FMNMX.FTZ R15, R99, R20, !PT ;  /* 0x00000014630f7209 */ /* 0x000fc40007810000 */
[----:B------:R-:W-:Y:S02]  /*f540*/  ISETP.LT.OR P2, PT, R0, 0x82, P2 ;  /* 0x000000820000780c */ /* 0x000fe40001741670 */
[----:B------:R-:W-:Y:S02]  /*f550*/  FMNMX.FTZ R20, R102, R15, !PT ;  /* 0x0000000f66147209 */ /* 0x000fe40007810000 */
[----:B------:R-:W-:Y:S02]  /*f560*/  FSEL R27, R27, -INF , !P2 ;  /* 0xff8000001b1b7808 */ /* 0x000fe40005000000 */
[----:B------:R-:W-:Y:S02]  /*f570*/  ISETP.GT.AND P2, PT, R4, 0x88, !P6 ;  /* 0x000000880400780c */ /* 0x000fe40007744270 */
[----:B------:R-:W-:Y:S02]  /*f580*/  FMNMX.FTZ R21, R103, R20, !PT ;  /* 0x0000001467157209 */ /* 0x000fe40007810000 */
[----:B------:R-:W-:-:S02]  /*f590*/  ISETP.LT.OR P2, PT, R0, 0x89, P2 ;  /* 0x000000890000780c */ /* 0x000fc40001741670 */
[----:B------:R-:W-:Y:S02]  /*f5a0*/  FMNMX.FTZ R20, R74, R21, !PT ;  /* 0x000000154a147209 */ /* 0x000fe40007810000 */
[----:B------:R-:W-:Y:S02]  /*f5b0*/  FSEL R30, R30, -INF , !P2 ;  /* 0xff8000001e1e7808 */ /* 0x000fe40005000000 */
[----:B------:R-:W-:Y:S02]  /*f5c0*/  FSETP.NEU.FTZ.AND P2, PT, R3, -INF , PT ;  /* 0xff8000000300780b */ /* 0x000fe40003f5d000 */
[----:B------:R-:W-:Y:S02]  /*f5d0*/  FMNMX.FTZ R21, R75, R20, !PT ;  /* 0x000000144b157209 */ /* 0x000fe40007810000 */
[----:B------:R-:W-:Y:S02]  /*f5e0*/  FSEL R105, R105, RZ, P2 ;  /* 0x000000ff69697208 */ /* 0x000fe40001000000 */
[----:B------:R-:W-:-:S03]  /*f5f0*/  ISETP.NE.AND P6, PT, R106, RZ, PT ;  /* 0x000000ff6a00720c */ /* 0x000fc60003fc5270 */
[--C-:B------:R-:W-:Y:S01]  /*f600*/  FFMA.FTZ R5, R88, UR40, -R105.reuse ;  /* 0x0000002858057c23 */ /* 0x100fe20008010869 */
[----:B------:R-:W-:-:S01]  /*f610*/  FFMA.FTZ R88, R76, UR40, -R105 ;  /* 0x000000284c587c23 */ /* 0x000fc20008010869 */
[----:B------:R-:W-:Y:S01]  /*f620*/  FMNMX.FTZ R76, R78, R21, !PT ;  /* 0x000000154e4c7209 */ /* 0x000fe20007810000 */
[----:B------:R-:W-:-:S01]  /*f630*/  FFMA.FTZ R73, R73, UR40, -R105 ;  /* 0x0000002849497c23 */ /* 0x000fc20008010869 */
[--C-:B------:R-:W-:Y:S01]  /*f640*/  FFMA.FTZ R12, R72, UR40, -R105.reuse ;  /* 0x00000028480c7c23 */ /* 0x100fe20008010869 */
[----:B------:R-:W-:-:S01]  /*f650*/  FFMA.FTZ R72, R77, UR40, -R105 ;  /* 0x000000284d487c23 */ /* 0x000fc20008010869 */
[----:B------:R-:W-:Y:S01]  /*f660*/  FMNMX.FTZ R21, R79, R76, !PT ;  /* 0x0000004c4f157209 */ /* 0x000fe20007810000 */
[----:B------:R0:W-:Y:S01]  /*f670*/  MUFU.EX2 R13, R73 ;  /* 0x00000049000d7308 */ /* 0x0001e20000000800 */
[----:B------:R-:W-:-:S01]  /*f680*/  FFMA.FTZ R20, R80, UR40, -R105 ;  /* 0x0000002850147c23 */ /* 0x000fc20008010869 */
[----:B------:R-:W-:Y:S01]  /*f690*/  ISETP.GT.AND P2, PT, R4, 0x89, !P6 ;  /* 0x000000890400780c */ /* 0x000fe20007744270 */
[----:B------:R-:W-:-:S01]  /*f6a0*/  FFMA.FTZ R6, R89, UR40, -R105 ;  /* 0x0000002859067c23 */ /* 0x000fc20008010869 */
[----:B------:R-:W-:Y:S01]  /*f6b0*/  FMNMX.FTZ R76, R82, R21, !PT ;  /* 0x00000015524c7209 */ /* 0x000fe20007810000 */
[----:B------:R-:W-:-:S01]  /*f6c0*/  FFMA.FTZ R7, R92, UR40, -R105 ;  /* 0x000000285c077c23 */ /* 0x000fc20008010869 */
[----:B------:R-:W-:Y:S01]  /*f6d0*/  ISETP.LT.OR P2, PT, R0, 0x8a, P2 ;  /* 0x0000008a0000780c */ /* 0x000fe20001741670 */
[----:B------:R-:W-:-:S01]  /*f6e0*/  FFMA.FTZ R8, R96, UR40, -R105 ;  /* 0x0000002860087c23 */ /* 0x000fc20008010869 */
[----:B------:R-:W-:Y:S01]  /*f6f0*/  ISETP.NE.AND P6, PT, R10, RZ, PT ;  /* 0x000000ff0a00720c */ /* 0x000fe20003fc5270 */
[----:B------:R-:W-:Y:S01]  /*f700*/  MUFU.EX2 R5, R5 ;  /* 0x0000000500057308 */ /* 0x000fe20000000800 */
[----:B0-----:R-:W-:Y:S01]  /*f710*/  FMNMX.FTZ R73, R83, R76, !PT ;  /* 0x0000004c53497209 */ /* 0x001fe20007810000 */
[--C-:B------:R-:W-:Y:S01]  /*f720*/  FFMA.FTZ R10, R93, UR40, -R105.reuse ;  /* 0x000000285d0a7c23 */ /* 0x100fe20008010869 */
[----:B------:R-:W-:Y:S01]  /*f730*/  FSEL R31, R31, -INF , !P2 ;  /* 0xff8000001f1f7808 */ /* 0x000fe20005000000 */
[--C-:B------:R-:W-:Y:S01]  /*f740*/  FFMA.FTZ R9, R97, UR40, -R105.reuse ;  /* 0x0000002861097c23 */ /* 0x100fe20008010869 */
[----:B------:R-:W-:Y:S01]  /*f750*/  FMNMX.FTZ R76, R86, R73, !PT ;  /* 0x00000049564c7209 */ /* 0x000fe20007810000 */
[--C-:B------:R-:W-:Y:S01]  /*f760*/  FFMA.FTZ R81, R81, UR40, -R105.reuse ;  /* 0x0000002851517c23 */ /* 0x100fe20008010869 */
[----:B------:R-:W-:Y:S01]  /*f770*/  ISETP.GT.AND P2, PT, R4, 0x99, !P6 ;  /* 0x000000990400780c */ /* 0x000fe20007744270 */
[--C-:B------:R-:W-:Y:S01]  /*f780*/  FFMA.FTZ R4, R40, UR40, -R105.reuse ;  /* 0x0000002828047c23 */ /* 0x100fe20008010869 */
[----:B------:R-:W-:Y:S01]  /*f790*/  FMNMX.FTZ R77, R87, R76, !PT ;  /* 0x0000004c574d7209 */ /* 0x000fe20007810000 */
[----:B------:R-:W-:Y:S01]  /*f7a0*/  MUFU.EX2 R6, R6 ;  /* 0x0000000600067308 */ /* 0x000fe20000000800 */
        /* <DEDUP_REMOVED lines=8> */
[----:B------:R-:W-:-:S01]  /*f830*/  FFMA.FTZ R76, R85, UR40, -R105 ;  /* 0x00000028554c7c23 */ /* 0x000fc20008010869 */
[--C-:B------:R-:W-:Y:S01]  /*f840*/  FFMA.FTZ R56, R56, UR40, -R105.reuse ;  /* 0x0000002838387c23 */ /* 0x100fe20008010869 */
[----:B------:R-:W-:Y:S01]  /*f850*/  FMNMX.FTZ R80, R62, R77, !PT ;  /* 0x0000004d3e507209 */ /* 0x000fe20007810000 */
[--C-:B------:R-:W-:Y:S01]  /*f860*/  FFMA.FTZ R57, R57, UR40, -R105.reuse ;  /* 0x0000002839397c23 */ /* 0x100fe20008010869 */
[----:B------:R-:W-:-:S01]  /*f870*/  FFMA.FTZ R60, R60, UR40, -R105 ;  /* 0x000000283c3c7c23 */ /* 0x000fc20008010869 */
[--C-:B------:R-:W-:Y:S01]  /*f880*/  FFMA.FTZ R61, R61, UR40, -R105.reuse ;  /* 0x000000283d3d7c23 */ /* 0x100fe20008010869 */
[----:B------:R-:W-:Y:S01]  /*f890*/  FMNMX.FTZ R77, R63, R80, !PT ;  /* 0x000000503f4d7209 */ /* 0x000fe20007810000 */
[----:B------:R-:W0:Y:S01]  /*f8a0*/  MUFU.EX2 R10, R10 ;  /* 0x0000000a000a7308 */ /* 0x000e220000000800 */
[----:B------:R-:W-:-:S01]  /*f8b0*/  FFMA.FTZ R68, R68, UR40, -R105 ;  /* 0x0000002844447c23 */ /* 0x000fc20008010869 */
[--C-:B------:R-:W-:Y:S01]  /*f8c0*/  FFMA.FTZ R69, R69, UR40, -R105.reuse ;  /* 0x0000002845457c23 */ /* 0x100fe20008010869 */
[----:B------:R-:W-:Y:S01]  /*f8d0*/  FMNMX.FTZ R80, R66, R77, !PT ;  /* 0x0000004d42507209 */ /* 0x000fe20007810000 */
[--C-:B------:R-:W-:Y:S01]  /*f8e0*/  FFMA.FTZ R64, R64, UR40, -R105.reuse ;  /* 0x0000002840407c23 */ /* 0x100fe20008010869 */
[----:B------:R-:W-:-:S01]  /*f8f0*/  FFMA.FTZ R65, R65, UR40, -R105 ;  /* 0x0000002841417c23 */ /* 0x000fc20008010869 */
        /* <DEDUP_REMOVED lines=11> */
[----:B0-----:R-:W-:Y:S01]  /*f9b0*/  F2FP.SATFINITE.E4M3.F32.PACK_AB_MERGE_C R216, R10, R7, RZ ;  /* 0x000000070ad8723e */ /* 0x001fe200048070ff */
[--C-:B------:R-:W-:Y:S01]  /*f9c0*/  FFMA.FTZ R24, R24, UR40, -R105.reuse ;  /* 0x0000002818187c23 */ /* 0x100fe20008010869 */
[----:B------:R-:W-:Y:S01]  /*f9d0*/  FMNMX.FTZ R80, R42, R77, !PT ;  /* 0x0000004d2a507209 */ /* 0x000fe20007810000 */
[--C-:B------:R-:W-:Y:S01]  /*f9e0*/  FFMA.FTZ R25, R25, UR40, -R105.reuse ;  /* 0x0000002819197c23 */ /* 0x100fe20008010869 */
[----:B------:R-:W-:Y:S01]  /*f9f0*/  F2FP.SATFINITE.E4M3.F32.PACK_AB_MERGE_C R216, R6, R5, R216 ;  /* 0x0000000506d8723e */ /* 0x000fe200048070d8 */
[--C-:B------:R-:W-:Y:S01]  /*fa00*/  FFMA.FTZ R36, R36, UR40, -R105.reuse ;  /* 0x0000002824247c23 */ /* 0x100fe20008010869 */
[----:B------:R-:W-:Y:S01]  /*fa10*/  FMNMX.FTZ R77, R43, R80, !PT ;  /* 0x000000502b4d7209 */ /* 0x000fe20007810000 */
[----:B------:R-:W-:Y:S01]  /*fa20*/  MUFU.EX2 R9, R9 ;  /* 0x0000000900097308 */ /* 0x000fe20000000800 */
[----:B------:R-:W-:-:S01]  /*fa30*/  FFMA.FTZ R37, R37, UR40, -R105 ;  /* 0x0000002825257c23 */ /* 0x000fc20008010869 */
[--C-:B------:R-:W-:Y:S01]  /*fa40*/  FFMA.FTZ R32, R32, UR40, -R105.reuse ;  /* 0x0000002820207c23 */ /* 0x100fe20008010869 */
[----:B------:R-:W-:Y:S01]  /*fa50*/  FMNMX.FTZ R80, R46, R77, !PT ;  /* 0x0000004d2e507209 */ /* 0x000fe20007810000 */
[----:B------:R-:W-:-:S03]  /*fa60*/  FFMA.FTZ R33, R33, UR40, -R105 ;  /* 0x0000002821217c23 */ /* 0x000fc60008010869 */
[----:B------:R-:W-:Y:S01]  /*fa70*/  FMNMX.FTZ R77, R47, R80, !PT ;  /* 0x000000502f4d7209 */ /* 0x000fe20007810000 */
[----:B------:R-:W-:Y:S03]  /*fa80*/  MUFU.EX2 R11, R11 ;  /* 0x0000000b000b7308 */ /* 0x000fe60000000800 */
[----:B------:R-:W-:-:S04]  /*fa90*/  FMNMX.FTZ R80, R50, R77, !PT ;  /* 0x0000004d32507209 */ /* 0x000fc80007810000 */
[----:B------:R-:W-:Y:S01]  /*faa0*/  FMNMX.FTZ R77, R51, R80, !PT ;  /* 0x00000050334d7209 */ /* 0x000fe20007810000 */
[----:B------:R-:W0:Y:S03]  /*fab0*/  MUFU.EX2 R14, R14 ;  /* 0x0000000e000e7308 */ /* 0x000e260000000800 */
[----:B------:R-:W-:-:S04]  /*fac0*/  FMNMX.FTZ R80, R54, R77, !PT ;  /* 0x0000004d36507209 */ /* 0x000fc80007810000 */
[----:B------:R-:W-:Y:S01]  /*fad0*/  FMNMX.FTZ R77, R55, R80, !PT ;  /* 0x00000050374d7209 */ /* 0x000fe20007810000 */
[----:B------:R-:W-:Y:S03]  /*fae0*/  MUFU.EX2 R73, R84 ;  /* 0x0000005400497308 */ /* 0x000fe60000000800 */
[----:B------:R-:W-:-:S04]  /*faf0*/  FMNMX.FTZ R80, R26, R77, !PT ;  /* 0x0000004d1a507209 */ /* 0x000fc80007810000 */
[----:B------:R-:W-:Y:S01]  /*fb00*/  FMNMX.FTZ R77, R27, R80, !PT ;  /* 0x000000501b4d7209 */ /* 0x000fe20007810000 */
[----:B------:R-:W-:Y:S01]  /*fb10*/  MUFU.EX2 R12, R12 ;  /* 0x0000000c000c7308 */ /* 0x000fe20000000800 */
[----:B0-----:R-:W-:Y:S02]  /*fb20*/  F2FP.SATFINITE.E4M3.F32.PACK_AB_MERGE_C R218, R14, R11, RZ ;  /* 0x0000000b0eda723e */ /* 0x001fe400048070ff */
[----:B------:R-:W-:Y:S02]  /*fb30*/  FMNMX.FTZ R40, R30, R77, !PT ;  /* 0x0000004d1e287209 */ /* 0x000fe40007810000 */
[----:B------:R-:W-:Y:S02]  /*fb40*/  F2FP.SATFINITE.E4M3.F32.PACK_AB_MERGE_C R218, R9, R8, R218 ;  /* 0x0000000809da723e */ /* 0x000fe400048070da */
[----:B------:R-:W-:Y:S01]  /*fb50*/  FMNMX.FTZ R77, R31, R40, !PT ;  /* 0x000000281f4d7209 */ /* 0x000fe20007810000 */
[----:B------:R-:W-:Y:S03]  /*fb60*/  MUFU.EX2 R15, R88 ;  /* 0x00000058000f7308 */ /* 0x000fe60000000800 */
[----:B------:R-:W-:-:S04]  /*fb70*/  FMNMX.FTZ R40, R34, R77, !PT ;  /* 0x0000004d22287209 */ /* 0x000fc80007810000 */
[----:B------:R-:W-:Y:S01]  /*fb80*/  FMNMX.FTZ R77, R35, R40, !PT ;  /* 0x00000028234d7209 */ /* 0x000fe20007810000 */
[----:B------:R-:W-:-:S01]  /*fb90*/  FFMA.FTZ R40, R44, UR40, -R105 ;  /* 0x000000282c287c23 */ /* 0x000fc20008010869 */
[--C-:B------:R-:W-:Y:S01]  /*fba0*/  FFMA.FTZ R44, R48, UR40, -R105.reuse ;  /* 0x00000028302c7c23 */ /* 0x100fe20008010869 */
[----:B------:R-:W-:-:S01]  /*fbb0*/  FFMA.FTZ R48, R52, UR40, -R105 ;  /* 0x0000002834307c23 */ /* 0x000fc20008010869 */
[----:B------:R-:W-:Y:S01]  /*fbc0*/  FMNMX.FTZ R0, R38, R77, !PT ;  /* 0x0000004d26007209 */ /* 0x000fe20007810000 */
[----:B------:R-:W0:Y:S03]  /*fbd0*/  MUFU.EX2 R72, R72 ;  /* 0x0000004800487308 */ /* 0x000e260000000800 */
[----:B------:R-:W-:-:S05]  /*fbe0*/  FMNMX.FTZ R0, R39, R0, !PT ;  /* 0x0000000027007209 */ /* 0x000fca0007810000 */
[----:B------:R-:W1:Y:S01]  /*fbf0*/  SHFL.BFLY PT, R77, R0, 0x2, 0x1f ;  /* 0x0c401f00004d7f89 */ /* 0x000e6200000e0000 */
[----:B------:R-:W-:Y:S08]  /*fc00*/  MUFU.EX2 R20, R20 ;  /* 0x0000001400147308 */ /* 0x000ff00000000800 */
[----:B------:R-:W2:Y:S01]  /*fc10*/  MUFU.EX2 R76, R76 ;  /* 0x0000004c004c7308 */ /* 0x000ea20000000800 */
[----:B0-----:R-:W-:-:S04]  /*fc20*/  F2FP.SATFINITE.E4M3.F32.PACK_AB_MERGE_C R212, R72, R15, RZ ;  /* 0x0000000f48d4723e */ /* 0x001fc800048070ff */
[----:B------:R-:W-:-:S03]  /*fc30*/  F2FP.SATFINITE.E4M3.F32.PACK_AB_MERGE_C R212, R13, R12, R212 ;  /* 0x0000000c0dd4723e */ /* 0x000fc600048070d4 */
[----:B------:R-:W-:Y:S01]  /*fc40*/  MUFU.EX2 R56, R56 ;  /* 0x0000003800387308 */ /* 0x000fe20000000800 */
[----:B-1----:R-:W-:-:S07]  /*fc50*/  FMNMX.FTZ R77, R0, R77, !PT ;  /* 0x0000004d004d7209 */ /* 0x002fce0007810000 */
[----:B------:R-:W-:Y:S01]  /*fc60*/  MUFU.EX2 R57, R57 ;  /* 0x0000003900397308 */ /* 0x000fe20000000800 */
[----:B--2---:R-:W-:Y:S01]  /*fc70*/  F2FP.SATFINITE.E4M3.F32.PACK_AB_MERGE_C R214, R76, R73, RZ ;  /* 0x000000494cd6723e */ /* 0x004fe200048070ff */
[----:B------:R-:W0:Y:S03]  /*fc80*/  SHFL.BFLY PT, R0, R77, 0x1, 0x1f ;  /* 0x0c201f004d007f89 */ /* 0x000e2600000e0000 */
[----:B------:R-:W-:-:S03]  /*fc90*/  F2FP.SATFINITE.E4M3.F32.PACK_AB_MERGE_C R214, R21, R20, R214 ;  /* 0x0000001415d6723e */ /* 0x000fc600048070d6 */
[----:B------:R-:W-:Y:S08]  /*fca0*/  MUFU.EX2 R60, R60 ;  /* 0x0000003c003c7308 */ /* 0x000ff00000000800 */
[----:B------:R-:W1:Y:S08]  /*fcb0*/  MUFU.EX2 R61, R61 ;  /* 0x0000003d003d7308 */ /* 0x000e700000000800 */
[----:B------:R-:W-:Y:S01]  /*fcc0*/  MUFU.EX2 R68, R68 ;  /* 0x0000004400447308 */ /* 0x000fe20000000800 */
[----:B0-----:R-:W-:Y:S01]  /*fcd0*/  FMNMX.FTZ R0, R77, R0, !PT ;  /* 0x000000004d007209 */ /* 0x001fe20007810000 */
[----:B------:R-:W-:-:S03]  /*fce0*/  IMAD.U32 R77, RZ, RZ, UR40 ;  /* 0x00000028ff4d7e24 */ /* 0x000fc6000f8e00ff */
[C---:B------:R-:W-:Y:S01]  /*fcf0*/  FSETP.NEU.FTZ.AND P2, PT, R0.reuse, -INF , PT ;  /* 0xff8000000000780b */ /* 0x040fe20003f5d000 */
[----:B------:R-:W-:-:S02]  /*fd00*/  FFMA.FTZ R77, R0, R77, -8 ;  /* 0xc1000000004d7423 */ /* 0x000fc4000001004d */
[----:B------:R-:W0:Y:S01]  /*fd10*/  MUFU.EX2 R69, R69 ;  /* 0x0000004500457308 */ /* 0x000e220000000800 */
[----:B-1----:R-:W-:Y:S02]  /*fd20*/  F2FP.SATFINITE.E4M3.F32.PACK_AB_MERGE_C R208, R61, R60, RZ ;  /* 0x0000003c3dd0723e */ /* 0x002fe400048070ff */
[----:B------:R-:W-:Y:S02]  /*fd30*/  FSEL R77, R77, RZ, P2 ;  /* 0x000000ff4d4d7208 */ /* 0x000fe40001000000 */
[----:B------:R-:W-:-:S03]  /*fd40*/  PLOP3.LUT P2, PT, PT, PT, UP1, 0x40, 0x0 ;  /* 0x000000000000781c */ /* 0x000fc60003f4e818 */
        /* <DEDUP_REMOVED lines=8> */
[----:B------:R-:W-:Y:S01]  /*fdd0*/  FADD.FTZ R90, R5, R6 ;  /* 0x00000006055a7221 */ /* 0x000fe20000010000 */
[----:B------:R-:W-:-:S01]  /*fde0*/  FFMA.FTZ R87, R63, UR40, -R77 ;  /* 0x000000283f577c23 */ /* 0x000fc2000801084d */
[--C-:B------:R-:W-:Y:S01]  /*fdf0*/  FFMA.FTZ R80, R94, UR40, -R77.reuse ;  /* 0x000000285e507c23 */ /* 0x100fe2000801084d */
[----:B------:R-:W-:-:S01]  /*fe00*/  FFMA.FTZ R63, R66, UR40, -R77 ;  /* 0x00000028423f7c23 */ /* 0x000fc2000801084d */
[----:B------:R-:W-:Y:S01]  /*fe10*/  FFMA.FTZ R66, R67, UR40, -R77 ;  /* 0x0000002843427c23 */ /* 0x000fe2000801084d */
[----:B------:R-:W-:Y:S01]  /*fe20*/  MUFU.EX2 R52, R52 ;  /* 0x0000003400347308 */ /* 0x000fe20000000800 */
[----:B------:R-:W-:-:S01]  /*fe30*/  FADD.FTZ R67, R7, R90 ;  /* 0x0000005a07437221 */ /* 0x000fc20000010000 */
[--C-:B------:R-:W-:Y:S01]  /*fe40*/  FFMA.FTZ R89, R95, UR40, -R77.reuse ;  /* 0x000000285f597c23 */ /* 0x100fe2000801084d */
[----:B------:R-:W-:-:S01]  /*fe50*/  FFMA.FTZ R84, R98, UR40, -R77 ;  /* 0x0000002862547c23 */ /* 0x000fc2000801084d */
[----:B------:R-:W-:Y:S01]  /*fe60*/  FFMA.FTZ R85, R99, UR40, -R77 ;  /* 0x0000002863557c23 */ /* 0x000fe2000801084d */
[----:B------:R-:W-:-:S01]  /*fe70*/  FADD.FTZ R95, R10, R67 ;  /* 0x000000430a5f7221 */ /* 0x000fc20000010000 */
[--C-:B------:R-:W-:Y:S01]  /*fe80*/  FFMA.FTZ R67, R70, UR40, -R77.reuse ;  /* 0x0000002846437c23 */ /* 0x100fe2000801084d */
[----:B------:R-:W-:-:S01]  /*fe90*/  FFMA.FTZ R88, R102, UR40, -R77 ;  /* 0x0000002866587c23 */ /* 0x000fc2000801084d */
[----:B------:R-:W1:Y:S01]  /*fea0*/  MUFU.EX2 R81, R81 ;  /* 0x0000005100517308 */ /* 0x000e620000000800 */
[----:B------:R-:W-:-:S01]  /*feb0*/  FADD.FTZ R70, R8, R95 ;  /* 0x0000005f08467221 */ /* 0x000fc20000010000 */
[--C-:B------:R-:W-:Y:S01]  /*fec0*/  FFMA.FTZ R91, R103, UR40, -R77.reuse ;  /* 0x00000028675b7c23 */ /* 0x100fe2000801084d */
[----:B------:R-:W-:-:S01]  /*fed0*/  FFMA.FTZ R74, R74, UR40, -R77 ;  /* 0x000000284a4a7c23 */ /* 0x000fc2000801084d */
[----:B------:R-:W-:Y:S01]  /*fee0*/  FFMA.FTZ R75, R75, UR40, -R77 ;  /* 0x000000284b4b7c23 */ /* 0x000fe2000801084d */
[----:B------:R-:W-:-:S01]  /*fef0*/  FADD.FTZ R90, R9, R70 ;  /* 0x00000046095a7221 */ /* 0x000fc20000010000 */
[--C-:B------:R-:W-:Y:S01]  /*ff00*/  FFMA.FTZ R70, R71, UR40, -R77.reuse ;  /* 0x0000002847467c23 */ /* 0x100fe2000801084d */
[----:B------:R-:W-:-:S01]  /*ff10*/  FFMA.FTZ R78, R78, UR40, -R77 ;  /* 0x000000284e4e7c23 */ /* 0x000fc2000801084d */
[----:B------:R-:W2:Y:S01]  /*ff20*/  MUFU.EX2 R80, R80 ;  /* 0x0000005000507308 */ /* 0x000ea20000000800 */
[----:B------:R-:W-:-:S01]  /*ff30*/  FADD.FTZ R95, R11, R90 ;  /* 0x0000005a0b5f7221 */ /* 0x000fc20000010000 */
[--C-:B------:R-:W-:Y:S01]  /*ff40*/  FFMA.FTZ R58, R58, UR40, -R77.reuse ;  /* 0x000000283a3a7c23 */ /* 0x100fe2000801084d */
[----:B------:R-:W-:-:S01]  /*ff50*/  FFMA.FTZ R59, R59, UR40, -R77 ;  /* 0x000000283b3b7c23 */ /* 0x000fc2000801084d */
[----:B------:R-:W-:Y:S01]  /*ff60*/  FFMA.FTZ R62, R62, UR40, -R77 ;  /* 0x000000283e3e7c23 */ /* 0x000fe2000801084d */
[----:B------:R-:W-:-:S01]  /*ff70*/  FADD.FTZ R95, R14, R95 ;  /* 0x0000005f0e5f7221 */ /* 0x000fc20000010000 */
[----:B0-----:R-:W-:Y:S01]  /*ff80*/  F2FP.SATFINITE.E4M3.F32.PACK_AB_MERGE_C R210, R69, R68, RZ ;  /* 0x0000004445d2723e */ /* 0x001fe200048070ff */
        /* <DEDUP_REMOVED lines=11> */
[--C-:B------:R-:W-:Y:S01]  /*10040*/  FFMA.FTZ R54, R54, UR40, -R77.reuse ;  /* 0x0000002836367c23 */ /* 0x100fe2000801084d */
[----:B------:R-:W-:-:S01]  /*10050*/  FFMA.FTZ R55, R55, UR40, -R77 ;  /* 0x0000002837377c23 */ /* 0x000fc2000801084d */
[--C-:B------:R-:W-:Y:S01]  /*10060*/  FFMA.FTZ R26, R26, UR40, -R77.reuse ;  /* 0x000000281a1a7c23 */ /* 0x100fe2000801084d */
[----:B------:R-:W-:-:S01]  /*10070*/  FFMA.FTZ R27, R27, UR40, -R77 ;  /* 0x000000281b1b7c23 */ /* 0x000fc2000801084d */
[--C-:B------:R-:W-:Y:S01]  /*10080*/  FFMA.FTZ R30, R30, UR40, -R77.reuse ;  /* 0x000000281e1e7c23 */ /* 0x100fe2000801084d */
[----:B------:R-:W-:-:S01]  /*10090*/  FFMA.FTZ R31, R31, UR40, -R77 ;  /* 0x000000281f1f7c23 */ /* 0x000fc2000801084d */
[----:B------:R-:W2:Y:S01]  /*100a0*/  MUFU.EX2 R85, R85 ;  /* 0x0000005500557308 */ /* 0x000ea20000000800 */
[----:B0-----:R-:W-:-:S01]  /*100b0*/  FADD.FTZ R71, R89, R90 ;  /* 0x0000005a59477221 */ /* 0x001fc20000010000 */
[--C-:B------:R-:W-:Y:S01]  /*100c0*/  FFMA.FTZ R34, R34, UR40, -R77.reuse ;  /* 0x0000002822227c23 */ /* 0x100fe2000801084d */
[----:B------:R-:W-:-:S01]  /*100d0*/  FFMA.FTZ R35, R35, UR40, -R77 ;  /* 0x0000002823237c23 */ /* 0x000fc2000801084d */
[--C-:B------:R-:W-:Y:S01]  /*100e0*/  FFMA.FTZ R38, R38, UR40, -R77.reuse ;  /* 0x0000002826267c23 */ /* 0x100fe2000801084d */
[----:B------:R-:W-:-:S01]  /*100f0*/  FFMA.FTZ R39, R39, UR40, -R77 ;  /* 0x0000002827277c23 */ /* 0x000fc2000801084d */
[----:B------:R-:W-:-:S02]  /*10100*/  F2FP.SATFINITE.E4M3.F32.PACK_AB_MERGE_C R80, R89, R80, RZ ;  /* 0x000000505950723e */ /* 0x000fc400048070ff */
[----:B------:R-:W0:Y:S01]  /*10110*/  MUFU.EX2 R88, R88 ;  /* 0x0000005800587308 */ /* 0x000e220000000800 */
[----:B-1----:R-:W-:-:S01]  /*10120*/  FADD.FTZ R10, R84, R71 ;  /* 0x00000047540a7221 */ /* 0x002fc20000010000 */
[----:B------:R-:W-:Y:S01]  /*10130*/  FADD.FTZ R71, R15, R92 ;  /* 0x0000005c0f477221 */ /* 0x000fe20000010000 */
[----:B------:R-:W-:Y:S02]  /*10140*/  F2FP.SATFINITE.E4M3.F32.PACK_AB_MERGE_C R208, R57, R56, R208 ;  /* 0x0000003839d0723e */ /* 0x000fe400048070d0 */
[----:B------:R-:W-:Y:S01]  /*10150*/  F2FP.SATFINITE.E4M3.F32.PACK_AB_MERGE_C R217, R81, R52, R80 ;  /* 0x0000003451d9723e */ /* 0x000fe20004807050 */
[----:B------:R-:W-:-:S02]  /*10160*/  FADD.FTZ R71, R72, R71 ;  /* 0x0000004748477221 */ /* 0x000fc40000010000 */
[----:B------:R-:W1:Y:S01]  /*10170*/  MUFU.EX2 R91, R91 ;  /* 0x0000005b005b7308 */ /* 0x000e620000000800 */
[----:B--2---:R-:W-:-:S01]  /*10180*/  FADD.FTZ R11, R85, R10 ;  /* 0x0000000a550b7221 */ /* 0x004fc20000010000 */
[----:B------:R-:W-:-:S04]  /*10190*/  FADD.FTZ R14, R20, R71 ;  /* 0x00000047140e7221 */ /* 0x000fc80000010000 */
[----:B------:R-:W-:Y:S02]  /*101a0*/  FADD.FTZ R14, R21, R14 ;  /* 0x0000000e150e7221 */ /* 0x000fe40000010000 */
[----:B------:R-:W2:Y:S01]  /*101b0*/  MUFU.EX2 R74, R74 ;  /* 0x0000004a004a7308 */ /* 0x000ea20000000800 */
[----:B0-----:R-:W-:-:S07]  /*101c0*/  FADD.FTZ R10, R88, R11 ;  /* 0x0000000b580a7221 */ /* 0x001fce0000010000 */
[----:B------:R-:W0:Y:S01]  /*101d0*/  MUFU.EX2 R75, R75 ;  /* 0x0000004b004b7308 */ /* 0x000e220000000800 */
[----:B-1----:R-:W-:-:S01]  /*101e0*/  FADD.FTZ R5, R91, R10 ;  /* 0x0000000a5b057221 */ /* 0x002fc20000010000 */
[----:B------:R-:W-:-:S04]  /*101f0*/  F2FP.SATFINITE.E4M3.F32.PACK_AB_MERGE_C R88, R91, R88, RZ ;  /* 0x000000585b58723e */ /* 0x000fc800048070ff */
[----:B------:R-:W-:Y:S02]  /*10200*/  F2FP.SATFINITE.E4M3.F32.PACK_AB_MERGE_C R219, R85, R84, R88 ;  /* 0x0000005455db723e */ /* 0x000fe40004807058 */
[----:B------:R-:W1:Y:S01]  /*10210*/  MUFU.EX2 R78, R78 ;  /* 0x0000004e004e7308 */ /* 0x000e620000000800 */
[----:B--2---:R-:W-:-:S01]  /*10220*/  FADD.FTZ R6, R74, R5 ;  /* 0x000000054a067221 */ /* 0x004fc20000010000 */
[----:B------:R-:W-:-:S04]  /*10230*/  FADD.FTZ R5, R73, R14 ;  /* 0x0000000e49057221 */ /* 0x000fc80000010000 */
[----:B------:R-:W-:Y:S01]  /*10240*/  FADD.FTZ R11, R76, R5 ;  /* 0x000000054c0b7221 */ /* 0x000fe20000010000 */
[----:B------:R-:W-:-:S01]  /*10250*/  FFMA.FTZ R5, R50, UR40, -R77 ;  /* 0x0000002832057c23 */ /* 0x000fc2000801084d */
        /* <DEDUP_REMOVED lines=17> */
[----:B--2---:R-:W-:-:S01]  /*10370*/  FADD.FTZ R9, R83, R8 ;  /* 0x0000000853097221 */ /* 0x004fc20000010000 */
[----:B------:R-:W-:-:S06]  /*10380*/  FADD.FTZ R8, R64, R61 ;  /* 0x0000003d40087221 */ /* 0x000fcc0000010000 */
[----:B------:R-:W2:Y:S01]  /*10390*/  MUFU.EX2 R58, R58 ;  /* 0x0000003a003a7308 */ /* 0x000ea20000000800 */
[----:B0-----:R-:W-:-:S01]  /*103a0*/  FADD.FTZ R9, R86, R9 ;  /* 0x0000000956097221 */ /* 0x001fc20000010000 */
[----:B------:R-:W-:-:S04]  /*103b0*/  F2FP.SATFINITE.E4M3.F32.PACK_AB_MERGE_C R83, R86, R83, RZ ;  /* 0x000000535653723e */ /* 0x000fc800048070ff */
[----:B------:R-:W-:Y:S02]  /*103c0*/  F2FP.SATFINITE.E4M3.F32.PACK_AB_MERGE_C R215, R82, R79, R83 ;  /* 0x0000004f52d7723e */ /* 0x000fe40004807053 */
[----:B------:R-:W0:Y:S01]  /*103d0*/  MUFU.EX2 R59, R59 ;  /* 0x0000003b003b7308 */ /* 0x000e220000000800 */
[C---:B-1----:R-:W-:Y:S01]  /*103e0*/  F2FP.SATFINITE.E4M3.F32.PACK_AB_MERGE_C R210, R65.reuse, R64, R210 ;  /* 0x0000004041d2723e */ /* 0x042fe200048070d2 */
[----:B------:R-:W-:-:S04]  /*103f0*/  FADD.FTZ R65, R65, R8 ;  /* 0x0000000841417221 */ /* 0x000fc80000010000 */
[----:B------:R-:W-:Y:S02]  /*10400*/  FADD.FTZ R68, R68, R65 ;  /* 0x0000004144447221 */ /* 0x000fe40000010000 */
        /* <DEDUP_REMOVED lines=9> */
[----:B------:R-:W-:-:S04]  /*104a0*/  F2FP.SATFINITE.E4M3.F32.PACK_AB_MERGE_C R62, R87, R62, RZ ;  /* 0x0000003e573e723e */ /* 0x000fc800048070ff */
[----:B------:R-:W-:Y:S02]  /*104b0*/  F2FP.SATFINITE.E4M3.F32.PACK_AB_MERGE_C R209, R59, R58, R62 ;  /* 0x0000003a3bd1723e */ /* 0x000fe4000480703e */
        /* <DEDUP_REMOVED lines=8> */
[----:B-1----:R-:W-:-:S07]  /*10540*/  FADD.FTZ R9, R67, R8 ;  /* 0x0000000843097221 */ /* 0x002fce0000010000 */
[----:B------:R-:W1:Y:S08]  /*10550*/  MUFU.EX2 R70, R70 ;  /* 0x0000004600467308 */ /* 0x000e700000000800 */
[----:B------:R-:W2:Y:S01]  /*10560*/  MUFU.EX2 R42, R42 ;  /* 0x0000002a002a7308 */ /* 0x000ea20000000800 */
[----:B0-----:R-:W-:Y:S01]  /*10570*/  F2FP.SATFINITE.E4M3.F32.PACK_AB_MERGE_C R204, R41, R4, R10 ;  /* 0x0000000429cc723e */ /* 0x001fe2000480700a */
[----:B------:R-:W-:-:S04]  /*10580*/  FADD.FTZ R4, R4, R69 ;  /* 0x0000004504047221 */ /* 0x000fc80000010000 */
[----:B------:R-:W-:Y:S02]  /*10590*/  FADD.FTZ R41, R41, R4 ;  /* 0x0000000429297221 */ /* 0x000fe40000010000 */
[----:B------:R-:W0:Y:S01]  /*105a0*/  MUFU.EX2 R7, R43 ;  /* 0x0000002b00077308 */ /* 0x000e220000000800 */
[----:B-1----:R-:W-:-:S01]  /*105b0*/  FADD.FTZ R9, R70, R9 ;  /* 0x0000000946097221 */ /* 0x002fc20000010000 */
[----:B------:R-:W-:Y:S01]  /*105c0*/  FADD.FTZ R40, R40, R41 ;  /* 0x0000002928287221 */ /* 0x000fe20000010000 */
[----:B------:R-:W-:-:S03]  /*105d0*/  F2FP.SATFINITE.E4M3.F32.PACK_AB_MERGE_C R67, R70, R67, RZ ;  /* 0x000000434643723e */ /* 0x000fc600048070ff */
[----:B------:R-:W-:Y:S01]  /*105e0*/  FADD.FTZ R45, R45, R40 ;  /* 0x000000282d2d7221 */ /* 0x000fe20000010000 */
[----:B------:R-:W-:Y:S01]  /*105f0*/  F2FP.SATFINITE.E4M3.F32.PACK_AB_MERGE_C R211, R66, R63, R67 ;  /* 0x0000003f42d3723e */ /* 0x000fe20004807043 */
        /* <DEDUP_REMOVED lines=10> */
[----:B-1----:R-:W-:-:S01]  /*106a0*/  FADD.FTZ R4, R47, R4 ;  /* 0x000000042f047221 */ /* 0x002fc20000010000 */
[----:B------:R-:W-:-:S04]  /*106b0*/  F2FP.SATFINITE.E4M3.F32.PACK_AB_MERGE_C R46, R47, R46, RZ ;  /* 0x0000002e2f2e723e */ /* 0x000fc800048070ff */
[----:B------:R-:W-:Y:S02]  /*106c0*/  F2FP.SATFINITE.E4M3.F32.PACK_AB_MERGE_C R205, R7, R42, R46 ;  /* 0x0000002a07cd723e */ /* 0x000fe4000480702e */
        /* <DEDUP_REMOVED lines=67> */
.L_x_1435:
[----:B------:R-:W-:-:S11]  /*10b00*/  UISETP.NE.AND UP2, UPT, UR7, 0x1, UPT ;  /* 0x000000010700788c */ /* 0x000fd6000bf45270 */
[----:B------:R-:W-:Y:S02]  /*10b10*/  @UP2 ULDC.64 UR18, c[0x0][0x9e8] ;  /* 0x00027a0000122ab9 */ /* 0x000fe40000000a00 */
[----:B------:R-:W-:-:S04]  /*10b20*/  UIMAD.WIDE.U32 UR10, UR14, UR18, URZ ;  /* 0x000000120e0a72a5 */ /* 0x000fc8000f8e003f */
[----:B------:R-:W-:-:S12]  /*10b30*/  @UP2 USHF.R.U32.HI UR14, URZ, UR19, UR11 ;  /* 0x000000133f0e2299 */ /* 0x000fd8000801160b */
.L_x_1436:
[----:B------:R-:W-:-:S04]  /*10b40*/  UIMAD UR7, UR14, UR7, UR7 ;  /* 0x000000070e0772a4 */ /* 0x000fc8000f8e0207 */
[----:B------:R-:W-:-:S04]  /*10b50*/  UISETP.LT.AND UP2, UPT, UR6, UR7, UPT ;  /* 0x000000070600728c */ /* 0x000fc8000bf41270 */
[----:B------:R-:W-:-:S12]  /*10b60*/  USEL UR6, UR6, UR7, UP2 ;  /* 0x0000000706067287 */ /* 0x000fd80009000000 */
.L_x_1434:
        /* <DEDUP_REMOVED lines=106> */
.L_x_1455:
        /* <DEDUP_REMOVED lines=9> */
.L_x_1439:
[----:B------:R-:W-:Y:S01]  /*112a0*/  ULEA UR6, UR56, UR38, 0x3 ;  /* 0x0000002638067291 */ /* 0x000fe2000f8e183f */
[----:B------:R-:W-:-:S05]  /*112b0*/  IMAD.U32 R7, RZ, RZ, UR55 ;  /* 0x00000037ff077e24 */ /* 0x000fca000f8e00ff */
[----:B------:R-:W-:-:S04]  /*112c0*/  SHF.L.U32 R7, R7, 0x1f, RZ ;  /* 0x0000001f07077819 */ /* 0x000fc800000006ff */
[----:B------:R0:W1:Y:S01]  /*112d0*/  SYNCS.PHASECHK.TRANS64.TRYWAIT P2, [UR6+0x33430], R7 ;  /* 0x03343007ff0075a7 */ /* 0x0000620008040146 */
[----:B------:R-:W-:Y:S05]  /*112e0*/  @!P0 BRA `(.L_x_1440) ;  /* 0x0000000000048947 */ /* 0x000fea0003800000 */
[----:B------:R-:W-:Y:S01]  /*112f0*/  BPT.TRAP 0x1 ;  /* 0x000000040000795c */ /* 0x000fe20000300000 */
.L_x_1440:
[----:B-1----:R-:W-:Y:S05]  /*11300*/  @P2 BRA `(.L_x_1438) ;  /* 0x0000000000082947 */ /* 0x002fea0003800000 */
[----:B------:R-:W1:Y:S02]  /*11310*/  SYNCS.PHASECHK.TRANS64.TRYWAIT P2, [UR6+0x33430], R7 ;  /* 0x03343007ff0075a7 */ /* 0x000e640008040146 */
[----:B-1----:R-:W-:Y:S05]  /*11320*/  @!P2 BRA `(.L_x_1441) ;  /* 0x000001b00000a947 */ /* 0x002fea0003800000 */
.L_x_1438:
        /* <DEDUP_REMOVED lines=189> */
.L_x_1443:
[----:B------:R-:W-:Y:S01]  /*11f00*/  ULEA UR6, UR49, UR38, 0x3 ;  /* 0x0000002631067291 */ /* 0x000fe2000f8e183f */
[----:B------:R-:W-:-:S05]  /*11f10*/  IMAD.U32 R7, RZ, RZ, UR45 ;  /* 0x0000002dff077e24 */ /* 0x000fca000f8e00ff */
[----:B------:R-:W-:-:S04]  /*11f20*/  SHF.L.U32 R7, R7, 0x1f, RZ ;  /* 0x0000001f07077819 */ /* 0x000fc800000006ff */
[----:B------:R0:W1:Y:S01]  /*11f30*/  SYNCS.PHASECHK.TRANS64.TRYWAIT P2, [UR6+0x33450], R7 ;  /* 0x03345007ff0075a7 */ /* 0x0000620008040146 */
[----:B------:R-:W-:Y:S05]  /*11f40*/  @!P0 BRA `(.L_x_1444) ;  /* 0x0000000000048947 */ /* 0x000fea0003800000 */
[----:B------:R-:W-:Y:S01]  /*11f50*/  BPT.TRAP 0x1 ;  /* 0x000000040000795c */ /* 0x000fe20000300000 */
.L_x_1444:
[----:B-1----:R-:W-:Y:S05]  /*11f60*/  @P2 BRA `(.L_x_1442) ;  /* 0x0000000000082947 */ /* 0x002fea0003800000 */
[----:B------:R-:W1:Y:S02]  /*11f70*/  SYNCS.PHASECHK.TRANS64.TRYWAIT P2, [UR6+0x33450], R7 ;  /* 0x03345007ff0075a7 */ /* 0x000e640008040146 */
[----:B-1----:R-:W-:Y:S05]  /*11f80*/  @!P2 BRA `(.L_x_1445) ;  /* 0x000001a40000a947 */ /* 0x002fea0003800000 */
.L_x_1442:
[----:B------:R-:W-:Y:S01]  /*11f90*/  UIADD3 UR6, UR38, 0x200, URZ ;  /* 0x0000020026067890 */ /* 0x000fe2000fffe03f */
[----:B------:R-:W-:Y:S01]  /*11fa0*/  WARPGROUP.ARRIVE ;  /* 0x00000000000079c5 */ /* 0x000fe20000000000 */
[----:B------:R-:W-:Y:S01]  /*11fb0*/  UMOV UR7, 0xc0000010 ;  /* 0xc000001000077882 */ /* 0x000fe20000000000 */
[----:B------:R-:W-:Y:S01]  /*11fc0*/  PLOP3.LUT P2, PT, PT, PT, UP0, 0x80, 0x0 ;  /* 0x000000000000781c */ /* 0x000fe20003f4f008 */
[----:B------:R-:W-:-:S03]  /*11fd0*/  USHF.R.U32.HI UR6, URZ, 0x4, UR6 ;  /* 0x000000043f067899 */ /* 0x000fc60008011606 */
[----:B------:R-:W2:Y:S01]  /*11fe0*/  S2R R9, SR_TID.X ;  /* 0x0000000000097919 */ /* 0x000ea20000002100 */
[----:B------:R-:W-:Y:S01]  /*11ff0*/  PLOP3.LUT P3, PT, PT, PT, UP0, 0x80, 0x0 ;  /* 0x000000000000781c */ /* 0x000fe20003f6f008 */
[----:B------:R-:W-:Y:S01]  /*12000*/  VIADD R10, R224, UR39 ;  /* 0x00000027e00a7c36 */ /* 0x000fe20008000000 */
[----:B------:R-:W-:Y:S01]  /*12010*/  ULOP3.LUT UR6, UR6, 0x3fff, URZ, 0xc0, !UPT ;  /* 0x00003fff06067892 */ /* 0x000fe2000f8ec03f */
[----:B01----:R-:W-:Y:S02]  /*12020*/  IMAD.U32 R7, RZ, RZ, UR56 ;  /* 0x00000038ff077e24 */ /* 0x003fe4000f8e00ff */
[----:B------:R-:W-:Y:S01]  /*12030*/  IMAD R11, R4, -0xa0, RZ ;  /* 0xffffff60040b7824 */ /* 0x000fe200078e02ff */
[----:B------:R-:W-:Y:S02]  /*12040*/  ULOP3.LUT UR6, UR6, 0x10000, URZ, 0xfc, !UPT ;  /* 0x0001000006067892 */ /* 0x000fe4000f8efc3f */
[----:B------:R-:W-:Y:S02]  /*12050*/  @!P1 LEA R7, R7, UR38, 0x3 ;  /* 0x0000002607079c11 */ /* 0x000fe4000f8e18ff */
[----:B------:R-:W-:Y:S01]  /*12060*/  UIMAD UR10, UR49, 0x780, UR6 ;  /* 0x00000780310a78a4 */ /* 0x000fe2000f8e0206 */
[----:B------:R-:W-:-:S02]  /*12070*/  IADD3 R13, -R23, 0x1, R11 ;  /* 0x00000001170d7810 */ /* 0x000fc40007ffe10b */
[----:B------:R-:W-:Y:S02]  /*12080*/  @!P1 VIADD R7, R7, 0x33440 ;  /* 0x0003344007079836 */ /* 0x000fe40000000000 */
[----:B------:R-:W-:Y:S02]  /*12090*/  IADD3 R13, -R16, R13, R22 ;  /* 0x0000000d100d7210 */ /* 0x000fe40007ffe116 */
[----:B------:R-:W-:Y:S01]  /*120a0*/  UMOV UR6, UR10 ;  /* 0x0000000a00067c82 */ /* 0x000fe20008000000 */
[----:B------:R-:W-:Y:S01]  /*120b0*/  @!P1 PRMT R7, RZ, 0x654, R7 ;  /* 0x00000654ff079816 */ /* 0x000fe20000000007 */
[----:B------:R-:W-:Y:S01]  /*120c0*/  QGMMA.64x192x32.F32.E4M3.E4M3 R24, R216, gdesc[UR4], R24, gsb0 ;  /* 0x02e00004d8187df3 */ /* 0x000fe20008000818 */
[----:B------:R-:W-:Y:S01]  /*120d0*/  UIADD3 UR6, UR10, 0x180, URZ ;  /* 0x000001800a067890 */ /* 0x000fe2000fffe03f */
[----:B------:R-:W-:Y:S01]  /*120e0*/  VIADD R12, R13, UR54 ;  /* 0x000000360d0c7c36 */ /* 0x000fe20008000000 */
[----:B------:R-:W-:Y:S01]  /*120f0*/  UMOV UR7, 0xc0000010 ;  /* 0xc000001000077882 */ /* 0x000fe20000000000 */
[----:B--2---:R-:W-:Y:S01]  /*12100*/  SHF.R.U32.HI R9, RZ, 0x7, R9 ;  /* 0x00000007ff097819 */ /* 0x004fe20000011609 */
[----:B------:R-:W-:-:S02]  /*12110*/  WARPGROUP.DEPBAR.LE gsb0, 0x0 ;  /* 0x00008000000079c5 */ /* 0x000fc40000010000 */
[----:B------:R-:W-:-:S13]  /*12120*/  WARPGROUP.ARRIVE ;  /* 0x00000000000079c5 */ /* 0x000fda0000000000 */
        /* <DEDUP_REMOVED lines=23> */
[----:B------:R-:W0:Y:S02]  /*122a0*/  SHFL.IDX PT, R19, R10, RZ, 0x1c1f ;  /* 0x001c1fff0a137589 */ /* 0x000e2400000e0000 */
[----:B------:R-:W-:Y:S02]  /*122b0*/  VIADD R13, R13, UR6 ;  /* 0x000000060d0d7c36 */ /* 0x000fe40008000000 */
[--C-:B0-----:R-:W-:Y:S02]  /*122c0*/  IMAD.IADD R14, R12, 0x1, R19.reuse ;  /* 0x000000010c0e7824 */ /* 0x101fe400078e0213 */
[----:B------:R-:W-:Y:S01]  /*122d0*/  IMAD.IADD R15, R13, 0x1, R19 ;  /* 0x000000010d0f7824 */ /* 0x000fe200078e0213 */
[----:B------:R-:W-:Y:S02]  /*122e0*/  WARPGROUP.DEPBAR.LE gsb0, 0x0 ;  /* 0x00008000000079c5 */ /* 0x000fe40000010000 */
[----:B------:R0:W-:Y:S06]  /*122f0*/  BAR.ARV R8, 0x100 ;  /* 0x000400080000751d */ /* 0x0001ec0000002000 */
[----:B------:R1:W-:Y:S02]  /*12300*/  @!P1 SYNCS.ARRIVE.TRANS64.RED.A1T0 RZ, [R7+URZ], RZ ;  /* 0x000000ff07ff99a7 */ /* 0x0003e4000810043f */
[----:B-1----:R-:W-:Y:S01]  /*12310*/  IMAD.IADD R7, R11, 0x1, -R23 ;  /* 0x000000010b077824 */ /* 0x002fe200078e0a17 */
[----:B0-----:R-:W-:Y:S06]  /*12320*/  @P2 BRA `(.L_x_1446) ;  /* 0x0000000000542947 */ /* 0x001fec0003800000 */
        /* <DEDUP_REMOVED lines=12> */
.L_x_1448:
[----:B------:R-:W-:-:S05]  /*123f0*/  IMAD.U32 R20, RZ, RZ, UR52 ;  /* 0x00000034ff147e24 */ /* 0x000fca000f8e00ff */
[----:B------:R-:W-:-:S13]  /*12400*/  ISETP.NE.AND P2, PT, R20, 0x1, PT ;  /* 0x000000011400780c */ /* 0x000fda0003f45270 */
[----:B------:R-:W0:Y:S02]  /*12410*/  @P2 LDC.64 R8, c[0x0][0x9e8] ;  /* 0x00027a00ff082b82 */ /* 0x000e240000000a00 */
[----:B0-----:R-:W-:-:S05]  /*12420*/  @P2 IMAD.HI.U32 R8, R19, R8, RZ ;  /* 0x0000000813082227 */ /* 0x001fca00078e00ff */
[----:B------:R-:W-:-:S07]  /*12430*/  @P2 SHF.R.U32.HI R19, RZ, R9, R8 ;  /* 0x00000009ff132219 */ /* 0x000fce0000011608 */
.L_x_1449:
[----:B------:R-:W-:Y:S05]  /*12440*/  BSYNC B0 ;  /* 0x0000000000007941 */ /* 0x000fea0003800000 */
.L_x_1447:
[----:B------:R-:W-:-:S05]  /*12450*/  IMAD R19, R19, R20, R7 ;  /* 0x0000001413137224 */ /* 0x000fca00078e0207 */
[----:B------:R-:W-:Y:S02]  /*12460*/  VIMNMX R15, R15, R19, !PT ;  /* 0x000000130f0f7248 */ /* 0x000fe40007fe0100 */
[----:B------:R-:W-:-:S07]  /*12470*/  VIADDMNMX R14, R19, R20, R14, PT ;  /* 0x00000014130e7246 */ /* 0x000fce000380010e */
.L_x_1446:
[C---:B------:R-:W-:Y:S01]  /*12480*/  ISETP.GE.AND P3, PT, R11.reuse, 0x2, PT ;  /* 0x000000020b00780c */ /* 0x040fe20003f66270 */
[----:B------:R-:W0:Y:S01]  /*12490*/  SHFL.IDX PT, R10, R10, 0x1, 0x1c1f ;  /* 0x003c1f000a0a7f89 */ /* 0x000e2200000e0000 */
        /* <DEDUP_REMOVED lines=10> */
[----:B------:R-:W-:Y:S01]  /*12540*/  FSEL R185, R185, -INF , !P3 ;  /* 0xff800000b9b97808 */ /* 0x000fe20005800000 */
[--C-:B0-----:R-:W-:Y:S01]  /*12550*/  IMAD.IADD R12, R12, 0x1, R10.reuse ;  /* 0x000000010c0c7824 */ /* 0x101fe200078e020a */
[----:B------:R-:W-:Y:S01]  /*12560*/  ISETP.LT.OR P2, PT, R14, 0x9, P2 ;  /* 0x000000090e00780c */ /* 0x000fe20001741670 */
[----:B------:R-:W-:Y:S01]  /*12570*/  IMAD.IADD R13, R13, 0x1, R10 ;  /* 0x000000010d0d7824 */ /* 0x000fe200078e020a */
[----:B------:R-:W-:Y:S02]  /*12580*/  ISETP.GE.AND P3, PT, R11, 0x11, PT ;  /* 0x000000110b00780c */ /* 0x000fe40003f66270 */
[----:B------:R-:W-:Y:S02]  /*12590*/  FSEL R188, R188, -INF , !P2 ;  /* 0xff800000bcbc7808 */ /* 0x000fe40005000000 */
[----:B------:R-:W-:Y:S02]  /*125a0*/  ISETP.GT.AND P2, PT, R15, 0x9, !P4 ;  /* 0x000000090f00780c */ /* 0x000fe40006744270 */
[----:B------:R-:W-:-:S02]  /*125b0*/  LOP3.LUT R17, R17, 0x7fffffff, RZ, 0xc0, !PT ;  /* 0x7fffffff11117812 */ /* 0x000fc400078ec0ff */
[----:B------:R-:W-:Y:S02]  /*125c0*/  ISETP.LT.OR P2, PT, R14, 0xa, P2 ;  /* 0x0000000a0e00780c */ /* 0x000fe40001741670 */
[----:B------:R-:W-:Y:S02]  /*125d0*/  @P4 LOP3.LUT R17, R17, 0x80000000, RZ, 0xfc, !PT ;  /* 0x8000000011114812 */ /* 0x000fe400078efcff */
        /* <DEDUP_REMOVED lines=13> */
[----:B------:R-:W-:Y:S02]  /*126b0*/  LOP3.LUT R2, R2, 0xfffffffd, RZ, 0xc0, !PT ;  /* 0xfffffffd02027812 */ /* 0x000fe400078ec0ff */
[----:B------:R-:W-:Y:S02]  /*126c0*/  ISETP.GT.AND P2, PT, R15, 0x18, !P3 ;  /* 0x000000180f00780c */ /* 0x000fe40005f44270 */
[----:B------:R-:W-:-:S02]  /*126d0*/  LOP3.LUT R17, R17, 0xfffffffd, RZ, 0xc0, !PT ;  /* 0xfffffffd11117812 */ /* 0x000fc400078ec0ff */
[----:B------:R-:W-:Y:S02]  /*126e0*/  ISETP.LT.OR P2, PT, R14, 0x19, P2 ;  /* 0x000000190e00780c */ /* 0x000fe40001741670 */
[----:B------:R-:W-:Y:S02]  /*126f0*/  @P4 LOP3.LUT R17, R17, 0x2, RZ, 0xfc, !PT ;  /* 0x0000000211114812 */ /* 0x000fe400078efcff */
[----:B------:R-:W-:Y:S02]  /*12700*/  @P3 LOP3.LUT R2, R2, 0x2, RZ, 0xfc, !PT ;  /* 0x0000000202023812 */ /* 0x000fe400078efcff */
[----:B------:R-:W-:Y:S02]  /*12710*/  ISETP.GE.AND P3, PT, R11, 0x1a, PT ;  /* 0x0000001a0b00780c */ /* 0x000fe40003f66270 */
[----:B------:R-:W-:Y:S02]  /*12720*/  FSEL R196, R196, -INF , !P2 ;  /* 0xff800000c4c47808 */ /* 0x000fe40005000000 */
[----:B------:R-:W-:-:S02]  /*12730*/  ISETP.GT.AND P2, PT, R15, 0x19, !P3 ;  /* 0x000000190f00780c */ /* 0x000fc40005f44270 */
[----:B------:R-:W-:Y:S02]  /*12740*/  LOP3.LUT R2, R2, 0xfffffff7, RZ, 0xc0, !PT ;  /* 0xfffffff702027812 */ /* 0x000fe400078ec0ff */
[----:B------:R-:W-:Y:S02]  /*12750*/  ISETP.LT.OR P2, PT, R14, 0x1a, P2 ;  /* 0x0000001a0e00780c */ /* 0x000fe40001741670 */
[----:B------:R-:W-:Y:S02]  /*12760*/  LOP3.LUT R17, R17, 0xfffffffb, RZ, 0xc0, !PT ;  /* 0xfffffffb11117812 */ /* 0x000fe400078ec0ff */
[----:B------:R-:W-:Y:S02]  /*12770*/  FSEL R197, R197, -INF , !P2 ;  /* 0xff800000c5c57808 */ /* 0x000fe40005000000 */
[----:B------:R-:W-:Y:S02]  /*12780*/  ISETP.GE.AND P2, PT, R11, 0x21, PT ;  /* 0x000000210b00780c */ /* 0x000fe40003f46270 */
[----:B------:R-:W-:-:S02]  /*12790*/  @P3 LOP3.LUT R2, R2, 0x8, RZ, 0xfc, !PT ;  /* 0x0000000802023812 */ /* 0x000fc400078efcff */
[----:B------:R-:W-:-:S04]  /*127a0*/  ISETP.GT.AND P3, PT, R15, 0x20, !P2 ;  /* 0x000000200f00780c */ /* 0x000fc80005764270 */
[----:B------:R-:W-:-:S04]  /*127b0*/  ISETP.LT.OR P3, PT, R14, 0x21, P3 ;  /* 0x000000210e00780c */ /* 0x000fc80001f61670 */
        /* <DEDUP_REMOVED lines=197> */
.L_x_1452:
[----:B------:R-:W-:-:S05]  /*13410*/  IMAD.U32 R11, RZ, RZ, UR52 ;  /* 0x00000034ff0b7e24 */ /* 0x000fca000f8e00ff */
[----:B------:R-:W-:-:S13]  /*13420*/  ISETP.NE.AND P6, PT, R11, 0x1, PT ;  /* 0x000000010b00780c */ /* 0x000fda0003fc5270 */
[----:B------:R-:W0:Y:S02]  /*13430*/  @P6 LDC.64 R8, c[0x0][0x9e8] ;  /* 0x00027a00ff086b82 */ /* 0x000e240000000a00 */
[----:B0-----:R-:W-:-:S05]  /*13440*/  @P6 IMAD.HI.U32 R8, R10, R8, RZ ;  /* 0x000000080a086227 */ /* 0x001fca00078e00ff */
[----:B------:R-:W-:-:S07]  /*13450*/  @P6 SHF.R.U32.HI R10, RZ, R9, R8 ;  /* 0x00000009ff0a6219 */ /* 0x000fce0000011608 */
.L_x_1453:
[----:B------:R-:W-:Y:S05]  /*13460*/  BSYNC B0 ;  /* 0x0000000000007941 */ /* 0x000fea0003800000 */
.L_x_1451:
[----:B------:R-:W-:-:S05]  /*13470*/  IMAD R7, R10, R11, R7 ;  /* 0x0000000b0a077224 */ /* 0x000fca00078e0207 */
[----:B------:R-:W-:Y:S02]  /*13480*/  VIMNMX R13, R13, R7, !PT ;  /* 0x000000070d0d7248 */ /* 0x000fe40007fe0100 */
[----:B------:R-:W-:-:S07]  /*13490*/  VIADDMNMX R12, R7, R11, R12, PT ;  /* 0x0000000b070c7246 */ /* 0x000fce000380010c */
.L_x_1450:
[----:B------:R-:W-:Y:S02]  /*134a0*/  ISETP.GT.AND P2, PT, R13, 0x20, !P2 ;  /* 0x000000200d00780c */ /* 0x000fe40005744270 */
[C---:B------:R-:W-:Y:S02]  /*134b0*/  LOP3.LUT P6, RZ, R17.reuse, 0x100000, RZ, 0xc0, !PT ;  /* 0x0010000011ff7812 */ /* 0x040fe400078cc0ff */
        /* <DEDUP_REMOVED lines=97> */
[----:B------:R-:W-:Y:S01]  /*13ad0*/  ISETP.GT.AND P3, PT, R13, 0x90, !P3 ;  /* 0x000000900d00780c */ /* 0x000fe20005f64270 */
[----:B------:R-:W0:Y:S01]  /*13ae0*/  SHFL.BFLY PT, R8, R7, 0x2, 0x1f ;  /* 0x0c401f0007087f89 */ /* 0x000e2200000e0000 */
[----:B------:R-:W-:Y:S02]  /*13af0*/  FSEL R166, R166, -INF , !P2 ;  /* 0xff800000a6a67808 */ /* 0x000fe40005000000 */
[----:B------:R-:W-:-:S02]  /*13b00*/  LOP3.LUT P2, RZ, R17, 0x1000, RZ, 0xc0, !PT ;  /* 0x0000100011ff7812 */ /* 0x000fc4000784c0ff */
[C---:B------:R-:W-:Y:S02]  /*13b10*/  ISETP.GT.AND P4, PT, R13.reuse, 0x91, !P4 ;  /* 0x000000910d00780c */ /* 0x040fe40006784270 */
[C---:B------:R-:W-:Y:S02]  /*13b20*/  ISETP.GT.AND P2, PT, R13.reuse, 0x59, !P2 ;  /* 0x000000590d00780c */ /* 0x040fe40005744270 */
[C---:B------:R-:W-:Y:S02]  /*13b30*/  ISETP.LT.OR P3, PT, R12.reuse, 0x91, P3 ;  /* 0x000000910c00780c */ /* 0x040fe40001f61670 */
[----:B------:R-:W-:Y:S02]  /*13b40*/  ISETP.LT.OR P2, PT, R12, 0x5a, P2 ;  /* 0x0000005a0c00780c */ /* 0x000fe40001741670 */
[----:B------:R-:W-:Y:S02]  /*13b50*/  ISETP.GT.AND P5, PT, R13, 0x98, !P5 ;  /* 0x000000980d00780c */ /* 0x000fe40006fa4270 */
[----:B------:R-:W-:-:S02]  /*13b60*/  FSEL R167, R167, -INF , !P2 ;  /* 0xff800000a7a77808 */ /* 0x000fc40005000000 */
[----:B------:R-:W-:Y:S02]  /*13b70*/  LOP3.LUT P2, RZ, R17, 0x800, RZ, 0xc0, !PT ;  /* 0x0000080011ff7812 */ /* 0x000fe4000784c0ff */
[----:B------:R-:W-:Y:S02]  /*13b80*/  ISETP.LT.OR P4, PT, R12, 0x92, P4 ;  /* 0x000000920c00780c */ /* 0x000fe40002781670 */
[----:B------:R-:W-:Y:S02]  /*13b90*/  ISETP.GT.AND P2, PT, R13, 0x60, !P2 ;  /* 0x000000600d00780c */ /* 0x000fe40005744270 */
[----:B------:R-:W-:Y:S02]  /*13ba0*/  FSEL R130, R130, -INF , !P3 ;  /* 0xff80000082827808 */ /* 0x000fe40005800000 */
[----:B------:R-:W-:Y:S02]  /*13bb0*/  ISETP.LT.OR P2, PT, R12, 0x61, P2 ;  /* 0x000000610c00780c */ /* 0x000fe40001741670 */
[----:B0-----:R-:W-:-:S02]  /*13bc0*/  FMNMX.FTZ R7, R7, R8, !PT ;  /* 0x0000000807077209 */ /* 0x001fc40007810000 */
[----:B------:R-:W-:Y:S02]  /*13bd0*/  FSEL R138, R138, -INF , !P2 ;  /* 0xff8000008a8a7808 */ /* 0x000fe40005000000 */
[----:B------:R-:W-:Y:S01]  /*13be0*/  LOP3.LUT P2, RZ, R17, 0x400, RZ, 0xc0, !PT ;  /* 0x0000040011ff7812 */ /* 0x000fe2000784c0ff */
[----:B------:R-:W0:Y:S01]  /*13bf0*/  SHFL.BFLY PT, R8, R7, 0x1, 0x1f ;  /* 0x0c201f0007087f89 */ /* 0x000e2200000e0000 */
[C---:B------:R-:W-:Y:S02]  /*13c00*/  ISETP.LT.OR P5, PT, R12.reuse, 0x99, P5 ;  /* 0x000000990c00780c */ /* 0x040fe40002fa1670 */
[----:B------:R-:W-:Y:S02]  /*13c10*/  ISETP.GT.AND P2, PT, R13, 0x61, !P2 ;  /* 0x000000610d00780c */ /* 0x000fe40005744270 */
[----:B------:R-:W-:Y:S02]  /*13c20*/  FSEL R131, R131, -INF , !P4 ;  /* 0xff80000083837808 */ /* 0x000fe40006000000 */
[----:B------:R-:W-:-:S02]  /*13c30*/  ISETP.LT.OR P2, PT, R12, 0x62, P2 ;  /* 0x000000620c00780c */ /* 0x000fc40001741670 */
[----:B------:R-:W-:Y:S02]  /*13c40*/  FSEL R134, R134, -INF , !P5 ;  /* 0xff80000086867808 */ /* 0x000fe40006800000 */
[----:B------:R-:W-:Y:S02]  /*13c50*/  FSEL R139, R139, -INF , !P2 ;  /* 0xff8000008b8b7808 */ /* 0x000fe40005000000 */
[----:B------:R-:W-:Y:S02]  /*13c60*/  ISETP.GT.AND P2, PT, R13, 0x68, !P6 ;  /* 0x000000680d00780c */ /* 0x000fe40007744270 */
[----:B------:R-:W-:Y:S02]  /*13c70*/  LOP3.LUT P6, RZ, R2, 0x2, RZ, 0xc0, !PT ;  /* 0x0000000202ff7812 */ /* 0x000fe400078cc0ff */
[----:B------:R-:W-:-:S04]  /*13c80*/  ISETP.LT.OR P2, PT, R12, 0x69, P2 ;  /* 0x000000690c00780c */ /* 0x000fc80001741670 */
[----:B------:R-:W-:Y:S02]  /*13c90*/  FSEL R142, R142, -INF , !P2 ;  /* 0xff8000008e8e7808 */ /* 0x000fe40005000000 */
[----:B------:R-:W-:Y:S02]  /*13ca0*/  LOP3.LUT P2, RZ, R17, 0x100, RZ, 0xc0, !PT ;  /* 0x0000010011ff7812 */ /* 0x000fe4000784c0ff */
[----:B0-----:R-:W-:Y:S02]  /*13cb0*/  FMNMX.FTZ R7, R7, R8, !PT ;  /* 0x0000000807077209 */ /* 0x001fe40007810000 */
        /* <DEDUP_REMOVED lines=43> */
[----:B------:R-:W-:-:S04]  /*13f70*/  FSETP.NEU.FTZ.AND P2, PT, R7, -INF , PT ;  /* 0xff8000000700780b */ /* 0x000fc80003f5d000 */
[----:B------:R-:W-:-:S05]  /*13f80*/  FSEL R8, R7, RZ, P2 ;  /* 0x000000ff07087208 */ /* 0x000fca0001000000 */
[----:B------:R-:W-:Y:S01]  /*13f90*/  FADD.FTZ R3, -R8, R3 ;  /* 0x0000000308037221 */ /* 0x000fe20000010100 */
[----:B------:R-:W-:-:S03]  /*13fa0*/  IMAD.U32 R8, RZ, RZ, UR40 ;  /* 0x00000028ff087e24 */ /* 0x000fc6000f8e00ff */
[----:B------:R-:W-:Y:S01]  /*13fb0*/  FMUL.FTZ R3, R3, UR40 ;  /* 0x0000002803037c20 */ /* 0x000fe20008410000 */
[----:B------:R-:W-:-:S05]  /*13fc0*/  FFMA.FTZ R8, R7, R8, -8 ;  /* 0xc100000007087423 */ /* 0x000fca0000010008 */
[----:B------:R-:W-:Y:S01]  /*13fd0*/  FSEL R8, R8, RZ, P2 ;  /* 0x000000ff08087208 */ /* 0x000fe20001000000 */
[----:B------:R-:W-:Y:S01]  /*13fe0*/  MUFU.EX2 R3, R3 ;  /* 0x0000000300037308 */ /* 0x000fe20000000800 */
[----:B------:R-:W-:Y:S02]  /*13ff0*/  ISETP.GT.AND P2, PT, R13, 0x19, !P6 ;  /* 0x000000190d00780c */ /* 0x000fe40007744270 */
[----:B------:R-:W-:Y:S01]  /*14000*/  LOP3.LUT P6, RZ, R17, 0x10000000, RZ, 0xc0, !PT ;  /* 0x1000000011ff7812 */ /* 0x000fe200078cc0ff */
[----:B------:R-:W-:-:S01]  /*14010*/  FFMA.FTZ R184, R184, UR40, -R8 ;  /* 0x00000028b8b87c23 */ /* 0x000fc20008010808 */
[----:B------:R-:W-:Y:S01]  /*14020*/  ISETP.LT.OR P2, PT, R12, 0x1a, P2 ;  /* 0x0000001a0c00780c */ /* 0x000fe20001741670 */
[----:B------:R-:W-:-:S01]  /*14030*/  FFMA.FTZ R185, R185, UR40, -R8 ;  /* 0x00000028b9b97c23 */ /* 0x000fc20008010808 */
[--C-:B------:R-:W-:Y:S01]  /*14040*/  FFMA.FTZ R188, R188, UR40, -R8.reuse ;  /* 0x00000028bcbc7c23 */ /* 0x100fe20008010808 */
[----:B------:R-:W-:-:S01]  /*14050*/  FFMA.FTZ R189, R189, UR40, -R8 ;  /* 0x00000028bdbd7c23 */ /* 0x000fc20008010808 */
[----:B------:R-:W-:Y:S01]  /*14060*/  FSEL R199, R199, -INF , !P2 ;  /* 0xff800000c7c77808 */ /* 0x000fe20005000000 */
[----:B------:R-:W0:Y:S01]  /*14070*/  MUFU.EX2 R184, R184 ;  /* 0x000000b800b87308 */ /* 0x000e220000000800 */
[----:B------:R-:W-:Y:S01]  /*14080*/  LOP3.LUT P2, RZ, R17, 0x1, RZ, 0xc0, !PT ;  /* 0x0000000111ff7812 */ /* 0x000fe2000784c0ff */
[--C-:B------:R-:W-:Y:S01]  /*14090*/  FFMA.FTZ R192, R192, UR40, -R8.reuse ;  /* 0x00000028c0c07c23 */ /* 0x100fe20008010808 */
[----:B------:R-:W-:-:S01]  /*140a0*/  FFMA.FTZ R193, R193, UR40, -R8 ;  /* 0x00000028c1c17c23 */ /* 0x000fc20008010808 */
[--C-:B------:R-:W-:Y:S01]  /*140b0*/  FFMA.FTZ R196, R196, UR40, -R8.reuse ;  /* 0x00000028c4c47c23 */ /* 0x100fe20008010808 */
[----:B------:R-:W-:Y:S01]  /*140c0*/  ISETP.GT.AND P2, PT, R13, RZ, !P2 ;  /* 0x000000ff0d00720c */ /* 0x000fe20005744270 */
[--C-:B------:R-:W-:Y:S01]  /*140d0*/  FFMA.FTZ R197, R197, UR40, -R8.reuse ;  /* 0x00000028c5c57c23 */ /* 0x100fe20008010808 */
[----:B------:R-:W-:-:S01]  /*140e0*/  FFMA.FTZ R168, R168, UR40, -R8 ;  /* 0x00000028a8a87c23 */ /* 0x000fc20008010808 */
[----:B------:R-:W1:Y:S01]  /*140f0*/  MUFU.EX2 R185, R185 ;  /* 0x000000b900b97308 */ /* 0x000e620000000800 */
[----:B------:R-:W-:Y:S01]  /*14100*/  ISETP.LT.OR P2, PT, R12, 0x1, P2 ;  /* 0x000000010c00780c */ /* 0x000fe20001741670 */
[--C-:B------:R-:W-:Y:S01]  /*14110*/  FFMA.FTZ R169, R169, UR40, -R8.reuse ;  /* 0x00000028a9a97c23 */ /* 0x100fe20008010808 */
[----:B------:R-:W-:-:S01]  /*14120*/  FFMA.FTZ R172, R172, UR40, -R8 ;  /* 0x00000028acac7c23 */ /* 0x000fc20008010808 */
[--C-:B------:R-:W-:Y:S01]  /*14130*/  FFMA.FTZ R173, R173, UR40, -R8.reuse ;  /* 0x00000028adad7c23 */ /* 0x100fe20008010808 */
[----:B------:R-:W-:Y:S01]  /*14140*/  FSEL R186, R186, -INF , !P2 ;  /* 0xff800000baba7808 */ /* 0x000fe20005000000 */
[----:B------:R-:W-:Y:S01]  /*14150*/  FFMA.FTZ R176, R176, UR40, -R8 ;  /* 0x00000028b0b07c23 */ /* 0x000fe20008010808 */
[----:B------:R-:W-:Y:S01]  /*14160*/  LOP3.LUT P2, RZ, R17, 0x8000000, RZ, 0xc0, !PT ;  /* 0x0800000011ff7812 */ /* 0x000fe2000784c0ff */
[----:B------:R-:W-:Y:S01]  /*14170*/  MUFU.EX2 R188, R188 ;  /* 0x000000bc00bc7308 */ /* 0x000fe20000000800 */
[----:B------:R-:W-:Y:S01]  /*14180*/  FMNMX.FTZ R9, R186, R0, !PT ;  /* 0x00000000ba097209 */ /* 0x000fe20007810000 */
[----:B0-----:R-:W-:Y:S01]  /*14190*/  FFMA.FTZ R6, R3, R6, R184 ;  /* 0x0000000603067223 */ /* 0x001fe200000100b8 */
[----:B------:R-:W-:Y:S01]  /*141a0*/  ISETP.GT.AND P2, PT, R13, 0x80, !P2 ;  /* 0x000000800d00780c */ /* 0x000fe20005744270 */
[--C-:B------:R-:W-:Y:S01]  /*141b0*/  FFMA.FTZ R177, R177, UR40, -R8.reuse ;  /* 0x00000028b1b17c23 */ /* 0x100fe20008010808 */
[----:B------:R-:W-:Y:S01]  /*141c0*/  FMNMX.FTZ R9, R187, R9, !PT ;  /* 0x00000009bb097209 */ /* 0x000fe20007810000 */
[----:B------:R-:W-:Y:S01]  /*141d0*/  FFMA.FTZ R180, R180, UR40, -R8 ;  /* 0x00000028b4b47c23 */ /* 0x000fe20008010808 */
[----:B------:R-:W-:Y:S01]  /*141e0*/  ISETP.LT.OR P2, PT, R12, 0x81, P2 ;  /* 0x000000810c00780c */ /* 0x000fe20001741670 */
[----:B------:R-:W-:Y:S01]  /*141f0*/  MUFU.EX2 R189, R189 ;  /* 0x000000bd00bd7308 */ /* 0x000fe20000000800 */
[----:B------:R-:W-:Y:S01]  /*14200*/  FMNMX.FTZ R9, R190, R9, !PT ;  /* 0x00000009be097209 */ /* 0x000fe20007810000 */
[----:B-1----:R-:W-:Y:S01]  /*14210*/  FADD.FTZ R6, R185, R6 ;  /* 0x00000006b9067221 */ /* 0x002fe20000010000 */
[----:B------:R-:W-:Y:S01]  /*14220*/  FSEL R122, R122, -INF , !P2 ;  /* 0xff8000007a7a7808 */ /* 0x000fe20005000000 */
[--C-:B------:R-:W-:Y:S01]  /*14230*/  FFMA.FTZ R181, R181, UR40, -R8.reuse ;  /* 0x00000028b5b57c23 */ /* 0x100fe20008010808 */
[----:B------:R-:W-:Y:S01]  /*14240*/  FMNMX.FTZ R9, R191, R9, !PT ;  /* 0x00000009bf097209 */ /* 0x000fe20007810000 */
[--C-:B------:R-:W-:Y:S01]  /*14250*/  FFMA.FTZ R152, R152, UR40, -R8.reuse ;  /* 0x0000002898987c23 */ /* 0x100fe20008010808 */
[----:B------:R-:W-:Y:S01]  /*14260*/  LOP3.LUT P2, RZ, R17, 0x4000000, RZ, 0xc0, !PT ;  /* 0x0400000011ff7812 */ /* 0x000fe2000784c0ff */
[----:B------:R-:W-:Y:S01]  /*14270*/  MUFU.EX2 R192, R192 ;  /* 0x000000c000c07308 */ /* 0x000fe20000000800 */
[----:B------:R-:W-:Y:S01]  /*14280*/  FMNMX.FTZ R9, R194, R9, !PT ;  /* 0x00000009c2097209 */ /* 0x000fe20007810000 */
[--C-:B------:R-:W-:Y:S01]  /*14290*/  FFMA.FTZ R153, R153, UR40, -R8.reuse ;  /* 0x0000002899997c23 */ /* 0x100fe20008010808 */
[----:B------:R-:W-:Y:S01]  /*142a0*/  ISETP.GT.AND P2, PT, R13, 0x81, !P2 ;  /* 0x000000810d00780c */ /* 0x000fe20005744270 */
[--C-:B------:R-:W-:Y:S01]  /*142b0*/  FFMA.FTZ R156, R156, UR40, -R8.reuse ;  /* 0x000000289c9c7c23 */ /* 0x100fe20008010808 */
[----:B------:R-:W-:Y:S01]  /*142c0*/  FMNMX.FTZ R9, R195, R9, !PT ;  /* 0x00000009c3097209 */ /* 0x000fe20007810000 */
[--C-:B------:R-:W-:Y:S01]  /*142d0*/  FFMA.FTZ R157, R157, UR40, -R8.reuse ;  /* 0x000000289d9d7c23 */ /* 0x100fe20008010808 */
[----:B------:R-:W-:Y:S01]  /*142e0*/  ISETP.LT.OR P2, PT, R12, 0x82, P2 ;  /* 0x000000820c00780c */ /* 0x000fe20001741670 */
[----:B------:R-:W-:Y:S01]  /*142f0*/  MUFU.EX2 R193, R193 ;  /* 0x000000c100c17308 */ /* 0x000fe20000000800 */
[----:B------:R-:W-:Y:S01]  /*14300*/  FMNMX.FTZ R9, R198, R9, !PT ;  /* 0x00000009c6097209 */ /* 0x000fe20007810000 */
[--C-:B------:R-:W-:Y:S01]  /*14310*/  FFMA.FTZ R160, R160, UR40, -R8.reuse ;  /* 0x00000028a0a07c23 */ /* 0x100fe20008010808 */
        /* <DEDUP_REMOVED lines=44> */
[----:B------:R-:W-:Y:S01]  /*145e0*/  FSEL R135, R135, -INF , !P2 ;  /* 0xff80000087877808 */ /* 0x000fe20005000000 */
[----:B------:R-:W-:Y:S01]  /*145f0*/  MUFU.EX2 R173, R173 ;  /* 0x000000ad00ad7308 */ /* 0x000fe20000000800 */
[----:B------:R-:W-:Y:S01]  /*14600*/  FMNMX.FTZ R9, R158, R9, !PT ;  /* 0x000000099e097209 */ /* 0x000fe20007810000 */
[--C-:B------:R-:W-:Y:S01]  /*14610*/  FFMA.FTZ R132, R132, UR40, -R8.reuse ;  /* 0x0000002884847c23 */ /* 0x100fe20008010808 */
[----:B------:R-:W-:-:S02]  /*14620*/  FFMA.FTZ R8, R133, UR40, -R8 ;  /* 0x0000002885087c23 */ /* 0x000fc40008010808 */
        /* <DEDUP_REMOVED lines=31> */
[----:B------:R-:W-:Y:S02]  /*14820*/  MUFU.EX2 R164, R164 ;  /* 0x000000a400a47308 */ /* 0x000fe40000000800 */
[----:B------:R-:W0:Y:S06]  /*14830*/  SHFL.BFLY PT, R10, R9, 0x2, 0x1f ;  /* 0x0c401f00090a7f89 */ /* 0x000e2c00000e0000 */
[----:B------:R-:W-:Y:S08]  /*14840*/  MUFU.EX2 R165, R165 ;  /* 0x000000a500a57308 */ /* 0x000ff00000000800 */
[----:B------:R-:W-:Y:S08]  /*14850*/  MUFU.EX2 R136, R136 ;  /* 0x0000008800887308 */ /* 0x000ff00000000800 */
[----:B------:R-:W-:Y:S01]  /*14860*/  MUFU.EX2 R137, R137 ;  /* 0x0000008900897308 */ /* 0x000fe20000000800 */
[----:B0-----:R-:W-:-:S05]  /*14870*/  FMNMX.FTZ R9, R9, R10, !PT ;  /* 0x0000000a09097209 */ /* 0x001fca0007810000 */
[----:B------:R-:W0:Y:S02]  /*14880*/  SHFL.BFLY PT, R10, R9, 0x1, 0x1f ;  /* 0x0c201f00090a7f89 */ /* 0x000e2400000e0000 */
[----:B------:R-:W-:Y:S08]  /*14890*/  MUFU.EX2 R140, R140 ;  /* 0x0000008c008c7308 */ /* 0x000ff00000000800 */
[----:B------:R-:W-:Y:S08]  /*148a0*/  MUFU.EX2 R141, R141 ;  /* 0x0000008d008d7308 */ /* 0x000ff00000000800 */
[----:B------:R-:W-:Y:S01]  /*148b0*/  MUFU.EX2 R144, R144 ;  /* 0x0000009000907308 */ /* 0x000fe20000000800 */
[----:B0-----:R-:W-:-:S07]  /*148c0*/  FMNMX.FTZ R9, R9, R10, !PT ;  /* 0x0000000a09097209 */ /* 0x001fce0007810000 */
[----:B------:R-:W-:Y:S01]  /*148d0*/  MUFU.EX2 R145, R145 ;  /* 0x0000009100917308 */ /* 0x000fe20000000800 */
[----:B------:R-:W-:-:S04]  /*148e0*/  FSETP.NEU.FTZ.AND P2, PT, R9, -INF , PT ;  /* 0xff8000000900780b */ /* 0x000fc80003f5d000 */
[----:B------:R-:W-:-:S03]  /*148f0*/  FSEL R10, R9, RZ, P2 ;  /* 0x000000ff090a7208 */ /* 0x000fc60001000000 */
[----:B------:R-:W-:Y:S02]  /*14900*/  MUFU.EX2 R148, R148 ;  /* 0x0000009400947308 */ /* 0x000fe40000000800 */
[----:B------:R-:W-:-:S01]  /*14910*/  FADD.FTZ R0, -R10, R0 ;  /* 0x000000000a007221 */ /* 0x000fc20000010100 */
[----:B------:R-:W-:-:S03]  /*14920*/  IMAD.U32 R10, RZ, RZ, UR40 ;  /* 0x00000028ff0a7e24 */ /* 0x000fc6000f8e00ff */
[----:B------:R-:W-:Y:S01]  /*14930*/  FMUL.FTZ R0, R0, UR40 ;  /* 0x0000002800007c20 */ /* 0x000fe20008410000 */
[----:B------:R-:W-:-:S01]  /*14940*/  FFMA.FTZ R10, R9, R10, -8 ;  /* 0xc1000000090a7423 */ /* 0x000fc2000001000a */
[----:B------:R-:W-:Y:S04]  /*14950*/  MUFU.EX2 R149, R149 ;  /* 0x0000009500957308 */ /* 0x000fe80000000800 */
[----:B------:R-:W-:-:S04]  /*14960*/  FSEL R10, R10, RZ, P2 ;  /* 0x000000ff0a0a7208 */ /* 0x000fc80001000000 */
        /* <DEDUP_REMOVED lines=58> */
[----:B------:R-:W-:Y:S01]  /*14d10*/  FADD.FTZ R5, R168, R5 ;  /* 0x00000005a8057221 */ /* 0x000fe20000010000 */
[----:B------:R-:W-:-:S03]  /*14d20*/  FFMA.FTZ R10, R135, UR40, -R10 ;  /* 0x00000028870a7c23 */ /* 0x000fc6000801080a */
[----:B------:R-:W-:Y:S02]  /*14d30*/  FADD.FTZ R5, R169, R5 ;  /* 0x00000005a9057221 */ /* 0x000fe40000010000 */
        /* <DEDUP_REMOVED lines=104> */
[----:B-1----:R-:W-:-:S03]  /*153c0*/  FADD.FTZ R6, R8, R5 ;  /* 0x0000000508067221 */ /* 0x002fc60000010000 */
[----:B--2---:R-:W-:Y:S01]  /*153d0*/  FADD.FTZ R5, R10, R11 ;  /* 0x0000000b0a057221 */ /* 0x004fe20000010000 */
[----:B------:R-:W-:Y:S06]  /*153e0*/  @!P0 BRA `(.L_x_1454) ;  /* 0x0000000000048947 */ /* 0x000fec0003800000 */
[----:B------:R-:W-:Y:S01]  /*153f0*/  BPT.TRAP 0x1 ;  /* 0x000000040000795c */ /* 0x000fe20000300000 */
.L_x_1454:
[----:B------:R-:W-:Y:S01]  /*15400*/  ULEA UR6, UR49, UR38, 0x3 ;  /* 0x0000002631067291 */ /* 0x000fe2000f8e183f */
[----:B------:R-:W-:Y:S01]  /*15410*/  ISETP.GT.AND P2, PT, R4, UR57, PT ;  /* 0x0000003904007c0c */ /* 0x000fe2000bf44270 */
[----:B------:R-:W-:Y:S01]  /*15420*/  UMOV UR45, UR55 ;  /* 0x00000037002d7c82 */ /* 0x000fe20008000000 */
[----:B------:R-:W-:Y:S01]  /*15430*/  F2FP.SATFINITE.E4M3.F32.PACK_AB_MERGE_C R188, R189, R188, RZ ;  /* 0x000000bcbdbc723e */ /* 0x000fe200048070ff */
[----:B------:R-:W-:Y:S01]  /*15440*/  UIADD3 UR6, UR6, 0x33460, URZ ;  /* 0x0003346006067890 */ /* 0x000fe2000fffe03f */
[----:B------:R-:W-:Y:S01]  /*15450*/  F2FP.SATFINITE.E4M3.F32.PACK_AB_MERGE_C R190, R191, R190, RZ ;  /* 0x000000bebfbe723e */ /* 0x000fe200048070ff */
[----:B------:R-:W-:Y:S01]  /*15460*/  UMOV UR49, UR56 ;  /* 0x0000003800317c82 */ /* 0x000fe20008000000 */
[----:B------:R-:W-:Y:S01]  /*15470*/  F2FP.SATFINITE.E4M3.F32.PACK_AB_MERGE_C R188, R185, R184, R188 ;  /* 0x000000b8b9bc723e */ /* 0x000fe200048070bc */
        /* <DEDUP_REMOVED lines=140> */
[----:B------:R-:W-:Y:S01]  /*15d40*/  IMAD.MOV.U32 R0, RZ, RZ, R9 ;  /* 0x000000ffff007224 */ /* 0x000fe200078e0009 */
[----:B------:R-:W-:Y:S01]  /*15d50*/  UMOV UR49, UR56 ;  /* 0x0000003800317c82 */ /* 0x000fe20008000000 */
[----:B------:R-:W-:Y:S01]  /*15d60*/  IMAD.MOV.U32 R3, RZ, RZ, R7 ;  /* 0x000000ffff037224 */ /* 0x000fe200078e0007 */
[----:B------:R-:W-:-:S06]  /*15d70*/  UMOV UR45, UR55 ;  /* 0x00000037002d7c82 */ /* 0x000fcc0008000000 */
.L_x_1437:
        /* <DEDUP_REMOVED lines=25> */
.L_x_1457:
[----:B------:R-:W-:-:S11]  /*15f10*/  UISETP.NE.AND UP2, UPT, UR11, 0x1, UPT ;  /* 0x000000010b00788c */ /* 0x000fd6000bf45270 */
[----:B------:R-:W-:Y:S02]  /*15f20*/  @UP2 ULDC.64 UR14, c[0x0][0x9e8] ;  /* 0x00027a00000e2ab9 */ /* 0x000fe40000000a00 */
[----:B------:R-:W-:-:S04]  /*15f30*/  UIMAD.WIDE.U32 UR6, UR10, UR14, URZ ;  /* 0x0000000e0a0672a5 */ /* 0x000fc8000f8e003f */
[----:B------:R-:W-:-:S12]  /*15f40*/  @UP2 USHF.R.U32.HI UR10, URZ, UR15, UR7 ;  /* 0x0000000f3f0a2299 */ /* 0x000fd80008011607 */
.L_x_1458:
[----:B------:R-:W-:-:S04]  /*15f50*/  UIMAD UR10, UR10, UR11, URZ ;  /* 0x0000000b0a0a72a4 */ /* 0x000fc8000f8e023f */
[----:B------:R-:W-:-:S04]  /*15f60*/  UISETP.LT.AND UP2, UPT, UR53, UR10, UPT ;  /* 0x0000000a3500728c */ /* 0x000fc8000bf41270 */
[----:B------:R-:W-:-:S12]  /*15f70*/  USEL UR53, UR53, UR10, !UP2 ;  /* 0x0000000a35357287 */ /* 0x000fd8000d000000 */
.L_x_1456:
        /* <DEDUP_REMOVED lines=12> */
.L_x_1469:
[----:B------:R-:W-:Y:S01]  /*16040*/  ISETP.NE.AND P3, PT, RZ, UR44, PT ;  /* 0x0000002cff007c0c */ /* 0x000fe2000bf65270 */
[----:B------:R-:W-:-:S04]  /*16050*/  UISETP.NE.AND UP2, UPT, UR53, 0x1, UPT ;  /* 0x000000013500788c */ /* 0x000fc8000bf45270 */
[----:B------:R-:W-:-:S04]  /*16060*/  USEL UR45, URZ, 0x1, UP2 ;  /* 0x000000013f2d7887 */ /* 0x000fc80009000000 */
[----:B------:R-:W-:-:S04]  /*16070*/  ULOP3.LUT UR45, UR54, UR45, URZ, 0x3c, !UPT ;  /* 0x0000002d362d7292 */ /* 0x000fc8000f8e3c3f */
[----:B0-----:R-:W-:Y:S08]  /*16080*/  @P3 BRA `(.L_x_1460) ;  /* 0x0000000000383947 */ /* 0x001ff00003800000 */
[----:B------:R-:W-:Y:S05]  /*16090*/  @!P0 BRA `(.L_x_1461) ;  /* 0x0000000000048947 */ /* 0x000fea0003800000 */
[----:B------:R-:W-:Y:S01]  /*160a0*/  BPT.TRAP 0x1 ;  /* 0x000000040000795c */ /* 0x000fe20000300000 */
.L_x_1461:
        /* <DEDUP_REMOVED lines=9> */
.L_x_1462:
[----:B-1----:R-:W-:Y:S05]  /*16140*/  @P2 BRA `(.L_x_1460) ;  /* 0x0000000000082947 */ /* 0x002fea0003800000 */
[----:B------:R-:W1:Y:S02]  /*16150*/  SYNCS.PHASECHK.TRANS64.TRYWAIT P2, [UR6+0x33430], R0 ;  /* 0x03343000ff0075a7 */ /* 0x000e640008040146 */
[----:B-1----:R-:W-:Y:S05]  /*16160*/  @!P2 BRA `(.L_x_1463) ;  /* 0x0000016000a0a947 */ /* 0x002fea0003800000 */
.L_x_1460:
        /* <DEDUP_REMOVED lines=192> */
.L_x_1465:
[----:B------:R-:W-:Y:S01]  /*16d70*/  ULEA UR6, UR53, UR38, 0x3 ;  /* 0x0000002635067291 */ /* 0x000fe2000f8e183f */
[----:B------:R-:W-:-:S05]  /*16d80*/  IMAD.U32 R0, RZ, RZ, UR54 ;  /* 0x00000036ff007e24 */ /* 0x000fca000f8e00ff */
[----:B------:R-:W-:-:S04]  /*16d90*/  SHF.L.U32 R0, R0, 0x1f, RZ ;  /* 0x0000001f00007819 */ /* 0x000fc800000006ff */
[----:B------:R0:W1:Y:S01]  /*16da0*/  SYNCS.PHASECHK.TRANS64.TRYWAIT P2, [UR6+0x33450], R0 ;  /* 0x03345000ff0075a7 */ /* 0x0000620008040146 */
[----:B------:R-:W-:Y:S05]  /*16db0*/  @!P0 BRA `(.L_x_1466) ;  /* 0x0000000000048947 */ /* 0x000fea0003800000 */
[----:B------:R-:W-:Y:S01]  /*16dc0*/  BPT.TRAP 0x1 ;  /* 0x000000040000795c */ /* 0x000fe20000300000 */
.L_x_1466:
[----:B-1----:R-:W-:Y:S05]  /*16dd0*/  @P2 BRA `(.L_x_1464) ;  /* 0x0000000000082947 */ /* 0x002fea0003800000 */
[----:B------:R-:W1:Y:S02]  /*16de0*/  SYNCS.PHASECHK.TRANS64.TRYWAIT P2, [UR6+0x33450], R0 ;  /* 0x03345000ff0075a7 */ /* 0x000e640008040146 */
[----:B-1----:R-:W-:Y:S05]  /*16df0*/  @!P2 BRA `(.L_x_1467) ;  /* 0x000001540094a947 */ /* 0x002fea0003800000 */
.L_x_1464:
[----:B------:R-:W-:Y:S01]  /*16e00*/  UIADD3 UR6, UR38, 0x200, URZ ;  /* 0x0000020026067890 */ /* 0x000fe2000fffe03f */
[----:B------:R-:W-:Y:S01]  /*16e10*/  WARPGROUP.ARRIVE ;  /* 0x00000000000079c5 */ /* 0x000fe20000000000 */
[----:B------:R-:W-:Y:S01]  /*16e20*/  UMOV UR7, 0xc0000010 ;  /* 0xc000001000077882 */ /* 0x000fe20000000000 */
[----:B-1----:R-:W-:Y:S01]  /*16e30*/  FMNMX.FTZ R3, R184, R7, !PT ;  /* 0x00000007b8037209 */ /* 0x002fe20007810000 */
[----:B------:R-:W-:Y:S01]  /*16e40*/  USHF.R.U32.HI UR6, URZ, 0x4, UR6 ;  /* 0x000000043f067899 */ /* 0x000fe20008011606 */
[----:B0-----:R-:W-:Y:S02]  /*16e50*/  FMNMX.FTZ R0, R186, R8, !PT ;  /* 0x00000008ba007209 */ /* 0x001fe40007810000 */
        /* <DEDUP_REMOVED lines=89> */
[----:B0-----:R-:W-:-:S02]  /*173f0*/  FMNMX.FTZ R3, R3, R10, !PT ;  /* 0x0000000a03037209 */ /* 0x001fc40007810000 */
[----:B-1----:R-:W-:-:S03]  /*17400*/  FMNMX.FTZ R0, R0, R9, !PT ;  /* 0x0000000900007209 */ /* 0x002fc60007810000 */
[----:B------:R-:W0:Y:S04]  /*17410*/  SHFL.BFLY PT, R10, R3, 0x1, 0x1f ;  /* 0x0c201f00030a7f89 */ /* 0x000e2800000e0000 */
[----:B------:R-:W1:Y:S01]  /*17420*/  SHFL.BFLY PT, R9, R0, 0x1, 0x1f ;  /* 0x0c201f0000097f89 */ /* 0x000e6200000e0000 */
[----:B0-----:R-:W-:Y:S02]  /*17430*/  FMNMX.FTZ R3, R3, R10, !PT ;  /* 0x0000000a03037209 */ /* 0x001fe40007810000 */
[----:B-1----:R-:W-:-:S03]  /*17440*/  FMNMX.FTZ R0, R0, R9, !PT ;  /* 0x0000000900007209 */ /* 0x002fc60007810000 */
[----:B------:R-:W-:-:S04]  /*17450*/  FADD.FTZ R7, -R3, R7 ;  /* 0x0000000703077221 */ /* 0x000fc80000010100 */
[----:B------:R-:W-:Y:S01]  /*17460*/  FMUL.FTZ R9, R7, UR40 ;  /* 0x0000002807097c20 */ /* 0x000fe20008410000 */
[----:B------:R-:W-:-:S01]  /*17470*/  FADD.FTZ R7, -R0, R8 ;  /* 0x0000000800077221 */ /* 0x000fc20000010100 */
[----:B------:R-:W-:Y:S02]  /*17480*/  WARPGROUP.DEPBAR.LE gsb0, 0x0 ;  /* 0x00008000000079c5 */ /* 0x000fe40000010000 */
[----:B------:R-:W-:Y:S01]  /*17490*/  WARPGROUP.ARRIVE ;  /* 0x00000000000079c5 */ /* 0x000fe20000000000 */
[----:B------:R0:W-:Y:S01]  /*174a0*/  MUFU.EX2 R8, R9 ;  /* 0x0000000900087308 */ /* 0x0001e20000000800 */
[----:B------:R-:W-:-:S04]  /*174b0*/  FMUL.FTZ R7, R7, UR40 ;  /* 0x0000002807077c20 */ /* 0x000fc80008410000 */
[----:B------:R-:W-:Y:S01]  /*174c0*/  QGMMA.64x192x32.F32.E4M3.E4M3 R24, R212, gdesc[UR4], R24, gsb0 ;  /* 0x02e00004d4187df3 */ /* 0x000fe20008000818 */
[----:B------:R-:W-:Y:S01]  /*174d0*/  UIADD3 UR6, UR10, 0x300, URZ ;  /* 0x000003000a067890 */ /* 0x000fe2000fffe03f */
[----:B------:R-:W-:Y:S01]  /*174e0*/  UMOV UR7, 0xc0000010 ;  /* 0xc000001000077882 */ /* 0x000fe20000000000 */
[----:B0-----:R-:W-:Y:S01]  /*174f0*/  IMAD.U32 R9, RZ, RZ, UR40 ;  /* 0x00000028ff097e24 */ /* 0x001fe2000f8e00ff */
[----:B------:R-:W-:Y:S03]  /*17500*/  MUFU.EX2 R7, R7 ;  /* 0x0000000700077308 */ /* 0x000fe60000000800 */
[----:B------:R-:W-:-:S04]  /*17510*/  FFMA.FTZ R9, R3, R9, -8 ;  /* 0xc100000003097423 */ /* 0x000fc80000010009 */
        /* <DEDUP_REMOVED lines=40> */
[----:B------:R-:W-:Y:S01]  /*177a0*/  IMAD.U32 R133, RZ, RZ, UR40 ;  /* 0x00000028ff857e24 */ /* 0x000fe2000f8e00ff */
[----:B------:R-:W0:Y:S01]  /*177b0*/  MUFU.EX2 R10, R10 ;  /* 0x0000000a000a7308 */ /* 0x000e220000000800 */
[----:B------:R-:W-:-:S02]  /*177c0*/  IADD3 R192, -R220, 0xb, RZ ;  /* 0x0000000bdcc07810 */ /* 0x000fc40007ffe1ff */
[----:B------:R-:W-:-:S04]  /*177d0*/  FFMA.FTZ R133, R0, R133, -8 ;  /* 0xc100000000857423 */ /* 0x000fc80000010085 */
        /* <DEDUP_REMOVED lines=9> */
[----:B------:R-:W-:Y:S01]  /*17870*/  FFMA.FTZ R170, R170, UR40, -R133 ;  /* 0x00000028aaaa7c23 */ /* 0x000fe20008010885 */
[----:B0-----:R-:W-:-:S01]  /*17880*/  FFMA.FTZ R6, R8, R6, R10 ;  /* 0x0000000608067223 */ /* 0x001fc2000001000a */
        /* <DEDUP_REMOVED lines=36> */
[----:B------:R-:W-:Y:S01]  /*17ad0*/  FFMA.FTZ R133, R135, UR40, -R133 ;  /* 0x0000002887857c23 */ /* 0x000fe20008010885 */
[----:B------:R-:W-:-:S01]  /*17ae0*/  FADD.FTZ R6, R11, R6 ;  /* 0x000000060b067221 */ /* 0x000fc20000010000 */
[----:B-1----:R-:W-:Y:S01]  /*17af0*/  FADD.FTZ R135, R184, R5 ;  /* 0x00000005b8877221 */ /* 0x002fe20000010000 */
[----:B------:R-:W-:Y:S01]  /*17b00*/  IMAD.U32 R191, RZ, RZ, UR49 ;  /* 0x00000031ffbf7e24 */ /* 0x000fe2000f8e00ff */
[----:B------:R-:W1:Y:S01]  /*17b10*/  MUFU.EX2 R186, R186 ;  /* 0x000000ba00ba7308 */ /* 0x000e620000000800 */
[----:B--2---:R-:W-:-:S01]  /*17b20*/  FADD.FTZ R5, R12, R6 ;  /* 0x000000060c057221 */ /* 0x004fc20000010000 */
[----:B0-----:R-:W-:-:S02]  /*17b30*/  FADD.FTZ R6, R185, R135 ;  /* 0x00000087b9067221 */ /* 0x001fc40000010000 */
[----:B------:R-:W-:-:S04]  /*17b40*/  @!P1 LEA R191, R191, UR38, 0x3 ;  /* 0x00000026bfbf9c11 */ /* 0x000fc8000f8e18ff */
[----:B------:R-:W0:Y:S01]  /*17b50*/  MUFU.EX2 R14, R14 ;  /* 0x0000000e000e7308 */ /* 0x000e220000000800 */
[----:B---3--:R-:W-:-:S01]  /*17b60*/  FADD.FTZ R5, R13, R5 ;  /* 0x000000050d057221 */ /* 0x008fc20000010000 */
[----:B------:R-:W-:-:S05]  /*17b70*/  @!P1 VIADD R191, R191, 0x33440 ;  /* 0x00033440bfbf9836 */ /* 0x000fca0000000000 */
[----:B------:R-:W-:Y:S01]  /*17b80*/  @!P1 PRMT R191, RZ, 0x654, R191 ;  /* 0x00000654ffbf9816 */ /* 0x000fe200000000bf */
        /* <DEDUP_REMOVED lines=27> */
[----:B------:R-:W-:-:S03]  /*17d40*/  UMOV UR7, 0xc0000010 ;  /* 0xc000001000077882 */ /* 0x000fc60000000000 */
[----:B------:R-:W0:Y:S08]  /*17d50*/  MUFU.EX2 R169, R169 ;  /* 0x000000a900a97308 */ /* 0x000e300000000800 */
        /* <DEDUP_REMOVED lines=107> */
[----:B------:R-:W-:Y:S02]  /*18410*/  WARPGROUP.DEPBAR.LE gsb0, 0x0 ;  /* 0x00008000000079c5 */ /* 0x000fe40000010000 */
[----:B------:R-:W-:-:S04]  /*18420*/  WARPGROUP.ARRIVE ;  /* 0x00000000000079c5 */ /* 0x000fc80000000000 */
[----:B------:R-:W2:Y:S01]  /*18430*/  MUFU.EX2 R128, R128 ;  /* 0x0000008000807308 */ /* 0x000ea20000000800 */
[----:B-1----:R-:W-:-:S01]  /*18440*/  FADD.FTZ R5, R125, R5 ;  /* 0x000000057d057221 */ /* 0x002fc20000010000 */
[----:B------:R-:W-:Y:S01]  /*18450*/  QGMMA.64x192x32.F32.E4M3.E4M3 R24, R200, gdesc[UR4], R24, gsb0 ;  /* 0x02e00004c8187df3 */ /* 0x000fe20008000818 */
[----:B0-----:R-:W-:-:S05]  /*18460*/  FADD.FTZ R6, R127, R6 ;  /* 0x000000067f067221 */ /* 0x001fca0000010000 */
[----:B------:R-:W0:Y:S08]  /*18470*/  MUFU.EX2 R130, R130 ;  /* 0x0000008200827308 */ /* 0x000e300000000800 */
        /* <DEDUP_REMOVED lines=11> */
[----:B-1----:R-:W-:-:S01]  /*18530*/  FADD.FTZ R135, R134, R6 ;  /* 0x0000000686877221 */ /* 0x002fc20000010000 */
[----:B--2---:R-:W-:-:S03]  /*18540*/  FADD.FTZ R6, R9, R5 ;  /* 0x0000000509067221 */ /* 0x004fc60000010000 */
[----:B0-----:R-:W-:Y:S01]  /*18550*/  FADD.FTZ R5, R133, R135 ;  /* 0x0000008785057221 */ /* 0x001fe20000010000 */
[----:B------:R-:W-:Y:S02]  /*18560*/  WARPGROUP.DEPBAR.LE gsb0, 0x0 ;  /* 0x00008000000079c5 */ /* 0x000fe40000010000 */
[----:B------:R0:W-:Y:S06]  /*18570*/  BAR.ARV R192, 0x100 ;  /* 0x000400c00000751d */ /* 0x0001ec0000002000 */
[----:B------:R0:W-:Y:S01]  /*18580*/  @!P1 SYNCS.ARRIVE.TRANS64.RED.A1T0 RZ, [R191+URZ], RZ ;  /* 0x000000ffbfff99a7 */ /* 0x0001e2000810043f */
[----:B------:R-:W-:Y:S05]  /*18590*/  @!P0 BRA `(.L_x_1468) ;  /* 0x0000000000048947 */ /* 0x000fea0003800000 */
[----:B------:R-:W-:Y:S01]  /*185a0*/  BPT.TRAP 0x1 ;  /* 0x000000040000795c */ /* 0x000fe20000300000 */
.L_x_1468:
        /* <DEDUP_REMOVED lines=148> */
.L_x_1459:
        /* <DEDUP_REMOVED lines=9> */
.L_x_1488:
[----:B------:R-:W-:Y:S01]  /*18f80*/  ISETP.NE.AND P3, PT, RZ, UR44, PT ;  /* 0x0000002cff007c0c */ /* 0x000fe2000bf65270 */
[----:B------:R-:W-:-:S04]  /*18f90*/  UISETP.NE.AND UP2, UPT, UR55, 0x1, UPT ;  /* 0x000000013700788c */ /* 0x000fc8000bf45270 */
[----:B------:R-:W-:-:S04]  /*18fa0*/  USEL UR45, URZ, 0x1, UP2 ;  /* 0x000000013f2d7887 */ /* 0x000fc80009000000 */
[----:B------:R-:W-:-:S04]  /*18fb0*/  ULOP3.LUT UR45, UR56, UR45, URZ, 0x3c, !UPT ;  /* 0x0000002d382d7292 */ /* 0x000fc8000f8e3c3f */
[----:B------:R-:W-:Y:S08]  /*18fc0*/  @P3 BRA `(.L_x_1471) ;  /* 0x0000000000383947 */ /* 0x000ff00003800000 */
[----:B------:R-:W-:Y:S05]  /*18fd0*/  @!P0 BRA `(.L_x_1472) ;  /* 0x0000000000048947 */ /* 0x000fea0003800000 */
[----:B------:R-:W-:Y:S01]  /*18fe0*/  BPT.TRAP 0x1 ;  /* 0x000000040000795c */ /* 0x000fe20000300000 */
.L_x_1472:
[----:B------:R-:W-:Y:S01]  /*18ff0*/  UIADD3 UR6, UR55, 0x1, URZ ;  /* 0x0000000137067890 */ /* 0x000fe2000fffe03f */
[----:B------:R-:W-:-:S03]  /*19000*/  IMAD.U32 R0, RZ, RZ, UR45 ;  /* 0x0000002dff007e24 */ /* 0x000fc6000f8e00ff */
[----:B------:R-:W-:Y:S02]  /*19010*/  UISETP.NE.AND UP2, UPT, UR6, 0x2, UPT ;  /* 0x000000020600788c */ /* 0x000fe4000bf45270 */
[----:B------:R-:W-:Y:S02]  /*19020*/  SHF.L.U32 R0, R0, 0x1f, RZ ;  /* 0x0000001f00007819 */ /* 0x000fe400000006ff */
[----:B------:R-:W-:-:S04]  /*19030*/  USEL UR6, UR6, URZ, UP2 ;  /* 0x0000003f06067287 */ /* 0x000fc80009000000 */
[----:B------:R-:W-:-:S09]  /*19040*/  ULEA UR6, UR6, UR38, 0x3 ;  /* 0x0000002606067291 */ /* 0x000fd2000f8e183f */
[----:B------:R1:W2:Y:S01]  /*19050*/  SYNCS.PHASECHK.TRANS64.TRYWAIT P2, [UR6+0x33430], R0 ;  /* 0x03343000ff0075a7 */ /* 0x0002a20008040146 */
[----:B------:R-:W-:Y:S05]  /*19060*/  @!P0 BRA `(.L_x_1473) ;  /* 0x0000000000048947 */ /* 0x000fea0003800000 */
[----:B------:R-:W-:Y:S01]  /*19070*/  BPT.TRAP 0x1 ;  /* 0x000000040000795c */ /* 0x000fe20000300000 */
.L_x_1473:
[----:B--2---:R-:W-:Y:S05]  /*19080*/  @P2 BRA `(.L_x_1471) ;  /* 0x0000000000082947 */ /* 0x004fea0003800000 */
[----:B------:R-:W2:Y:S02]  /*19090*/  SYNCS.PHASECHK.TRANS64.TRYWAIT P2, [UR6+0x33430], R0 ;  /* 0x03343000ff0075a7 */ /* 0x000ea40008040146 */
[----:B--2---:R-:W-:Y:S05]  /*190a0*/  @!P2 BRA `(.L_x_1474) ;  /* 0x000001340000a947 */ /* 0x004fea0003800000 */
.L_x_1471:
[----:B--2---:R-:W2:Y:S01]  /*190b0*/  S2R R3, SR_TID.X ;  /* 0x0000000000037919 */ /* 0x004ea20000002100 */
        /* <DEDUP_REMOVED lines=25> */
[----:B-1----:R-:W-:-:S05]  /*19250*/  VIADD R0, R3, 0x8 ;  /* 0x0000000803007836 */ /* 0x002fca0000000000 */
[----:B------:R1:W-:Y:S06]  /*19260*/  BAR.SYNC.DEFER_BLOCKING R0, 0x100 ;  /* 0x000400000000751d */ /* 0x0003ec0000010000 */
[----:B0-----:R-:W-:-:S06]  /*19270*/  WARPGROUP.ARRIVE ;  /* 0x00000000000079c5 */ /* 0x001fcc0000000000 */
        /* <DEDUP_REMOVED lines=160> */
[----:B-1----:R-:W-:Y:S05]  /*19c80*/  @P3 BRA `(.L_x_1475) ;  /* 0x00000000002c3947 */ /* 0x002fea0003800000 */
[----:B------:R-:W-:Y:S05]  /*19c90*/  @!P0 BRA `(.L_x_1476) ;  /* 0x0000000000048947 */ /* 0x000fea0003800000 */
[----:B------:R-:W-:Y:S01]  /*19ca0*/  BPT.TRAP 0x1 ;  /* 0x000000040000795c */ /* 0x000fe20000300000 */
.L_x_1476:
[----:B------:R-:W-:Y:S01]  /*19cb0*/  ULEA UR6, UR55, UR38, 0x3 ;  /* 0x0000002637067291 */ /* 0x000fe2000f8e183f */
[----:B------:R-:W-:-:S05]  /*19cc0*/  IMAD.U32 R0, RZ, RZ, UR56 ;  /* 0x00000038ff007e24 */ /* 0x000fca000f8e00ff */
[----:B------:R-:W-:-:S04]  /*19cd0*/  SHF.L.U32 R0, R0, 0x1f, RZ ;  /* 0x0000001f00007819 */ /* 0x000fc800000006ff */
[----:B------:R0:W1:Y:S01]  /*19ce0*/  SYNCS.PHASECHK.TRANS64.TRYWAIT P2, [UR6+0x33450], R0 ;  /* 0x03345000ff0075a7 */ /* 0x0000620008040146 */
[----:B------:R-:W-:Y:S05]  /*19cf0*/  @!P0 BRA `(.L_x_1477) ;  /* 0x0000000000048947 */ /* 0x000fea0003800000 */
[----:B------:R-:W-:Y:S01]  /*19d00*/  BPT.TRAP 0x1 ;  /* 0x000000040000795c */ /* 0x000fe20000300000 */
.L_x_1477:
[----:B-1----:R-:W-:Y:S05]  /*19d10*/  @P2 BRA `(.L_x_1475) ;  /* 0x0000000000082947 */ /* 0x002fea0003800000 */
[----:B------:R-:W1:Y:S02]  /*19d20*/  SYNCS.PHASECHK.TRANS64.TRYWAIT P2, [UR6+0x33450], R0 ;  /* 0x03345000ff0075a7 */ /* 0x000e640008040146 */
[----:B-1----:R-:W-:Y:S05]  /*19d30*/  @!P2 BRA `(.L_x_1478) ;  /* 0x0000012400f4a947 */ /* 0x002fea0003800000 */
.L_x_1475:
[----:B------:R-:W-:Y:S01]  /*19d40*/  UIADD3 UR6, UR38, 0x200, URZ ;  /* 0x0000020026067890 */ /* 0x000fe2000fffe03f */
[----:B------:R-:W-:Y:S01]  /*19d50*/  WARPGROUP.ARRIVE ;  /* 0x00000000000079c5 */ /* 0x000fe20000000000 */
[----:B------:R-:W-:Y:S01]  /*19d60*/  UMOV UR7, 0xc0000010 ;  /* 0xc000001000077882 */ /* 0x000fe20000000000 */
[----:B------:R-:W-:Y:S01]  /*19d70*/  PLOP3.LUT P2, PT, PT, PT, UP0, 0x80, 0x0 ;  /* 0x000000000000781c */ /* 0x000fe20003f4f008 */
[----:B------:R-:W-:-:S03]  /*19d80*/  USHF.R.U32.HI UR6, URZ, 0x4, UR6 ;  /* 0x000000043f067899 */ /* 0x000fc60008011606 */
[----:B------:R-:W2:Y:S01]  /*19d90*/  S2R R9, SR_TID.X ;  /* 0x0000000000097919 */ /* 0x000ea20000002100 */
[----:B------:R-:W-:Y:S01]  /*19da0*/  PLOP3.LUT P3, PT, PT, PT, UP0, 0x80, 0x0 ;  /* 0x000000000000781c */ /* 0x000fe20003f6f008 */
[----:B-1----:R-:W-:Y:S01]  /*19db0*/  VIADD R3, R224, UR39 ;  /* 0x00000027e0037c36 */ /* 0x002fe20008000000 */
[----:B------:R-:W-:Y:S01]  /*19dc0*/  ULOP3.LUT UR6, UR6, 0x3fff, URZ, 0xc0, !UPT ;  /* 0x00003fff06067892 */ /* 0x000fe2000f8ec03f */
[----:B0-----:R-:W-:Y:S02]  /*19dd0*/  IMAD.U32 R0, RZ, RZ, UR54 ;  /* 0x00000036ff007e24 */ /* 0x001fe4000f8e00ff */
        /* <DEDUP_REMOVED lines=60> */
.L_x_1481:
[----:B------:R-:W-:-:S05]  /*1a1a0*/  IMAD.U32 R20, RZ, RZ, UR49 ;  /* 0x00000031ff147e24 */ /* 0x000fca000f8e00ff */
[----:B------:R-:W-:-:S13]  /*1a1b0*/  ISETP.NE.AND P2, PT, R20, 0x1, PT ;  /* 0x000000011400780c */ /* 0x000fda0003f45270 */
[----:B------:R-:W0:Y:S02]  /*1a1c0*/  @P2 LDC.64 R8, c[0x0][0x9e8] ;  /* 0x00027a00ff082b82 */ /* 0x000e240000000a00 */
[----:B0-----:R-:W-:-:S05]  /*1a1d0*/  @P2 IMAD.HI.U32 R8, R19, R8, RZ ;  /* 0x0000000813082227 */ /* 0x001fca00078e00ff */
[----:B------:R-:W-:-:S07]  /*1a1e0*/  @P2 SHF.R.U32.HI R19, RZ, R9, R8 ;  /* 0x00000009ff132219 */ /* 0x000fce0000011608 */
.L_x_1482:
[----:B------:R-:W-:Y:S05]  /*1a1f0*/  BSYNC B0 ;  /* 0x0000000000007941 */ /* 0x000fea0003800000 */
.L_x_1480:
[----:B------:R-:W-:-:S05]  /*1a200*/  IMAD R19, R19, R20, R0 ;  /* 0x0000001413137224 */ /* 0x000fca00078e0200 */
[----:B------:R-:W-:Y:S02]  /*1a210*/  VIMNMX R15, R15, R19, !PT ;  /* 0x000000130f0f7248 */ /* 0x000fe40007fe0100 */
[----:B------:R-:W-:-:S07]  /*1a220*/  VIADDMNMX R14, R19, R20, R14, PT ;  /* 0x00000014130e7246 */ /* 0x000fce000380010e */
.L_x_1479:
        /* <DEDUP_REMOVED lines=249> */
.L_x_1485:
[----:B------:R-:W-:-:S05]  /*1b1c0*/  IMAD.U32 R11, RZ, RZ, UR49 ;  /* 0x00000031ff0b7e24 */ /* 0x000fca000f8e00ff */
[----:B------:R-:W-:-:S13]  /*1b1d0*/  ISETP.NE.AND P6, PT, R11, 0x1, PT ;  /* 0x000000010b00780c */ /* 0x000fda0003fc5270 */
[----:B------:R-:W0:Y:S02]  /*1b1e0*/  @P6 LDC.64 R8, c[0x0][0x9e8] ;  /* 0x00027a00ff086b82 */ /* 0x000e240000000a00 */
[----:B0-----:R-:W-:-:S05]  /*1b1f0*/  @P6 IMAD.HI.U32 R8, R3, R8, RZ ;  /* 0x0000000803086227 */ /* 0x001fca00078e00ff */
[----:B------:R-:W-:-:S07]  /*1b200*/  @P6 SHF.R.U32.HI R3, RZ, R9, R8 ;  /* 0x00000009ff036219 */ /* 0x000fce0000011608 */
.L_x_1486:
[----:B------:R-:W-:Y:S05]  /*1b210*/  BSYNC B0 ;  /* 0x0000000000007941 */ /* 0x000fea0003800000 */
.L_x_1484:
[----:B------:R-:W-:-:S05]  /*1b220*/  IMAD R0, R3, R11, R0 ;  /* 0x0000000b03007224 */ /* 0x000fca00078e0200 */
[----:B------:R-:W-:Y:S02]  /*1b230*/  VIMNMX R13, R13, R0, !PT ;  /* 0x000000000d0d7248 */ /* 0x000fe40007fe0100 */
[----:B------:R-:W-:-:S07]  /*1b240*/  VIADDMNMX R12, R0, R11, R12, PT ;  /* 0x0000000b000c7246 */ /* 0x000fce000380010c */
.L_x_1483:
        /* <DEDUP_REMOVED lines=129> */
[----:B0-----:R-:W-:Y:S01]  /*1ba60*/  FMNMX.FTZ R3, R3, R0, !PT ;  /* 0x0000000003037209 */ /* 0x001fe20007810000 */
[----:B------:R-:W-:Y:S01]  /*1ba70*/  IMAD.U32 R0, RZ, RZ, UR40 ;  /* 0x00000028ff007e24 */ /* 0x000fe2000f8e00ff */
        /* <DEDUP_REMOVED lines=45> */
[----:B------:R-:W-:Y:S02]  /*1bd50*/  FSEL R8, R3, RZ, P2 ;  /* 0x000000ff03087208 */ /* 0x000fe40001000000 */
[----:B------:R-:W-:Y:S02]  /*1bd60*/  FSEL R0, R0, RZ, P2 ;  /* 0x000000ff00007208 */ /* 0x000fe40001000000 */
[----:B------:R-:W-:Y:S01]  /*1bd70*/  ISETP.GT.AND P2, PT, R13, 0x19, !P6 ;  /* 0x000000190d00780c */ /* 0x000fe20007744270 */
[----:B------:R-:W-:-:S01]  /*1bd80*/  FADD.FTZ R8, -R8, R10 ;  /* 0x0000000a08087221 */ /* 0x000fc20000010100 */
[----:B------:R-:W-:Y:S01]  /*1bd90*/  LOP3.LUT P6, RZ, R17, 0x10000000, RZ, 0xc0, !PT ;  /* 0x1000000011ff7812 */ /* 0x000fe200078cc0ff */
[----:B------:R-:W-:-:S01]  /*1bda0*/  FFMA.FTZ R184, R184, UR40, -R0 ;  /* 0x00000028b8b87c23 */ /* 0x000fc20008010800 */
[----:B------:R-:W-:Y:S01]  /*1bdb0*/  ISETP.LT.OR P2, PT, R12, 0x1a, P2 ;  /* 0x0000001a0c00780c */ /* 0x000fe20001741670 */
[----:B------:R-:W-:-:S01]  /*1bdc0*/  FFMA.FTZ R185, R185, UR40, -R0 ;  /* 0x00000028b9b97c23 */ /* 0x000fc20008010800 */
[--C-:B------:R-:W-:Y:S01]  /*1bdd0*/  FFMA.FTZ R188, R188, UR40, -R0.reuse ;  /* 0x00000028bcbc7c23 */ /* 0x100fe20008010800 */
[----:B------:R-:W-:-:S01]  /*1bde0*/  FFMA.FTZ R189, R189, UR40, -R0 ;  /* 0x00000028bdbd7c23 */ /* 0x000fc20008010800 */
[----:B------:R-:W-:Y:S01]  /*1bdf0*/  FSEL R199, R199, -INF , !P2 ;  /* 0xff800000c7c77808 */ /* 0x000fe20005000000 */
[----:B------:R-:W-:-:S01]  /*1be00*/  FFMA.FTZ R192, R192, UR40, -R0 ;  /* 0x00000028c0c07c23 */ /* 0x000fc20008010800 */
[----:B------:R-:W-:Y:S01]  /*1be10*/  LOP3.LUT P2, RZ, R17, 0x1, RZ, 0xc0, !PT ;  /* 0x0000000111ff7812 */ /* 0x000fe2000784c0ff */
[----:B------:R-:W-:-:S01]  /*1be20*/  FFMA.FTZ R193, R193, UR40, -R0 ;  /* 0x00000028c1c17c23 */ /* 0x000fc20008010800 */
[--C-:B------:R-:W-:Y:S01]  /*1be30*/  FFMA.FTZ R196, R196, UR40, -R0.reuse ;  /* 0x00000028c4c47c23 */ /* 0x100fe20008010800 */
[----:B------:R-:W-:-:S01]  /*1be40*/  FFMA.FTZ R197, R197, UR40, -R0 ;  /* 0x00000028c5c57c23 */ /* 0x000fc20008010800 */
[----:B------:R-:W-:Y:S01]  /*1be50*/  ISETP.GT.AND P2, PT, R13, RZ, !P2 ;  /* 0x000000ff0d00720c */ /* 0x000fe20005744270 */
[----:B------:R-:W-:-:S01]  /*1be60*/  FFMA.FTZ R168, R168, UR40, -R0 ;  /* 0x00000028a8a87c23 */ /* 0x000fc20008010800 */
[--C-:B------:R-:W-:Y:S01]  /*1be70*/  FFMA.FTZ R169, R169, UR40, -R0.reuse ;  /* 0x00000028a9a97c23 */ /* 0x100fe20008010800 */
[----:B------:R-:W-:-:S01]  /*1be80*/  FFMA.FTZ R172, R172, UR40, -R0 ;  /* 0x00000028acac7c23 */ /* 0x000fc20008010800 */
[----:B------:R-:W-:Y:S01]  /*1be90*/  ISETP.LT.OR P2, PT, R12, 0x1, P2 ;  /* 0x000000010c00780c */ /* 0x000fe20001741670 */
[----:B------:R-:W-:-:S01]  /*1bea0*/  FFMA.FTZ R173, R173, UR40, -R0 ;  /* 0x00000028adad7c23 */ /* 0x000fc20008010800 */
[--C-:B------:R-:W-:Y:S01]  /*1beb0*/  FFMA.FTZ R176, R176, UR40, -R0.reuse ;  /* 0x00000028b0b07c23 */ /* 0x100fe20008010800 */
[----:B------:R-:W-:-:S01]  /*1bec0*/  FFMA.FTZ R177, R177, UR40, -R0 ;  /* 0x00000028b1b17c23 */ /* 0x000fc20008010800 */
[----:B------:R-:W-:Y:S01]  /*1bed0*/  FSEL R186, R186, -INF , !P2 ;  /* 0xff800000baba7808 */ /* 0x000fe20005000000 */
        /* <DEDUP_REMOVED lines=26> */
[----:B------:R-:W-:Y:S01]  /*1c080*/  FMNMX.FTZ R0, R186, R7, !PT ;  /* 0x00000007ba007209 */ /* 0x000fe20007810000 */
[----:B------:R-:W-:Y:S01]  /*1c090*/  FMUL.FTZ R8, R8, UR40 ;  /* 0x0000002808087c20 */ /* 0x000fe20008410000 */
[----:B------:R-:W-:Y:S01]  /*1c0a0*/  LOP3.LUT P2, RZ, R17, 0x8000000, RZ, 0xc0, !PT ;  /* 0x0800000011ff7812 */ /* 0x000fe2000784c0ff */
[----:B------:R-:W-:Y:S01]  /*1c0b0*/  MUFU.EX2 R184, R184 ;  /* 0x000000b800b87308 */ /* 0x000fe20000000800 */
[----:B------:R-:W-:-:S02]  /*1c0c0*/  FMNMX.FTZ R0, R187, R0, !PT ;  /* 0x00000000bb007209 */ /* 0x000fc40007810000 */
[----:B------:R-:W-:Y:S02]  /*1c0d0*/  ISETP.GT.AND P2, PT, R13, 0x80, !P2 ;  /* 0x000000800d00780c */ /* 0x000fe40005744270 */
[----:B------:R-:W-:Y:S02]  /*1c0e0*/  FMNMX.FTZ R0, R190, R0, !PT ;  /* 0x00000000be007209 */ /* 0x000fe40007810000 */
[----:B------:R-:W-:Y:S01]  /*1c0f0*/  ISETP.LT.OR P2, PT, R12, 0x81, P2 ;  /* 0x000000810c00780c */ /* 0x000fe20001741670 */
[----:B------:R-:W0:Y:S01]  /*1c100*/  MUFU.EX2 R8, R8 ;  /* 0x0000000800087308 */ /* 0x000e220000000800 */
[----:B------:R-:W-:Y:S02]  /*1c110*/  FMNMX.FTZ R0, R191, R0, !PT ;  /* 0x00000000bf007209 */ /* 0x000fe40007810000 */
[----:B------:R-:W-:Y:S02]  /*1c120*/  FSEL R122, R122, -INF , !P2 ;  /* 0xff8000007a7a7808 */ /* 0x000fe40005000000 */
[----:B------:R-:W-:-:S02]  /*1c130*/  FMNMX.FTZ R0, R194, R0, !PT ;  /* 0x00000000c2007209 */ /* 0x000fc40007810000 */
[----:B------:R-:W-:Y:S01]  /*1c140*/  LOP3.LUT P2, RZ, R17, 0x4000000, RZ, 0xc0, !PT ;  /* 0x0400000011ff7812 */ /* 0x000fe2000784c0ff */
[----:B------:R-:W1:Y:S01]  /*1c150*/  MUFU.EX2 R185, R185 ;  /* 0x000000b900b97308 */ /* 0x000e620000000800 */
[----:B------:R-:W-:Y:S02]  /*1c160*/  FMNMX.FTZ R0, R195, R0, !PT ;  /* 0x00000000c3007209 */ /* 0x000fe40007810000 */
[----:B------:R-:W-:Y:S02]  /*1c170*/  ISETP.GT.AND P2, PT, R13, 0x81, !P2 ;  /* 0x000000810d00780c */ /* 0x000fe40005744270 */
[----:B------:R-:W-:Y:S02]  /*1c180*/  FMNMX.FTZ R0, R198, R0, !PT ;  /* 0x00000000c6007209 */ /* 0x000fe40007810000 */
[----:B------:R-:W-:Y:S01]  /*1c190*/  ISETP.LT.OR P2, PT, R12, 0x82, P2 ;  /* 0x000000820c00780c */ /* 0x000fe20001741670 */
[----:B------:R-:W-:Y:S01]  /*1c1a0*/  MUFU.EX2 R188, R188 ;  /* 0x000000bc00bc7308 */ /* 0x000fe20000000800 */
[----:B------:R-:W-:Y:S01]  /*1c1b0*/  FMNMX.FTZ R0, R199, R0, !PT ;  /* 0x00000000c7007209 */ /* 0x000fe20007810000 */
[----:B0-----:R-:W-:Y:S01]  /*1c1c0*/  FFMA.FTZ R6, R8, R6, R184 ;  /* 0x0000000608067223 */ /* 0x001fe200000100b8 */
[----:B------:R-:W-:-:S02]  /*1c1d0*/  FSEL R123, R123, -INF , !P2 ;  /* 0xff8000007b7b7808 */ /* 0x000fc40005000000 */
[----:B------:R-:W-:Y:S02]  /*1c1e0*/  FMNMX.FTZ R0, R170, R0, !PT ;  /* 0x00000000aa007209 */ /* 0x000fe40007810000 */
[----:B------:R-:W-:Y:S01]  /*1c1f0*/  LOP3.LUT P2, RZ, R17, 0x2000000, RZ, 0xc0, !PT ;  /* 0x0200000011ff7812 */ /* 0x000fe2000784c0ff */
[----:B------:R-:W-:Y:S01]  /*1c200*/  MUFU.EX2 R189, R189 ;  /* 0x000000bd00bd7308 */ /* 0x000fe20000000800 */
[----:B------:R-:W-:Y:S01]  /*1c210*/  FMNMX.FTZ R0, R171, R0, !PT ;  /* 0x00000000ab007209 */ /* 0x000fe20007810000 */
[----:B-1----:R-:W-:Y:S01]  /*1c220*/  FADD.FTZ R6, R185, R6 ;  /* 0x00000006b9067221 */ /* 0x002fe20000010000 */
[----:B------:R-:W-:Y:S02]  /*1c230*/  ISETP.GT.AND P2, PT, R13, 0x88, !P2 ;  /* 0x000000880d00780c */ /* 0x000fe40005744270 */
[----:B------:R-:W-:Y:S02]  /*1c240*/  FMNMX.FTZ R0, R174, R0, !PT ;  /* 0x00000000ae007209 */ /* 0x000fe40007810000 */
[----:B------:R-:W-:Y:S01]  /*1c250*/  ISETP.LT.OR P2, PT, R12, 0x89, P2 ;  /* 0x000000890c00780c */ /* 0x000fe20001741670 */
[----:B------:R-:W-:Y:S01]  /*1c260*/  MUFU.EX2 R192, R192 ;  /* 0x000000c000c07308 */ /* 0x000fe20000000800 */
[----:B------:R-:W-:-:S02]  /*1c270*/  FMNMX.FTZ R0, R175, R0, !PT ;  /* 0x00000000af007209 */ /* 0x000fc40007810000 */
[----:B------:R-:W-:Y:S02]  /*1c280*/  FSEL R126, R126, -INF , !P2 ;  /* 0xff8000007e7e7808 */ /* 0x000fe40005000000 */
[----:B------:R-:W-:Y:S02]  /*1c290*/  FMNMX.FTZ R0, R178, R0, !PT ;  /* 0x00000000b2007209 */ /* 0x000fe40007810000 */
[----:B------:R-:W-:Y:S01]  /*1c2a0*/  LOP3.LUT P2, RZ, R17, 0x1000000, RZ, 0xc0, !PT ;  /* 0x0100000011ff7812 */ /* 0x000fe2000784c0ff */
[----:B------:R-:W-:Y:S01]  /*1c2b0*/  MUFU.EX2 R193, R193 ;  /* 0x000000c100c17308 */ /* 0x000fe20000000800 */
[----:B------:R-:W-:Y:S02]  /*1c2c0*/  FMNMX.FTZ R0, R179, R0, !PT ;  /* 0x00000000b3007209 */ /* 0x000fe40007810000 */
[----:B------:R-:W-:Y:S02]  /*1c2d0*/  ISETP.GT.AND P2, PT, R13, 0x89, !P2 ;  /* 0x000000890d00780c */ /* 0x000fe40005744270 */
[----:B------:R-:W-:-:S02]  /*1c2e0*/  FMNMX.FTZ R0, R182, R0, !PT ;  /* 0x00000000b6007209 */ /* 0x000fc40007810000 */
[----:B------:R-:W-:Y:S01]  /*1c2f0*/  ISETP.LT.OR P2, PT, R12, 0x8a, P2 ;  /* 0x0000008a0c00780c */ /* 0x000fe20001741670 */
[----:B------:R-:W-:Y:S01]  /*1c300*/  MUFU.EX2 R196, R196 ;  /* 0x000000c400c47308 */ /* 0x000fe20000000800 */
[----:B------:R-:W-:Y:S02]  /*1c310*/  FMNMX.FTZ R0, R183, R0, !PT ;  /* 0x00000000b7007209 */ /* 0x000fe40007810000 */
[----:B------:R-:W-:Y:S02]  /*1c320*/  FSEL R127, R127, -INF , !P2 ;  /* 0xff8000007f7f7808 */ /* 0x000fe40005000000 */
[----:B------:R-:W-:Y:S02]  /*1c330*/  FMNMX.FTZ R0, R154, R0, !PT ;  /* 0x000000009a007209 */ /* 0x000fe40007810000 */
[----:B------:R-:W-:Y:S01]  /*1c340*/  ISETP.GT.AND P2, PT, R13, 0x99, !P6 ;  /* 0x000000990d00780c */ /* 0x000fe20007744270 */
[----:B------:R-:W-:Y:S01]  /*1c350*/  MUFU.EX2 R197, R197 ;  /* 0x000000c500c57308 */ /* 0x000fe20000000800 */
[----:B------:R-:W-:-:S02]  /*1c360*/  FMNMX.FTZ R0, R155, R0, !PT ;  /* 0x000000009b007209 */ /* 0x000fc40007810000 */
[----:B------:R-:W-:Y:S02]  /*1c370*/  ISETP.LT.OR P2, PT, R12, 0x9a, P2 ;  /* 0x0000009a0c00780c */ /* 0x000fe40001741670 */
[----:B------:R-:W-:Y:S02]  /*1c380*/  FMNMX.FTZ R0, R158, R0, !PT ;  /* 0x000000009e007209 */ /* 0x000fe40007810000 */
[----:B------:R-:W-:Y:S01]  /*1c390*/  FSEL R135, R135, -INF , !P2 ;  /* 0xff80000087877808 */ /* 0x000fe20005000000 */
        /* <DEDUP_REMOVED lines=31> */
[----:B------:R-:W-:-:S05]  /*1c590*/  FMNMX.FTZ R0, R135, R0, !PT ;  /* 0x0000000087007209 */ /* 0x000fca0007810000 */
[----:B------:R-:W0:Y:S02]  /*1c5a0*/  SHFL.BFLY PT, R9, R0, 0x2, 0x1f ;  /* 0x0c401f0000097f89 */ /* 0x000e2400000e0000 */
[----:B------:R-:W-:Y:S08]  /*1c5b0*/  MUFU.EX2 R157, R157 ;  /* 0x0000009d009d7308 */ /* 0x000ff00000000800 */
[----:B------:R-:W-:Y:S08]  /*1c5c0*/  MUFU.EX2 R160, R160 ;  /* 0x000000a000a07308 */ /* 0x000ff00000000800 */
[----:B------:R-:W-:Y:S01]  /*1c5d0*/  MUFU.EX2 R161, R161 ;  /* 0x000000a100a17308 */ /* 0x000fe20000000800 */
[----:B0-----:R-:W-:-:S07]  /*1c5e0*/  FMNMX.FTZ R0, R0, R9, !PT ;  /* 0x0000000900007209 */ /* 0x001fce0007810000 */
[----:B------:R-:W-:Y:S01]  /*1c5f0*/  MUFU.EX2 R164, R164 ;  /* 0x000000a400a47308 */ /* 0x000fe20000000800 */
[----:B------:R-:W0:Y:S07]  /*1c600*/  SHFL.BFLY PT, R9, R0, 0x1, 0x1f ;  /* 0x0c201f0000097f89 */ /* 0x000e2e00000e0000 */
[----:B------:R-:W-:Y:S08]  /*1c610*/  MUFU.EX2 R165, R165 ;  /* 0x000000a500a57308 */ /* 0x000ff00000000800 */
[----:B------:R-:W-:Y:S08]  /*1c620*/  MUFU.EX2 R136, R136 ;  /* 0x0000008800887308 */ /* 0x000ff00000000800 */
[----:B------:R-:W-:Y:S01]  /*1c630*/  MUFU.EX2 R137, R137 ;  /* 0x0000008900897308 */ /* 0x000fe20000000800 */
[----:B0-----:R-:W-:-:S04]  /*1c640*/  FMNMX.FTZ R0, R0, R9, !PT ;  /* 0x0000000900007209 */ /* 0x001fc80007810000 */
[----:B------:R-:W-:-:S03]  /*1c650*/  FSETP.NEU.FTZ.AND P2, PT, R0, -INF , PT ;  /* 0xff8000000000780b */ /* 0x000fc60003f5d000 */
[----:B------:R-:W-:Y:S01]  /*1c660*/  MUFU.EX2 R140, R140 ;  /* 0x0000008c008c7308 */ /* 0x000fe20000000800 */
[----:B------:R-:W-:-:S05]  /*1c670*/  FSEL R9, R0, RZ, P2 ;  /* 0x000000ff00097208 */ /* 0x000fca0001000000 */
[----:B------:R-:W-:Y:S01]  /*1c680*/  FADD.FTZ R7, -R9, R7 ;  /* 0x0000000709077221 */ /* 0x000fe20000010100 */
[----:B------:R-:W-:Y:S01]  /*1c690*/  IMAD.U32 R9, RZ, RZ, UR40 ;  /* 0x00000028ff097e24 */ /* 0x000fe2000f8e00ff */
[----:B------:R-:W-:Y:S02]  /*1c6a0*/  MUFU.EX2 R141, R141 ;  /* 0x0000008d008d7308 */ /* 0x000fe40000000800 */
[----:B------:R-:W-:Y:S01]  /*1c6b0*/  FMUL.FTZ R7, R7, UR40 ;  /* 0x0000002807077c20 */ /* 0x000fe20008410000 */
[----:B------:R-:W-:-:S05]  /*1c6c0*/  FFMA.FTZ R9, R0, R9, -8 ;  /* 0xc100000000097423 */ /* 0x000fca0000010009 */
[----:B------:R-:W-:Y:S01]  /*1c6d0*/  FSEL R9, R9, RZ, P2 ;  /* 0x000000ff09097208 */ /* 0x000fe20001000000 */
[----:B------:R-:W-:Y:S04]  /*1c6e0*/  MUFU.EX2 R7, R7 ;  /* 0x0000000700077308 */ /* 0x000fe80000000800 */
[----:B------:R-:W-:-:S01]  /*1c6f0*/  FFMA.FTZ R186, R186, UR40, -R9 ;  /* 0x00000028baba7c23 */ /* 0x000fc20008010809 */
[--C-:B------:R-:W-:Y:S01]  /*1c700*/  FFMA.FTZ R187, R187, UR40, -R9.reuse ;  /* 0x00000028bbbb7c23 */ /* 0x100fe20008010809 */
[----:B------:R-:W-:-:S01]  /*1c710*/  FFMA.FTZ R190, R190, UR40, -R9 ;  /* 0x00000028bebe7c23 */ /* 0x000fc20008010809 */
[--C-:B------:R-:W-:Y:S01]  /*1c720*/  FFMA.FTZ R191, R191, UR40, -R9.reuse ;  /* 0x00000028bfbf7c23 */ /* 0x100fe20008010809 */
[----:B------:R-:W-:-:S01]  /*1c730*/  FFMA.FTZ R194, R194, UR40, -R9 ;  /* 0x00000028c2c27c23 */ /* 0x000fc20008010809 */
[--C-:B------:R-:W-:Y:S01]  /*1c740*/  FFMA.FTZ R195, R195, UR40, -R9.reuse ;  /* 0x00000028c3c37c23 */ /* 0x100fe20008010809 */
        /* <DEDUP_REMOVED lines=51> */
[----:B------:R-:W-:-:S01]  /*1ca80*/  FFMA.FTZ R134, R134, UR40, -R9 ;  /* 0x0000002886867c23 */ /* 0x000fc20008010809 */
[----:B------:R-:W-:-:S02]  /*1ca90*/  FFMA.FTZ R9, R135, UR40, -R9 ;  /* 0x0000002887097c23 */ /* 0x000fc40008010809 */
[----:B------:R-:W-:-:S02]  /*1caa0*/  FADD.FTZ R5, R169, R5 ;  /* 0x00000005a9057221 */ /* 0x000fc40000010000 */
        /* <DEDUP_REMOVED lines=110> */
[----:B------:R-:W-:Y:S06]  /*1d190*/  @!P0 BRA `(.L_x_1487) ;  /* 0x0000000000048947 */ /* 0x000fec0003800000 */
[----:B------:R-:W-:Y:S01]  /*1d1a0*/  BPT.TRAP 0x1 ;  /* 0x000000040000795c */ /* 0x000fe20000300000 */
.L_x_1487:
        /* <DEDUP_REMOVED lines=144> */
[----:B------:R-:W-:Y:S02]  /*1dab0*/  IMAD.MOV.U32 R7, RZ, RZ, R0 ;  /* 0x000000ffff077224 */ /* 0x000fe400078e0000 */
[----:B------:R-:W-:Y:S02]  /*1dac0*/  IMAD.MOV.U32 R10, RZ, RZ, R3 ;  /* 0x000000ffff0a7224 */ /* 0x000fe400078e0003 */
[----:B------:R-:W-:Y:S01]  /*1dad0*/  IMAD.MOV.U32 R216, RZ, RZ, R188 ;  /* 0x000000ffffd87224 */ /* 0x000fe200078e00bc */
[----:B------:R-:W-:Y:S06]  /*1dae0*/  @P2 BRA `(.L_x_1488) ;  /* 0xffffffb400242947 */ /* 0x000fec000383ffff */
[----:B------:R-:W-:-:S05]  /*1daf0*/  UMOV UR49, UR54 ;  /* 0x0000003600317c82 */ /* 0x000fca0008000000 */
.L_x_1470:
[----:B------:R-:W-:Y:S06]  /*1db00*/  BAR.ARV 0x8, 0x180 ;  /* 0x0206000000007b1d */ /* 0x000fec0000002000 */
[----:B------:R-:W-:Y:S05]  /*1db10*/  @!P0 BRA `(.L_x_1489) ;  /* 0x0000000000048947 */ /* 0x000fea0003800000 */
[----:B------:R-:W-:Y:S01]  /*1db20*/  BPT.TRAP 0x1 ;  /* 0x000000040000795c */ /* 0x000fe20000300000 */
.L_x_1489:
[----:B------:R-:W-:Y:S01]  /*1db30*/  ULEA UR5, UR49, UR38, 0x3 ;  /* 0x0000002631057291 */ /* 0x000fe2000f8e183f */
[----:B------:R-:W-:-:S05]  /*1db40*/  IMAD.U32 R4, RZ, RZ, UR45 ;  /* 0x0000002dff047e24 */ /* 0x000fca000f8e00ff */
[----:B------:R-:W-:-:S04]  /*1db50*/  SHF.L.U32 R4, R4, 0x1f, RZ ;  /* 0x0000001f04047819 */ /* 0x000fc800000006ff */
[----:B------:R1:W2:Y:S01]  /*1db60*/  SYNCS.PHASECHK.TRANS64.TRYWAIT P1, [UR5+0x33450], R4 ;  /* 0x03345004ff0075a7 */ /* 0x0002a20008020145 */
[----:B------:R-:W-:Y:S05]  /*1db70*/  @!P0 BRA `(.L_x_1490) ;  /* 0x0000000000048947 */ /* 0x000fea0003800000 */
[----:B------:R-:W-:Y:S01]  /*1db80*/  BPT.TRAP 0x1 ;  /* 0x000000040000795c */ /* 0x000fe20000300000 */
.L_x_1490:
[----:B--2---:R-:W-:Y:S05]  /*1db90*/  @P1 BRA `(.L_x_1491) ;  /* 0x0000000000081947 */ /* 0x004fea0003800000 */
[----:B------:R-:W2:Y:S02]  /*1dba0*/  SYNCS.PHASECHK.TRANS64.TRYWAIT P1, [UR5+0x33450], R4 ;  /* 0x03345004ff0075a7 */ /* 0x000ea40008020145 */
[----:B--2---:R-:W-:Y:S05]  /*1dbb0*/  @!P1 BRA `(.L_x_1492) ;  /* 0x000000e8006c9947 */ /* 0x004fea0003800000 */
.L_x_1491:
[----:B------:R-:W-:Y:S01]  /*1dbc0*/  UIADD3 UR38, UR38, 0x200, URZ ;  /* 0x0000020026267890 */ /* 0x000fe2000fffe03f */
[----:B------:R-:W-:Y:S01]  /*1dbd0*/  WARPGROUP.ARRIVE ;  /* 0x00000000000079c5 */ /* 0x000fe20000000000 */
[----:B------:R-:W-:Y:S01]  /*1dbe0*/  UMOV UR7, 0xc0000010 ;  /* 0xc000001000077882 */ /* 0x000fe20000000000 */
[----:B------:R-:W3:Y:S01]  /*1dbf0*/  LDC.64 R8, c[0x0][0x9a0] ;  /* 0x00026800ff087b82 */ /* 0x000ee20000000a00 */
[----:B------:R-:W-:-:S04]  /*1dc00*/  USHF.R.U32.HI UR38, URZ, 0x4, UR38 ;  /* 0x000000043f267899 */ /* 0x000fc80008011626 */
[----:B------:R-:W-:-:S04]  /*1dc10*/  ULOP3.LUT UR38, UR38, 0x3fff, URZ, 0xc0, !UPT ;  /* 0x00003fff26267892 */ /* 0x000fc8000f8ec03f */
[----:B------:R-:W-:-:S04]  /*1dc20*/  ULOP3.LUT UR4, UR38, 0x10000, URZ, 0xfc, !UPT ;  /* 0x0001000026047892 */ /* 0x000fc8000f8efc3f */
[----:B------:R-:W-:-:S07]  /*1dc30*/  UIMAD UR4, UR49, 0x780, UR4 ;  /* 0x00000780310478a4 */ /* 0x000fce000f8e0204 */
[----:B------:R-:W-:Y:S02]  /*1dc40*/  UMOV UR6, UR4 ;  /* 0x0000000400067c82 */ /* 0x000fe40008000000 */
[----:B------:R-:W-:Y:S01]  /*1dc50*/  QGMMA.64x192x32.F32.E4M3.E4M3 R24, R216, gdesc[UR4], R24, gsb0 ;  /* 0x02e00004d8187df3 */ /* 0x000fe20008000818 */
[----:B------:R-:W-:Y:S01]  /*1dc60*/  UIADD3 UR6, UR4, 0x180, URZ ;  /* 0x0000018004067890 */ /* 0x000fe2000fffe03f */
[----:B---3--:R-:W-:Y:S01]  /*1dc70*/  ISETP.NE.U32.AND P1, PT, R8, RZ, PT ;  /* 0x000000ff0800720c */ /* 0x008fe20003f25070 */
[----:B------:R-:W-:-:S03]  /*1dc80*/  UMOV UR7, 0xc0000010 ;  /* 0xc000001000077882 */ /* 0x000fc60000000000 */
[----:B------:R-:W-:-:S13]  /*1dc90*/  ISETP.NE.AND.EX P1, PT, R9, RZ, PT, P1 ;  /* 0x000000ff0900720c */ /* 0x000fda0003f25310 */
[----:B------:R-:W1:Y:S01]  /*1dca0*/  @P1 LDC.64 R10, c[0x0][0x9c8] ;  /* 0x00027200ff0a1b82 */ /* 0x000e620000000a00 */
[----:B--2---:R-:W-:-:S07]  /*1dcb0*/  @P1 SHF.R.S32.HI R7, RZ, 0x1f, R223 ;  /* 0x0000001fff071819 */ /* 0x004fce00000114df */
[----:B------:R-:W2:Y:S01]  /*1dcc0*/  @P1 LDC.64 R12, c[0x0][0x9d0] ;  /* 0x00027400ff0c1b82 */ /* 0x000ea20000000a00 */
[----:B-1----:R-:W-:-:S04]  /*1dcd0*/  @P1 IMAD R4, R7, R10, RZ ;  /* 0x0000000a07041224 */ /* 0x002fc800078e02ff */
[C---:B------:R-:W-:Y:S02]  /*1dce0*/  @P1 IMAD R7, R223.reuse, R11, R4 ;  /* 0x0000000bdf071224 */ /* 0x040fe400078e0204 */
[----:B------:R-:W-:-:S04]  /*1dcf0*/  @P1 IMAD.WIDE.U32 R10, R223, R10, RZ ;  /* 0x0000000adf0a1225 */ /* 0x000fc800078e00ff */
[----:B------:R-:W-:Y:S02]  /*1dd00*/  @P1 IMAD.IADD R11, R11, 0x1, R7 ;  /* 0x000000010b0b1824 */ /* 0x000fe400078e0207 */
[----:B------:R-:W-:Y:S02]  /*1dd10*/  IMAD.MOV.U32 R7, RZ, RZ, 0x3f800000 ;  /* 0x3f800000ff077424 */ /* 0x000fe400078e00ff */
[----:B--2---:R-:W-:-:S04]  /*1dd20*/  @P1 IMAD.WIDE.U32 R10, R225, R12, R10 ;  /* 0x0000000ce10a1225 */ /* 0x004fc800078e000a */
[----:B------:R-:W-:Y:S01]  /*1dd30*/  @P1 IMAD R13, R225, R13, R11 ;  /* 0x0000000de10d1224 */ /* 0x000fe200078e020b */
[----:B------:R-:W-:-:S04]  /*1dd40*/  @P1 LEA R8, P2, R10, R8, 0x2 ;  /* 0x000000080a081211 */ /* 0x000fc800078410ff */
        /* <DEDUP_REMOVED lines=20> */
[----:B---3--:R-:W-:-:S01]  /*1de90*/  FADD.FTZ R11, R11, R6 ;  /* 0x000000060b0b7221 */ /* 0x008fc20000010000 */
[----:B----4-:R-:W-:-:S04]  /*1dea0*/  FADD.FTZ R10, R10, R5 ;  /* 0x000000050a0a7221 */ /* 0x010fc80000010000 */
[----:B------:R-:W3:Y:S04]  /*1deb0*/  SHFL.BFLY PT, R4, R11, 0x1, 0x1f ;  /* 0x0c201f000b047f89 */ /* 0x000ee800000e0000 */
[----:B-1----:R-:W1:Y:S01]  /*1dec0*/  SHFL.BFLY PT, R9, R10, 0x1, 0x1f ;  /* 0x0c201f000a097f89 */ /* 0x002e6200000e0000 */
[----:B------:R-:W-:Y:S02]  /*1ded0*/  IMAD.MOV.U32 R6, RZ, RZ, RZ ;  /* 0x000000ffff067224 */ /* 0x000fe400078e00ff */
[----:B---3--:R-:W-:Y:S01]  /*1dee0*/  FADD.FTZ R8, R11, R4 ;  /* 0x000000040b087221 */ /* 0x008fe20000010000 */
[----:B-1----:R-:W-:-:S04]  /*1def0*/  FADD.FTZ R12, R10, R9 ;  /* 0x000000090a0c7221 */ /* 0x002fc80000010000 */
[C---:B------:R-:W-:Y:S01]  /*1df00*/  FSETP.NE.FTZ.AND P1, PT, R8.reuse, RZ, PT ;  /* 0x000000ff0800720b */ /* 0x040fe20003f35000 */
[----:B------:R-:W-:Y:S01]  /*1df10*/  FMUL.FTZ R13, R8, 0.00390625 ;  /* 0x3b800000080d7820 */ /* 0x000fe20000410000 */
[----:B------:R-:W-:-:S04]  /*1df20*/  FMUL.FTZ R14, R12, 0.00390625 ;  /* 0x3b8000000c0e7820 */ /* 0x000fc80000410000 */
[----:B------:R-:W-:Y:S02]  /*1df30*/  FSETP.NE.FTZ.AND P2, PT, R13, RZ, PT ;  /* 0x000000ff0d00720b */ /* 0x000fe40003f55000 */
[----:B------:R-:W-:-:S05]  /*1df40*/  FSETP.NE.FTZ.AND P3, PT, R14, RZ, PT ;  /* 0x000000ff0e00720b */ /* 0x000fca0003f75000 */
[----:B------:R-:W-:Y:S01]  /*1df50*/  @P1 MUFU.RCP R6, R8 ;  /* 0x0000000800061308 */ /* 0x000fe20000001000 */
[----:B------:R-:W-:Y:S01]  /*1df60*/  FSETP.NE.FTZ.AND P1, PT, R12, RZ, PT ;  /* 0x000000ff0c00720b */ /* 0x000fe20003f35000 */
[----:B------:R-:W-:-:S06]  /*1df70*/  IMAD.MOV.U32 R10, RZ, RZ, RZ ;  /* 0x000000ffff0a7224 */ /* 0x000fcc00078e00ff */
[----:B------:R-:W1:Y:S08]  /*1df80*/  @P3 MUFU.LG2 R11, R14 ;  /* 0x0000000e000b3308 */ /* 0x000e700000000c00 */
[----:B------:R-:W3:Y:S08]  /*1df90*/  @P2 MUFU.LG2 R9, R13 ;  /* 0x0000000d00092308 */ /* 0x000ef00000000c00 */
[----:B------:R-:W4:Y:S01]  /*1dfa0*/  @P1 MUFU.RCP R10, R12 ;  /* 0x0000000c000a1308 */ /* 0x000f220000001000 */
[----:B------:R-:W-:Y:S01]  /*1dfb0*/  IMAD.U32 R16, RZ, RZ, UR40 ;  /* 0x00000028ff107e24 */ /* 0x000fe2000f8e00ff */
[----:B------:R-:W-:-:S02]  /*1dfc0*/  WARPGROUP.DEPBAR.LE gsb0, 0x0 ;  /* 0x00008000000079c5 */ /* 0x000fc40000010000 */
[----:B------:R-:W-:-:S06]  /*1dfd0*/  WARPGROUP.ARRIVE ;  /* 0x00000000000079c5 */ /* 0x000fcc0000000000 */
[----:B------:R-:W-:Y:S01]  /*1dfe0*/  QGMMA.64x192x32.F32.E4M3.E4M3 R24, R200, gdesc[UR4], R24, gsb0 ;  /* 0x02e00004c8187df3 */ /* 0x000fe20008000818 */
[----:B------:R-:W-:Y:S02]  /*1dff0*/  IMAD.U32 R15, RZ, RZ, UR40 ;  /* 0x00000028ff0f7e24 */ /* 0x000fe4000f8e00ff */
[----:B------:R-:W-:Y:S01]  /*1e000*/  @P3 FMUL.FTZ R16, R16, 0.69314718246459960938 ;  /* 0x3f31721810103820 */ /* 0x000fe20000410000 */
[----:B-1----:R-:W-:Y:S01]  /*1e010*/  @P3 FMUL.FTZ R11, R11, 0.69314718246459960938 ;  /* 0x3f3172180b0b3820 */ /* 0x002fe20000410000 */
[----:B---3--:R-:W-:Y:S01]  /*1e020*/  @P2 FMUL.FTZ R9, R9, 0.69314718246459960938 ;  /* 0x3f31721809092820 */ /* 0x008fe20000410000 */
[----:B------:R-:W-:Y:S01]  /*1e030*/  @P2 FMUL.FTZ R8, R15, 0.69314718246459960938 ;  /* 0x3f3172180f082820 */ /* 0x000fe20000410000 */
[----:B------:R-:W-:Y:S02]  /*1e040*/  IMAD.MOV.U32 R5, RZ, RZ, -0x800000 ;  /* 0xff800000ff057424 */ /* 0x000fe400078e00ff */
[----:B------:R-:W-:-:S01]  /*1e050*/  @P3 FFMA.FTZ R5, R16, R0, R11 ;  /* 0x0000000010053223 */ /* 0x000fc2000001000b */
[----:B------:R-:W-:-:S02]  /*1e060*/  IMAD.MOV.U32 R4, RZ, RZ, -0x800000 ;  /* 0xff800000ff047424 */ /* 0x000fc400078e00ff */
[----:B------:R-:W-:-:S01]  /*1e070*/  @P2 FFMA.FTZ R4, R8, R3, R9 ;  /* 0x0000000308042223 */ /* 0x000fc20000010009 */
[-C--:B--2---:R-:W-:Y:S01]  /*1e080*/  FMUL.FTZ R6, R6, R7.reuse ;  /* 0x0000000706067220 */ /* 0x084fe20000410000 */
[----:B----4-:R-:W-:Y:S01]  /*1e090*/  FMUL.FTZ R0, R10, R7 ;  /* 0x000000070a007220 */ /* 0x010fe20000410000 */
[----:B------:R-:W-:Y:S02]  /*1e0a0*/  WARPGROUP.DEPBAR.LE gsb0, 0x0 ;  /* 0x00008000000079c5 */ /* 0x000fe40000010000 */
[----:B------:R-:W-:Y:S05]  /*1e0b0*/  @!P0 BRA `(.L_x_1493) ;  /* 0x0000000000048947 */ /* 0x000fea0003800000 */
[----:B------:R-:W-:Y:S01]  /*1e0c0*/  BPT.TRAP 0x1 ;  /* 0x000000040000795c */ /* 0x000fe20000300000 */
.L_x_1493:
        /* <DEDUP_REMOVED lines=106> */
.L_x_1391:
[----:B------:R-:W1:Y:S08]  /*1e770*/  S2UR UR37, SR_CgaCtaId ;  /* 0x00000000002579c3 */ /* 0x000e700000008800 */
[----:B------:R-:W-:Y:S01]  /*1e780*/  BAR.SYNC.DEFER_BLOCKING 0x5, 0x180 ;  /* 0x0146000000007b1d */ /* 0x000fe20000010000 */
[----:B------:R-:W-:-:S05]  /*1e790*/  ISETP.NE.AND P1, PT, R226, RZ, PT ;  /* 0x000000ffe200720c */ /* 0x000fca0003f25270 */
[----:B------:R-:W-:Y:S01]  /*1e7a0*/  UMOV UR38, 0x400 ;  /* 0x0000040000267882 */ /* 0x000fe20000000000 */
[----:B------:R-:W-:Y:S07]  /*1e7b0*/  BSSY B0, `(.L_x_1494) ;  /* 0x00004cd000007945 */ /* 0x000fee0003800000 */
[----:B------:R-:W2:Y:S01]  /*1e7c0*/  @!P1 LDC R226, c[0x0][0xad4] ;  /* 0x0002b500ffe29b82 */ /* 0x000ea20000000800 */
[----:B-1----:R-:W-:-:S09]  /*1e7d0*/  ULEA UR38, UR37, UR38, 0x18 ;  /* 0x0000002625267291 */ /* 0x002fd2000f8ec03f */
[----:B------:R-:W1:Y:S02]  /*1e7e0*/  LDS.128 R220, [UR38+0x334d0] ;  /* 0x0334d026ffdc7984 */ /* 0x000e640008000c00 */
[----:B-1----:R-:W-:Y:S01]  /*1e7f0*/  R2UR UR4, R221 ;  /* 0x00000000dd0472ca */ /* 0x002fe200000e0000 */
[----:B------:R-:W-:Y:S06]  /*1e800*/  BAR.ARV 0x4, 0x180 ;  /* 0x0106000000007b1d */ /* 0x000fec0000002000 */
[----:B--2---:R-:W-:Y:S08]  /*1e810*/  @P0 BRA `(.L_x_1495) ;  /* 0x0000003c00e00947 */ /* 0x004ff00003800000 */
[----:B------:R-:W1:Y:S01]  /*1e820*/  S2R R16, SR_TID.X ;  /* 0x0000000000107919 */ /* 0x000e620000002100 */
[----:B------:R-:W-:Y:S01]  /*1e830*/  ULDC.64 UR6, c[0x4][0x38] ;  /* 0x01000e0000067ab9 */ /* 0x000fe20000000a00 */
[----:B-1----:R-:W-:-:S05]  /*1e840*/  IMAD.SHL.U32 R0, R16, 0x4, RZ ;  /* 0x0000000410007824 */ /* 0x002fca00078e00ff */
[----:B------:R-:W-:Y:S01]  /*1e850*/  LOP3.LUT R0, R0, 0xc, RZ, 0xc0, !PT ;  /* 0x0000000c00007812 */ /* 0x000fe200078ec0ff */
[----:B------:R-:W-:Y:S03]  /*1e860*/  BAR.SYNC.DEFER_BLOCKING 0x1, 0x100 ;  /* 0x0044000000007b1d */ /* 0x000fe60000010000 */
[----:B------:R-:W-:-:S05]  /*1e870*/  IADD3 R6, P0, R0, UR6, RZ ;  /* 0x0000000600067c10 */ /* 0x000fca000ff1e0ff */
[----:B------:R-:W-:Y:S01]  /*1e880*/  IMAD.X R7, RZ, RZ, UR7, P0 ;  /* 0x00000007ff077e24 */ /* 0x000fe200080e06ff */
[----:B------:R-:W-:Y:S02]  /*1e890*/  LOP3.LUT P0, R0, R16, 0x3, RZ, 0xc0, !PT ;  /* 0x0000000310007812 */ /* 0x000fe4000780c0ff */
[----:B------:R-:W2:Y:S04]  /*1e8a0*/  LDL R16, [R1+0x3a0] ;  /* 0x0003a00001107983 */ /* 0x000ea80000100800 */
[----:B------:R1:W3:Y:S01]  /*1e8b0*/  LDG.E.CONSTANT R30, desc[UR50][R6.64] ;  /* 0x00000032061e7981 */ /* 0x0002e2000c1e9900 */
[----:B------:R-:W4:Y:S01]  /*1e8c0*/  S2UR UR5, SR_SWINHI ;  /* 0x00000000000579c3 */ /* 0x000f220000002f00 */
[----:B------:R-:W-:-:S04]  /*1e8d0*/  ISETP.EQ.OR P0, PT, R0, 0x3, !P0 ;  /* 0x000000030000780c */ /* 0x000fc80004702670 */
        /* <DEDUP_REMOVED lines=8> */
[----:B------:R-:W-:Y:S01]  /*1e960*/  SEL R73, R76, R77, P0 ;  /* 0x0000004d4c497207 */ /* 0x000fe20000000000 */
[----:B------:R-:W-:Y:S01]  /*1e970*/  UMOV UR6, UR38 ;  /* 0x0000002600067c82 */ /* 0x000fe20008000000 */
[----:B----4-:R-:W-:Y:S01]  /*1e980*/  UMOV UR7, UR5 ;  /* 0x0000000500077c82 */ /* 0x010fe20008000000 */
[----:B-1----:R-:W-:Y:S02]  /*1e990*/  IMAD.U32 R6, RZ, RZ, UR6 ;  /* 0x00000006ff067e24 */ /* 0x002fe4000f8e00ff */
[----:B------:R-:W-:Y:S01]  /*1e9a0*/  IMAD.U32 R7, RZ, RZ, UR7 ;  /* 0x00000007ff077e24 */ /* 0x000fe2000f8e00ff */
        /* <DEDUP_REMOVED lines=87> */
[----:B--2---:R-:W-:-:S03]  /*1ef20*/  IMAD.WIDE R32, R16, 0x2, R6 ;  /* 0x0000000210207825 */ /* 0x004fc600078e0206 */
[C---:B------:R-:W-:Y:S02]  /*1ef30*/  IADD3 R143, P3, R32.reuse, 0x8060, RZ ;  /* 0x00008060208f7810 */ /* 0x040fe40007f7e0ff */
[C---:B------:R-:W-:Y:S02]  /*1ef40*/  IADD3 R119, P5, R32.reuse, 0x8020, RZ ;  /* 0x0000802020777810 */ /* 0x040fe40007fbe0ff */
[C---:B------:R-:W-:Y:S01]  /*1ef50*/  LOP3.LUT R3, R32.reuse, 0x380, RZ, 0xc0, !PT ;  /* 0x0000038020037812 */ /* 0x040fe200078ec0ff */
[----:B------:R-:W-:Y:S01]  /*1ef60*/  IMAD.X R41, RZ, RZ, R33, P3 ;  /* 0x000000ffff297224 */ /* 0x000fe200018e0621 */
[C---:B------:R-:W-:Y:S02]  /*1ef70*/  IADD3 R14, P4, R32.reuse, 0x8040, RZ ;  /* 0x00008040200e7810 */ /* 0x040fe40007f9e0ff */
[C---:B------:R-:W-:Y:S02]  /*1ef80*/  IADD3 R105, P1, R32.reuse, 0x8000, RZ ;  /* 0x0000800020697810 */ /* 0x040fe40007f3e0ff */
[----:B------:R-:W-:-:S02]  /*1ef90*/  IADD3 R99, P2, R32, 0x4060, RZ ;  /* 0x0000406020637810 */ /* 0x000fc40007f5e0ff */
[----:B------:R-:W-:Y:S02]  /*1efa0*/  IADD3 R10, P3, R32, 0x4040, RZ ;  /* 0x00004040200a7810 */ /* 0x000fe40007f7e0ff */
[----:B------:R-:W-:Y:S02]  /*1efb0*/  LOP3.LUT R0, R119, 0x380, RZ, 0xc0, !PT ;  /* 0x0000038077007812 */ /* 0x000fe400078ec0ff */
[----:B------:R-:W-:Y:S01]  /*1efc0*/  SHF.R.U64 R3, R3, 0x3, RZ ;  /* 0x0000000303037819 */ /* 0x000fe200000012ff */
[--C-:B------:R-:W-:Y:S01]  /*1efd0*/  IMAD.X R37, RZ, RZ, R33.reuse, P4 ;  /* 0x000000ffff257224 */ /* 0x100fe200020e0621 */
[----:B------:R-:W-:Y:S01]  /*1efe0*/  LOP3.LUT R12, R14, 0x380, RZ, 0xc0, !PT ;  /* 0x000003800e0c7812 */ /* 0x000fe200078ec0ff */
[--C-:B------:R-:W-:Y:S01]  /*1eff0*/  IMAD.X R29, RZ, RZ, R33.reuse, P5 ;  /* 0x000000ffff1d7224 */ /* 0x100fe200028e0621 */
[C---:B------:R-:W-:Y:S01]  /*1f000*/  IADD3 R95, P4, R32.reuse, 0x4020, RZ ;  /* 0x00004020205f7810 */ /* 0x040fe20007f9e0ff */
[--C-:B------:R-:W-:Y:S01]  /*1f010*/  IMAD.X R27, RZ, RZ, R33.reuse, P1 ;  /* 0x000000ffff1b7224 */ /* 0x100fe200008e0621 */
[C---:B------:R-:W-:Y:S01]  /*1f020*/  IADD3 R19, P5, R32.reuse, 0x20, RZ ;  /* 0x0000002020137810 */ /* 0x040fe20007fbe0ff */
[--C-:B------:R-:W-:Y:S01]  /*1f030*/  IMAD.X R25, RZ, RZ, R33.reuse, P2 ;  /* 0x000000ffff197224 */ /* 0x100fe200010e0621 */
[C---:B------:R-:W-:Y:S01]  /*1f040*/  IADD3 R8, P1, R32.reuse, 0x40, RZ ;  /* 0x0000004020087810 */ /* 0x040fe20007f3e0ff */
[----:B------:R-:W-:Y:S01]  /*1f050*/  IMAD.X R141, RZ, RZ, R33, P3 ;  /* 0x000000ffff8d7224 */ /* 0x000fe200018e0621 */
[----:B------:R-:W-:-:S02]  /*1f060*/  IADD3 R59, P2, R32, 0x4000, RZ ;  /* 0x00004000203b7810 */ /* 0x000fc40007f5e0ff */
[----:B------:R-:W-:Y:S02]  /*1f070*/  IADD3 R57, P3, R32, 0x60, RZ ;  /* 0x0000006020397810 */ /* 0x000fe40007f7e0ff */
[----:B------:R-:W-:Y:S02]  /*1f080*/  SHF.R.U64 R0, R0, 0x3, RZ ;  /* 0x0000000300007819 */ /* 0x000fe400000012ff */
[----:B------:R-:W-:Y:S02]  /*1f090*/  LOP3.LUT R32, R3, R32, RZ, 0x3c, !PT ;  /* 0x0000002003207212 */ /* 0x000fe400078e3cff */
[----:B------:R-:W-:Y:S02]  /*1f0a0*/  SHF.R.U64 R3, R12, 0x3, RZ ;  /* 0x000000030c037819 */ /* 0x000fe400000012ff */
[----:B------:R-:W-:Y:S02]  /*1f0b0*/  LOP3.LUT R28, R0, R119, RZ, 0x3c, !PT ;  /* 0x00000077001c7212 */ /* 0x000fe400078e3cff */
[----:B------:R-:W-:-:S02]  /*1f0c0*/  LOP3.LUT R0, R95, 0x380, RZ, 0xc0, !PT ;  /* 0x000003805f007812 */ /* 0x000fc400078ec0ff */
[----:B------:R-:W-:Y:S02]  /*1f0d0*/  LOP3.LUT R36, R3, R14, RZ, 0x3c, !PT ;  /* 0x0000000e03247212 */ /* 0x000fe400078e3cff */
[----:B------:R-:W-:Y:S02]  /*1f0e0*/  LOP3.LUT R3, R10, 0x380, RZ, 0xc0, !PT ;  /* 0x000003800a037812 */ /* 0x000fe400078ec0ff */
[----:B------:R-:W-:Y:S02]  /*1f0f0*/  SHF.R.U64 R0, R0, 0x3, RZ ;  /* 0x0000000300007819 */ /* 0x000fe400000012ff */
[----:B------:R-:W-:Y:S02]  /*1f100*/  LOP3.LUT R14, R105, 0x380, RZ, 0xc0, !PT ;  /* 0x00000380690e7812 */ /* 0x000fe400078ec0ff */
[----:B------:R-:W-:Y:S02]  /*1f110*/  SHF.R.U64 R3, R3, 0x3, RZ ;  /* 0x0000000303037819 */ /* 0x000fe400000012ff */
[----:B------:R-:W-:-:S02]  /*1f120*/  LOP3.LUT R20, R0, R95, RZ, 0x3c, !PT ;  /* 0x0000005f00147212 */ /* 0x000fc400078e3cff */
[----:B------:R-:W-:Y:S02]  /*1f130*/  LOP3.LUT R16, R143, 0x380, RZ, 0xc0, !PT ;  /* 0x000003808f107812 */ /* 0x000fe400078ec0ff */
[----:B------:R-:W-:Y:S02]  /*1f140*/  LOP3.LUT R0, R19, 0x380, RZ, 0xc0, !PT ;  /* 0x0000038013007812 */ /* 0x000fe400078ec0ff */
[----:B------:R-:W-:Y:S02]  /*1f150*/  LOP3.LUT R12, R99, 0x380, RZ, 0xc0, !PT ;  /* 0x00000380630c7812 */ /* 0x000fe400078ec0ff */
[----:B------:R-:W-:Y:S02]  /*1f160*/  SHF.R.U64 R14, R14, 0x3, RZ ;  /* 0x000000030e0e7819 */ /* 0x000fe400000012ff */
[----:B------:R-:W-:Y:S02]  /*1f170*/  LOP3.LUT R140, R3, R10, RZ, 0x3c, !PT ;  /* 0x0000000a038c7212 */ /* 0x000fe400078e3cff */
[----:B------:R-:W-:-:S02]  /*1f180*/  LOP3.LUT R3, R8, 0x380, RZ, 0xc0, !PT ;  /* 0x0000038008037812 */ /* 0x000fc400078ec0ff */
[----:B------:R-:W-:Y:S02]  /*1f190*/  SHF.R.U64 R16, R16, 0x3, RZ ;  /* 0x0000000310107819 */ /* 0x000fe400000012ff */
[----:B------:R-:W-:Y:S02]  /*1f1a0*/  SHF.R.U64 R0, R0, 0x3, RZ ;  /* 0x0000000300007819 */ /* 0x000fe400000012ff */
[----:B------:R-:W-:Y:S02]  /*1f1b0*/  SHF.R.U64 R12, R12, 0x3, RZ ;  /* 0x000000030c0c7819 */ /* 0x000fe400000012ff */
[----:B------:R-:W-:Y:S02]  /*1f1c0*/  LOP3.LUT R26, R14, R105, RZ, 0x3c, !PT ;  /* 0x000000690e1a7212 */ /* 0x000fe400078e3cff */
[----:B------:R-:W-:Y:S02]  /*1f1d0*/  LOP3.LUT R10, R59, 0x380, RZ, 0xc0, !PT ;  /* 0x000003803b0a7812 */ /* 0x000fe400078ec0ff */
[----:B------:R-:W-:Y:S01]  /*1f1e0*/  SHF.R.U64 R3, R3, 0x3, RZ ;  /* 0x0000000303037819 */ /* 0x000fe200000012ff */
[--C-:B------:R-:W-:Y:S01]  /*1f1f0*/  IMAD.X R15, RZ, RZ, R33.reuse, P5 ;  /* 0x000000ffff0f7224 */ /* 0x100fe200028e0621 */
[----:B------:R-:W-:Y:S01]  /*1f200*/  LOP3.LUT R40, R16, R143, RZ, 0x3c, !PT ;  /* 0x0000008f10287212 */ /* 0x000fe200078e3cff */
[----:B------:R-:W-:Y:S01]  /*1f210*/  IMAD.X R13, RZ, RZ, R33, P1 ;  /* 0x000000ffff0d7224 */ /* 0x000fe200008e0621 */
[----:B------:R-:W-:-:S02]  /*1f220*/  LOP3.LUT R14, R0, R19, RZ, 0x3c, !PT ;  /* 0x00000013000e7212 */ /* 0x000fc400078e3cff */
[----:B------:R-:W-:Y:S02]  /*1f230*/  LOP3.LUT R24, R12, R99, RZ, 0x3c, !PT ;  /* 0x000000630c187212 */ /* 0x000fe400078e3cff */
[----:B------:R-:W-:Y:S02]  /*1f240*/  LOP3.LUT R16, R57, 0x380, RZ, 0xc0, !PT ;  /* 0x0000038039107812 */ /* 0x000fe400078ec0ff */
[----:B------:R-:W-:Y:S02]  /*1f250*/  SHF.R.U64 R10, R10, 0x3, RZ ;  /* 0x000000030a0a7819 */ /* 0x000fe400000012ff */
[----:B------:R-:W-:Y:S01]  /*1f260*/  MOV R0, R26 ;  /* 0x0000001a00007202 */ /* 0x000fe20000000f00 */
[----:B------:R-:W-:Y:S01]  /*1f270*/  IMAD.X R21, RZ, RZ, R33, P4 ;  /* 0x000000ffff157224 */ /* 0x000fe200020e0621 */
[----:B------:R-:W-:Y:S02]  /*1f280*/  LOP3.LUT R12, R3, R8, RZ, 0x3c, !PT ;  /* 0x00000008030c7212 */ /* 0x000fe400078e3cff */
[----:B---3--:R-:W-:-:S02]  /*1f290*/  LOP3.LUT R27, R30, 0x2, RZ, 0x3c, !PT ;  /* 0x000000021e1b7812 */ /* 0x008fc400078e3cff */
[----:B------:R-:W-:Y:S02]  /*1f2a0*/  SHF.R.U64 R16, R16, 0x3, RZ ;  /* 0x0000000310107819 */ /* 0x000fe400000012ff */
[----:B------:R-:W-:Y:S02]  /*1f2b0*/  LOP3.LUT R10, R10, R59, RZ, 0x3c, !PT ;  /* 0x0000003b0a0a7212 */ /* 0x000fe400078e3cff */
[----:B------:R-:W-:Y:S02]  /*1f2c0*/  MOV R58, R14 ;  /* 0x0000000e003a7202 */ /* 0x000fe40000000f00 */
[----:B------:R-:W-:Y:S01]  /*1f2d0*/  MOV R59, R12 ;  /* 0x0000000c003b7202 */ /* 0x000fe20000000f00 */
[----:B------:R-:W-:Y:S01]  /*1f2e0*/  SHFL.IDX PT, R14, R35, R30, 0x1c1f ;  /* 0x001c1f1e230e7589 */ /* 0x000fe200000e0000 */
[----:B------:R-:W-:Y:S01]  /*1f2f0*/  MOV R140, R140 ;  /* 0x0000008c008c7202 */ /* 0x000fe20000000f00 */
[----:B------:R-:W-:Y:S01]  /*1f300*/  IMAD.X R9, RZ, RZ, R33, P3 ;  /* 0x000000ffff097224 */ /* 0x000fe200018e0621 */
[----:B------:R-:W-:Y:S01]  /*1f310*/  MOV R141, R20 ;  /* 0x00000014008d7202 */ /* 0x000fe20000000f00 */
[----:B------:R-:W1:Y:S01]  /*1f320*/  SHFL.IDX PT, R13, R38, R27, 0x1c1f ;  /* 0x001c1f1b260d7589 */ /* 0x000e6200000e0000 */
[----:B------:R-:W-:-:S02]  /*1f330*/  LOP3.LUT R8, R16, R57, RZ, 0x3c, !PT ;  /* 0x0000003910087212 */ /* 0x000fc400078e3cff */
[----:B------:R-:W-:Y:S01]  /*1f340*/  MOV R22, R24 ;  /* 0x0000001800167202 */ /* 0x000fe20000000f00 */
[----:B------:R-:W-:Y:S04]  /*1f350*/  SHFL.IDX PT, R15, R43, R30, 0x1c1f ;  /* 0x001c1f1e2b0f7589 */ /* 0x000fe800000e0000 */
[----:B------:R-:W2:Y:S01]  /*1f360*/  SHFL.IDX PT, R20, R46, R27, 0x1c1f ;  /* 0x001c1f1b2e147589 */ /* 0x000ea200000e0000 */
[----:B------:R-:W-:Y:S01]  /*1f370*/  IMAD.X R11, RZ, RZ, R33, P2 ;  /* 0x000000ffff0b7224 */ /* 0x000fe200010e0621 */
[----:B------:R-:W-:Y:S02]  /*1f380*/  MOV R19, R28 ;  /* 0x0000001c00137202 */ /* 0x000fe40000000f00 */
[----:B------:R-:W-:Y:S01]  /*1f390*/  SHFL.IDX PT, R24, R117, R30, 0x1c1f ;  /* 0x001c1f1e75187589 */ /* 0x000fe200000e0000 */
[----:B------:R-:W-:-:S03]  /*1f3a0*/  MOV R143, R8 ;  /* 0x00000008008f7202 */ /* 0x000fc60000000f00 */
[----:B------:R-:W3:Y:S04]  /*1f3b0*/  SHFL.IDX PT, R21, R104, R27, 0x1c1f ;  /* 0x001c1f1b68157589 */ /* 0x000ee800000e0000 */
[----:B------:R-:W-:Y:S04]  /*1f3c0*/  SHFL.IDX PT, R25, R127, R30, 0x1c1f ;  /* 0x001c1f1e7f197589 */ /* 0x000fe800000e0000 */
[----:B------:R-:W4:Y:S01]  /*1f3d0*/  SHFL.IDX PT, R26, R31, R27, 0x1c1f ;  /* 0x001c1f1b1f1a7589 */ /* 0x000f2200000e0000 */
[----:B------:R-:W-:-:S03]  /*1f3e0*/  MOV R3, R40 ;  /* 0x0000002800037202 */ /* 0x000fc60000000f00 */
[----:B------:R-:W-:Y:S01]  /*1f3f0*/  SHFL.IDX PT, R28, R51, R30, 0x1c1f ;  /* 0x001c1f1e331c7589 */ /* 0x000fe200000e0000 */
[----:B------:R-:W-:-:S03]  /*1f400*/  MOV R16, R36 ;  /* 0x0000002400107202 */ /* 0x000fc60000000f00 */
[----:B------:R-:W-:Y:S01]  /*1f410*/  SHFL.IDX PT, R99, R61, R30, 0x1c1f ;  /* 0x001c1f1e3d637589 */ /* 0x000fe200000e0000 */
[----:B------:R-:W-:-:S03]  /*1f420*/  MOV R142, R10 ;  /* 0x0000000a008e7202 */ /* 0x000fc60000000f00 */
[----:B------:R-:W-:Y:S04]  /*1f430*/  SHFL.IDX PT, R105, R77, R30, 0x1c1f ;  /* 0x001c1f1e4d697589 */ /* 0x000fe800000e0000 */
[----:B------:R-:W-:Y:S04]  /*1f440*/  SHFL.IDX PT, R136, R109, R30, 0x1c1f ;  /* 0x001c1f1e6d887589 */ /* 0x000fe800000e0000 */
[----:B------:R-:W-:Y:S04]  /*1f450*/  SHFL.IDX PT, R8, R113, R30, 0x1c1f ;  /* 0x001c1f1e71087589 */ /* 0x000fe800000e0000 */
[----:B------:R-:W0:Y:S04]  /*1f460*/  SHFL.IDX PT, R29, R54, R27, 0x1c1f ;  /* 0x001c1f1b361d7589 */ /* 0x000e2800000e0000 */
[----:B------:R-:W-:Y:S04]  /*1f470*/  SHFL.IDX PT, R134, R60, R27, 0x1c1f ;  /* 0x001c1f1b3c867589 */ /* 0x000fe800000e0000 */
[----:B------:R-:W-:Y:S01]  /*1f480*/  SHFL.IDX PT, R51, R108, R27, 0x1c1f ;  /* 0x001c1f1b6c337589 */ /* 0x000fe200000e0000 */
[----:B------:R-:W-:-:S03]  /*1f490*/  MOV R57, R32 ;  /* 0x0000002000397202 */ /* 0x000fc60000000f00 */
        /* <DEDUP_REMOVED lines=12> */
[----:B------:R-:W0:Y:S04]  /*1f560*/  SHFL.IDX PT, R60, R34, R27, 0x1c1f ;  /* 0x001c1f1b223c7589 */ /* 0x000e2800000e0000 */
[----:B------:R-:W0:Y:S04]  /*1f570*/  SHFL.IDX PT, R108, R82, R27, 0x1c1f ;  /* 0x001c1f1b526c7589 */ /* 0x000e2800000e0000 */
[----:B------:R-:W-:Y:S04]  /*1f580*/  SHFL.IDX PT, R67, R67, R30, 0x1c1f ;  /* 0x001c1f1e43437589 */ /* 0x000fe800000e0000 */
[----:B------:R-:W-:Y:S04]  /*1f590*/  SHFL.IDX PT, R120, R93, R30, 0x1c1f ;  /* 0x001c1f1e5d787589 */ /* 0x000fe800000e0000 */
        /* <DEDUP_REMOVED lines=40> */
[----:B------:R-:W0:Y:S04]  /*1f820*/  SHFL.IDX PT, R124, R124, R27, 0x1c1f ;  /* 0x001c1f1b7c7c7589 */ /* 0x000e2800000e0000 */
        /* <DEDUP_REMOVED lines=13> */
[----:B------:R-:W0:Y:S04]  /*1f900*/  SHFL.IDX PT, R80, R55, R27, 0x1c1f ;  /* 0x001c1f1b37507589 */ /* 0x000e2800000e0000 */
[----:B------:R-:W0:Y:S04]  /*1f910*/  SHFL.IDX PT, R42, R102, R27, 0x1c1f ;  /* 0x001c1f1b662a7589 */ /* 0x000e2800000e0000 */
[----:B------:R-:W-:Y:S04]  /*1f920*/  SHFL.IDX PT, R53, R53, R30, 0x1c1f ;  /* 0x001c1f1e35357589 */ /* 0x000fe800000e0000 */
[----:B------:R-:W-:Y:S04]  /*1f930*/  SHFL.IDX PT, R149, R149, R30, 0x1c1f ;  /* 0x001c1f1e95957589 */ /* 0x000fe800000e0000 */
[----:B------:R-:W0:Y:S04]  /*1f940*/  SHFL.IDX PT, R56, R56, R27, 0x1c1f ;  /* 0x001c1f1b38387589 */ /* 0x000e2800000e0000 */
[----:B------:R-:W0:Y:S04]  /*1f950*/  SHFL.IDX PT, R92, R66, R27, 0x1c1f ;  /* 0x001c1f1b425c7589 */ /* 0x000e2800000e0000 */
[----:B------:R-:W-:Y:S04]  /*1f960*/  SHFL.IDX PT, R153, R153, R30, 0x1c1f ;  /* 0x001c1f1e99997589 */ /* 0x000fe800000e0000 */
[----:B------:R0:W-:Y:S04]  /*1f970*/  SHFL.IDX PT, R132, R103, R30, 0x1c1f ;  /* 0x001c1f1e67847589 */ /* 0x0001e800000e0000 */
[----:B------:R-:W0:Y:S04]  /*1f980*/  SHFL.IDX PT, R100, R74, R27, 0x1c1f ;  /* 0x001c1f1b4a647589 */ /* 0x000e2800000e0000 */
[----:B------:R0:W0:Y:S01]  /*1f990*/  SHFL.IDX PT, R47, R106, R27, 0x1c1f ;  /* 0x001c1f1b6a2f7589 */ /* 0x00002200000e0000 */
[----:B-1----:R-:W-:-:S02]  /*1f9a0*/  SEL R12, R14, R13, P0 ;  /* 0x0000000d0e0c7207 */ /* 0x002fc40000000000 */
[----:B------:R-:W-:Y:S02]  /*1f9b0*/  SEL R14, R13, R14, P0 ;  /* 0x0000000e0d0e7207 */ /* 0x000fe40000000000 */
[----:B--2---:R-:W-:Y:S02]  /*1f9c0*/  SEL R13, R15, R20, P0 ;  /* 0x000000140f0d7207 */ /* 0x004fe40000000000 */
[----:B------:R-:W-:Y:S02]  /*1f9d0*/  SEL R15, R20, R15, P0 ;  /* 0x0000000f140f7207 */ /* 0x000fe40000000000 */
[----:B---3--:R-:W-:Y:S02]  /*1f9e0*/  SEL R20, R24, R21, P0 ;  /* 0x0000001518147207 */ /* 0x008fe40000000000 */
[----:B------:R-:W-:Y:S02]  /*1f9f0*/  SEL R24, R21, R24, P0 ;  /* 0x0000001815187207 */ /* 0x000fe40000000000 */
[----:B----4-:R-:W-:-:S02]  /*1fa00*/  SEL R21, R25, R26, P0 ;  /* 0x0000001a19157207 */ /* 0x010fc40000000000 */
[----:B------:R-:W-:Y:S02]  /*1fa10*/  SEL R25, R26, R25, P0 ;  /* 0x000000191a197207 */ /* 0x000fe40000000000 */
[----:B0-----:R-:W-:Y:S02]  /*1fa20*/  SEL R26, R28, R29, P0 ;  /* 0x0000001d1c1a7207 */ /* 0x001fe40000000000 */
        /* <DEDUP_REMOVED lines=81> */
[----:B------:R-:W-:Y:S01]  /*1ff40*/  SEL R123, R43, R42, P0 ;  /* 0x0000002a2b7b7207 */ /* 0x000fe20000000000 */
[----:B------:R-:W0:Y:S01]  /*1ff50*/  LDC.64 R138, c[0x0][0xc00] ;  /* 0x00030000ff8a7b82 */ /* 0x000e220000000a00 */
[----:B------:R-:W-:-:S02]  /*1ff60*/  SEL R125, R42, R43, P0 ;  /* 0x0000002b2a7d7207 */ /* 0x000fc40000000000 */
[----:B------:R-:W-:Y:S02]  /*1ff70*/  F2FP.BF16.F32.PACK_AB R36, R27, R26 ;  /* 0x0000001a1b24723e */ /* 0x000fe400000010ff */
[----:B------:R-:W-:Y:S02]  /*1ff80*/  F2FP.BF16.F32.PACK_AB R37, R31, R30 ;  /* 0x0000001e1f25723e */ /* 0x000fe400000010ff */
[----:B------:R-:W-:Y:S02]  /*1ff90*/  F2FP.BF16.F32.PACK_AB R38, R29, R28 ;  /* 0x0000001c1d26723e */ /* 0x000fe400000010ff */
[----:B------:R-:W-:Y:S02]  /*1ffa0*/  F2FP.BF16.F32.PACK_AB R39, R61, R60 ;  /* 0x0000003c3d27723e */ /* 0x000fe400000010ff */
[----:B------:R-:W-:Y:S02]  /*1ffb0*/  SEL R78, R53, R56, P0 ;  /* 0x00000038354e7207 */ /* 0x000fe40000000000 */
[----:B------:R-:W-:-:S02]  /*1ffc0*/  SEL R80, R56, R53, P0 ;  /* 0x0000003538507207 */ /* 0x000fc40000000000 */
[----:B------:R-:W-:Y:S02]  /*1ffd0*/  SEL R90, R149, R92, P0 ;  /* 0x0000005c955a7207 */ /* 0x000fe40000000000 */
[----:B------:R-:W-:Y:S02]  /*1ffe0*/  F2FP.BF16.F32.PACK_AB R40, R63, R62 ;  /* 0x0000003e3f28723e */ /* 0x000fe400000010ff */
[----:B------:R-:W-:Y:S02]  /*1fff0*/  F2FP.BF16.F32.PACK_AB R41, R67, R66 ;  /* 0x000000424329723e */ /* 0x000fe400000010ff */
[----:B------:R-:W-:Y:S02]  /*20000*/  F2FP.BF16.F32.PACK_AB R42, R65, R64 ;  /* 0x00000040412a723e */ /* 0x000fe400000010ff */
[----:B------:R-:W-:Y:S02]  /*20010*/  F2FP.BF16.F32.PACK_AB R43, R69, R68 ;  /* 0x00000044452b723e */ /* 0x000fe400000010ff */
[----:B------:R-:W-:-:S02]  /*20020*/  SEL R92, R92, R149, P0 ;  /* 0x000000955c5c7207 */ /* 0x000fc40000000000 */
[----:B------:R-:W-:Y:S02]  /*20030*/  SEL R98, R153, R100, P0 ;  /* 0x0000006499627207 */ /* 0x000fe40000000000 */
[----:B------:R-:W-:Y:S01]  /*20040*/  SEL R130, R132, R47, P0 ;  /* 0x0000002f84827207 */ /* 0x000fe20000000000 */
[----:B------:R1:W-:Y:S01]  /*20050*/  STSM.16.M88.4 [R57], R32 ;  /* 0x0000002039007844 */ /* 0x0003e20000000200 */
[----:B------:R-:W-:Y:S02]  /*20060*/  SEL R100, R100, R153, P0 ;  /* 0x0000009964647207 */ /* 0x000fe40000000000 */
[----:B------:R-:W-:Y:S01]  /*20070*/  SEL R132, R47, R132, P0 ;  /* 0x000000842f847207 */ /* 0x000fe20000000000 */
[----:B------:R2:W-:Y:S01]  /*20080*/  STSM.16.M88.4 [R58], R36 ;  /* 0x000000243a007844 */ /* 0x0005e20000000200 */
[----:B------:R-:W-:Y:S02]  /*20090*/  F2FP.BF16.F32.PACK_AB R44, R71, R70 ;  /* 0x00000046472c723e */ /* 0x000fe400000010ff */
[----:B------:R-:W-:-:S02]  /*200a0*/  F2FP.BF16.F32.PACK_AB R45, R75, R74 ;  /* 0x0000004a4b2d723e */ /* 0x000fc400000010ff */
[----:B------:R-:W-:Y:S02]  /*200b0*/  F2FP.BF16.F32.PACK_AB R46, R73, R72 ;  /* 0x00000048492e723e */ /* 0x000fe400000010ff */
[----:B------:R-:W-:Y:S01]  /*200c0*/  F2FP.BF16.F32.PACK_AB R47, R77, R76 ;  /* 0x0000004c4d2f723e */ /* 0x000fe200000010ff */
[----:B------:R3:W-:Y:S01]  /*200d0*/  STSM.16.M88.4 [R59], R40 ;  /* 0x000000283b007844 */ /* 0x0007e20000000200 */
[----:B------:R-:W-:Y:S02]  /*200e0*/  F2FP.BF16.F32.PACK_AB R48, R79, R78 ;  /* 0x0000004e4f30723e */ /* 0x000fe400000010ff */
        /* <DEDUP_REMOVED lines=8> */
[----:B-1----:R-:W-:-:S02]  /*20170*/  F2FP.BF16.F32.PACK_AB R57, R99, R98 ;  /* 0x000000626339723e */ /* 0x002fc400000010ff */
[----:B--2---:R-:W-:Y:S02]  /*20180*/  F2FP.BF16.F32.PACK_AB R58, R97, R96 ;  /* 0x00000060613a723e */ /* 0x004fe400000010ff */
[----:B---3--:R-:W-:Y:S01]  /*20190*/  F2FP.BF16.F32.PACK_AB R59, R101, R100 ;  /* 0x00000064653b723e */ /* 0x008fe200000010ff */
[----:B------:R-:W-:Y:S01]  /*201a0*/  STSM.16.M88.4 [R143], R44 ;  /* 0x0000002c8f007844 */ /* 0x000fe20000000200 */
[----:B------:R-:W-:Y:S02]  /*201b0*/  F2FP.BF16.F32.PACK_AB R32, R103, R102 ;  /* 0x000000666720723e */ /* 0x000fe400000010ff */
[----:B------:R-:W-:Y:S02]  /*201c0*/  F2FP.BF16.F32.PACK_AB R33, R107, R106 ;  /* 0x0000006a6b21723e */ /* 0x000fe400000010ff */
[----:B------:R-:W-:Y:S02]  /*201d0*/  F2FP.BF16.F32.PACK_AB R34, R105, R104 ;  /* 0x000000686922723e */ /* 0x000fe400000010ff */
[----:B------:R-:W-:Y:S01]  /*201e0*/  F2FP.BF16.F32.PACK_AB R35, R109, R108 ;  /* 0x0000006c6d23723e */ /* 0x000fe200000010ff */
[----:B------:R1:W-:Y:S01]  /*201f0*/  STSM.16.M88.4 [R142], R48 ;  /* 0x000000308e007844 */ /* 0x0003e20000000200 */
[----:B------:R-:W-:-:S02]  /*20200*/  F2FP.BF16.F32.PACK_AB R36, R111, R110 ;  /* 0x0000006e6f24723e */ /* 0x000fc400000010ff */
[----:B------:R-:W-:Y:S01]  /*20210*/  F2FP.BF16.F32.PACK_AB R37, R115, R114 ;  /* 0x000000727325723e */ /* 0x000fe200000010ff */
[----:B------:R-:W-:Y:S01]  /*20220*/  STSM.16.M88.4 [R141], R52 ;  /* 0x000000348d007844 */ /* 0x000fe20000000200 */
[----:B------:R-:W-:Y:S02]  /*20230*/  F2FP.BF16.F32.PACK_AB R38, R113, R112 ;  /* 0x000000707126723e */ /* 0x000fe400000010ff */
[----:B------:R-:W-:Y:S01]  /*20240*/  F2FP.BF16.F32.PACK_AB R39, R117, R116 ;  /* 0x000000747527723e */ /* 0x000fe200000010ff */
[----:B------:R-:W-:Y:S01]  /*20250*/  STSM.16.M88.4 [R140], R56 ;  /* 0x000000388c007844 */ /* 0x000fe20000000200 */
[----:B------:R-:W-:Y:S02]  /*20260*/  F2FP.BF16.F32.PACK_AB R40, R119, R118 ;  /* 0x000000767728723e */ /* 0x000fe400000010ff */
[----:B------:R-:W-:Y:S01]  /*20270*/  F2FP.BF16.F32.PACK_AB R41, R123, R122 ;  /* 0x0000007a7b29723e */ /* 0x000fe200000010ff */
[----:B------:R2:W-:Y:S01]  /*20280*/  STSM.16.M88.4 [R22], R32 ;  /* 0x0000002016007844 */ /* 0x0005e20000000200 */
[----:B------:R-:W-:-:S02]  /*20290*/  F2FP.BF16.F32.PACK_AB R42, R121, R120 ;  /* 0x00000078792a723e */ /* 0x000fc400000010ff */
[----:B------:R-:W-:Y:S01]  /*202a0*/  F2FP.BF16.F32.PACK_AB R43, R125, R124 ;  /* 0x0000007c7d2b723e */ /* 0x000fe200000010ff */
[----:B-1----:R-:W1:Y:S01]  /*202b0*/  LDC.64 R48, c[0x0][0xc00] ;  /* 0x00030000ff307b82 */ /* 0x002e620000000a00 */
[----:B------:R-:W-:Y:S02]  /*202c0*/  F2FP.BF16.F32.PACK_AB R44, R127, R126 ;  /* 0x0000007e7f2c723e */ /* 0x000fe400000010ff */
[----:B------:R-:W-:Y:S02]  /*202d0*/  F2FP.BF16.F32.PACK_AB R45, R131, R130 ;  /* 0x00000082832d723e */ /* 0x000fe400000010ff */
[----:B------:R-:W-:Y:S02]  /*202e0*/  F2FP.BF16.F32.PACK_AB R46, R129, R128 ;  /* 0x00000080812e723e */ /* 0x000fe400000010ff */
[----:B------:R-:W-:Y:S01]  /*202f0*/  F2FP.BF16.F32.PACK_AB R47, R133, R132 ;  /* 0x00000084852f723e */ /* 0x000fe200000010ff */
[----:B------:R3:W-:Y:S01]  /*20300*/  STSM.16.M88.4 [R0], R36 ;  /* 0x0000002400007844 */ /* 0x0007e20000000200 */
[----:B--2---:R-:W-:-:S02]  /*20310*/  F2FP.BF16.F32.PACK_AB R32, R135, R134 ;  /* 0x000000868720723e */ /* 0x004fc400000010ff */
[----:B------:R-:W-:Y:S02]  /*20320*/  F2FP.BF16.F32.PACK_AB R33, R9, R8 ;  /* 0x000000080921723e */ /* 0x000fe400000010ff */
[----:B------:R-:W-:Y:S02]  /*20330*/  F2FP.BF16.F32.PACK_AB R34, R137, R136 ;  /* 0x000000888922723e */ /* 0x000fe400000010ff */
[----:B------:R-:W-:Y:S01]  /*20340*/  F2FP.BF16.F32.PACK_AB R35, R11, R10 ;  /* 0x0000000a0b23723e */ /* 0x000fe200000010ff */
[----:B------:R-:W-:Y:S04]  /*20350*/  STSM.16.M88.4 [R19], R40 ;  /* 0x0000002813007844 */ /* 0x000fe80000000200 */
[----:B------:R2:W-:Y:S04]  /*20360*/  STSM.16.M88.4 [R16], R44 ;  /* 0x0000002c10007844 */ /* 0x0005e80000000200 */
[----:B------:R4:W-:Y:S01]  /*20370*/  STSM.16.M88.4 [R3], R32 ;  /* 0x0000002003007844 */ /* 0x0009e20000000200 */
[----:B0-----:R-:W-:-:S04]  /*20380*/  ISETP.NE.U32.AND P0, PT, R138, RZ, PT ;  /* 0x000000ff8a00720c */ /* 0x001fc80003f05070 */
[----:B------:R-:W-:Y:S01]  /*20390*/  ISETP.NE.AND.EX P0, PT, R139, RZ, PT, P0 ;  /* 0x000000ff8b00720c */ /* 0x000fe20003f05300 */
[----:B---3--:R-:W-:Y:S02]  /*203a0*/  IMAD.MOV.U32 R0, RZ, RZ, RZ ;  /* 0x000000ffff007224 */ /* 0x008fe400078e00ff */
[----:B-1----:R-:W-:Y:S01]  /*203b0*/  IMAD.WIDE R36, R227, 0x4, R48 ;  /* 0x00000004e3247825 */ /* 0x002fe200078e0230 */
[----:B------:R-:W-:Y:S08]  /*203c0*/  BAR.SYNC.DEFER_BLOCKING 0x1, 0x100 ;  /* 0x0044000000007b1d */ /* 0x000ff00000010000 */
[----:B--2---:R-:W0:Y:S08]  /*203d0*/  LDC R16, c[0x0][0xbe8] ;  /* 0x0002fa00ff107b82 */ /* 0x004e300000000800 */
[----:B----4-:R-:W1:Y:S01]  /*203e0*/  LDC.64 R32, c[0x0][0xc08] ;  /* 0x00030200ff207b82 */ /* 0x010e620000000a00 */
[----:B------:R-:W-:Y:S01]  /*203f0*/  ULDC UR5, c[0x0][0xa88] ;  /* 0x0002a20000057ab9 */ /* 0x000fe20000000800 */
[----:B------:R-:W-:-:S02]  /*20400*/  ISETP.GT.AND P4, PT, R226, 0x1, PT ;  /* 0x00000001e200780c */ /* 0x000fc40003f84270 */
[----:B------:R-:W-:-:S04]  /*20410*/  ISETP.NE.U32.AND P2, PT, R138, RZ, PT ;  /* 0x000000ff8a00720c */ /* 0x000fc80003f45070 */
[----:B------:R-:W2:Y:S01]  /*20420*/  LDC.64 R40, c[0x0][0xba8] ;  /* 0x0002ea00ff287b82 */ /* 0x000ea20000000a00 */
[----:B------:R-:W3:Y:S01]  /*20430*/  @P0 LDG.E R0, desc[UR50][R36.64] ;  /* 0x0000003224000981 */ /* 0x000ee2000c1e1900 */
[----:B-1----:R-:W-:-:S04]  /*20440*/  ISETP.NE.U32.AND P1, PT, R32, RZ, PT ;  /* 0x000000ff2000720c */ /* 0x002fc80003f25070 */
[----:B------:R-:W-:Y:S01]  /*20450*/  ISETP.NE.AND.EX P1, PT, R33, RZ, PT, P1 ;  /* 0x000000ff2100720c */ /* 0x000fe20003f25310 */
[----:B------:R-:W-:Y:S02]  /*20460*/  IMAD.MOV.U32 R42, RZ, RZ, 0x9b8 ;  /* 0x000009b8ff2a7424 */ /* 0x000fe400078e00ff */
[----:B------:R-:W-:Y:S01]  /*20470*/  IMAD.U32 R49, RZ, RZ, UR5 ;  /* 0x00000005ff317e24 */ /* 0x000fe2000f8e00ff */
[----:B0-----:R-:W-:Y:S02]  /*20480*/  ISETP.NE.AND P3, PT, R16, 0x1, PT ;  /* 0x000000011000780c */ /* 0x001fe40003f65270 */
[----:B------:R-:W-:Y:S01]  /*20490*/  SHF.R.S32.HI R19, RZ, 0x1f, R227 ;  /* 0x0000001fff137819 */ /* 0x000fe200000114e3 */
[----:B------:R-:W-:Y:S01]  /*204a0*/  VIADD R45, R224, UR39 ;  /* 0x00000027e02d7c36 */ /* 0x000fe20008000000 */
[----:B------:R-:W-:Y:S01]  /*204b0*/  ISETP.NE.AND.EX P2, PT, R139, RZ, PT, P2 ;  /* 0x000000ff8b00720c */ /* 0x000fe20003f45320 */
[----:B--2---:R-:W0:Y:S08]  /*204c0*/  @!P4 LDC R40, c[0x0][0xb50] ;  /* 0x0002d400ff28cb82 */ /* 0x004e300000000800 */
[----:B------:R-:W1:Y:S01]  /*204d0*/  @P1 LDC.64 R32, c[0x0][0xc08] ;  /* 0x00030200ff201b82 */ /* 0x000e620000000a00 */
[----:B------:R-:W-:-:S07]  /*204e0*/  SEL R42, R42, 0x978, P4 ;  /* 0x000009782a2a7807 */ /* 0x000fce0002000000 */
[----:B------:R2:W4:Y:S08]  /*204f0*/  LDC.64 R34, c[0x0][R42+0x218] ;  /* 0x000086002a227b82 */ /* 0x0005300000000a00 */
[----:B------:R-:W0:Y:S01]  /*20500*/  @P3 LDC R44, c[0x0][0xbec] ;  /* 0x0002fb00ff2c3b82 */ /* 0x000e220000000800 */
[----:B-1----:R-:W-:-:S07]  /*20510*/  @P1 IMAD.WIDE R32, R227, 0x4, R32 ;  /* 0x00000004e3201825 */ /* 0x002fce00078e0220 */
[----:B------:R-:W1:Y:S01]  /*20520*/  @P3 LDC R53, c[0x0][0xbf0] ;  /* 0x0002fc00ff353b82 */ /* 0x000e620000000800 */
[----:B------:R2:W5:Y:S01]  /*20530*/  @P1 LDG.E R49, desc[UR50][R32.64] ;  /* 0x0000003220311981 */ /* 0x000562000c1e1900 */
[----:B------:R-:W-:-:S06]  /*20540*/  SEL R47, R233, RZ, P4 ;  /* 0x000000ffe92f7207 */ /* 0x000fcc0002000000 */
[----:B------:R-:W3:Y:S08]  /*20550*/  @!P4 LDC R41, c[0x0][0xb54] ;  /* 0x0002d500ff29cb82 */ /* 0x000ef00000000800 */
[----:B--2---:R2:W4:Y:S01]  /*20560*/  LDC.64 R32, c[0x0][R42+0x220] ;  /* 0x000088002a207b82 */ /* 0x0045220000000a00 */
[----:B------:R-:W-:-:S07]  /*20570*/  SEL R3, R227, RZ, !P2 ;  /* 0x000000ffe3037207 */ /* 0x000fce0005000000 */
[----:B------:R2:W1:Y:S01]  /*20580*/  LDC.64 R38, c[0x0][R42+0x228] ;  /* 0x00008a002a267b82 */ /* 0x0004620000000a00 */
[----:B------:R-:W-:-:S07]  /*20590*/  SEL R19, R19, RZ, !P2 ;  /* 0x000000ff13137207 */ /* 0x000fce0005000000 */
[----:B--2---:R-:W2:Y:S01]  /*205a0*/  LDC.64 R42, c[0x0][R42+0x210] ;  /* 0x000084002a2a7b82 */ /* 0x004ea20000000a00 */
[----:B----4-:R-:W-:-:S04]  /*205b0*/  IMAD R22, R33, R3, RZ ;  /* 0x0000000321167224 */ /* 0x010fc800078e02ff */
[----:B------:R-:W-:Y:S02]  /*205c0*/  IMAD R51, R32, R19, R22 ;  /* 0x0000001320337224 */ /* 0x000fe400078e0216 */
[-C--:B------:R-:W-:Y:S02]  /*205d0*/  IMAD R19, R35, R225.reuse, RZ ;  /* 0x000000e123137224 */ /* 0x080fe400078e02ff */
[----:B------:R-:W-:-:S04]  /*205e0*/  IMAD.WIDE.U32 R34, R34, R225, RZ ;  /* 0x000000e122227225 */ /* 0x000fc800078e00ff */
[----:B------:R-:W-:-:S04]  /*205f0*/  IMAD.WIDE.U32 R32, R32, R3, RZ ;  /* 0x0000000320207225 */ /* 0x000fc800078e00ff */
[----:B0-----:R-:W-:-:S04]  /*20600*/  @P3 IMAD.HI.U32 R22, R45, R44, RZ ;  /* 0x0000002c2d163227 */ /* 0x001fc800078e00ff */
[----:B------:R-:W-:Y:S02]  /*20610*/  IMAD.IADD R46, R35, 0x1, R19 ;  /* 0x00000001232e7824 */ /* 0x000fe400078e0213 */
[----:B------:R-:W-:Y:S02]  /*20620*/  IMAD.IADD R35, R33, 0x1, R51 ;  /* 0x0000000121237824 */ /* 0x000fe400078e0233 */
[----:B------:R-:W-:Y:S01]  /*20630*/  IMAD.MOV.U32 R33, RZ, RZ, R45 ;  /* 0x000000ffff217224 */ /* 0x000fe200078e002d */
[----:B-1----:R-:W-:Y:S01]  /*20640*/  @P3 SHF.R.U32.HI R33, RZ, R53, R22 ;  /* 0x00000035ff213219 */ /* 0x002fe20000011616 */
[-C--:B------:R-:W-:Y:S02]  /*20650*/  IMAD R51, R39, R47.reuse, RZ ;  /* 0x0000002f27337224 */ /* 0x080fe400078e02ff */
[----:B------:R-:W-:Y:S01]  /*20660*/  IMAD.WIDE.U32 R38, R38, R47, RZ ;  /* 0x0000002f26267225 */ /* 0x000fe200078e00ff */
[----:B------:R-:W-:-:S03]  /*20670*/  SHF.R.S32.HI R22, RZ, 0x1f, R33 ;  /* 0x0000001fff167819 */ /* 0x000fc60000011421 */
[----:B------:R-:W-:Y:S01]  /*20680*/  IMAD.IADD R51, R39, 0x1, R51 ;  /* 0x0000000127337824 */ /* 0x000fe200078e0233 */
[--C-:B---3--:R-:W-:Y:S02]  /*20690*/  IADD3 R32, P2, P5, R32, R34, R0.reuse ;  /* 0x0000002220207210 */ /* 0x108fe40007d5e000 */
[----:B------:R-:W-:Y:S01]  /*206a0*/  SHF.R.S32.HI R19, RZ, 0x1f, R0 ;  /* 0x0000001fff137819 */ /* 0x000fe20000011400 */
[----:B------:R-:W-:-:S03]  /*206b0*/  IMAD.MOV R34, RZ, RZ, -R33 ;  /* 0x000000ffff227224 */ /* 0x000fc600078e0a21 */
[----:B------:R-:W-:Y:S02]  /*206c0*/  IADD3.X R35, R35, R46, R19, P2, P5 ;  /* 0x0000002e23237210 */ /* 0x000fe400017ea413 */
[----:B------:R-:W-:Y:S01]  /*206d0*/  IADD3 R38, P2, P5, R33, R32, R38 ;  /* 0x0000002021267210 */ /* 0x000fe20007d5e026 */
[----:B------:R-:W-:-:S03]  /*206e0*/  IMAD R33, R16, R34, R45 ;  /* 0x0000002210217224 */ /* 0x000fc600078e022d */
[----:B------:R-:W-:Y:S01]  /*206f0*/  IADD3.X R39, R22, R35, R51, P2, P5 ;  /* 0x0000002316277210 */ /* 0x000fe200017ea433 */
[-C--:B--2---:R-:W-:Y:S01]  /*20700*/  IMAD R22, R43, R33.reuse, RZ ;  /* 0x000000212b167224 */ /* 0x084fe200078e02ff */
[----:B------:R-:W-:Y:S01]  /*20710*/  SHF.R.S32.HI R35, RZ, 0x1f, R33 ;  /* 0x0000001fff237819 */ /* 0x000fe20000011421 */
[----:B------:R-:W-:-:S04]  /*20720*/  IMAD.WIDE.U32 R38, R42, R33, R38 ;  /* 0x000000212a267225 */ /* 0x000fc800078e0026 */
[----:B------:R-:W-:Y:S01]  /*20730*/  IMAD R35, R42, R35, R22 ;  /* 0x000000232a237224 */ /* 0x000fe200078e0216 */
[----:B------:R-:W-:-:S03]  /*20740*/  LEA R40, P2, R38, R40, 0x2 ;  /* 0x0000002826287211 */ /* 0x000fc600078410ff */
[----:B------:R-:W-:-:S05]  /*20750*/  IMAD.IADD R22, R39, 0x1, R35 ;  /* 0x0000000127167824 */ /* 0x000fca00078e0223 */
[----:B------:R-:W-:Y:S01]  /*20760*/  LEA.HI.X R41, R38, R41, R22, 0x2, P2 ;  /* 0x0000002926297211 */ /* 0x000fe200010f1416 */
[----:B------:R-:W-:Y:S06]  /*20770*/  @P1 BRA `(.L_x_1496) ;  /* 0x0000000000101947 */ /* 0x000fec0003800000 */
[----:B------:R-:W-:Y:S05]  /*20780*/  @!P0 BRA `(.L_x_1496) ;  /* 0x00000000000c8947 */ /* 0x000fea0003800000 */
[----:B------:R-:W2:Y:S04]  /*20790*/  LDG.E R22, desc[UR50][R36.64] ;  /* 0x0000003224167981 */ /* 0x000ea8000c1e1900 */
[----:B-----5:R-:W2:Y:S02]  /*207a0*/  LDG.E R49, desc[UR50][R36.64+0x4] ;  /* 0x0000043224317981 */ /* 0x020ea4000c1e1900 */
[----:B--2---:R-:W-:-:S07]  /*207b0*/  IMAD.IADD R49, R49, 0x1, -R22 ;  /* 0x0000000131317824 */ /* 0x004fce00078e0a16 */
.L_x_1496:
[----:B------:R-:W2:Y:S04]  /*207c0*/  LDL R22, [R1+0x39c] ;  /* 0x00039c0001167983 */ /* 0x000ea80000100800 */
[----:B------:R-:W3:Y:S04]  /*207d0*/  LDL R36, [R1+0x394] ;  /* 0x0003940001247983 */ /* 0x000ee80000100800 */
[----:B------:R-:W-:Y:S04]  /*207e0*/  SHFL.IDX PT, R32, R40, RZ, 0x1c1f ;  /* 0x001c1fff28207589 */ /* 0x000fe800000e0000 */
[----:B------:R-:W0:Y:S04]  /*207f0*/  SHFL.IDX PT, R33, R41, RZ, 0x1c1f ;  /* 0x001c1fff29217589 */ /* 0x000e2800000e0000 */
[----:B------:R-:W-:Y:S04]  /*20800*/  SHFL.IDX PT, R34, R40, 0x1, 0x1c1f ;  /* 0x003c1f0028227f89 */ /* 0x000fe800000e0000 */
[----:B------:R-:W1:Y:S01]  /*20810*/  SHFL.IDX PT, R35, R41, 0x1, 0x1c1f ;  /* 0x003c1f0029237f89 */ /* 0x000e6200000e0000 */
[----:B--2---:R-:W-:-:S02]  /*20820*/  VIADD R37, R22, UR39 ;  /* 0x0000002716257c36 */ /* 0x004fc40008000000 */
[----:B-----5:R-:W-:Y:S01]  /*20830*/  IMAD R22, R49, R16, RZ ;  /* 0x0000001031167224 */ /* 0x020fe200078e02ff */
[----:B---3--:R-:W-:Y:S01]  /*20840*/  LOP3.LUT P0, RZ, R36, 0x3, RZ, 0xc0, !PT ;  /* 0x0000000324ff7812 */ /* 0x008fe2000780c0ff */
[----:B------:R-:W-:-:S03]  /*20850*/  VIADD R39, R37, 0x8 ;  /* 0x0000000825277836 */ /* 0x000fc60000000000 */
[-C--:B------:R-:W-:Y:S02]  /*20860*/  ISETP.GE.OR P1, PT, R37, R22.reuse, P0 ;  /* 0x000000162500720c */ /* 0x080fe40000726670 */
[----:B------:R-:W-:-:S11]  /*20870*/  ISETP.GE.OR P0, PT, R39, R22, P0 ;  /* 0x000000162700720c */ /* 0x000fd60000706670 */
[----:B0-----:R0:W-:Y:S04]  /*20880*/  @!P1 ST.E desc[UR50][R32.64], R4 ;  /* 0x0000000420009985 */ /* 0x0011e8000c101932 */
[----:B-1----:R0:W-:Y:S01]  /*20890*/  @!P0 ST.E desc[UR50][R34.64], R5 ;  /* 0x0000000522008985 */ /* 0x0021e2000c101932 */
[----:B------:R-:W-:Y:S05]  /*208a0*/  @P4 BRA `(.L_x_1497) ;  /* 0x0000000c003c4947 */ /* 0x000fea0003800000 */
[----:B------:R-:W2:Y:S01]  /*208b0*/  LDL R139, [R1+0x32c] ;  /* 0x00032c00018b7983 */ /* 0x000ea20000100800 */
[----:B------:R-:W1:Y:S01]  /*208c0*/  @P3 LDC R64, c[0x0][0xbec] ;  /* 0x0002fb00ff403b82 */ /* 0x000e620000000800 */
[----:B------:R-:W-:Y:S02]  /*208d0*/  ULDC.64 UR6, c[0x0][0xaa0] ;  /* 0x0002a80000067ab9 */ /* 0x000fe40000000a00 */
[----:B------:R-:W0:Y:S05]  /*208e0*/  LDL R138, [R1+0x320] ;  /* 0x00032000018a7983 */ /* 0x000e2a0000100800 */
[----:B------:R-:W3:Y:S01]  /*208f0*/  @P3 LDC R21, c[0x0][0xbf0] ;  /* 0x0002fc00ff153b82 */ /* 0x000ee20000000800 */
[----:B------:R-:W-:-:S02]  /*20900*/  IMAD R19, R19, UR6, RZ ;  /* 0x0000000613137c24 */ /* 0x000fc4000f8e02ff */
[----:B------:R-:W-:-:S04]  /*20910*/  IMAD.WIDE.U32 R60, R0, UR6, RZ ;  /* 0x00000006003c7c25 */ /* 0x000fc8000f8e00ff */
[----:B------:R-:W-:Y:S01]  /*20920*/  IMAD R19, R0, UR7, R19 ;  /* 0x0000000700137c24 */ /* 0x000fe2000f8e0213 */
[----:B------:R-:W-:-:S03]  /*20930*/  ULDC.64 UR6, c[0x0][0xae8] ;  /* 0x0002ba0000067ab9 */ /* 0x000fc60000000a00 */
[----:B------:R-:W-:Y:S01]  /*20940*/  IMAD.IADD R61, R61, 0x1, R19 ;  /* 0x000000013d3d7824 */ /* 0x000fe200078e0213 */
[----:B------:R-:W-:Y:S01]  /*20950*/  SHF.R.S32.HI R62, RZ, 0x1f, R3 ;  /* 0x0000001fff3e7819 */ /* 0x000fe20000011403 */
[----:B------:R-:W-:-:S04]  /*20960*/  IMAD.WIDE.U32 R60, R225, UR6, R60 ;  /* 0x00000006e13c7c25 */ /* 0x000fc8000f8e003c */
[----:B------:R-:W-:Y:S01]  /*20970*/  IMAD R61, R225, UR7, R61 ;  /* 0x00000007e13d7c24 */ /* 0x000fe2000f8e023d */
[----:B------:R-:W-:Y:S02]  /*20980*/  ULDC.64 UR6, c[0x0][0xaf0] ;  /* 0x0002bc0000067ab9 */ /* 0x000fe40000000a00 */
[----:B------:R-:W-:Y:S02]  /*20990*/  IMAD R62, R62, UR6, RZ ;  /* 0x000000063e3e7c24 */ /* 0x000fe4000f8e02ff */
[----:B------:R-:W-:Y:S01]  /*209a0*/  IMAD.WIDE.U32 R60, R3, UR6, R60 ;  /* 0x00000006033c7c25 */ /* 0x000fe2000f8e003c */
[----:B------:R-:W-:-:S04]  /*209b0*/  UIADD3 UR5, UR38, 0x33420, URZ ;  /* 0x0003342026057890 */ /* 0x000fc8000fffe03f */
[----:B------:R-:W-:Y:S01]  /*209c0*/  UPRMT UR5, URZ, 0x654, UR5 ;  /* 0x000006543f057896 */ /* 0x000fe20008000005 */
[----:B------:R-:W-:Y:S01]  /*209d0*/  BSSY B1, `(.L_x_1498) ;  /* 0x0000084000017945 */ /* 0x000fe20003800000 */
[----:B--2---:R-:W-:-:S04]  /*209e0*/  IMAD.SHL.U32 R20, R139, 0x8, RZ ;  /* 0x000000088b147824 */ /* 0x004fc800078e00ff */
[----:B0-----:R-:W-:-:S04]  /*209f0*/  IMAD R5, R138, 0x40, R20 ;  /* 0x000000408a057824 */ /* 0x001fc800078e0214 */
        /* <DEDUP_REMOVED lines=10> */
[----:B------:R-:W-:Y:S01]  /*20aa0*/  IADD3 R37, P2, R6, 0x6000, RZ ;  /* 0x0000600006257810 */ /* 0x000fe20007f5e0ff */
[----:B------:R-:W-:Y:S01]  /*20ab0*/  IMAD R0, R139, 0x20, R138 ;  /* 0x000000208b007824 */ /* 0x000fe200078e028a */
[----:B------:R-:W-:Y:S02]  /*20ac0*/  LOP3.LUT R12, R13, 0x380, RZ, 0xc0, !PT ;  /* 0x000003800d0c7812 */ /* 0x000fe400078ec0ff */
[----:B------:R-:W-:Y:S02]  /*20ad0*/  LOP3.LUT R24, R25, 0x380, RZ, 0xc0, !PT ;  /* 0x0000038019187812 */ /* 0x000fe400078ec0ff */
[----:B------:R-:W-:-:S02]  /*20ae0*/  LOP3.LUT R28, R29, 0x380, RZ, 0xc0, !PT ;  /* 0x000003801d1c7812 */ /* 0x000fc400078ec0ff */
[----:B------:R-:W-:Y:S02]  /*20af0*/  LOP3.LUT R32, R33, 0x380, RZ, 0xc0, !PT ;  /* 0x0000038021207812 */ /* 0x000fe400078ec0ff */
[----:B------:R-:W-:Y:S01]  /*20b00*/  LOP3.LUT R36, R37, 0x380, RZ, 0xc0, !PT ;  /* 0x0000038025247812 */ /* 0x000fe200078ec0ff */
[----:B------:R-:W-:Y:S01]  /*20b10*/  VIADD R63, R0, UR39 ;  /* 0x00000027003f7c36 */ /* 0x000fe20008000000 */
[----:B------:R-:W-:Y:S02]  /*20b20*/  SHF.R.U64 R12, R12, 0x3, RZ ;  /* 0x000000030c0c7819 */ /* 0x000fe400000012ff */
[----:B------:R-:W-:Y:S02]  /*20b30*/  SHF.R.U64 R24, R24, 0x3, RZ ;  /* 0x0000000318187819 */ /* 0x000fe400000012ff */
[----:B------:R-:W-:Y:S02]  /*20b40*/  SHF.R.U64 R28, R28, 0x3, RZ ;  /* 0x000000031c1c7819 */ /* 0x000fe400000012ff */
[----:B------:R-:W-:-:S02]  /*20b50*/  SHF.R.U64 R32, R32, 0x3, RZ ;  /* 0x0000000320207819 */ /* 0x000fc400000012ff */
[----:B------:R-:W-:Y:S01]  /*20b60*/  SHF.R.U64 R36, R36, 0x3, RZ ;  /* 0x0000000324247819 */ /* 0x000fe200000012ff */
[----:B-1----:R-:W-:Y:S01]  /*20b70*/  @P3 IMAD.HI.U32 R0, R63, R64, RZ ;  /* 0x000000403f003227 */ /* 0x002fe200078e00ff */
[----:B------:R-:W-:Y:S02]  /*20b80*/  LOP3.LUT R12, R12, R13, RZ, 0x3c, !PT ;  /* 0x0000000d0c0c7212 */ /* 0x000fe400078e3cff */
        /* <DEDUP_REMOVED lines=8> */
[C---:B------:R-:W-:Y:S01]  /*20c10*/  IADD3 R41, P4, R6.reuse, 0x7000, RZ ;  /* 0x0000700006297810 */ /* 0x040fe20007f9e0ff */
[----:B------:R-:W-:Y:S01]  /*20c20*/  IMAD.X R37, RZ, RZ, R7, P2 ;  /* 0x000000ffff257224 */ /* 0x000fe200010e0607 */
[C---:B------:R-:W-:Y:S01]  /*20c30*/  IADD3 R45, P5, R6.reuse, 0x8000, RZ ;  /* 0x00008000062d7810 */ /* 0x040fe20007fbe0ff */
[----:B------:R-:W-:Y:S01]  /*20c40*/  IMAD.MOV.U32 R19, RZ, RZ, R63 ;  /* 0x000000ffff137224 */ /* 0x000fe200078e003f */
[C---:B------:R-:W-:Y:S01]  /*20c50*/  IADD3 R49, P0, R6.reuse, 0x9000, RZ ;  /* 0x0000900006317810 */ /* 0x040fe20007f1e0ff */
[----:B------:R-:W5:Y:S01]  /*20c60*/  LD.E.128 R12, desc[UR50][R12.64] ;  /* 0x000000320c0c7980 */ /* 0x000f62000c101d00 */
[----:B------:R-:W-:-:S02]  /*20c70*/  IADD3 R53, P1, R6, 0xa000, RZ ;  /* 0x0000a00006357810 */ /* 0x000fc40007f3e0ff */
[C---:B------:R-:W-:Y:S01]  /*20c80*/  IADD3 R5, P2, R6.reuse, 0xb000, RZ ;  /* 0x0000b00006057810 */ /* 0x040fe20007f5e0ff */
[----:B------:R-:W5:Y:S01]  /*20c90*/  LD.E.128 R24, desc[UR50][R24.64] ;  /* 0x0000003218187980 */ /* 0x000f62000c101d00 */
[----:B------:R-:W-:Y:S02]  /*20ca0*/  LOP3.LUT R40, R41, 0x380, RZ, 0xc0, !PT ;  /* 0x0000038029287812 */ /* 0x000fe400078ec0ff */
[----:B------:R-:W-:Y:S01]  /*20cb0*/  LOP3.LUT R44, R45, 0x380, RZ, 0xc0, !PT ;  /* 0x000003802d2c7812 */ /* 0x000fe200078ec0ff */
[----:B------:R-:W-:Y:S01]  /*20cc0*/  IMAD.X R57, RZ, RZ, R7, P2 ;  /* 0x000000ffff397224 */ /* 0x000fe200010e0607 */
[----:B------:R-:W-:Y:S01]  /*20cd0*/  LOP3.LUT R48, R49, 0x380, RZ, 0xc0, !PT ;  /* 0x0000038031307812 */ /* 0x000fe200078ec0ff */
[----:B------:R-:W5:Y:S01]  /*20ce0*/  LD.E.128 R28, desc[UR50][R28.64] ;  /* 0x000000321c1c7980 */ /* 0x000f62000c101d00 */
[----:B------:R-:W-:Y:S02]  /*20cf0*/  LOP3.LUT R52, R53, 0x380, RZ, 0xc0, !PT ;  /* 0x0000038035347812 */ /* 0x000fe400078ec0ff */
[----:B---3--:R-:W-:Y:S01]  /*20d00*/  @P3 SHF.R.U32.HI R19, RZ, R21, R0 ;  /* 0x00000015ff133219 */ /* 0x008fe20000011600 */
[----:B------:R-:W5:Y:S01]  /*20d10*/  LD.E.128 R32, desc[UR50][R32.64] ;  /* 0x0000003220207980 */ /* 0x000f62000c101d00 */
[----:B------:R-:W-:-:S02]  /*20d20*/  LOP3.LUT R11, R6, 0x380, RZ, 0xc0, !PT ;  /* 0x00000380060b7812 */ /* 0x000fc400078ec0ff */
[----:B------:R-:W-:Y:S01]  /*20d30*/  LOP3.LUT R4, R5, 0x380, RZ, 0xc0, !PT ;  /* 0x0000038005047812 */ /* 0x000fe200078ec0ff */
[----:B------:R-:W-:Y:S01]  /*20d40*/  IMAD R21, R3, UR7, R62 ;  /* 0x0000000703157c24 */ /* 0x000fe2000f8e023e */
[----:B------:R-:W-:Y:S01]  /*20d50*/  SHF.R.U64 R40, R40, 0x3, RZ ;  /* 0x0000000328287819 */ /* 0x000fe200000012ff */
[--C-:B------:R-:W-:Y:S01]  /*20d60*/  IMAD.MOV R3, RZ, RZ, -R19.reuse ;  /* 0x000000ffff037224 */ /* 0x100fe200078e0a13 */
[----:B------:R-:W-:Y:S01]  /*20d70*/  SHF.R.U64 R44, R44, 0x3, RZ ;  /* 0x000000032c2c7819 */ /* 0x000fe200000012ff */
[----:B------:R-:W-:Y:S01]  /*20d80*/  ULDC.64 UR6, c[0x0][0xae0] ;  /* 0x0002b80000067ab9 */ /* 0x000fe20000000a00 */
[----:B------:R-:W-:Y:S01]  /*20d90*/  SHF.R.U64 R48, R48, 0x3, RZ ;  /* 0x0000000330307819 */ /* 0x000fe200000012ff */
[----:B------:R-:W5:Y:S01]  /*20da0*/  LD.E.128 R36, desc[UR50][R36.64] ;  /* 0x0000003224247980 */ /* 0x000f62000c101d00 */
[----:B------:R-:W-:Y:S02]  /*20db0*/  SHF.R.U64 R52, R52, 0x3, RZ ;  /* 0x0000000334347819 */ /* 0x000fe400000012ff */
[----:B------:R-:W-:-:S02]  /*20dc0*/  SHF.R.S32.HI R0, RZ, 0x1f, R19 ;  /* 0x0000001fff007819 */ /* 0x000fc40000011413 */
[----:B------:R-:W-:Y:S02]  /*20dd0*/  SHF.R.U64 R11, R11, 0x3, RZ ;  /* 0x000000030b0b7819 */ /* 0x000fe400000012ff */
[----:B------:R-:W-:Y:S01]  /*20de0*/  SHF.R.U64 R4, R4, 0x3, RZ ;  /* 0x0000000304047819 */ /* 0x000fe200000012ff */
[----:B------:R-:W-:Y:S01]  /*20df0*/  IMAD R0, R0, UR6, RZ ;  /* 0x0000000600007c24 */ /* 0x000fe2000f8e02ff */
        /* <DEDUP_REMOVED lines=9> */
[----:B------:R-:W-:Y:S01]  /*20e90*/  IMAD R3, R16, R3, R63 ;  /* 0x0000000310037224 */ /* 0x000fe200078e023f */
[----:B------:R-:W-:Y:S01]  /*20ea0*/  LOP3.LUT R56, R4, R5, RZ, 0x3c, !PT ;  /* 0x0000000504387212 */ /* 0x000fe200078e3cff */
[----:B------:R-:W-:Y:S01]  /*20eb0*/  IMAD.IADD R61, R61, 0x1, R21 ;  /* 0x000000013d3d7824 */ /* 0x000fe200078e0215 */
[----:B------:R-:W5:Y:S01]  /*20ec0*/  LD.E.128 R8, desc[UR50][R8.64] ;  /* 0x0000003208087980 */ /* 0x000f62000c101d00 */
[C---:B------:R-:W-:Y:S01]  /*20ed0*/  IMAD R21, R19.reuse, UR7, R0 ;  /* 0x0000000713157c24 */ /* 0x040fe2000f8e0200 */
[----:B------:R-:W-:Y:S01]  /*20ee0*/  SHF.R.S32.HI R0, RZ, 0x1f, R3 ;  /* 0x0000001fff007819 */ /* 0x000fe20000011403 */
[----:B------:R-:W-:Y:S01]  /*20ef0*/  IMAD.WIDE.U32 R60, R19, UR6, R60 ;  /* 0x00000006133c7c25 */ /* 0x000fe2000f8e003c */
[----:B------:R-:W5:Y:S01]  /*20f00*/  LD.E.128 R4, desc[UR50][R6.64] ;  /* 0x0000003206047980 */ /* 0x000f62000c101d00 */
[----:B------:R-:W-:-:S03]  /*20f10*/  ULDC.64 UR6, c[0x0][0xad8] ;  /* 0x0002b60000067ab9 */ /* 0x000fc60000000a00 */
        /* <DEDUP_REMOVED lines=16> */
[C---:B------:R-:W-:Y:S01]  /*21020*/  ISETP.GE.AND P2, PT, R67.reuse, R22, PT ;  /* 0x000000164300720c */ /* 0x040fe20003f46270 */
[----:B------:R-:W-:Y:S02]  /*21030*/  ULDC.64 UR6, c[0x0][0xa80] ;  /* 0x0002a00000067ab9 */ /* 0x000fe40000000a00 */
[----:B------:R-:W-:Y:S01]  /*21040*/  VIADD R3, R67, 0x40 ;  /* 0x0000004043037836 */ /* 0x000fe20000000000 */
[----:B------:R-:W-:-:S04]  /*21050*/  LEA R0, P3, R60, UR6, 0x1 ;  /* 0x000000063c007c11 */ /* 0x000fc8000f8608ff */
        /* <DEDUP_REMOVED lines=8> */
[----:B------:R-:W-:-:S03]  /*210e0*/  ISETP.GE.AND P1, PT, R19, R22, PT ;  /* 0x000000161300720c */ /* 0x000fc60003f26270 */
[----:B------:R0:W2:Y:S01]  /*210f0*/  SHFL.IDX PT, R3, R16, RZ, 0x181f ;  /* 0x00181fff10037589 */ /* 0x0000a200000e0000 */
[----:B------:R-:W-:Y:S02]  /*21100*/  SHF.R.S32.HI R21, RZ, 0x1f, R20 ;  /* 0x0000001fff157819 */ /* 0x000fe40000011414 */
[----:B------:R-:W-:Y:S02]  /*21110*/  SHF.R.S32.HI R19, RZ, 0x1f, R68 ;  /* 0x0000001fff137819 */ /* 0x000fe40000011444 */
[----:B------:R-:W-:Y:S01]  /*21120*/  SHF.R.S32.HI R69, RZ, 0x1f, R66 ;  /* 0x0000001fff457819 */ /* 0x000fe20000011442 */
[----:B------:R-:W-:Y:S06]  /*21130*/  @P2 BRA `(.L_x_1499) ;  /* 0x0000000000342947 */ /* 0x000fec0003800000 */
[----:B------:R-:W-:Y:S02]  /*21140*/  ULDC UR5, c[0x0][0xac8] ;  /* 0x0002b20000057ab9 */ /* 0x000fe40000000800 */
[----:B------:R-:W-:Y:S02]  /*21150*/  ISETP.GE.AND P4, PT, R20, UR5, PT ;  /* 0x0000000514007c0c */ /* 0x000fe4000bf86270 */
[----:B------:R-:W-:Y:S02]  /*21160*/  ISETP.GE.AND P3, PT, R68, UR5, PT ;  /* 0x0000000544007c0c */ /* 0x000fe4000bf66270 */
[----:B------:R-:W-:-:S09]  /*21170*/  ISETP.GE.AND P2, PT, R66, UR5, PT ;  /* 0x0000000542007c0c */ /* 0x000fd2000bf46270 */
[----:B-1----:R-:W-:-:S04]  /*21180*/  @!P4 LEA R60, P5, R20, R65, 0x1 ;  /* 0x00000041143cc211 */ /* 0x002fc800078a08ff */
[----:B--2---:R-:W-:Y:S02]  /*21190*/  @!P4 LEA.HI.X R61, R20, R3, R21, 0x1, P5 ;  /* 0x00000003143dc211 */ /* 0x004fe400028f0c15 */
[----:B------:R-:W-:-:S03]  /*211a0*/  @!P3 LEA R62, P5, R68, R65, 0x1 ;  /* 0x00000041443eb211 */ /* 0x000fc600078a08ff */
[----:B-----5:R3:W-:Y:S01]  /*211b0*/  @!P4 ST.E.128 desc[UR50][R60.64], R4 ;  /* 0x000000043c00c985 */ /* 0x0207e2000c101d32 */
[----:B------:R-:W-:Y:S02]  /*211c0*/  @!P3 LEA.HI.X R63, R68, R3, R19, 0x1, P5 ;  /* 0x00000003443fb211 */ /* 0x000fe400028f0c13 */
[----:B------:R-:W-:-:S03]  /*211d0*/  @!P2 LEA R64, P5, R66, R65, 0x1 ;  /* 0x000000414240a211 */ /* 0x000fc600078a08ff */
[----:B------:R3:W-:Y:S01]  /*211e0*/  @!P3 ST.E.128 desc[UR50][R62.64], R28 ;  /* 0x0000001c3e00b985 */ /* 0x0007e2000c101d32 */
[----:B------:R-:W-:-:S05]  /*211f0*/  @!P2 LEA.HI.X R65, R66, R3, R69, 0x1, P5 ;  /* 0x000000034241a211 */ /* 0x000fca00028f0c45 */
[----:B------:R3:W-:Y:S04]  /*21200*/  @!P2 ST.E.128 desc[UR50][R64.64], R44 ;  /* 0x0000002c4000a985 */ /* 0x0007e8000c101d32 */
.L_x_1499:
[----:B------:R-:W-:Y:S05]  /*21210*/  BSYNC B1 ;  /* 0x0000000000017941 */ /* 0x000fea0003800000 */
.L_x_1498:
[----:B--2---:R2:W4:Y:S01]  /*21220*/  SHFL.IDX PT, R3, R16, 0x1, 0x181f ;  /* 0x00381f0010037f89 */ /* 0x00452200000e0000 */
[----:B------:R-:W-:Y:S03]  /*21230*/  BSSY B1, `(.L_x_1500) ;  /* 0x0000010000017945 */ /* 0x000fe60003800000 */
[----:B---3-5:R2:W3:Y:S01]  /*21240*/  SHFL.IDX PT, R29, R0, 0x1, 0x181f ;  /* 0x00381f00001d7f89 */ /* 0x0284e200000e0000 */
[----:B------:R-:W-:Y:S05]  /*21250*/  @P1 BRA `(.L_x_1501) ;  /* 0x0000000000341947 */ /* 0x000fea0003800000 */
[----:B------:R-:W-:Y:S02]  /*21260*/  ULDC UR5, c[0x0][0xac8] ;  /* 0x0002b20000057ab9 */ /* 0x000fe40000000800 */
[----:B------:R-:W-:Y:S02]  /*21270*/  ISETP.GE.AND P3, PT, R20, UR5, PT ;  /* 0x0000000514007c0c */ /* 0x000fe4000bf66270 */
[----:B------:R-:W-:Y:S02]  /*21280*/  ISETP.GE.AND P2, PT, R68, UR5, PT ;  /* 0x0000000544007c0c */ /* 0x000fe4000bf46270 */
[----:B------:R-:W-:-:S09]  /*21290*/  ISETP.GE.AND P1, PT, R66, UR5, PT ;  /* 0x0000000542007c0c */ /* 0x000fd2000bf26270 */
[-C--:B---3--:R-:W-:Y:S02]  /*212a0*/  @!P3 LEA R4, P5, R20, R29.reuse, 0x1 ;  /* 0x0000001d1404b211 */ /* 0x088fe400078a08ff */
[----:B------:R-:W-:Y:S02]  /*212b0*/  @!P2 LEA R6, P4, R68, R29, 0x1 ;  /* 0x0000001d4406a211 */ /* 0x000fe400078808ff */
[----:B----4-:R-:W-:Y:S02]  /*212c0*/  @!P3 LEA.HI.X R5, R20, R3, R21, 0x1, P5 ;  /* 0x000000031405b211 */ /* 0x010fe400028f0c15 */
[----:B------:R-:W-:Y:S02]  /*212d0*/  @!P1 LEA R28, P5, R66, R29, 0x1 ;  /* 0x0000001d421c9211 */ /* 0x000fe400078a08ff */
[-C--:B------:R-:W-:Y:S01]  /*212e0*/  @!P2 LEA.HI.X R7, R68, R3.reuse, R19, 0x1, P4 ;  /* 0x000000034407a211 */ /* 0x080fe200020f0c13 */
[----:B------:R3:W-:Y:S01]  /*212f0*/  @!P3 ST.E.128 desc[UR50][R4.64], R8 ;  /* 0x000000080400b985 */ /* 0x0007e2000c101d32 */
[----:B------:R-:W-:-:S03]  /*21300*/  @!P1 LEA.HI.X R29, R66, R3, R69, 0x1, P5 ;  /* 0x00000003421d9211 */ /* 0x000fc600028f0c45 */
[----:B------:R3:W-:Y:S04]  /*21310*/  @!P2 ST.E.128 desc[UR50][R6.64], R32 ;  /* 0x000000200600a985 */ /* 0x0007e8000c101d32 */
[----:B------:R3:W-:Y:S02]  /*21320*/  @!P1 ST.E.128 desc[UR50][R28.64], R48 ;  /* 0x000000301c009985 */ /* 0x0007e4000c101d32 */
.L_x_1501:
[----:B------:R-:W-:Y:S05]  /*21330*/  BSYNC B1 ;  /* 0x0000000000017941 */ /* 0x000fea0003800000 */
.L_x_1500:
[----:B----4-:R4:W0:Y:S01]  /*21340*/  SHFL.IDX PT, R3, R16, 0x2, 0x181f ;  /* 0x00581f0010037f89 */ /* 0x01082200000e0000 */
[----:B------:R-:W-:Y:S03]  /*21350*/  BSSY B1, `(.L_x_1502) ;  /* 0x0000010000017945 */ /* 0x000fe60003800000 */
[----:B---3--:R4:W3:Y:S01]  /*21360*/  SHFL.IDX PT, R9, R0, 0x2, 0x181f ;  /* 0x00581f0000097f89 */ /* 0x0088e200000e0000 */
        /* <DEDUP_REMOVED lines=14> */
.L_x_1503:
[----:B------:R-:W-:Y:S05]  /*21450*/  BSYNC B1 ;  /* 0x0000000000017941 */ /* 0x000fea0003800000 */
.L_x_1502:
[----:B0-----:R-:W-:Y:S01]  /*21460*/  VIADD R5, R67, 0x60 ;  /* 0x0000006043057836 */ /* 0x001fe20000000000 */
[----:B------:R0:W0:Y:S04]  /*21470*/  SHFL.IDX PT, R3, R16, 0x3, 0x181f ;  /* 0x00781f0010037f89 */ /* 0x00002800000e0000 */
[----:B------:R-:W-:Y:S01]  /*21480*/  ISETP.GE.AND P0, PT, R5, R22, PT ;  /* 0x000000160500720c */ /* 0x000fe20003f06270 */
[----:B---3--:R3:W0:-:S12]  /*21490*/  SHFL.IDX PT, R9, R0, 0x3, 0x181f ;  /* 0x00781f0000097f89 */ /* 0x00861800000e0000 */
[----:B---3--:R-:W-:Y:S05]  /*214a0*/  @P0 BRA `(.L_x_1504) ;  /* 0x0000001c00f40947 */ /* 0x008fea0003800000 */
[----:B------:R-:W-:Y:S02]  /*214b0*/  ULDC UR5, c[0x0][0xac8] ;  /* 0x0002b20000057ab9 */ /* 0x000fe40000000800 */
[----:B------:R-:W-:Y:S02]  /*214c0*/  ISETP.GE.AND P2, PT, R20, UR5, PT ;  /* 0x0000000514007c0c */ /* 0x000fe4000bf46270 */
[----:B------:R-:W-:-:S11]  /*214d0*/  ISETP.GE.AND P3, PT, R68, UR5, PT ;  /* 0x0000000544007c0c */ /* 0x000fd6000bf66270 */
[-C--:B0-----:R-:W-:Y:S02]  /*214e0*/  @!P2 LEA R4, P0, R20, R9.reuse, 0x1 ;  /* 0x000000091404a211 */ /* 0x081fe400078008ff */
[----:B------:R-:W-:Y:S02]  /*214f0*/  @!P3 LEA R6, P1, R68, R9, 0x1 ;  /* 0x000000094406b211 */ /* 0x000fe400078208ff */
[-C--:B------:R-:W-:Y:S02]  /*21500*/  @!P2 LEA.HI.X R5, R20, R3.reuse, R21, 0x1, P0 ;  /* 0x000000031405a211 */ /* 0x080fe400000f0c15 */
        /* <DEDUP_REMOVED lines=9> */
.L_x_1497:
[----:B------:R1:W5:Y:S01]  /*215a0*/  LDL R159, [R1+0x384] ;  /* 0x00038400019f7983 */ /* 0x0003620000100800 */
[----:B------:R-:W2:Y:S01]  /*215b0*/  @P3 LDC R6, c[0x0][0xbec] ;  /* 0x0002fb00ff063b82 */ /* 0x000ea20000000800 */
[----:B------:R-:W-:Y:S01]  /*215c0*/  ULDC.64 UR6, c[0x0][0xb08] ;  /* 0x0002c20000067ab9 */ /* 0x000fe20000000a00 */
[----:B------:R-:W-:Y:S01]  /*215d0*/  ULDC.64 UR8, c[0x0][0xb30] ;  /* 0x0002cc0000087ab9 */ /* 0x000fe20000000a00 */
[----:B------:R1:W5:Y:S04]  /*215e0*/  LDL R158, [R1+0x304] ;  /* 0x00030400019e7983 */ /* 0x0003680000100800 */
        /* <DEDUP_REMOVED lines=37> */
[----:B------:R1:W5:Y:S01]  /*21840*/  LDL R38, [R1+0x308] ;  /* 0x0003080001267983 */ /* 0x0003620000100800 */
[----:B------:R-:W-:Y:S01]  /*21850*/  IMAD R19, R19, UR6, RZ ;  /* 0x0000000613137c24 */ /* 0x000fe2000f8e02ff */
[----:B0-----:R-:W0:Y:S01]  /*21860*/  @P3 LDC R33, c[0x0][0xbf0] ;  /* 0x0002fc00ff213b82 */ /* 0x001e220000000800 */
[C---:B------:R-:W-:Y:S01]  /*21870*/  IMAD.WIDE.U32 R4, R0.reuse, UR6, RZ ;  /* 0x0000000600047c25 */ /* 0x040fe2000f8e00ff */
[----:B------:R-:W-:Y:S01]  /*21880*/  UIADD3 UR5, UR38, 0x33420, URZ ;  /* 0x0003342026057890 */ /* 0x000fe2000fffe03f */
[----:B------:R-:W-:Y:S01]  /*21890*/  ISETP.GE.AND P0, PT, R37, R22, PT ;  /* 0x000000162500720c */ /* 0x000fe20003f06270 */
[----:B------:R-:W-:Y:S01]  /*218a0*/  BSSY B1, `(.L_x_1505) ;  /* 0x0000088000017945 */ /* 0x000fe20003800000 */
[----:B------:R-:W-:Y:S01]  /*218b0*/  IMAD R19, R0, UR7, R19 ;  /* 0x0000000700137c24 */ /* 0x000fe2000f8e0213 */
[----:B------:R-:W-:Y:S01]  /*218c0*/  ULDC.64 UR6, c[0x0][0xb38] ;  /* 0x0002ce0000067ab9 */ /* 0x000fe20000000a00 */
[----:B------:R-:W-:Y:S01]  /*218d0*/  SHF.R.S32.HI R0, RZ, 0x1f, R3 ;  /* 0x0000001fff007819 */ /* 0x000fe20000011403 */
[----:B--2---:R-:W-:Y:S01]  /*218e0*/  @P3 IMAD.HI.U32 R6, R45, R6, RZ ;  /* 0x000000062d063227 */ /* 0x004fe200078e00ff */
[----:B------:R-:W-:-:S03]  /*218f0*/  UPRMT UR5, URZ, 0x654, UR5 ;  /* 0x000006543f057896 */ /* 0x000fc60008000005 */
[----:B------:R-:W-:Y:S02]  /*21900*/  IMAD.IADD R5, R5, 0x1, R19 ;  /* 0x0000000105057824 */ /* 0x000fe400078e0213 */
[----:B------:R-:W-:-:S04]  /*21910*/  IMAD.WIDE.U32 R4, R225, UR6, R4 ;  /* 0x00000006e1047c25 */ /* 0x000fc8000f8e0004 */
[----:B------:R-:W-:Y:S01]  /*21920*/  SYNCS.ARRIVE.TRANS64.RED.A1T0 RZ, [UR5], RZ ;  /* 0x000000ffffff79a7 */ /* 0x000fe20008100405 */
[----:B------:R-:W-:Y:S01]  /*21930*/  IMAD R5, R225, UR7, R5 ;  /* 0x00000007e1057c24 */ /* 0x000fe2000f8e0205 */
[----:B------:R-:W-:Y:S02]  /*21940*/  ULDC.64 UR6, c[0x0][0xb40] ;  /* 0x0002d00000067ab9 */ /* 0x000fe40000000a00 */
[----:B------:R-:W-:Y:S02]  /*21950*/  IMAD R0, R0, UR6, RZ ;  /* 0x0000000600007c24 */ /* 0x000fe4000f8e02ff */
[----:B------:R-:W-:-:S04]  /*21960*/  IMAD.WIDE.U32 R4, R3, UR6, R4 ;  /* 0x0000000603047c25 */ /* 0x000fc8000f8e0004 */
[----:B------:R-:W-:Y:S01]  /*21970*/  IMAD R7, R3, UR7, R0 ;  /* 0x0000000703077c24 */ /* 0x000fe2000f8e0200 */
[----:B------:R-:W-:Y:S01]  /*21980*/  ULDC.64 UR6, c[0x0][0xb48] ;  /* 0x0002d20000067ab9 */ /* 0x000fe20000000a00 */
[----:B------:R-:W-:Y:S01]  /*21990*/  IMAD.MOV.U32 R3, RZ, RZ, R45 ;  /* 0x000000ffff037224 */ /* 0x000fe200078e002d */
[----:B0-----:R-:W-:Y:S01]  /*219a0*/  @P3 SHF.R.U32.HI R3, RZ, R33, R6 ;  /* 0x00000021ff033219 */ /* 0x001fe20000011606 */
[----:B------:R-:W-:-:S03]  /*219b0*/  IMAD.IADD R5, R5, 0x1, R7 ;  /* 0x0000000105057824 */ /* 0x000fc600078e0207 */
[--C-:B------:R-:W-:Y:S01]  /*219c0*/  SHF.R.S32.HI R0, RZ, 0x1f, R3.reuse ;  /* 0x0000001fff007819 */ /* 0x100fe20000011403 */
[----:B------:R-:W-:Y:S02]  /*219d0*/  IMAD.MOV R7, RZ, RZ, -R3 ;  /* 0x000000ffff077224 */ /* 0x000fe400078e0a03 */
[----:B------:R-:W-:-:S04]  /*219e0*/  IMAD.WIDE.U32 R4, R233, UR6, R4 ;  /* 0x00000006e9047c25 */ /* 0x000fc8000f8e0004 */
[----:B------:R-:W-:Y:S02]  /*219f0*/  IMAD R7, R16, R7, R45 ;  /* 0x0000000710077224 */ /* 0x000fe400078e022d */
[----:B------:R-:W-:Y:S02]  /*21a00*/  IMAD R0, R0, UR8, RZ ;  /* 0x0000000800007c24 */ /* 0x000fe4000f8e02ff */
[----:B------:R-:W-:Y:S01]  /*21a10*/  IMAD R5, R233, UR7, R5 ;  /* 0x00000007e9057c24 */ /* 0x000fe2000f8e0205 */
[----:B------:R-:W-:Y:S01]  /*21a20*/  ULDC.64 UR6, c[0x0][0xb28] ;  /* 0x0002ca0000067ab9 */ /* 0x000fe20000000a00 */
        /* <DEDUP_REMOVED lines=11> */
[----:B------:R1:W0:Y:S04]  /*21ae0*/  SHFL.IDX PT, R4, R0, RZ, 0x1c1f ;  /* 0x001c1fff00047589 */ /* 0x00022800000e0000 */
[----:B------:R1:W2:Y:S01]  /*21af0*/  SHFL.IDX PT, R5, R3, RZ, 0x1c1f ;  /* 0x001c1fff03057589 */ /* 0x0002a200000e0000 */
[----:B------:R-:W-:Y:S05]  /*21b00*/  @P0 BRA `(.L_x_1506) ;  /* 0x0000000400840947 */ /* 0x000fea0003800000 */
[----:B------:R-:W-:Y:S02]  /*21b10*/  ULDC UR5, c[0x0][0xac8] ;  /* 0x0002b20000057ab9 */ /* 0x000fe40000000800 */
[----:B------:R-:W-:Y:S02]  /*21b20*/  ISETP.GE.AND P0, PT, R23, UR5, PT ;  /* 0x0000000517007c0c */ /* 0x000fe4000bf06270 */
[----:B-----5:R-:W-:Y:S02]  /*21b30*/  ISETP.GE.AND P2, PT, R158, UR5, PT ;  /* 0x000000059e007c0c */ /* 0x020fe4000bf46270 */
[----:B------:R-:W-:Y:S02]  /*21b40*/  ISETP.GE.AND P3, PT, R156, UR5, PT ;  /* 0x000000059c007c0c */ /* 0x000fe4000bf66270 */
[----:B------:R-:W-:-:S07]  /*21b50*/  ISETP.GE.AND P1, PT, R154, UR5, PT ;  /* 0x000000059a007c0c */ /* 0x000fce000bf26270 */
[----:B0-2---:R-:W-:Y:S02]  /*21b60*/  @!P0 IMAD.WIDE R6, R23, 0x4, R4 ;  /* 0x0000000417068825 */ /* 0x005fe400078e0204 */
[-C--:B------:R-:W-:Y:S02]  /*21b70*/  @!P2 LEA R32, P4, R158, R4.reuse, 0x2 ;  /* 0x000000049e20a211 */ /* 0x080fe400078810ff */
[----:B------:R-:W-:Y:S01]  /*21b80*/  @!P3 LEA R34, P5, R156, R4, 0x2 ;  /* 0x000000049c22b211 */ /* 0x000fe200078a10ff */
[----:B------:R0:W-:Y:S01]  /*21b90*/  @!P0 ST.E.64 desc[UR50][R6.64], R12 ;  /* 0x0000000c06008985 */ /* 0x0001e2000c101b32 */
[-C--:B------:R-:W-:Y:S02]  /*21ba0*/  @!P2 LEA.HI.X R33, R158, R5.reuse, R159, 0x2, P4 ;  /* 0x000000059e21a211 */ /* 0x080fe400020f149f */
[----:B------:R-:W-:Y:S02]  /*21bb0*/  ISETP.GE.AND P0, PT, R152, UR5, PT ;  /* 0x0000000598007c0c */ /* 0x000fe4000bf06270 */
[----:B------:R-:W-:Y:S01]  /*21bc0*/  @!P3 LEA.HI.X R35, R156, R5, R157, 0x2, P5 ;  /* 0x000000059c23b211 */ /* 0x000fe200028f149d */
[----:B------:R2:W-:Y:S01]  /*21bd0*/  @!P2 ST.E.64 desc[UR50][R32.64], R14 ;  /* 0x0000000e2000a985 */ /* 0x0005e2000c101b32 */
[----:B------:R-:W-:-:S02]  /*21be0*/  ISETP.GE.AND P2, PT, R150, UR5, PT ;  /* 0x0000000596007c0c */ /* 0x000fc4000bf46270 */
[----:B------:R-:W-:Y:S01]  /*21bf0*/  @!P1 LEA R36, P4, R154, R4, 0x2 ;  /* 0x000000049a249211 */ /* 0x000fe200078810ff */
[----:B------:R3:W-:Y:S01]  /*21c00*/  @!P3 ST.E.64 desc[UR50][R34.64], R26 ;  /* 0x0000001a2200b985 */ /* 0x0007e2000c101b32 */
[----:B------:R-:W-:Y:S02]  /*21c10*/  ISETP.GE.AND P3, PT, R148, UR5, PT ;  /* 0x0000000594007c0c */ /* 0x000fe4000bf66270 */
[----:B------:R-:W-:-:S03]  /*21c20*/  @!P1 LEA.HI.X R37, R154, R5, R155, 0x2, P4 ;  /* 0x000000059a259211 */ /* 0x000fc600020f149b */
[-C--:B------:R-:W-:Y:S02]  /*21c30*/  @!P0 LEA R40, P5, R152, R4.reuse, 0x2 ;  /* 0x0000000498288211 */ /* 0x080fe400078a10ff */
[----:B------:R4:W-:Y:S01]  /*21c40*/  @!P1 ST.E.64 desc[UR50][R36.64], R28 ;  /* 0x0000001c24009985 */ /* 0x0009e2000c101b32 */
[----:B------:R-:W-:Y:S02]  /*21c50*/  ISETP.GE.AND P1, PT, R146, UR5, PT ;  /* 0x0000000592007c0c */ /* 0x000fe4000bf26270 */
[-C--:B------:R-:W-:Y:S02]  /*21c60*/  @!P0 LEA.HI.X R41, R152, R5.reuse, R153, 0x2, P5 ;  /* 0x0000000598298211 */ /* 0x080fe400028f1499 */
[-C--:B0-----:R-:W-:Y:S02]  /*21c70*/  @!P2 LEA R6, P4, R150, R4.reuse, 0x2 ;  /* 0x000000049606a211 */ /* 0x081fe400078810ff */
[----:B------:R-:W-:Y:S01]  /*21c80*/  @!P3 LEA R12, P5, R148, R4, 0x2 ;  /* 0x00000004940cb211 */ /* 0x000fe200078a10ff */
[----:B------:R-:W-:Y:S01]  /*21c90*/  @!P0 ST.E.64 desc[UR50][R40.64], R62 ;  /* 0x0000003e28008985 */ /* 0x000fe2000c101b32 */
[----:B------:R-:W-:-:S02]  /*21ca0*/  @!P2 LEA.HI.X R7, R150, R5, R151, 0x2, P4 ;  /* 0x000000059607a211 */ /* 0x000fc400020f1497 */
[----:B------:R-:W-:Y:S02]  /*21cb0*/  ISETP.GE.AND P0, PT, R144, UR5, PT ;  /* 0x0000000590007c0c */ /* 0x000fe4000bf06270 */
[-C--:B------:R-:W-:Y:S01]  /*21cc0*/  @!P3 LEA.HI.X R13, R148, R5.reuse, R149, 0x2, P5 ;  /* 0x00000005940db211 */ /* 0x080fe200028f1495 */
[----:B------:R0:W-:Y:S01]  /*21cd0*/  @!P2 ST.E.64 desc[UR50][R6.64], R64 ;  /* 0x000000400600a985 */ /* 0x0001e2000c101b32 */
[----:B------:R-:W-:Y:S02]  /*21ce0*/  ISETP.GE.AND P2, PT, R142, UR5, PT ;  /* 0x000000058e007c0c */ /* 0x000fe4000bf46270 */
[----:B--2---:R-:W-:Y:S01]  /*21cf0*/  @!P1 LEA R14, P4, R146, R4, 0x2 ;  /* 0x00000004920e9211 */ /* 0x004fe200078810ff */
[----:B------:R2:W-:Y:S01]  /*21d00*/  @!P3 ST.E.64 desc[UR50][R12.64], R70 ;  /* 0x000000460c00b985 */ /* 0x0005e2000c101b32 */
[----:B------:R-:W-:Y:S02]  /*21d10*/  ISETP.GE.AND P3, PT, R140, UR5, PT ;  /* 0x000000058c007c0c */ /* 0x000fe4000bf66270 */
[----:B------:R-:W-:-:S03]  /*21d20*/  @!P1 LEA.HI.X R15, R146, R5, R147, 0x2, P4 ;  /* 0x00000005920f9211 */ /* 0x000fc600020f1493 */
[-C--:B---3--:R-:W-:Y:S02]  /*21d30*/  @!P0 LEA R26, P5, R144, R4.reuse, 0x2 ;  /* 0x00000004901a8211 */ /* 0x088fe400078a10ff */
[----:B------:R3:W-:Y:S01]  /*21d40*/  @!P1 ST.E.64 desc[UR50][R14.64], R72 ;  /* 0x000000480e009985 */ /* 0x0007e2000c101b32 */
[----:B------:R-:W-:Y:S02]  /*21d50*/  ISETP.GE.AND P1, PT, R138, UR5, PT ;  /* 0x000000058a007c0c */ /* 0x000fe4000bf26270 */
[-C--:B------:R-:W-:Y:S02]  /*21d60*/  @!P0 LEA.HI.X R27, R144, R5.reuse, R145, 0x2, P5 ;  /* 0x00000005901b8211 */ /* 0x080fe400028f1491 */
[-C--:B----4-:R-:W-:Y:S02]  /*21d70*/  @!P2 LEA R28, P4, R142, R4.reuse, 0x2 ;  /* 0x000000048e1ca211 */ /* 0x090fe400078810ff */
[----:B0-----:R-:W-:Y:S01]  /*21d80*/  @!P3 LEA R6, P5, R140, R4, 0x2 ;  /* 0x000000048c06b211 */ /* 0x001fe200078a10ff */
[----:B------:R0:W-:Y:S01]  /*21d90*/  @!P0 ST.E.64 desc[UR50][R26.64], R78 ;  /* 0x0000004e1a008985 */ /* 0x0001e2000c101b32 */
        /* <DEDUP_REMOVED lines=9> */
[CC--:B---3--:R-:W-:Y:S02]  /*21e30*/  @!P0 LEA R14, P5, R58.reuse, R4.reuse, 0x2 ;  /* 0x000000043a0e8211 */ /* 0x0c8fe400078a10ff */
[----:B------:R3:W-:Y:S01]  /*21e40*/  @!P1 ST.E.64 desc[UR50][R12.64], R88 ;  /* 0x000000580c009985 */ /* 0x0007e2000c101b32 */
[----:B------:R-:W-:Y:S02]  /*21e50*/  ISETP.GE.AND P1, PT, R237, UR5, PT ;  /* 0x00000005ed007c0c */ /* 0x000fe4000bf26270 */
[-C--:B------:R-:W-:Y:S02]  /*21e60*/  @!P0 LEA.HI.X R15, R58, R5.reuse, R59, 0x2, P5 ;  /* 0x000000053a0f8211 */ /* 0x080fe400028f143b */
[-C--:B0-----:R-:W-:Y:S02]  /*21e70*/  @!P2 LEA R26, P4, R56, R4.reuse, 0x2 ;  /* 0x00000004381aa211 */ /* 0x081fe400078810ff */
[----:B----4-:R-:W-:Y:S01]  /*21e80*/  @!P3 LEA R28, P5, R54, R4, 0x2 ;  /* 0x00000004361cb211 */ /* 0x010fe200078a10ff */
[----:B------:R0:W-:Y:S01]  /*21e90*/  @!P0 ST.E.64 desc[UR50][R14.64], R94 ;  /* 0x0000005e0e008985 */ /* 0x0001e2000c101b32 */
[----:B------:R-:W-:-:S02]  /*21ea0*/  @!P2 LEA.HI.X R27, R56, R5, R57, 0x2, P4 ;  /* 0x00000005381ba211 */ /* 0x000fc400020f1439 */
[----:B------:R-:W-:Y:S02]  /*21eb0*/  ISETP.GE.AND P0, PT, R236, UR5, PT ;  /* 0x00000005ec007c0c */ /* 0x000fe4000bf06270 */
[-C--:B------:R-:W-:Y:S01]  /*21ec0*/  @!P3 LEA.HI.X R29, R54, R5.reuse, R55, 0x2, P5 ;  /* 0x00000005361db211 */ /* 0x080fe200028f1437 */
[----:B------:R4:W-:Y:S01]  /*21ed0*/  @!P2 ST.E.64 desc[UR50][R26.64], R96 ;  /* 0x000000601a00a985 */ /* 0x0009e2000c101b32 */
[----:B------:R-:W-:Y:S02]  /*21ee0*/  ISETP.GE.AND P2, PT, R235, UR5, PT ;  /* 0x00000005eb007c0c */ /* 0x000fe4000bf46270 */
[C---:B--2---:R-:W-:Y:S01]  /*21ef0*/  @!P1 LEA R6, P4, R237.reuse, R4, 0x2 ;  /* 0x00000004ed069211 */ /* 0x044fe200078810ff */
[----:B------:R2:W-:Y:S01]  /*21f00*/  @!P3 ST.E.64 desc[UR50][R28.64], R102 ;  /* 0x000000661c00b985 */ /* 0x0005e2000c101b32 */
[----:B------:R-:W-:Y:S02]  /*21f10*/  ISETP.GE.AND P3, PT, R234, UR5, PT ;  /* 0x00000005ea007c0c */ /* 0x000fe4000bf66270 */
[----:B------:R-:W-:-:S03]  /*21f20*/  @!P1 LEA.HI.X R7, R237, R5, R53, 0x2, P4 ;  /* 0x00000005ed079211 */ /* 0x000fc600020f1435 */
[-C--:B---3--:R-:W-:Y:S02]  /*21f30*/  @!P0 LEA R12, P5, R236, R4.reuse, 0x2 ;  /* 0x00000004ec0c8211 */ /* 0x088fe400078a10ff */
[----:B------:R3:W-:Y:S01]  /*21f40*/  @!P1 ST.E.64 desc[UR50][R6.64], R104 ;  /* 0x0000006806009985 */ /* 0x0007e2000c101b32 */
[----:B------:R-:W-:Y:S02]  /*21f50*/  ISETP.GE.AND P1, PT, R48, UR5, PT ;  /* 0x0000000530007c0c */ /* 0x000fe4000bf26270 */
[-C--:B------:R-:W-:Y:S02]  /*21f60*/  @!P0 LEA.HI.X R13, R236, R5.reuse, R52, 0x2, P5 ;  /* 0x00000005ec0d8211 */ /* 0x080fe400028f1434 */
[CC--:B0-----:R-:W-:Y:S02]  /*21f70*/  @!P2 LEA R14, P4, R235.reuse, R4.reuse, 0x2 ;  /* 0x00000004eb0ea211 */ /* 0x0c1fe400078810ff */
[----:B----4-:R-:W-:Y:S01]  /*21f80*/  @!P3 LEA R26, P5, R234, R4, 0x2 ;  /* 0x00000004ea1ab211 */ /* 0x010fe200078a10ff */
[----:B------:R-:W-:Y:S01]  /*21f90*/  @!P0 ST.E.64 desc[UR50][R12.64], R110 ;  /* 0x0000006e0c008985 */ /* 0x000fe2000c101b32 */
[----:B------:R-:W-:-:S02]  /*21fa0*/  @!P2 LEA.HI.X R15, R235, R5, R51, 0x2, P4 ;  /* 0x00000005eb0fa211 */ /* 0x000fc400020f1433 */
[----:B------:R-:W-:Y:S02]  /*21fb0*/  ISETP.GE.AND P0, PT, R46, UR5, PT ;  /* 0x000000052e007c0c */ /* 0x000fe4000bf06270 */
[-C--:B------:R-:W-:Y:S01]  /*21fc0*/  @!P3 LEA.HI.X R27, R234, R5.reuse, R50, 0x2, P5 ;  /* 0x00000005ea1bb211 */ /* 0x080fe200028f1432 */
[----:B------:R0:W-:Y:S01]  /*21fd0*/  @!P2 ST.E.64 desc[UR50][R14.64], R112 ;  /* 0x000000700e00a985 */ /* 0x0001e2000c101b32 */
[C---:B--2---:R-:W-:Y:S02]  /*21fe0*/  @!P1 LEA R28, P2, R48.reuse, R4, 0x2 ;  /* 0x00000004301c9211 */ /* 0x044fe400078410ff */
[----:B------:R-:W-:Y:S01]  /*21ff0*/  ISETP.GE.AND P4, PT, R43, UR5, PT ;  /* 0x000000052b007c0c */ /* 0x000fe2000bf86270 */
[----:B------:R2:W-:Y:S01]  /*22000*/  @!P3 ST.E.64 desc[UR50][R26.64], R118 ;  /* 0x000000761a00b985 */ /* 0x0005e2000c101b32 */
[----:B------:R-:W-:Y:S02]  /*22010*/  @!P1 LEA.HI.X R29, R48, R5, R49, 0x2, P2 ;  /* 0x00000005301d9211 */ /* 0x000fe400010f1431 */
[----:B------:R-:W-:-:S02]  /*22020*/  ISETP.GE.AND P2, PT, R232, UR5, PT ;  /* 0x00000005e8007c0c */ /* 0x000fc4000bf46270 */
[----:B------:R-:W-:Y:S01]  /*22030*/  ISETP.GE.AND P3, PT, R38, UR5, PT ;  /* 0x0000000526007c0c */ /* 0x000fe2000bf66270 */
[----:B------:R4:W-:Y:S01]  /*22040*/  @!P1 ST.E.64 desc[UR50][R28.64], R120 ;  /* 0x000000781c009985 */ /* 0x0009e2000c101b32 */
[C---:B---3--:R-:W-:Y:S02]  /*22050*/  @!P0 LEA R6, P5, R46.reuse, R4, 0x2 ;  /* 0x000000042e068211 */ /* 0x048fe400078a10ff */
[----:B0-----:R-:W-:Y:S02]  /*22060*/  SHF.R.S32.HI R15, RZ, 0x1f, R232 ;  /* 0x0000001fff0f7819 */ /* 0x001fe400000114e8 */
[----:B------:R-:W-:-:S05]  /*22070*/  @!P0 LEA.HI.X R7, R46, R5, R47, 0x2, P5 ;  /* 0x000000052e078211 */ /* 0x000fca00028f142f */
[-C--:B--2---:R-:W-:Y:S01]  /*22080*/  @!P2 LEA R26, P5, R232, R4.reuse, 0x2 ;  /* 0x00000004e81aa211 */ /* 0x084fe200078a10ff */
[----:B------:R4:W-:Y:S01]  /*22090*/  @!P0 ST.E.64 desc[UR50][R6.64], R126 ;  /* 0x0000007e06008985 */ /* 0x0009e2000c101b32 */
[CC--:B------:R-:W-:Y:S02]  /*220a0*/  @!P4 LEA R12, P0, R43.reuse, R4.reuse, 0x2 ;  /* 0x000000042b0cc211 */ /* 0x0c0fe400078010ff */
[----:B------:R-:W-:Y:S02]  /*220b0*/  @!P3 LEA R14, P1, R38, R4, 0x2 ;  /* 0x00000004260eb211 */ /* 0x000fe400078210ff */
[-C--:B------:R-:W-:Y:S02]  /*220c0*/  @!P4 LEA.HI.X R13, R43, R5.reuse, R44, 0x2, P0 ;  /* 0x000000052b0dc211 */ /* 0x080fe400000f142c */
[-C--:B------:R-:W-:Y:S02]  /*220d0*/  @!P2 LEA.HI.X R27, R232, R5.reuse, R15, 0x2, P5 ;  /* 0x00000005e81ba211 */ /* 0x080fe400028f140f */
[----:B------:R-:W-:Y:S01]  /*220e0*/  @!P3 LEA.HI.X R15, R38, R5, R42, 0x2, P1 ;  /* 0x00000005260fb211 */ /* 0x000fe200008f142a */
[----:B------:R4:W-:Y:S04]  /*220f0*/  @!P4 ST.E.64 desc[UR50][R12.64], R128 ;  /* 0x000000800c00c985 */ /* 0x0009e8000c101b32 */
[----:B------:R4:W-:Y:S04]  /*22100*/  @!P3 ST.E.64 desc[UR50][R14.64], R134 ;  /* 0x000000860e00b985 */ /* 0x0009e8000c101b32 */
[----:B------:R4:W-:Y:S02]  /*22110*/  @!P2 ST.E.64 desc[UR50][R26.64], R136 ;  /* 0x000000881a00a985 */ /* 0x0009e4000c101b32 */
.L_x_1506:
[----:B------:R-:W-:Y:S05]  /*22120*/  BSYNC B1 ;  /* 0x0000000000017941 */ /* 0x000fea0003800000 */
.L_x_1505:
[----:B------:R-:W-:Y:S01]  /*22130*/  ISETP.GE.AND P0, PT, R39, R22, PT ;  /* 0x000000162700720c */ /* 0x000fe20003f06270 */
[----:B--2---:R2:W3:Y:S04]  /*22140*/  SHFL.IDX PT, R5, R3, 0x1, 0x1c1f ;  /* 0x003c1f0003057f89 */ /* 0x0044e800000e0000 */
[----:B0-----:R2:W0:Y:S08]  /*22150*/  SHFL.IDX PT, R4, R0, 0x1, 0x1c1f ;  /* 0x003c1f0000047f89 */ /* 0x00143000000e0000 */
[----:B--2---:R-:W-:Y:S05]  /*22160*/  @P0 BRA `(.L_x_1504) ;  /* 0x0000001000c40947 */ /* 0x004fea0003800000 */
[----:B------:R-:W-:Y:S02]  /*22170*/  ULDC UR5, c[0x0][0xac8] ;  /* 0x0002b20000057ab9 */ /* 0x000fe40000000800 */
[----:B------:R-:W-:Y:S02]  /*22180*/  ISETP.GE.AND P3, PT, R23, UR5, PT ;  /* 0x0000000517007c0c */ /* 0x000fe4000bf66270 */
[----:B-----5:R-:W-:Y:S02]  /*22190*/  ISETP.GE.AND P0, PT, R158, UR5, PT ;  /* 0x000000059e007c0c */ /* 0x020fe4000bf06270 */
[----:B------:R-:W-:Y:S02]  /*221a0*/  ISETP.GE.AND P1, PT, R156, UR5, PT ;  /* 0x000000059c007c0c */ /* 0x000fe4000bf26270 */
[----:B------:R-:W-:-:S07]  /*221b0*/  ISETP.GE.AND P2, PT, R154, UR5, PT ;  /* 0x000000059a007c0c */ /* 0x000fce000bf46270 */
[----:B0--34-:R-:W-:Y:S02]  /*221c0*/  @!P3 IMAD.WIDE R6, R23, 0x4, R4 ;  /* 0x000000041706b825 */ /* 0x019fe400078e0204 */
        /* <DEDUP_REMOVED lines=13> */
[----:B------:R-:W-:Y:S01]  /*222a0*/  @!P2 ST.E.64 desc[UR50][R26.64], R60 ;  /* 0x0000003c1a00a985 */ /* 0x000fe2000c101b32 */
[----:B------:R-:W-:Y:S02]  /*222b0*/  ISETP.GE.AND P2, PT, R146, UR5, PT ;  /* 0x0000000592007c0c */ /* 0x000fe4000bf46270 */
[-C--:B------:R-:W-:Y:S02]  /*222c0*/  @!P3 LEA.HI.X R29, R152, R5.reuse, R153, 0x2, P5 ;  /* 0x00000005981db211 */ /* 0x080fe400028f1499 */
[-C--:B0-----:R-:W-:Y:S02]  /*222d0*/  @!P0 LEA R6, P4, R150, R4.reuse, 0x2 ;  /* 0x0000000496068211 */ /* 0x081fe400078810ff */
[----:B--2---:R-:W-:Y:S01]  /*222e0*/  @!P1 LEA R12, P5, R148, R4, 0x2 ;  /* 0x00000004940c9211 */ /* 0x004fe200078a10ff */
[----:B------:R-:W-:Y:S01]  /*222f0*/  @!P3 ST.E.64 desc[UR50][R28.64], R66 ;  /* 0x000000421c00b985 */ /* 0x000fe2000c101b32 */
[----:B------:R-:W-:-:S02]  /*22300*/  @!P0 LEA.HI.X R7, R150, R5, R151, 0x2, P4 ;  /* 0x0000000596078211 */ /* 0x000fc400020f1497 */
[----:B------:R-:W-:Y:S02]  /*22310*/  ISETP.GE.AND P3, PT, R144, UR5, PT ;  /* 0x0000000590007c0c */ /* 0x000fe4000bf66270 */
[-C--:B------:R-:W-:Y:S01]  /*22320*/  @!P1 LEA.HI.X R13, R148, R5.reuse, R149, 0x2, P5 ;  /* 0x00000005940d9211 */ /* 0x080fe200028f1495 */
[----:B------:R0:W-:Y:S01]  /*22330*/  @!P0 ST.E.64 desc[UR50][R6.64], R68 ;  /* 0x0000004406008985 */ /* 0x0001e2000c101b32 */
[----:B------:R-:W-:Y:S02]  /*22340*/  ISETP.GE.AND P0, PT, R142, UR5, PT ;  /* 0x000000058e007c0c */ /* 0x000fe4000bf06270 */
[----:B---3--:R-:W-:Y:S01]  /*22350*/  @!P2 LEA R14, P4, R146, R4, 0x2 ;  /* 0x00000004920ea211 */ /* 0x008fe200078810ff */
[----:B------:R2:W-:Y:S01]  /*22360*/  @!P1 ST.E.64 desc[UR50][R12.64], R74 ;  /* 0x0000004a0c009985 */ /* 0x0005e2000c101b32 */
[----:B------:R-:W-:Y:S02]  /*22370*/  ISETP.GE.AND P1, PT, R140, UR5, PT ;  /* 0x000000058c007c0c */ /* 0x000fe4000bf26270 */
[----:B------:R-:W-:-:S02]  /*22380*/  @!P2 LEA.HI.X R15, R146, R5, R147, 0x2, P4 ;  /* 0x00000005920fa211 */ /* 0x000fc400020f1493 */
[----:B------:R-:W-:Y:S02]  /*22390*/  ISETP.GE.AND P4, PT, R58, UR5, PT ;  /* 0x000000053a007c0c */ /* 0x000fe4000bf86270 */
[-C--:B------:R-:W-:Y:S01]  /*223a0*/  @!P3 LEA R20, P5, R144, R4.reuse, 0x2 ;  /* 0x000000049014b211 */ /* 0x080fe200078a10ff */
[----:B------:R3:W-:Y:S01]  /*223b0*/  @!P2 ST.E.64 desc[UR50][R14.64], R76 ;  /* 0x0000004c0e00a985 */ /* 0x0007e2000c101b32 */
[----:B------:R-:W-:Y:S02]  /*223c0*/  ISETP.GE.AND P2, PT, R138, UR5, PT ;  /* 0x000000058a007c0c */ /* 0x000fe4000bf46270 */
[----:B------:R-:W-:Y:S02]  /*223d0*/  @!P3 LEA.HI.X R21, R144, R5, R145, 0x2, P5 ;  /* 0x000000059015b211 */ /* 0x000fe400028f1491 */
[----:B------:R-:W-:-:S03]  /*223e0*/  @!P0 LEA R24, P5, R142, R4, 0x2 ;  /* 0x000000048e188211 */ /* 0x000fc600078a10ff */
[----:B------:R4:W-:Y:S01]  /*223f0*/  @!P3 ST.E.64 desc[UR50][R20.64], R82 ;  /* 0x000000521400b985 */ /* 0x0009e2000c101b32 */
[----:B------:R-:W-:Y:S02]  /*22400*/  @!P0 LEA.HI.X R25, R142, R5, R143, 0x2, P5 ;  /* 0x000000058e198211 */ /* 0x000fe400028f148f */
[----:B0-----:R-:W-:-:S03]  /*22410*/  @!P1 LEA R6, P3, R140, R4, 0x2 ;  /* 0x000000048c069211 */ /* 0x001fc600078610ff */
[----:B------:R0:W-:Y:S01]  /*22420*/  @!P0 ST.E.64 desc[UR50][R24.64], R84 ;  /* 0x0000005418008985 */ /* 0x0001e2000c101b32 */
[-C--:B------:R-:W-:Y:S02]  /*22430*/  @!P1 LEA.HI.X R7, R140, R5.reuse, R141, 0x2, P3 ;  /* 0x000000058c079211 */ /* 0x080fe400018f148d */
[----:B------:R-:W-:Y:S02]  /*22440*/  ISETP.GE.AND P0, PT, R56, UR5, PT ;  /* 0x0000000538007c0c */ /* 0x000fe4000bf06270 */
[-C--:B--2---:R-:W-:Y:S01]  /*22450*/  @!P2 LEA R12, P3, R138, R4.reuse, 0x2 ;  /* 0x000000048a0ca211 */ /* 0x084fe200078610ff */
[----:B------:R2:W-:Y:S01]  /*22460*/  @!P1 ST.E.64 desc[UR50][R6.64], R90 ;  /* 0x0000005a06009985 */ /* 0x0005e2000c101b32 */
[----:B------:R-:W-:Y:S02]  /*22470*/  ISETP.GE.AND P1, PT, R54, UR5, PT ;  /* 0x0000000536007c0c */ /* 0x000fe4000bf26270 */
[----:B------:R-:W-:Y:S02]  /*22480*/  @!P2 LEA.HI.X R13, R138, R5, R139, 0x2, P3 ;  /* 0x000000058a0da211 */ /* 0x000fe400018f148b */
[----:B---3--:R-:W-:-:S03]  /*22490*/  @!P4 LEA R14, P5, R58, R4, 0x2 ;  /* 0x000000043a0ec211 */ /* 0x008fc600078a10ff */
[----:B------:R3:W-:Y:S01]  /*224a0*/  @!P2 ST.E.64 desc[UR50][R12.64], R92 ;  /* 0x0000005c0c00a985 */ /* 0x0007e2000c101b32 */
[-C--:B------:R-:W-:Y:S02]  /*224b0*/  @!P4 LEA.HI.X R15, R58, R5.reuse, R59, 0x2, P5 ;  /* 0x000000053a0fc211 */ /* 0x080fe400028f143b */
[----:B------:R-:W-:Y:S02]  /*224c0*/  ISETP.GE.AND P2, PT, R237, UR5, PT ;  /* 0x00000005ed007c0c */ /* 0x000fe4000bf46270 */
[-C--:B----4-:R-:W-:Y:S01]  /*224d0*/  @!P0 LEA R20, P3, R56, R4.reuse, 0x2 ;  /* 0x0000000438148211 */ /* 0x090fe200078610ff */
[----:B------:R4:W-:Y:S01]  /*224e0*/  @!P4 ST.E.64 desc[UR50][R14.64], R98 ;  /* 0x000000620e00c985 */ /* 0x0009e2000c101b32 */
[----:B------:R-:W-:Y:S02]  /*224f0*/  ISETP.GE.AND P4, PT, R236, UR5, PT ;  /* 0x00000005ec007c0c */ /* 0x000fe4000bf86270 */
[----:B------:R-:W-:Y:S02]  /*22500*/  @!P0 LEA.HI.X R21, R56, R5, R57, 0x2, P3 ;  /* 0x0000000538158211 */ /* 0x000fe400018f1439 */
[----:B0-----:R-:W-:-:S02]  /*22510*/  @!P1 LEA R24, P5, R54, R4, 0x2 ;  /* 0x0000000436189211 */ /* 0x001fc400078a10ff */
[----:B------:R-:W-:Y:S01]  /*22520*/  ISETP.GE.AND P3, PT, R235, UR5, PT ;  /* 0x00000005eb007c0c */ /* 0x000fe2000bf66270 */
[----:B------:R0:W-:Y:S01]  /*22530*/  @!P0 ST.E.64 desc[UR50][R20.64], R100 ;  /* 0x0000006414008985 */ /* 0x0001e2000c101b32 */
[----:B------:R-:W-:Y:S02]  /*22540*/  @!P1 LEA.HI.X R25, R54, R5, R55, 0x2, P5 ;  /* 0x0000000536199211 */ /* 0x000fe400028f1437 */
[----:B--2---:R-:W-:-:S03]  /*22550*/  @!P2 LEA R6, P0, R237, R4, 0x2 ;  /* 0x00000004ed06a211 */ /* 0x004fc600078010ff */
[----:B------:R2:W-:Y:S01]  /*22560*/  @!P1 ST.E.64 desc[UR50][R24.64], R106 ;  /* 0x0000006a18009985 */ /* 0x0005e2000c101b32 */
[-C--:B------:R-:W-:Y:S02]  /*22570*/  @!P2 LEA.HI.X R7, R237, R5.reuse, R53, 0x2, P0 ;  /* 0x00000005ed07a211 */ /* 0x080fe400000f1435 */
[-C--:B---3--:R-:W-:Y:S02]  /*22580*/  @!P4 LEA R12, P1, R236, R4.reuse, 0x2 ;  /* 0x00000004ec0cc211 */ /* 0x088fe400078210ff */
[----:B------:R-:W-:Y:S01]  /*22590*/  ISETP.GE.AND P0, PT, R234, UR5, PT ;  /* 0x00000005ea007c0c */ /* 0x000fe2000bf06270 */
[----:B------:R3:W-:Y:S01]  /*225a0*/  @!P2 ST.E.64 desc[UR50][R6.64], R108 ;  /* 0x0000006c0600a985 */ /* 0x0007e2000c101b32 */
[----:B------:R-:W-:Y:S02]  /*225b0*/  @!P4 LEA.HI.X R13, R236, R5, R52, 0x2, P1 ;  /* 0x00000005ec0dc211 */ /* 0x000fe400008f1434 */
[----:B------:R-:W-:Y:S02]  /*225c0*/  ISETP.GE.AND P1, PT, R48, UR5, PT ;  /* 0x0000000530007c0c */ /* 0x000fe4000bf26270 */
[----:B----4-:R-:W-:Y:S01]  /*225d0*/  @!P3 LEA R14, P5, R235, R4, 0x2 ;  /* 0x00000004eb0eb211 */ /* 0x010fe200078a10ff */
[----:B------:R4:W-:Y:S01]  /*225e0*/  @!P4 ST.E.64 desc[UR50][R12.64], R114 ;  /* 0x000000720c00c985 */ /* 0x0009e2000c101b32 */
[----:B------:R-:W-:-:S02]  /*225f0*/  ISETP.GE.AND P4, PT, R46, UR5, PT ;  /* 0x000000052e007c0c */ /* 0x000fc4000bf86270 */
[-C--:B------:R-:W-:Y:S02]  /*22600*/  @!P3 LEA.HI.X R15, R235, R5.reuse, R51, 0x2, P5 ;  /* 0x00000005eb0fb211 */ /* 0x080fe400028f1433 */
[----:B------:R-:W-:Y:S02]  /*22610*/  ISETP.GE.AND P5, PT, R43, UR5, PT ;  /* 0x000000052b007c0c */ /* 0x000fe4000bfa6270 */
[-C--:B0-----:R-:W-:Y:S01]  /*22620*/  @!P0 LEA R20, P2, R234, R4.reuse, 0x2 ;  /* 0x00000004ea148211 */ /* 0x081fe200078410ff */
[----:B------:R0:W-:Y:S01]  /*22630*/  @!P3 ST.E.64 desc[UR50][R14.64], R116 ;  /* 0x000000740e00b985 */ /* 0x0001e2000c101b32 */
[----:B------:R-:W-:Y:S02]  /*22640*/  ISETP.GE.AND P3, PT, R38, UR5, PT ;  /* 0x0000000526007c0c */ /* 0x000fe4000bf66270 */
[----:B------:R-:W-:Y:S02]  /*22650*/  @!P0 LEA.HI.X R21, R234, R5, R50, 0x2, P2 ;  /* 0x00000005ea158211 */ /* 0x000fe400010f1432 */
[----:B--2---:R-:W-:-:S03]  /*22660*/  @!P1 LEA R24, P2, R48, R4, 0x2 ;  /* 0x0000000430189211 */ /* 0x004fc600078410ff */
[----:B------:R0:W-:Y:S01]  /*22670*/  @!P0 ST.E.64 desc[UR50][R20.64], R122 ;  /* 0x0000007a14008985 */ /* 0x0001e2000c101b32 */
[----:B------:R-:W-:Y:S02]  /*22680*/  @!P1 LEA.HI.X R25, R48, R5, R49, 0x2, P2 ;  /* 0x0000000530199211 */ /* 0x000fe400010f1431 */
[----:B---3--:R-:W-:-:S03]  /*22690*/  @!P4 LEA R6, P0, R46, R4, 0x2 ;  /* 0x000000042e06c211 */ /* 0x008fc600078010ff */
[----:B------:R0:W-:Y:S01]  /*226a0*/  @!P1 ST.E.64 desc[UR50][R24.64], R124 ;  /* 0x0000007c18009985 */ /* 0x0001e2000c101b32 */
[CC--:B----4-:R-:W-:Y:S02]  /*226b0*/  @!P5 LEA R12, P1, R43.reuse, R4.reuse, 0x2 ;  /* 0x000000042b0cd211 */ /* 0x0d0fe400078210ff */
[----:B------:R-:W-:Y:S02]  /*226c0*/  @!P3 LEA R26, P2, R38, R4, 0x2 ;  /* 0x00000004261ab211 */ /* 0x000fe400078410ff */
        /* <DEDUP_REMOVED lines=8> */
[----:B------:R-:W-:Y:S02]  /*22750*/  LEA R4, P0, R232, R4, 0x2 ;  /* 0x00000004e8047211 */ /* 0x000fe400078010ff */
[----:B-1----:R-:W-:-:S04]  /*22760*/  SHF.R.S32.HI R3, RZ, 0x1f, R232 ;  /* 0x0000001fff037819 */ /* 0x002fc800000114e8 */
[----:B------:R-:W-:-:S05]  /*22770*/  LEA.HI.X R5, R232, R5, R3, 0x2, P0 ;  /* 0x00000005e8057211 */ /* 0x000fca00000f1403 */
[----:B------:R1:W-:Y:S01]  /*22780*/  ST.E.64 desc[UR50][R4.64], R10 ;  /* 0x0000000a04007985 */ /* 0x0003e2000c101b32 */
[----:B------:R-:W-:Y:S05]  /*22790*/  BRA `(.L_x_1504) ;  /* 0x0000000c00387947 */ /* 0x000fea0003800000 */
.L_x_1495:
[----:B------:R-:W1:Y:S01]  /*227a0*/  LDC.64 R8, c[0x0][0xc08] ;  /* 0x00030200ff087b82 */ /* 0x000e620000000a00 */
[----:B------:R-:W-:-:S07]  /*227b0*/  IMAD.MOV.U32 R3, RZ, RZ, RZ ;  /* 0x000000ffff037224 */ /* 0x000fce00078e00ff */
[----:B------:R-:W2:Y:S08]  /*227c0*/  LDC.64 R6, c[0x0][0xc00] ;  /* 0x00030000ff067b82 */ /* 0x000eb00000000a00 */
[----:B------:R-:W3:Y:S01]  /*227d0*/  LDC.64 R4, c[0x0][0xc00] ;  /* 0x00030000ff047b82 */ /* 0x000ee20000000a00 */
[----:B-1----:R-:W-:-:S04]  /*227e0*/  ISETP.NE.U32.AND P0, PT, R8, RZ, PT ;  /* 0x000000ff0800720c */ /* 0x002fc80003f05070 */
[----:B------:R-:W-:Y:S02]  /*227f0*/  ISETP.NE.AND.EX P1, PT, R9, RZ, PT, P0 ;  /* 0x000000ff0900720c */ /* 0x000fe40003f25300 */
[----:B--2---:R-:W-:-:S04]  /*22800*/  ISETP.NE.U32.AND P0, PT, R6, RZ, PT ;  /* 0x000000ff0600720c */ /* 0x004fc80003f05070 */
[----:B------:R-:W-:Y:S01]  /*22810*/  ISETP.NE.AND.EX P0, PT, R7, RZ, PT, P0 ;  /* 0x000000ff0700720c */ /* 0x000fe20003f05300 */
[----:B------:R-:W-:Y:S01]  /*22820*/  ULDC UR5, c[0x0][0xa88] ;  /* 0x0002a20000057ab9 */ /* 0x000fe20000000800 */
[----:B---3--:R-:W-:-:S05]  /*22830*/  IMAD.WIDE R4, R227, 0x4, R4 ;  /* 0x00000004e3047825 */ /* 0x008fca00078e0204 */
[----:B------:R-:W1:Y:S01]  /*22840*/  @P1 LDC.64 R6, c[0x0][0xc08] ;  /* 0x00030200ff061b82 */ /* 0x000e620000000a00 */
[----:B------:R-:W-:-:S05]  /*22850*/  IMAD.U32 R0, RZ, RZ, UR5 ;  /* 0x00000005ff007e24 */ /* 0x000fca000f8e00ff */
[----:B------:R2:W5:Y:S01]  /*22860*/  @P0 LDG.E R3, desc[UR50][R4.64] ;  /* 0x0000003204030981 */ /* 0x000562000c1e1900 */
[----:B-1----:R-:W-:-:S05]  /*22870*/  @P1 IMAD.WIDE R6, R227, 0x4, R6 ;  /* 0x00000004e3061825 */ /* 0x002fca00078e0206 */
[----:B------:R2:W5:Y:S01]  /*22880*/  @P1 LDG.E R0, desc[UR50][R6.64] ;  /* 0x0000003206001981 */ /* 0x000562000c1e1900 */
[----:B------:R-:W-:Y:S02]  /*22890*/  ISETP.GT.AND P3, PT, R228, 0x7f, PT ;  /* 0x0000007fe400780c */ /* 0x000fe40003f64270 */
[----:B------:R-:W-:Y:S02]  /*228a0*/  ISETP.GT.AND P2, PT, R226, 0x1, PT ;  /* 0x00000001e200780c */ /* 0x000fe40003f44270 */
[----:B------:R-:W-:Y:S01]  /*228b0*/  SHF.R.S32.HI R20, RZ, 0x1f, R227 ;  /* 0x0000001fff147819 */ /* 0x000fe200000114e3 */
[----:B------:R-:W-:Y:S10]  /*228c0*/  @P1 BRA `(.L_x_1507) ;  /* 0x0000000000101947 */ /* 0x000ff40003800000 */
[----:B------:R-:W-:Y:S05]  /*228d0*/  @!P0 BRA `(.L_x_1507) ;  /* 0x00000000000c8947 */ /* 0x000fea0003800000 */
[----:B--2---:R-:W2:Y:S04]  /*228e0*/  LDG.E R7, desc[UR50][R4.64] ;  /* 0x0000003204077981 */ /* 0x004ea8000c1e1900 */
[----:B-----5:R-:W2:Y:S02]  /*228f0*/  LDG.E R0, desc[UR50][R4.64+0x4] ;  /* 0x0000043204007981 */ /* 0x020ea4000c1e1900 */
[----:B--2---:R-:W-:-:S07]  /*22900*/  IMAD.IADD R0, R0, 0x1, -R7 ;  /* 0x0000000100007824 */ /* 0x004fce00078e0a07 */
.L_x_1507:
[----:B------:R-:W-:Y:S01]  /*22910*/  BSSY B1, `(.L_x_1508) ;  /* 0x0000037000017945 */ /* 0x000fe20003800000 */
[----:B------:R-:W-:Y:S02]  /*22920*/  SEL R19, R227, RZ, !P0 ;  /* 0x000000ffe3137207 */ /* 0x000fe40004000000 */
[----:B------:R-:W-:Y:S02]  /*22930*/  SEL R20, R20, RZ, !P0 ;  /* 0x000000ff14147207 */ /* 0x000fe40004000000 */
[----:B-----5:R-:W-:Y:S01]  /*22940*/  SHF.R.S32.HI R16, RZ, 0x1f, R3 ;  /* 0x0000001fff107819 */ /* 0x020fe20000011403 */
[----:B------:R-:W-:Y:S06]  /*22950*/  @P3 BRA `(.L_x_1509) ;  /* 0x0000000000c83947 */ /* 0x000fec0003800000 */
[----:B--2---:R-:W1:Y:S01]  /*22960*/  S2R R5, SR_TID.X ;  /* 0x0000000000057919 */ /* 0x004e620000002100 */
[----:B------:R-:W2:Y:S01]  /*22970*/  LDC R25, c[0x0][0xbe8] ;  /* 0x0002fa00ff197b82 */ /* 0x000ea20000000800 */
[----:B------:R-:W-:Y:S02]  /*22980*/  IMAD.U32 R21, RZ, RZ, UR39 ;  /* 0x00000027ff157e24 */ /* 0x000fe4000f8e00ff */
[----:B--2---:R-:W-:-:S03]  /*22990*/  IMAD R4, R0, R25, RZ ;  /* 0x0000001900047224 */ /* 0x004fc600078e02ff */
[----:B-1----:R-:W-:-:S04]  /*229a0*/  IADD3 R21, R21, -0x80, R5 ;  /* 0xffffff8015157810 */ /* 0x002fc80007ffe005 */
[----:B------:R-:W-:-:S13]  /*229b0*/  ISETP.GE.AND P0, PT, R21, R4, PT ;  /* 0x000000041500720c */ /* 0x000fda0003f06270 */
[----:B------:R-:W-:Y:S05]  /*229c0*/  @P0 BRA `(.L_x_1509) ;  /* 0x0000000000ac0947 */ /* 0x000fea0003800000 */
[----:B------:R-:W-:Y:S01]  /*229d0*/  ISETP.NE.AND P0, PT, R25, 0x1, PT ;  /* 0x000000011900780c */ /* 0x000fe20003f05270 */
[----:B------:R-:W-:Y:S01]  /*229e0*/  IMAD.MOV.U32 R4, RZ, RZ, 0x9b8 ;  /* 0x000009b8ff047424 */ /* 0x000fe200078e00ff */
[----:B------:R-:W-:Y:S01]  /*229f0*/  ISETP.GT.AND P3, PT, R226, 0x1, PT ;  /* 0x00000001e200780c */ /* 0x000fe20003f64270 */
[----:B------:R-:W1:Y:S01]  /*22a00*/  LDC.64 R26, c[0x0][0xba8] ;  /* 0x0002ea00ff1a7b82 */ /* 0x000e620000000a00 */
[----:B------:R-:W-:Y:S02]  /*22a10*/  IMAD.MOV.U32 R15, RZ, RZ, R21 ;  /* 0x000000ffff0f7224 */ /* 0x000fe400078e0015 */
[----:B------:R-:W-:Y:S02]  /*22a20*/  SEL R22, R4, 0x978, P3 ;  /* 0x0000097804167807 */ /* 0x000fe40001800000 */
[----:B------:R-:W-:-:S03]  /*22a30*/  SEL R233, R233, RZ, P3 ;  /* 0x000000ffe9e97207 */ /* 0x000fc60001800000 */
[----:B------:R-:W2:Y:S08]  /*22a40*/  LDC.64 R8, c[0x0][R22+0x220] ;  /* 0x0000880016087b82 */ /* 0x000eb00000000a00 */
[----:B------:R-:W3:Y:S08]  /*22a50*/  @P0 LDC R14, c[0x0][0xbec] ;  /* 0x0002fb00ff0e0b82 */ /* 0x000ef00000000800 */
[----:B------:R-:W4:Y:S08]  /*22a60*/  LDC.64 R4, c[0x0][R22+0x218] ;  /* 0x0000860016047b82 */ /* 0x000f300000000a00 */
[----:B------:R-:W5:Y:S01]  /*22a70*/  @P0 LDC R31, c[0x0][0xbf0] ;  /* 0x0002fc00ff1f0b82 */ /* 0x000f620000000800 */
[----:B--2---:R-:W-:-:S04]  /*22a80*/  IMAD R9, R9, R19, RZ ;  /* 0x0000001309097224 */ /* 0x004fc800078e02ff */
[----:B------:R-:W-:-:S03]  /*22a90*/  IMAD R9, R8, R20, R9 ;  /* 0x0000001408097224 */ /* 0x000fc600078e0209 */
[----:B------:R-:W2:Y:S01]  /*22aa0*/  LDC.64 R10, c[0x0][R22+0x228] ;  /* 0x00008a00160a7b82 */ /* 0x000ea20000000a00 */
[----:B---3--:R-:W-:-:S07]  /*22ab0*/  @P0 IMAD.HI.U32 R14, R21, R14, RZ ;  /* 0x0000000e150e0227 */ /* 0x008fce00078e00ff */
[----:B------:R-:W3:Y:S01]  /*22ac0*/  LDC.64 R6, c[0x0][R22+0x210] ;  /* 0x0000840016067b82 */ /* 0x000ee20000000a00 */
[-C--:B----4-:R-:W-:Y:S02]  /*22ad0*/  IMAD R29, R5, R225.reuse, RZ ;  /* 0x000000e1051d7224 */ /* 0x090fe400078e02ff */
[----:B------:R-:W-:-:S04]  /*22ae0*/  IMAD.WIDE.U32 R12, R4, R225, RZ ;  /* 0x000000e1040c7225 */ /* 0x000fc800078e00ff */
[----:B------:R-:W-:Y:S01]  /*22af0*/  IMAD.WIDE.U32 R4, R8, R19, RZ ;  /* 0x0000001308047225 */ /* 0x000fe200078e00ff */
[----:B-----5:R-:W-:Y:S01]  /*22b00*/  @P0 SHF.R.U32.HI R15, RZ, R31, R14 ;  /* 0x0000001fff0f0219 */ /* 0x020fe2000001160e */
[----:B-1----:R-:W1:Y:S02]  /*22b10*/  @!P3 LDC R26, c[0x0][0xb50] ;  /* 0x0002d400ff1abb82 */ /* 0x002e640000000800 */
[----:B------:R-:W-:Y:S01]  /*22b20*/  IMAD.IADD R13, R29, 0x1, R13 ;  /* 0x000000011d0d7824 */ /* 0x000fe200078e020d */
[----:B------:R-:W-:Y:S01]  /*22b30*/  IADD3 R12, P0, P1, R4, R12, R3 ;  /* 0x0000000c040c7210 */ /* 0x000fe2000791e003 */
[----:B------:R-:W-:Y:S02]  /*22b40*/  IMAD.MOV R8, RZ, RZ, -R15 ;  /* 0x000000ffff087224 */ /* 0x000fe400078e0a0f */
[----:B------:R-:W-:Y:S02]  /*22b50*/  IMAD.IADD R14, R5, 0x1, R9 ;  /* 0x00000001050e7824 */ /* 0x000fe400078e0209 */
[-C--:B--2---:R-:W-:Y:S01]  /*22b60*/  IMAD.WIDE.U32 R4, R10, R233.reuse, RZ ;  /* 0x000000e90a047225 */ /* 0x084fe200078e00ff */
[----:B------:R-:W2:Y:S03]  /*22b70*/  @!P3 LDC R27, c[0x0][0xb54] ;  /* 0x0002d500ff1bbb82 */ /* 0x000ea60000000800 */
[----:B------:R-:W-:-:S02]  /*22b80*/  IMAD R11, R11, R233, RZ ;  /* 0x000000e90b0b7224 */ /* 0x000fc400078e02ff */
[----:B------:R-:W-:Y:S01]  /*22b90*/  IMAD R9, R25, R8, R21 ;  /* 0x0000000819097224 */ /* 0x000fe200078e0215 */
[----:B------:R-:W-:Y:S01]  /*22ba0*/  IADD3.X R8, R14, R13, R16, P0, P1 ;  /* 0x0000000d0e087210 */ /* 0x000fe200007e2410 */
[----:B------:R-:W-:Y:S01]  /*22bb0*/  IMAD.IADD R5, R11, 0x1, R5 ;  /* 0x000000010b057824 */ /* 0x000fe200078e0205 */
[----:B------:R-:W-:Y:S01]  /*22bc0*/  IADD3 R4, P0, P1, R15, R12, R4 ;  /* 0x0000000c0f047210 */ /* 0x000fe2000791e004 */
[----:B---3--:R-:W-:Y:S01]  /*22bd0*/  IMAD R7, R7, R9, RZ ;  /* 0x0000000907077224 */ /* 0x008fe200078e02ff */
[----:B------:R-:W-:Y:S02]  /*22be0*/  SHF.R.S32.HI R15, RZ, 0x1f, R15 ;  /* 0x0000001fff0f7819 */ /* 0x000fe4000001140f */
[----:B------:R-:W-:Y:S02]  /*22bf0*/  SHF.R.S32.HI R11, RZ, 0x1f, R9 ;  /* 0x0000001fff0b7819 */ /* 0x000fe40000011409 */
[----:B------:R-:W-:-:S03]  /*22c00*/  IADD3.X R5, R15, R8, R5, P0, P1 ;  /* 0x000000080f057210 */ /* 0x000fc600007e2405 */
[C---:B------:R-:W-:Y:S02]  /*22c10*/  IMAD R7, R6.reuse, R11, R7 ;  /* 0x0000000b06077224 */ /* 0x040fe400078e0207 */
[----:B------:R-:W-:-:S04]  /*22c20*/  IMAD.WIDE.U32 R4, R6, R9, R4 ;  /* 0x0000000906047225 */ /* 0x000fc800078e0004 */
[----:B------:R-:W-:Y:S01]  /*22c30*/  IMAD.IADD R5, R5, 0x1, R7 ;  /* 0x0000000105057824 */ /* 0x000fe200078e0207 */
[----:B-1----:R-:W-:-:S04]  /*22c40*/  LEA R6, P0, R4, R26, 0x2 ;  /* 0x0000001a04067211 */ /* 0x002fc800078010ff */
[----:B--2---:R-:W-:Y:S01]  /*22c50*/  LEA.HI.X R7, R4, R27, R5, 0x2, P0 ;  /* 0x0000001b04077211 */ /* 0x004fe200000f1405 */
[----:B------:R-:W-:-:S05]  /*22c60*/  IMAD.MOV.U32 R5, RZ, RZ, -0x800000 ;  /* 0xff800000ff057424 */ /* 0x000fca00078e00ff */
[----:B------:R1:W-:Y:S03]  /*22c70*/  STG.E desc[UR50][R6.64], R5 ;  /* 0x0000000506007986 */ /* 0x0003e6000c101932 */
.L_x_1509:
[----:B------:R-:W-:Y:S05]  /*22c80*/  BSYNC B1 ;  /* 0x0000000000017941 */ /* 0x000fea0003800000 */
.L_x_1508:
[----:B------:R-:W-:Y:S05]  /*22c90*/  @P2 BRA `(.L_x_1504) ;  /* 0x0000000400f82947 */ /* 0x000fea0003800000 */
[----:B------:R-:W3:Y:S01]  /*22ca0*/  LDL R12, [R1+0x320] ;  /* 0x00032000010c7983 */ /* 0x000ee20000100800 */
[----:B------:R-:W4:Y:S01]  /*22cb0*/  LDC R11, c[0x0][0xbe8] ;  /* 0x0002fa00ff0b7b82 */ /* 0x000f220000000800 */
[----:B------:R-:W-:Y:S01]  /*22cc0*/  ULDC.64 UR6, c[0x0][0xaa0] ;  /* 0x0002a80000067ab9 */ /* 0x000fe20000000a00 */
[----:B------:R-:W-:Y:S01]  /*22cd0*/  ULDC.64 UR8, c[0x0][0xaf0] ;  /* 0x0002bc0000087ab9 */ /* 0x000fe20000000a00 */
[----:B------:R-:W3:Y:S01]  /*22ce0*/  LDL R10, [R1+0x32c] ;  /* 0x00032c00010a7983 */ /* 0x000ee20000100800 */
[----:B--2---:R-:W-:Y:S01]  /*22cf0*/  IMAD R4, R16, UR6, RZ ;  /* 0x0000000610047c24 */ /* 0x004fe2000f8e02ff */
[----:B------:R-:W-:Y:S03]  /*22d00*/  BSSY B1, `(.L_x_1510) ;  /* 0x0000041000017945 */ /* 0x000fe60003800000 */
[C---:B-1----:R-:W-:Y:S02]  /*22d10*/  IMAD R7, R3.reuse, UR7, R4 ;  /* 0x0000000703077c24 */ /* 0x042fe4000f8e0204 */
[----:B------:R-:W-:Y:S01]  /*22d20*/  IMAD.WIDE.U32 R4, R3, UR6, RZ ;  /* 0x0000000603047c25 */ /* 0x000fe2000f8e00ff */
[----:B------:R-:W-:-:S03]  /*22d30*/  ULDC.64 UR6, c[0x0][0xae8] ;  /* 0x0002ba0000067ab9 */ /* 0x000fc60000000a00 */
[----:B------:R-:W-:Y:S02]  /*22d40*/  IMAD.IADD R5, R5, 0x1, R7 ;  /* 0x0000000105057824 */ /* 0x000fe400078e0207 */
[----:B------:R-:W-:Y:S02]  /*22d50*/  IMAD R7, R20, UR8, RZ ;  /* 0x0000000814077c24 */ /* 0x000fe4000f8e02ff */
[----:B------:R-:W-:-:S04]  /*22d60*/  IMAD.WIDE.U32 R4, R225, UR6, R4 ;  /* 0x00000006e1047c25 */ /* 0x000fc8000f8e0004 */
[----:B------:R-:W-:Y:S01]  /*22d70*/  IMAD R5, R225, UR7, R5 ;  /* 0x00000007e1057c24 */ /* 0x000fe2000f8e0205 */
[----:B------:R-:W-:Y:S01]  /*22d80*/  ULDC.64 UR6, c[0x0][0xae0] ;  /* 0x0002b80000067ab9 */ /* 0x000fe20000000a00 */
[----:B----4-:R-:W-:Y:S01]  /*22d90*/  ISETP.NE.AND P0, PT, R11, 0x1, PT ;  /* 0x000000010b00780c */ /* 0x010fe20003f05270 */
[C---:B------:R-:W-:Y:S02]  /*22da0*/  IMAD R7, R19.reuse, UR9, R7 ;  /* 0x0000000913077c24 */ /* 0x040fe4000f8e0207 */
[----:B------:R-:W-:-:S04]  /*22db0*/  IMAD.WIDE.U32 R4, R19, UR8, R4 ;  /* 0x0000000813047c25 */ /* 0x000fc8000f8e0004 */
[----:B------:R-:W-:-:S06]  /*22dc0*/  IMAD.IADD R5, R5, 0x1, R7 ;  /* 0x0000000105057824 */ /* 0x000fcc00078e0207 */
[----:B------:R-:W1:Y:S08]  /*22dd0*/  @P0 LDC R6, c[0x0][0xbec] ;  /* 0x0002fb00ff060b82 */ /* 0x000e700000000800 */
[----:B------:R-:W2:Y:S01]  /*22de0*/  @P0 LDC R13, c[0x0][0xbf0] ;  /* 0x0002fc00ff0d0b82 */ /* 0x000ea20000000800 */
[----:B---3--:R-:W-:-:S04]  /*22df0*/  IMAD R3, R10, 0x20, R12 ;  /* 0x000000200a037824 */ /* 0x008fc800078e020c */
[----:B------:R-:W-:-:S04]  /*22e00*/  VIADD R9, R3, UR39 ;  /* 0x0000002703097c36 */ /* 0x000fc80008000000 */
[----:B-1----:R-:W-:-:S04]  /*22e10*/  @P0 IMAD.HI.U32 R6, R9, R6, RZ ;  /* 0x0000000609060227 */ /* 0x002fc800078e00ff */
[----:B------:R-:W-:Y:S01]  /*22e20*/  IMAD.MOV.U32 R3, RZ, RZ, R9 ;  /* 0x000000ffff037224 */ /* 0x000fe200078e0009 */
[----:B--2---:R-:W-:Y:S01]  /*22e30*/  @P0 SHF.R.U32.HI R3, RZ, R13, R6 ;  /* 0x0000000dff030219 */ /* 0x004fe20000011606 */
[----:B------:R-:W-:-:S03]  /*22e40*/  VIADD R13, R12, UR39 ;  /* 0x000000270c0d7c36 */ /* 0x000fc60008000000 */
[--C-:B------:R-:W-:Y:S01]  /*22e50*/  SHF.R.S32.HI R6, RZ, 0x1f, R3.reuse ;  /* 0x0000001fff067819 */ /* 0x100fe20000011403 */
[----:B------:R-:W-:Y:S02]  /*22e60*/  IMAD.MOV R8, RZ, RZ, -R3 ;  /* 0x000000ffff087224 */ /* 0x000fe400078e0a03 */
[----:B------:R-:W-:-:S04]  /*22e70*/  IMAD.WIDE.U32 R4, R3, UR6, R4 ;  /* 0x0000000603047c25 */ /* 0x000fc8000f8e0004 */
[----:B------:R-:W-:Y:S02]  /*22e80*/  IMAD R6, R6, UR6, RZ ;  /* 0x0000000606067c24 */ /* 0x000fe4000f8e02ff */
[----:B------:R-:W-:Y:S02]  /*22e90*/  IMAD R7, R11, R8, R9 ;  /* 0x000000080b077224 */ /* 0x000fe400078e0209 */
[----:B------:R-:W-:Y:S01]  /*22ea0*/  IMAD R9, R3, UR7, R6 ;  /* 0x0000000703097c24 */ /* 0x000fe2000f8e0206 */
[----:B------:R-:W-:Y:S01]  /*22eb0*/  ULDC.64 UR6, c[0x0][0xad8] ;  /* 0x0002b60000067ab9 */ /* 0x000fe20000000a00 */
[----:B------:R-:W-:Y:S01]  /*22ec0*/  IMAD R8, R0, R11, RZ ;  /* 0x0000000b00087224 */ /* 0x000fe200078e02ff */
[----:B------:R-:W-:Y:S01]  /*22ed0*/  SHF.R.S32.HI R3, RZ, 0x1f, R7 ;  /* 0x0000001fff037819 */ /* 0x000fe20000011407 */
[----:B------:R-:W-:Y:S02]  /*22ee0*/  IMAD.IADD R5, R5, 0x1, R9 ;  /* 0x0000000105057824 */ /* 0x000fe400078e0209 */
[C---:B------:R-:W-:Y:S01]  /*22ef0*/  VIADD R0, R13.reuse, 0x20 ;  /* 0x000000200d007836 */ /* 0x040fe20000000000 */
[----:B------:R-:W-:Y:S01]  /*22f00*/  ISETP.GE.AND P2, PT, R13, R8, PT ;  /* 0x000000080d00720c */ /* 0x000fe20003f46270 */
[----:B------:R-:W-:-:S02]  /*22f10*/  IMAD R6, R3, UR6, RZ ;  /* 0x0000000603067c24 */ /* 0x000fc4000f8e02ff */
[----:B------:R-:W-:Y:S01]  /*22f20*/  VIADD R3, R13, 0x40 ;  /* 0x000000400d037836 */ /* 0x000fe20000000000 */
[-C--:B------:R-:W-:Y:S01]  /*22f30*/  ISETP.GE.AND P1, PT, R0, R8.reuse, PT ;  /* 0x000000080000720c */ /* 0x080fe20003f26270 */
[C---:B------:R-:W-:Y:S02]  /*22f40*/  IMAD R9, R7.reuse, UR7, R6 ;  /* 0x0000000707097c24 */ /* 0x040fe4000f8e0206 */
[----:B------:R-:W-:Y:S01]  /*22f50*/  IMAD.WIDE.U32 R4, R7, UR6, R4 ;  /* 0x0000000607047c25 */ /* 0x000fe2000f8e0004 */
[----:B------:R-:W-:Y:S01]  /*22f60*/  ISETP.GE.AND P0, PT, R3, R8, PT ;  /* 0x000000080300720c */ /* 0x000fe20003f06270 */
[----:B------:R-:W-:Y:S02]  /*22f70*/  ULDC.64 UR6, c[0x0][0xa80] ;  /* 0x0002a00000067ab9 */ /* 0x000fe40000000a00 */
[----:B------:R-:W-:Y:S01]  /*22f80*/  IMAD.IADD R3, R5, 0x1, R9 ;  /* 0x0000000105037824 */ /* 0x000fe200078e0209 */
[----:B------:R-:W-:Y:S01]  /*22f90*/  LEA R6, P3, R4, UR6, 0x1 ;  /* 0x0000000604067c11 */ /* 0x000fe2000f8608ff */
[----:B------:R-:W-:-:S03]  /*22fa0*/  IMAD.SHL.U32 R11, R10, 0x8, RZ ;  /* 0x000000080a0b7824 */ /* 0x000fc600078e00ff */
[----:B------:R-:W-:Y:S01]  /*22fb0*/  LEA.HI.X R7, R4, UR7, R3, 0x1, P3 ;  /* 0x0000000704077c11 */ /* 0x000fe200098f0c03 */
[C---:B------:R-:W-:Y:S01]  /*22fc0*/  VIADD R9, R11.reuse, 0x40 ;  /* 0x000000400b097836 */ /* 0x040fe20000000000 */
[----:B------:R1:W2:Y:S01]  /*22fd0*/  SHFL.IDX PT, R4, R6, RZ, 0x181f ;  /* 0x00181fff06047589 */ /* 0x0002a200000e0000 */
[----:B------:R-:W-:Y:S01]  /*22fe0*/  VIADD R15, R11, 0x80 ;  /* 0x000000800b0f7836 */ /* 0x000fe20000000000 */
[----:B------:R-:W-:Y:S02]  /*22ff0*/  SHF.R.S32.HI R12, RZ, 0x1f, R11 ;  /* 0x0000001fff0c7819 */ /* 0x000fe4000001140b */
[----:B------:R1:W3:Y:S01]  /*23000*/  SHFL.IDX PT, R0, R7, RZ, 0x181f ;  /* 0x00181fff07007589 */ /* 0x0002e200000e0000 */
[----:B------:R-:W-:Y:S02]  /*23010*/  SHF.R.S32.HI R10, RZ, 0x1f, R9 ;  /* 0x0000001fff0a7819 */ /* 0x000fe40000011409 */
[----:B------:R-:W-:Y:S01]  /*23020*/  SHF.R.S32.HI R14, RZ, 0x1f, R15 ;  /* 0x0000001fff0e7819 */ /* 0x000fe2000001140f */
[----:B------:R-:W-:Y:S06]  /*23030*/  @P2 BRA `(.L_x_1511) ;  /* 0x0000000000342947 */ /* 0x000fec0003800000 */
[----:B------:R-:W-:Y:S02]  /*23040*/  ULDC UR5, c[0x0][0xac8] ;  /* 0x0002b20000057ab9 */ /* 0x000fe40000000800 */
[----:B------:R-:W-:Y:S02]  /*23050*/  ISETP.GE.AND P4, PT, R11, UR5, PT ;  /* 0x000000050b007c0c */ /* 0x000fe4000bf86270 */
[----:B------:R-:W-:Y:S02]  /*23060*/  ISETP.GE.AND P3, PT, R9, UR5, PT ;  /* 0x0000000509007c0c */ /* 0x000fe4000bf66270 */
[----:B------:R-:W-:-:S09]  /*23070*/  ISETP.GE.AND P2, PT, R15, UR5, PT ;  /* 0x000000050f007c0c */ /* 0x000fd2000bf46270 */
[----:B--2---:R-:W-:-:S04]  /*23080*/  @!P4 LEA R20, P5, R11, R4, 0x1 ;  /* 0x000000040b14c211 */ /* 0x004fc800078a08ff */
[----:B---3--:R-:W-:Y:S02]  /*23090*/  @!P4 LEA.HI.X R21, R11, R0, R12, 0x1, P5 ;  /* 0x000000000b15c211 */ /* 0x008fe400028f0c0c */
[----:B------:R-:W-:-:S03]  /*230a0*/  @!P3 LEA R24, P5, R9, R4, 0x1 ;  /* 0x000000040918b211 */ /* 0x000fc600078a08ff */
[----:B------:R4:W-:Y:S01]  /*230b0*/  @!P4 ST.E.128 desc[UR50][R20.64], RZ ;  /* 0x000000ff1400c985 */ /* 0x0009e2000c101d32 */
[----:B------:R-:W-:Y:S02]  /*230c0*/  @!P3 LEA.HI.X R25, R9, R0, R10, 0x1, P5 ;  /* 0x000000000919b211 */ /* 0x000fe400028f0c0a */
[----:B------:R-:W-:-:S03]  /*230d0*/  @!P2 LEA R4, P5, R15, R4, 0x1 ;  /* 0x000000040f04a211 */ /* 0x000fc600078a08ff */
[----:B------:R4:W-:Y:S01]  /*230e0*/  @!P3 ST.E.128 desc[UR50][R24.64], RZ ;  /* 0x000000ff1800b985 */ /* 0x0009e2000c101d32 */
[----:B------:R-:W-:-:S05]  /*230f0*/  @!P2 LEA.HI.X R5, R15, R0, R14, 0x1, P5 ;  /* 0x000000000f05a211 */ /* 0x000fca00028f0c0e */
[----:B------:R4:W-:Y:S04]  /*23100*/  @!P2 ST.E.128 desc[UR50][R4.64], RZ ;  /* 0x000000ff0400a985 */ /* 0x0009e8000c101d32 */
.L_x_1511:
[----:B------:R-:W-:Y:S05]  /*23110*/  BSYNC B1 ;  /* 0x0000000000017941 */ /* 0x000fea0003800000 */
.L_x_1510:
[----:B---3--:R3:W0:Y:S01]  /*23120*/  SHFL.IDX PT, R0, R7, 0x1, 0x181f ;  /* 0x00381f0007007f89 */ /* 0x00862200000e0000 */
[----:B------:R-:W-:Y:S03]  /*23130*/  BSSY B1, `(.L_x_1512) ;  /* 0x0000010000017945 */ /* 0x000fe60003800000 */
[----:B--2-4-:R3:W2:Y:S01]  /*23140*/  SHFL.IDX PT, R4, R6, 0x1, 0x181f ;  /* 0x00381f0006047f89 */ /* 0x0146a200000e0000 */
[----:B------:R-:W-:Y:S05]  /*23150*/  @P1 BRA `(.L_x_1513) ;  /* 0x0000000000341947 */ /* 0x000fea0003800000 */
[----:B------:R-:W-:Y:S02]  /*23160*/  ULDC UR5, c[0x0][0xac8] ;  /* 0x0002b20000057ab9 */ /* 0x000fe40000000800 */
[----:B------:R-:W-:Y:S02]  /*23170*/  ISETP.GE.AND P3, PT, R11, UR5, PT ;  /* 0x000000050b007c0c */ /* 0x000fe4000bf66270 */
[----:B------:R-:W-:Y:S02]  /*23180*/  ISETP.GE.AND P2, PT, R9, UR5, PT ;  /* 0x0000000509007c0c */ /* 0x000fe4000bf46270 */
[----:B------:R-:W-:-:S09]  /*23190*/  ISETP.GE.AND P1, PT, R15, UR5, PT ;  /* 0x000000050f007c0c */ /* 0x000fd2000bf26270 */
[-C--:B--2---:R-:W-:Y:S02]  /*231a0*/  @!P3 LEA R20, P5, R11, R4.reuse, 0x1 ;  /* 0x000000040b14b211 */ /* 0x084fe400078a08ff */
[----:B------:R-:W-:Y:S02]  /*231b0*/  @!P2 LEA R24, P4, R9, R4, 0x1 ;  /* 0x000000040918a211 */ /* 0x000fe400078808ff */
[----:B0-----:R-:W-:Y:S02]  /*231c0*/  @!P3 LEA.HI.X R21, R11, R0, R12, 0x1, P5 ;  /* 0x000000000b15b211 */ /* 0x001fe400028f0c0c */
[----:B------:R-:W-:Y:S02]  /*231d0*/  @!P1 LEA R4, P5, R15, R4, 0x1 ;  /* 0x000000040f049211 */ /* 0x000fe400078a08ff */
[-C--:B------:R-:W-:Y:S01]  /*231e0*/  @!P2 LEA.HI.X R25, R9, R0.reuse, R10, 0x1, P4 ;  /* 0x000000000919a211 */ /* 0x080fe200020f0c0a */
[----:B------:R4:W-:Y:S01]  /*231f0*/  @!P3 ST.E.128 desc[UR50][R20.64], RZ ;  /* 0x000000ff1400b985 */ /* 0x0009e2000c101d32 */
[----:B------:R-:W-:-:S03]  /*23200*/  @!P1 LEA.HI.X R5, R15, R0, R14, 0x1, P5 ;  /* 0x000000000f059211 */ /* 0x000fc600028f0c0e */
[----:B------:R4:W-:Y:S04]  /*23210*/  @!P2 ST.E.128 desc[UR50][R24.64], RZ ;  /* 0x000000ff1800a985 */ /* 0x0009e8000c101d32 */
[----:B------:R4:W-:Y:S02]  /*23220*/  @!P1 ST.E.128 desc[UR50][R4.64], RZ ;  /* 0x000000ff04009985 */ /* 0x0009e4000c101d32 */
.L_x_1513:
[----:B------:R-:W-:Y:S05]  /*23230*/  BSYNC B1 ;  /* 0x0000000000017941 */ /* 0x000fea0003800000 */
.L_x_1512:
[----:B0-----:R0:W0:Y:S01]  /*23240*/  SHFL.IDX PT, R0, R7, 0x2, 0x181f ;  /* 0x00581f0007007f89 */ /* 0x00102200000e0000 */
[----:B------:R-:W-:Y:S03]  /*23250*/  BSSY B1, `(.L_x_1514) ;  /* 0x0000010000017945 */ /* 0x000fe60003800000 */
[----:B--2-4-:R2:W4:Y:S01]  /*23260*/  SHFL.IDX PT, R4, R6, 0x2, 0x181f ;  /* 0x00581f0006047f89 */ /* 0x01452200000e0000 */
        /* <DEDUP_REMOVED lines=14> */
.L_x_1515:
[----:B------:R-:W-:Y:S05]  /*23350*/  BSYNC B1 ;  /* 0x0000000000017941 */ /* 0x000fea0003800000 */
.L_x_1514:
[----:B------:R-:W-:Y:S01]  /*23360*/  VIADD R3, R13, 0x60 ;  /* 0x000000600d037836 */ /* 0x000fe20000000000 */
[----:B0-----:R0:W0:Y:S04]  /*23370*/  SHFL.IDX PT, R0, R7, 0x3, 0x181f ;  /* 0x00781f0007007f89 */ /* 0x00102800000e0000 */
[----:B------:R-:W-:Y:S01]  /*23380*/  ISETP.GE.AND P0, PT, R3, R8, PT ;  /* 0x000000080300720c */ /* 0x000fe20003f06270 */
[----:B----4-:R4:W0:-:S12]  /*23390*/  SHFL.IDX PT, R4, R6, 0x3, 0x181f ;  /* 0x00781f0006047f89 */ /* 0x01081800000e0000 */
[----:B----4-:R-:W-:Y:S05]  /*233a0*/  @P0 BRA `(.L_x_1504) ;  /* 0x0000000000340947 */ /* 0x010fea0003800000 */
[----:B------:R-:W-:Y:S02]  /*233b0*/  ULDC UR5, c[0x0][0xac8] ;  /* 0x0002b20000057ab9 */ /* 0x000fe40000000800 */
[----:B------:R-:W-:Y:S02]  /*233c0*/  ISETP.GE.AND P3, PT, R11, UR5, PT ;  /* 0x000000050b007c0c */ /* 0x000fe4000bf66270 */
[----:B------:R-:W-:Y:S02]  /*233d0*/  ISETP.GE.AND P4, PT, R9, UR5, PT ;  /* 0x0000000509007c0c */ /* 0x000fe4000bf86270 */
[----:B------:R-:W-:-:S09]  /*233e0*/  ISETP.GE.AND P5, PT, R15, UR5, PT ;  /* 0x000000050f007c0c */ /* 0x000fd2000bfa6270 */
[-C--:B0123--:R-:W-:Y:S02]  /*233f0*/  @!P3 LEA R6, P0, R11, R4.reuse, 0x1 ;  /* 0x000000040b06b211 */ /* 0x08ffe400078008ff */
        /* <DEDUP_REMOVED lines=8> */
.L_x_1504:
[----:B------:R-:W-:Y:S05]  /*23480*/  BSYNC B0 ;  /* 0x0000000000007941 */ /* 0x000fea0003800000 */
.L_x_1494:
[----:B------:R-:W-:Y:S02]  /*23490*/  ULDC UR5, c[0x0][0xc3c] ;  /* 0x00030f0000057ab9 */ /* 0x000fe40000000800 */
[----:B------:R-:W-:-:S13]  /*234a0*/  ISETP.GE.AND P0, PT, R223, UR5, PT ;  /* 0x00000005df007c0c */ /* 0x000fda000bf06270 */
[----:B------:R-:W-:Y:S05]  /*234b0*/  @!P0 BRA `(.L_x_1516) ;  /* 0xfffffde000b48947 */ /* 0x000fea000383ffff */
[----:B------:R-:W-:Y:S05]  /*234c0*/  EXIT ;  /* 0x000000000000794d */ /* 0x000fea0003800000 */
.L_x_1359:
        /* <DEDUP_REMOVED lines=14> */
[----:B0-----:R0:W-:Y:S01]  /*235b0*/  STL.128 [R1+0x2d0], R4 ;  /* 0x0002d00401007387 */ /* 0x0011e20000100c00 */
[----:B------:R-:W-:Y:S06]  /*235c0*/  BAR.ARV 0x4, 0x180 ;  /* 0x0106000000007b1d */ /* 0x000fec0000002000 */
[----:B------:R-:W-:Y:S05]  /*235d0*/  BRA `(.L_x_1518) ;  /* 0x0000000c00b47947 */ /* 0x000fea0003800000 */
.L_x_1517:
[----:B------:R-:W0:Y:S01]  /*235e0*/  S2R R0, SR_TID.X ;  /* 0x0000000000007919 */ /* 0x000e220000002100 */
[----:B------:R-:W-:Y:S01]  /*235f0*/  ULDC UR4, c[0x0][0xc3c] ;  /* 0x00030f0000047ab9 */ /* 0x000fe20000000800 */
[----:B------:R-:W1:Y:S01]  /*23600*/  S2UR UR6, SR_CTAID.X ;  /* 0x00000000000679c3 */ /* 0x000e620000002500 */
[----:B------:R-:W-:Y:S01]  /*23610*/  ULDC UR5, c[0x0][0xc38] ;  /* 0x00030e0000057ab9 */ /* 0x000fe20000000800 */
[----:B0-----:R-:W-:-:S04]  /*23620*/  LOP3.LUT R0, R0, 0x1f, RZ, 0xc0, !PT ;  /* 0x0000001f00007812 */ /* 0x001fc800078ec0ff */
[----:B------:R-:W-:-:S04]  /*23630*/  ISETP.NE.AND P0, PT, R0, 0x1f, PT ;  /* 0x0000001f0000780c */ /* 0x000fc80003f05270 */
[----:B------:R-:W-:-:S13]  /*23640*/  ISETP.GE.OR P1, PT, R0, UR4, !P0 ;  /* 0x0000000400007c0c */ /* 0x000fda000c726670 */
[----:B------:R-:W0:Y:S08]  /*23650*/  @!P1 LDC.64 R2, c[0x0][0xc80] ;  /* 0x00032000ff029b82 */ /* 0x000e300000000a00 */
[----:B------:R-:W2:Y:S01]  /*23660*/  @!P1 LDC.64 R4, c[0x0][0xc78] ;  /* 0x00031e00ff049b82 */ /* 0x000ea20000000a00 */
[----:B0-----:R-:W-:-:S05]  /*23670*/  @!P1 IMAD.WIDE.U32 R2, R0, 0x4, R2 ;  /* 0x0000000400029825 */ /* 0x001fca00078e0002 */
[----:B------:R2:W3:Y:S02]  /*23680*/  @!P1 LDG.E R6, desc[UR50][R2.64] ;  /* 0x0000003202069981 */ /* 0x0004e4000c1e1900 */
[----:B--2---:R-:W-:-:S04]  /*23690*/  @!P1 IMAD.WIDE.U32 R2, R0, 0x4, R4 ;  /* 0x0000000400029825 */ /* 0x004fc800078e0004 */
[----:B------:R-:W-:-:S06]  /*236a0*/  IMAD.MOV.U32 R5, RZ, RZ, RZ ;  /* 0x000000ffff057224 */ /* 0x000fcc00078e00ff */
        /* <DEDUP_REMOVED lines=25> */
[----:B------:R-:W-:Y:S01]  /*23840*/  IMAD.MOV.U32 R4, RZ, RZ, R7 ;  /* 0x000000ffff047224 */ /* 0x000fe200078e0007 */
[----:B-1----:R-:W-:-:S13]  /*23850*/  ISETP.GT.AND P6, PT, R7, UR6, PT ;  /* 0x0000000607007c0c */ /* 0x002fda000bfc4270 */
[----:B------:R-:W-:Y:S05]  /*23860*/  @P6 BRA `(.L_x_1519) ;  /* 0x0000000000a86947 */ /* 0x000fea0003800000 */
[----:B------:R-:W-:Y:S01]  /*23870*/  IMAD.MOV.U32 R7, RZ, RZ, R4 ;  /* 0x000000ffff077224 */ /* 0x000fe200078e0004 */
[----:B------:R-:W-:Y:S01]  /*23880*/  UMOV UR4, URZ ;  /* 0x0000003f00047c82 */ /* 0x000fe20008000000 */
[----:B------:R-:W-:-:S05]  /*23890*/  ULDC UR5, c[0x0][0xc38] ;  /* 0x00030e0000057ab9 */ /* 0x000fca0000000800 */
.L_x_1521:
        /* <DEDUP_REMOVED lines=38> */
[----:B------:R-:W-:-:S07]  /*23b00*/  IMAD.MOV.U32 R3, RZ, RZ, R2 ;  /* 0x000000ffff037224 */ /* 0x000fce00078e0002 */
.L_x_1519:
[----:B------:R-:W-:Y:S02]  /*23b10*/  IMAD.IADD R9, R7, 0x1, -R4 ;  /* 0x0000000107097824 */ /* 0x000fe400078e0a04 */
[----:B------:R-:W-:Y:S02]  /*23b20*/  IMAD.MOV.U32 R8, RZ, RZ, RZ ;  /* 0x000000ffff087224 */ /* 0x000fe400078e00ff */
[----:B------:R-:W-:-:S05]  /*23b30*/  IMAD R2, R3, UR5, R9 ;  /* 0x0000000503027c24 */ /* 0x000fca000f8e0209 */
[----:B------:R-:W-:-:S13]  /*23b40*/  ISETP.GT.AND P0, PT, R2, UR6, PT ;  /* 0x0000000602007c0c */ /* 0x000fda000bf04270 */
[----:B------:R-:W-:-:S04]  /*23b50*/  VOTE.ANY R2, PT, !P0 ;  /* 0x0000000000027806 */ /* 0x000fc800040e0100 */
[----:B------:R-:W0:Y:S01]  /*23b60*/  POPC R10, R2 ;  /* 0x00000002000a7309 */ /* 0x000e220000000000 */
[----:B------:R-:W-:Y:S01]  /*23b70*/  ISETP.NE.AND P0, PT, R2, RZ, PT ;  /* 0x000000ff0200720c */ /* 0x000fe20003f05270 */
[----:B0-----:R0:W1:Y:S04]  /*23b80*/  SHFL.IDX PT, R7, R5, R10, 0x1f ;  /* 0x00001f0a05077589 */ /* 0x00106800000e0000 */
[----:B------:R0:W2:Y:S08]  /*23b90*/  SHFL.IDX PT, R4, R6, R10, 0x1f ;  /* 0x00001f0a06047589 */ /* 0x0000b000000e0000 */
[----:B------:R-:W-:Y:S05]  /*23ba0*/  @!P0 BRA `(.L_x_1522) ;  /* 0x0000000000088947 */ /* 0x000fea0003800000 */
[----:B------:R-:W-:-:S06]  /*23bb0*/  VIADD R8, R10, 0xffffffff ;  /* 0xffffffff0a087836 */ /* 0x000fcc0000000000 */
[----:B------:R3:W4:Y:S02]  /*23bc0*/  SHFL.IDX PT, R8, R3, R8, 0x1f ;  /* 0x00001f0803087589 */ /* 0x00072400000e0000 */
.L_x_1522:
[----:B----4-:R-:W-:Y:S01]  /*23bd0*/  IMAD R2, R8, UR5, R9 ;  /* 0x0000000508027c24 */ /* 0x010fe2000f8e0209 */
[----:B-1----:R-:W-:Y:S01]  /*23be0*/  ISETP.NE.AND P0, PT, R7, 0x1, PT ;  /* 0x000000010700780c */ /* 0x002fe20003f05270 */
[----:B------:R-:W-:-:S03]  /*23bf0*/  VIADD R12, R10, UR4 ;  /* 0x000000040a0c7c36 */ /* 0x000fc60008000000 */
[----:B------:R1:W-:Y:S01]  /*23c00*/  STL [R1+0x2d0], R2 ;  /* 0x0002d00201007387 */ /* 0x0003e20000100800 */
[----:B0-----:R-:W-:-:S03]  /*23c10*/  IADD3 R5, -R2, UR6, RZ ;  /* 0x0000000602057c10 */ /* 0x001fc6000fffe1ff */
[----:B------:R1:W-:Y:S05]  /*23c20*/  STL [R1+0x2dc], R12 ;  /* 0x0002dc0c01007387 */ /* 0x0003ea0000100800 */
[----:B------:R-:W-:Y:S05]  /*23c30*/  @!P0 BRA `(.L_x_1523) ;  /* 0x0000000000e08947 */ /* 0x000fea0003800000 */
[-C--:B--2---:R-:W-:Y:S02]  /*23c40*/  IABS R6, R4.reuse ;  /* 0x0000000400067213 */ /* 0x084fe40000000000 */
[----:B------:R-:W-:Y:S02]  /*23c50*/  IABS R8, R7 ;  /* 0x0000000700087213 */ /* 0x000fe40000000000 */
[----:B------:R-:W0:Y:S08]  /*23c60*/  I2F.RP R9, R6 ;  /* 0x0000000600097306 */ /* 0x000e300000209400 */
[----:B------:R-:W2:Y:S08]  /*23c70*/  I2F.RP R10, R8 ;  /* 0x00000008000a7306 */ /* 0x000eb00000209400 */
[----:B0-----:R-:W1:Y:S08]  /*23c80*/  MUFU.RCP R9, R9 ;  /* 0x0000000900097308 */ /* 0x001e700000001000 */
[----:B--2---:R-:W-:Y:S01]  /*23c90*/  MUFU.RCP R10, R10 ;  /* 0x0000000a000a7308 */ /* 0x004fe20000001000 */
[----:B-1----:R-:W-:Y:S01]  /*23ca0*/  VIADD R2, R9, 0xffffffe ;  /* 0x0ffffffe09027836 */ /* 0x002fe20000000000 */
[----:B------:R-:W-:-:S06]  /*23cb0*/  IABS R9, R4 ;  /* 0x0000000400097213 */ /* 0x000fcc0000000000 */
[----:B---3--:R0:W1:Y:S02]  /*23cc0*/  F2I.FTZ.U32.TRUNC.NTZ R3, R2 ;  /* 0x0000000200037305 */ /* 0x008064000021f000 */
[----:B0-----:R-:W-:Y:S02]  /*23cd0*/  IMAD.MOV.U32 R2, RZ, RZ, RZ ;  /* 0x000000ffff027224 */ /* 0x001fe400078e00ff */
[----:B-1----:R-:W-:-:S04]  /*23ce0*/  IMAD.MOV R11, RZ, RZ, -R3 ;  /* 0x000000ffff0b7224 */ /* 0x002fc800078e0a03 */
[----:B------:R-:W-:-:S04]  /*23cf0*/  IMAD R11, R11, R6, RZ ;  /* 0x000000060b0b7224 */ /* 0x000fc800078e02ff */
[----:B------:R-:W-:Y:S01]  /*23d00*/  IMAD.HI.U32 R3, R3, R11, R2 ;  /* 0x0000000b03037227 */ /* 0x000fe200078e0002 */
[----:B------:R-:W-:-:S03]  /*23d10*/  IABS R2, R5 ;  /* 0x0000000500027213 */ /* 0x000fc60000000000 */
[----:B------:R-:W-:Y:S02]  /*23d20*/  IMAD.MOV R11, RZ, RZ, -R9 ;  /* 0x000000ffff0b7224 */ /* 0x000fe400078e0a09 */
[----:B------:R-:W-:-:S04]  /*23d30*/  IMAD.HI.U32 R9, R3, R2, RZ ;  /* 0x0000000203097227 */ /* 0x000fc800078e00ff */
[----:B------:R-:W-:Y:S02]  /*23d40*/  IMAD R11, R9, R11, R2 ;  /* 0x0000000b090b7224 */ /* 0x000fe400078e0202 */
[----:B------:R-:W-:Y:S02]  /*23d50*/  VIADD R3, R10, 0xffffffe ;  /* 0x0ffffffe0a037836 */ /* 0x000fe40000000000 */
[----:B------:R-:W-:Y:S01]  /*23d60*/  IMAD.MOV.U32 R2, RZ, RZ, RZ ;  /* 0x000000ffff027224 */ /* 0x000fe200078e00ff */
[----:B------:R-:W-:-:S03]  /*23d70*/  ISETP.GT.U32.AND P1, PT, R6, R11, PT ;  /* 0x0000000b0600720c */ /* 0x000fc60003f24070 */
[----:B------:R-:W0:Y:S10]  /*23d80*/  F2I.FTZ.U32.TRUNC.NTZ R3, R3 ;  /* 0x0000000300037305 */ /* 0x000e34000021f000 */
[----:B------:R-:W-:-:S02]  /*23d90*/  @!P1 IMAD.IADD R11, R11, 0x1, -R6 ;  /* 0x000000010b0b9824 */ /* 0x000fc400078e0a06 */
[----:B------:R-:W-:Y:S01]  /*23da0*/  @!P1 VIADD R9, R9, 0x1 ;  /* 0x0000000109099836 */ /* 0x000fe20000000000 */
[----:B------:R-:W-:Y:S02]  /*23db0*/  ISETP.NE.AND P1, PT, R4, RZ, PT ;  /* 0x000000ff0400720c */ /* 0x000fe40003f25270 */
[----:B------:R-:W-:Y:S01]  /*23dc0*/  ISETP.GE.U32.AND P0, PT, R11, R6, PT ;  /* 0x000000060b00720c */ /* 0x000fe20003f06070 */
[----:B0-----:R-:W-:-:S04]  /*23dd0*/  IMAD.MOV R11, RZ, RZ, -R3 ;  /* 0x000000ffff0b7224 */ /* 0x001fc800078e0a03 */
[----:B------:R-:W-:-:S04]  /*23de0*/  IMAD R11, R11, R8, RZ ;  /* 0x000000080b0b7224 */ /* 0x000fc800078e02ff */
[----:B------:R-:W-:Y:S01]  /*23df0*/  IMAD.HI.U32 R6, R3, R11, R2 ;  /* 0x0000000b03067227 */ /* 0x000fe200078e0002 */
[----:B------:R-:W-:-:S03]  /*23e00*/  LOP3.LUT R2, R5, R4, RZ, 0x3c, !PT ;  /* 0x0000000405027212 */ /* 0x000fc600078e3cff */
[----:B------:R-:W-:Y:S01]  /*23e10*/  @P0 VIADD R9, R9, 0x1 ;  /* 0x0000000109090836 */ /* 0x000fe20000000000 */
[----:B------:R-:W-:Y:S02]  /*23e20*/  ISETP.GE.AND P2, PT, R2, RZ, PT ;  /* 0x000000ff0200720c */ /* 0x000fe40003f46270 */
[----:B------:R-:W-:-:S05]  /*23e30*/  IABS R2, R7 ;  /* 0x0000000700027213 */ /* 0x000fca0000000000 */
[----:B------:R-:W-:-:S06]  /*23e40*/  IMAD.MOV R2, RZ, RZ, -R2 ;  /* 0x000000ffff027224 */ /* 0x000fcc00078e0a02 */
[----:B------:R-:W-:Y:S01]  /*23e50*/  @!P2 IMAD.MOV R9, RZ, RZ, -R9 ;  /* 0x000000ffff09a224 */ /* 0x000fe200078e0a09 */
[----:B------:R-:W-:-:S04]  /*23e60*/  @!P1 LOP3.LUT R9, RZ, R4, RZ, 0x33, !PT ;  /* 0x00000004ff099212 */ /* 0x000fc800078e33ff */
[----:B------:R-:W-:-:S05]  /*23e70*/  IABS R3, R9 ;  /* 0x0000000900037213 */ /* 0x000fca0000000000 */
        /* <DEDUP_REMOVED lines=20> */
.L_x_1523:
[----:B-1-3--:R-:W0:Y:S02]  /*23fc0*/  LDC.64 R2, c[0x0][0xc90] ;  /* 0x00032400ff027b82 */ /* 0x00ae240000000a00 */
[----:B0-----:R-:W-:-:S05]  /*23fd0*/  IMAD.WIDE R2, R12, 0x4, R2 ;  /* 0x000000040c027825 */ /* 0x001fca00078e0202 */
        /* <DEDUP_REMOVED lines=30> */
[----:B------:R-:W-:-:S04]  /*241c0*/  VIADDMNMX R7, R10, UR5, R7, PT ;  /* 0x000000050a077c46 */ /* 0x000fc8000b800107 */
        /* <DEDUP_REMOVED lines=28> */
.L_x_1524:
[----:B01----:R-:W-:-:S05]  /*24390*/  LOP3.LUT R3, RZ, R2, RZ, 0x33, !PT ;  /* 0x00000002ff037212 */ /* 0x003fca00078e33ff */
[----:B------:R-:W-:-:S05]  /*243a0*/  IMAD.IADD R2, R4, 0x1, R3 ;  /* 0x0000000104027824 */ /* 0x000fca00078e0203 */
[----:B------:R1:W-:Y:S01]  /*243b0*/  STL [R1+0x2d4], R2 ;  /* 0x0002d40201007387 */ /* 0x0003e20000100800 */
[----:B------:R-:W-:Y:S05]  /*243c0*/  BRA `(.L_x_1525) ;  /* 0x0000000000107947 */ /* 0x000fea0003800000 */
.L_x_1520:
[----:B------:R-:W-:Y:S01]  /*243d0*/  IMAD.U32 R2, RZ, RZ, UR6 ;  /* 0x00000006ff027e24 */ /* 0x000fe2000f8e00ff */
[----:B------:R0:W-:Y:S04]  /*243e0*/  STL [R1+0x2d4], RZ ;  /* 0x0002d4ff01007387 */ /* 0x0001e80000100800 */
[----:B------:R0:W-:Y:S04]  /*243f0*/  STL [R1+0x2d8], RZ ;  /* 0x0002d8ff01007387 */ /* 0x0001e80000100800 */
[----:B------:R0:W-:Y:S02]  /*24400*/  STL [R1+0x2d0], R2 ;  /* 0x0002d00201007387 */ /* 0x0001e40000100800 */
.L_x_1525:
[----:B------:R-:W2:Y:S04]  /*24410*/  LDL R4, [R1+0x2d0] ;  /* 0x0002d00001047983 */ /* 0x000ea80000100800 */
[----:B------:R-:W2:Y:S04]  /*24420*/  LDL R5, [R1+0x2d4] ;  /* 0x0002d40001057983 */ /* 0x000ea80000100800 */
[----:B------:R-:W2:Y:S04]  /*24430*/  LDL R6, [R1+0x2d8] ;  /* 0x0002d80001067983 */ /* 0x000ea80000100800 */
[----:B------:R-:W2:Y:S01]  /*24440*/  LDL R7, [R1+0x2dc] ;  /* 0x0002dc0001077983 */ /* 0x000ea20000100800 */
[----:B------:R-:W-:-:S13]  /*24450*/  ISETP.NE.AND P0, PT, R0, RZ, PT ;  /* 0x000000ff0000720c */ /* 0x000fda0003f05270 */
[----:B------:R-:W3:Y:S01]  /*24460*/  @!P0 S2R R3, SR_CgaCtaId ;  /* 0x0000000000038919 */ /* 0x000ee20000008800 */
[----:B------:R-:W-:-:S04]  /*24470*/  @!P0 MOV R0, 0x400 ;  /* 0x0000040000008802 */ /* 0x000fc80000000f00 */
[----:B---3--:R-:W-:-:S05]  /*24480*/  @!P0 LEA R0, R3, R0, 0x18 ;  /* 0x0000000003008211 */ /* 0x008fca00078ec0ff */
[----:B--2---:R2:W-:Y:S01]  /*24490*/  @!P0 STS.128 [R0+0x334d0], R4 ;  /* 0x0334d00400008388 */ /* 0x0045e20000000c00 */
[----:B------:R-:W-:Y:S06]  /*244a0*/  BAR.ARV 0x5, 0x180 ;  /* 0x0146000000007b1d */ /* 0x000fec0000002000 */
.L_x_1518:
[----:B--2---:R-:W2:Y:S01]  /*244b0*/  LDL R0, [R1+0x2dc] ;  /* 0x0002dc0001007983 */ /* 0x004ea20000100800 */
[----:B------:R-:W-:-:S03]  /*244c0*/  ULDC UR4, c[0x0][0xc3c] ;  /* 0x00030f0000047ab9 */ /* 0x000fc60000000800 */
[----:B------:R3:W-:Y:S04]  /*244d0*/  STL [R1+0x2e0], RZ ;  /* 0x0002e0ff01007387 */ /* 0x0007e80000100800 */
[----:B------:R3:W-:Y:S01]  /*244e0*/  STL [R1+0x320], RZ ;  /* 0x000320ff01007387 */ /* 0x0007e20000100800 */
[----:B--2---:R-:W-:Y:S01]  /*244f0*/  ISETP.GE.AND P0, PT, R0, UR4, PT ;  /* 0x0000000400007c0c */ /* 0x004fe2000bf06270 */
[----:B------:R-:W-:-:S05]  /*24500*/  IMAD.MOV.U32 R0, RZ, RZ, 0x1 ;  /* 0x00000001ff007424 */ /* 0x000fca00078e00ff */
[----:B------:R3:W-:Y:S07]  /*24510*/  STL [R1+0x2e8], R0 ;  /* 0x0002e80001007387 */ /* 0x0007ee0000100800 */
[----:B------:R-:W-:Y:S05]  /*24520*/  @P0 BRA `(.L_x_1526) ;  /* 0x0000007400640947 */ /* 0x000fea0003800000 */
[----:B------:R-:W2:Y:S01]  /*24530*/  S2R R10, SR_TID.X ;  /* 0x00000000000a7919 */ /* 0x000ea20000002100 */
[----:B------:R-:W4:Y:S01]  /*24540*/  S2UR UR5, SR_CgaCtaId ;  /* 0x00000000000579c3 */ /* 0x000f220000008800 */
[----:B------:R-:W-:Y:S01]  /*24550*/  UMOV UR4, 0x400 ;  /* 0x0000040000047882 */ /* 0x000fe20000000000 */
[----:B------:R-:W-:Y:S01]  /*24560*/  BSSY B7, `(.L_x_1526) ;  /* 0x0000755000077945 */ /* 0x000fe20003800000 */
[----:B------:R-:W-:Y:S01]  /*24570*/  STL [R1+0x320], RZ ;  /* 0x000320ff01007387 */ /* 0x000fe20000100800 */
[----:B------:R-:W-:Y:S01]  /*24580*/  ULDC.64 UR40, c[0x0][0x198] ;  /* 0x0000660000287ab9 */ /* 0x000fe20000000a00 */
[----:B------:R-:W-:Y:S02]  /*24590*/  ULOP3.LUT UR37, UR36, 0x1, URZ, 0xfc, !UPT ;  /* 0x0000000124257892 */ /* 0x000fe4000f8efc3f */
[----:B------:R-:W-:Y:S01]  /*245a0*/  STL [R1+0x2e4], RZ ;  /* 0x0002e4ff01007387 */ /* 0x000fe20000100800 */
[----:B------:R-:W-:Y:S01]  /*245b0*/  ULOP3.LUT UR39, UR36, 0x2, URZ, 0xfc, !UPT ;  /* 0x0000000224277892 */ /* 0x000fe2000f8efc3f */
[----:B------:R-:W-:-:S02]  /*245c0*/  ULDC UR38, c[0x0][0xc] ;  /* 0x0000030000267ab9 */ /* 0x000fc40000000800 */
[----:B------:R-:W-:Y:S01]  /*245d0*/  STL [R1+0x2e0], RZ ;  /* 0x0002e0ff01007387 */ /* 0x000fe20000100800 */
[----:B----4-:R-:W-:-:S06]  /*245e0*/  ULEA UR4, UR5, UR4, 0x18 ;  /* 0x0000000405047291 */ /* 0x010fcc000f8ec03f */
[----:B------:R-:W-:Y:S01]  /*245f0*/  IMAD.U32 R19, RZ, RZ, UR4 ;  /* 0x00000004ff137e24 */ /* 0x000fe2000f8e00ff */
[----:B--2---:R-:W-:Y:S01]  /*24600*/  SHF.R.U32.HI R3, RZ, 0x1, R10 ;  /* 0x00000001ff037819 */ /* 0x004fe2000001160a */
[C---:B0-----:R-:W-:Y:S01]  /*24610*/  IMAD.SHL.U32 R4, R10.reuse, 0x40, RZ ;  /* 0x000000400a047824 */ /* 0x041fe200078e00ff */
[C---:B------:R-:W-:Y:S01]  /*24620*/  LOP3.LUT R9, R10.reuse, 0x7f, RZ, 0xc0, !PT ;  /* 0x0000007f0a097812 */ /* 0x040fe200078ec0ff */
[----:B------:R-:W-:-:S03]  /*24630*/  IMAD.SHL.U32 R5, R10, 0x2, RZ ;  /* 0x000000020a057824 */ /* 0x000fc600078e00ff */
[----:B---3--:R-:W-:-:S04]  /*24640*/  LOP3.LUT R0, R4, 0x180, RZ, 0xc0, !PT ;  /* 0x0000018004007812 */ /* 0x008fc800078ec0ff */
[----:B------:R-:W-:Y:S01]  /*24650*/  LOP3.LUT R3, R0, 0x30, R3, 0xf8, !PT ;  /* 0x0000003000037812 */ /* 0x000fe200078ef803 */
[----:B------:R-:W-:-:S05]  /*24660*/  IMAD.SHL.U32 R0, R10, 0x10, RZ ;  /* 0x000000100a007824 */ /* 0x000fca00078e00ff */
[----:B-1----:R-:W-:-:S04]  /*24670*/  LOP3.LUT R2, R0, 0x1b0, RZ, 0xc0, !PT ;  /* 0x000001b000027812 */ /* 0x002fc800078ec0ff */
        /* <DEDUP_REMOVED lines=10> */
[----:B------:R-:W-:Y:S03]  /*24720*/  STL [R1+0x300], R5 ;  /* 0x0003000501007387 */ /* 0x000fe60000100800 */
[----:B------:R-:W-:-:S02]  /*24730*/  LOP3.LUT R6, R3, 0x80, RZ, 0xc0, !PT ;  /* 0x0000008003067812 */ /* 0x000fc400078ec0ff */
[----:B------:R-:W-:Y:S01]  /*24740*/  LOP3.LUT R8, R7, 0x60, R3, 0xf8, !PT ;  /* 0x0000006007087812 */ /* 0x000fe200078ef803 */
[----:B------:R-:W-:Y:S01]  /*24750*/  IMAD.SHL.U32 R7, R10, 0x4, RZ ;  /* 0x000000040a077824 */ /* 0x000fe200078e00ff */
[----:B------:R-:W-:-:S04]  /*24760*/  LOP3.LUT R6, R6, 0x10, R10, 0xf8, !PT ;  /* 0x0000001006067812 */ /* 0x000fc800078ef80a */
[----:B------:R-:W-:Y:S02]  /*24770*/  LOP3.LUT R6, R6, 0x10, R7, 0x78, !PT ;  /* 0x0000001006067812 */ /* 0x000fe400078e7807 */
[----:B------:R-:W-:-:S04]  /*24780*/  LOP3.LUT R7, R8, 0x100, R3, 0xf8, !PT ;  /* 0x0000010008077812 */ /* 0x000fc800078ef803 */
[----:B------:R-:W-:-:S05]  /*24790*/  LOP3.LUT R4, R7, R6, RZ, 0xfc, !PT ;  /* 0x0000000607047212 */ /* 0x000fca00078efcff */
[----:B------:R0:W-:Y:S02]  /*247a0*/  STL [R1+0x2fc], R4 ;  /* 0x0002fc0401007387 */ /* 0x0001e40000100800 */
[----:B0-----:R-:W-:-:S04]  /*247b0*/  SHF.R.U32.HI R4, RZ, 0x2, R9 ;  /* 0x00000002ff047819 */ /* 0x001fc80000011609 */
[----:B------:R-:W-:Y:S01]  /*247c0*/  LOP3.LUT R4, R4, 0x60, R3, 0xf8, !PT ;  /* 0x0000006004047812 */ /* 0x000fe200078ef803 */
[----:B------:R-:W-:Y:S02]  /*247d0*/  IMAD.IADD R3, R19, 0x1, R2 ;  /* 0x0000000113037824 */ /* 0x000fe400078e0202 */
[----:B------:R-:W-:-:S03]  /*247e0*/  IMAD.MOV.U32 R2, RZ, RZ, 0x1 ;  /* 0x00000001ff027424 */ /* 0x000fc600078e00ff */
[----:B------:R0:W-:Y:S04]  /*247f0*/  STL [R1+0x304], R3 ;  /* 0x0003040301007387 */ /* 0x0001e80000100800 */
[----:B------:R1:W-:Y:S01]  /*24800*/  STL [R1+0x2ec], R2 ;  /* 0x0002ec0201007387 */ /* 0x0003e20000100800 */
[----:B0-----:R-:W-:Y:S01]  /*24810*/  IMAD.MOV.U32 R3, RZ, RZ, 0x1 ;  /* 0x00000001ff037424 */ /* 0x001fe200078e00ff */
[----:B-1----:R-:W-:-:S04]  /*24820*/  LOP3.LUT R2, R0, 0x40, RZ, 0xfc, !PT ;  /* 0x0000004000027812 */ /* 0x002fc800078efcff */
[----:B------:R0:W-:Y:S01]  /*24830*/  STL [R1+0x2e8], R3 ;  /* 0x0002e80301007387 */ /* 0x0001e20000100800 */
[----:B------:R-:W-:-:S07]  /*24840*/  LOP3.LUT R0, R0, 0x80, RZ, 0xfc, !PT ;  /* 0x0000008000007812 */ /* 0x000fce00078efcff */
.L_x_1662:
[----:B--2---:R-:W2:Y:S01]  /*24850*/  LDL R14, [R1+0x2dc] ;  /* 0x0002dc00010e7983 */ /* 0x004ea20000100800 */
[----:B------:R-:W-:Y:S05]  /*24860*/  YIELD ;  /* 0x0000000000007946 */ /* 0x000fea0003800000 */
[----:B------:R-:W-:Y:S01]  /*24870*/  ULDC.64 UR4, c[0x0][0xa28] ;  /* 0x00028a0000047ab9 */ /* 0x000fe20000000a00 */
[----:B-1----:R-:W-:Y:S02]  /*24880*/  CS2R R6, SRZ ;  /* 0x0000000000067805 */ /* 0x002fe4000001ff00 */
[----:B------:R-:W-:Y:S01]  /*24890*/  ISETP.NE.U32.AND P0, PT, RZ, UR4, PT ;  /* 0x00000004ff007c0c */ /* 0x000fe2000bf05070 */
[----:B------:R-:W1:Y:S01]  /*248a0*/  LDC.64 R12, c[0x0][0xa00] ;  /* 0x00028000ff0c7b82 */ /* 0x000e620000000a00 */
[----:B------:R-:W-:Y:S01]  /*248b0*/  ULDC.64 UR6, c[0x0][0xa08] ;  /* 0x0002820000067ab9 */ /* 0x000fe20000000a00 */
[----:B------:R-:W-:Y:S01]  /*248c0*/  ULDC.64 UR8, c[0x0][0xa10] ;  /* 0x0002840000087ab9 */ /* 0x000fe20000000a00 */
[----:B------:R-:W-:Y:S01]  /*248d0*/  ISETP.NE.AND.EX P0, PT, RZ, UR5, PT, P0 ;  /* 0x00000005ff007c0c */ /* 0x000fe2000bf05300 */
[----:B------:R-:W-:-:S04]  /*248e0*/  ULDC.64 UR4, c[0x0][0xa18] ;  /* 0x0002860000047ab9 */ /* 0x000fc80000000a00 */
[----:B------:R-:W3:Y:S08]  /*248f0*/  LDC.64 R4, c[0x0][0xa08] ;  /* 0x00028200ff047b82 */ /* 0x000ef00000000a00 */
[----:B0-----:R-:W2:Y:S02]  /*24900*/  @P0 LDC.64 R2, c[0x0][0xa28] ;  /* 0x00028a00ff020b82 */ /* 0x001ea40000000a00 */
[----:B--2---:R-:W-:-:S05]  /*24910*/  @P0 IMAD.WIDE R2, R14, 0x4, R2 ;  /* 0x000000040e020825 */ /* 0x004fca00078e0202 */
[----:B------:R0:W5:Y:S01]  /*24920*/  @P0 LDG.E R6, desc[UR50][R2.64] ;  /* 0x0000003202060981 */ /* 0x000162000c1e1900 */
[----:B------:R-:W-:Y:S01]  /*24930*/  ISETP.NE.U32.AND P0, PT, RZ, UR4, PT ;  /* 0x00000004ff007c0c */ /* 0x000fe2000bf05070 */
[----:B-1----:R-:W-:Y:S01]  /*24940*/  IMAD.WIDE R12, R14, 0x4, R12 ;  /* 0x000000040e0c7825 */ /* 0x002fe200078e020c */
[----:B------:R-:W-:Y:S02]  /*24950*/  ISETP.NE.U32.AND P2, PT, RZ, UR6, PT ;  /* 0x00000006ff007c0c */ /* 0x000fe4000bf45070 */
[----:B------:R-:W-:Y:S01]  /*24960*/  ISETP.NE.AND.EX P0, PT, RZ, UR5, PT, P0 ;  /* 0x00000005ff007c0c */ /* 0x000fe2000bf05300 */
[----:B------:R-:W-:Y:S01]  /*24970*/  ULDC.64 UR4, c[0x0][0xa00] ;  /* 0x0002800000047ab9 */ /* 0x000fe20000000a00 */
[----:B------:R-:W-:Y:S01]  /*24980*/  ISETP.NE.U32.AND P4, PT, RZ, UR8, PT ;  /* 0x00000008ff007c0c */ /* 0x000fe2000bf85070 */
[----:B------:R-:W-:Y:S01]  /*24990*/  IMAD.MOV.U32 R8, RZ, RZ, RZ ;  /* 0x000000ffff087224 */ /* 0x000fe200078e00ff */
[----:B------:R-:W-:Y:S01]  /*249a0*/  ISETP.NE.U32.AND P1, PT, RZ, UR4, PT ;  /* 0x00000004ff007c0c */ /* 0x000fe2000bf25070 */
[----:B0-----:R-:W0:Y:S01]  /*249b0*/  LDC.64 R2, c[0x0][0xa10] ;  /* 0x00028400ff027b82 */ /* 0x001e220000000a00 */
[----:B------:R-:W-:-:S02]  /*249c0*/  IMAD.MOV.U32 R0, RZ, RZ, RZ ;  /* 0x000000ffff007224 */ /* 0x000fc400078e00ff */
[----:B------:R-:W-:Y:S01]  /*249d0*/  ISETP.NE.AND.EX P3, PT, RZ, UR5, PT, P1 ;  /* 0x00000005ff007c0c */ /* 0x000fe2000bf65310 */
[----:B---3--:R-:W-:-:S04]  /*249e0*/  IMAD.WIDE R4, R14, 0x4, R4 ;  /* 0x000000040e047825 */ /* 0x008fc800078e0204 */
[----:B------:R-:W1:Y:S01]  /*249f0*/  @P0 LDC.64 R10, c[0x0][0xa18] ;  /* 0x00028600ff0a0b82 */ /* 0x000e620000000a00 */
[----:B------:R-:W-:Y:S01]  /*24a00*/  ULDC UR4, c[0x0][0x288] ;  /* 0x0000a20000047ab9 */ /* 0x000fe20000000800 */
[----:B------:R-:W-:Y:S02]  /*24a10*/  ISETP.NE.AND.EX P1, PT, RZ, UR7, PT, P2 ;  /* 0x00000007ff007c0c */ /* 0x000fe4000bf25320 */
[----:B------:R-:W-:-:S04]  /*24a20*/  ISETP.NE.AND.EX P2, PT, RZ, UR9, PT, P4 ;  /* 0x00000009ff007c0c */ /* 0x000fc8000bf45340 */
[----:B------:R-:W2:Y:S07]  /*24a30*/  @P3 LDG.E R7, desc[UR50][R12.64] ;  /* 0x000000320c073981 */ /* 0x000eae000c1e1900 */
[----:B------:R-:W5:Y:S01]  /*24a40*/  @P1 LDG.E R8, desc[UR50][R4.64] ;  /* 0x0000003204081981 */ /* 0x000f62000c1e1900 */
[----:B0-----:R-:W-:-:S05]  /*24a50*/  IMAD.WIDE R2, R14, 0x4, R2 ;  /* 0x000000040e027825 */ /* 0x001fca00078e0202 */
[----:B------:R-:W5:Y:S01]  /*24a60*/  @P2 LDG.E R0, desc[UR50][R2.64] ;  /* 0x0000003202002981 */ /* 0x000f62000c1e1900 */
[----:B-1----:R-:W-:-:S03]  /*24a70*/  @P0 IMAD.WIDE R10, R14, 0x4, R10 ;  /* 0x000000040e0a0825 */ /* 0x002fc600078e020a */
        /* <DEDUP_REMOVED lines=12> */
[----:B--2---:R0:W-:Y:S01]  /*24b40*/  STL [R1+0x308], R7 ;  /* 0x0003080701007387 */ /* 0x0041e20000100800 */
[----:B------:R-:W-:Y:S02]  /*24b50*/  IMAD.MOV.U32 R15, RZ, RZ, R7 ;  /* 0x000000ffff0f7224 */ /* 0x000fe400078e0007 */
[----:B0-----:R-:W-:Y:S01]  /*24b60*/  IMAD.U32 R7, RZ, RZ, UR4 ;  /* 0x00000004ff077e24 */ /* 0x001fe2000f8e00ff */
[----:B------:R-:W-:Y:S06]  /*24b70*/  @P0 BRA `(.L_x_1527) ;  /* 0x0000000000140947 */ /* 0x000fec0003800000 */
[----:B------:R-:W-:Y:S05]  /*24b80*/  @!P3 BRA `(.L_x_1527) ;  /* 0x000000000010b947 */ /* 0x000fea0003800000 */
[----:B------:R-:W2:Y:S04]  /*24b90*/  LDG.E R9, desc[UR50][R12.64] ;  /* 0x000000320c097981 */ /* 0x000ea8000c1e1900 */
[----:B------:R-:W2:Y:S02]  /*24ba0*/  LDG.E R12, desc[UR50][R12.64+0x4] ;  /* 0x000004320c0c7981 */ /* 0x000ea4000c1e1900 */
[----:B--2---:R-:W-:-:S05]  /*24bb0*/  IMAD.IADD R15, R12, 0x1, -R9 ;  /* 0x000000010c0f7824 */ /* 0x004fca00078e0a09 */
[----:B------:R0:W-:Y:S02]  /*24bc0*/  STL [R1+0x308], R15 ;  /* 0x0003080f01007387 */ /* 0x0001e40000100800 */
.L_x_1527:
[----:B------:R-:W2:Y:S01]  /*24bd0*/  LDL.LU R12, [R1+0x2d8] ;  /* 0x0002d800010c7983 */ /* 0x000ea20000300800 */
[----:B-----5:R-:W-:Y:S01]  /*24be0*/  IMAD.IADD R8, R8, 0x1, R6 ;  /* 0x0000000108087824 */ /* 0x020fe200078e0206 */
[----:B------:R-:W-:Y:S02]  /*24bf0*/  ULDC.64 UR4, c[0x0][0xa20] ;  /* 0x0002880000047ab9 */ /* 0x000fe40000000a00 */
[----:B------:R-:W-:Y:S02]  /*24c00*/  ISETP.NE.U32.AND P0, PT, RZ, UR4, PT ;  /* 0x00000004ff007c0c */ /* 0x000fe4000bf05070 */
[----:B------:R1:W-:Y:S02]  /*24c10*/  STL [R1+0x2f4], R8 ;  /* 0x0002f40801007387 */ /* 0x0003e40000100800 */
[----:B------:R-:W-:Y:S02]  /*24c20*/  ISETP.NE.AND.EX P0, PT, RZ, UR5, PT, P0 ;  /* 0x00000005ff007c0c */ /* 0x000fe4000bf05300 */
[----:B--2---:R-:W-:-:S02]  /*24c30*/  LOP3.LUT R11, R12, 0xff000000, RZ, 0xc0, !PT ;  /* 0xff0000000c0b7812 */ /* 0x004fc400078ec0ff */
[C---:B------:R-:W-:Y:S02]  /*24c40*/  LOP3.LUT R9, R12.reuse, 0xff0000, RZ, 0xc0, !PT ;  /* 0x00ff00000c097812 */ /* 0x040fe400078ec0ff */
[----:B------:R-:W-:Y:S02]  /*24c50*/  SHF.R.U32.HI R11, RZ, 0x8, R11 ;  /* 0x00000008ff0b7819 */ /* 0x000fe4000001160b */
[----:B------:R-:W-:Y:S02]  /*24c60*/  LOP3.LUT R16, R12, 0xffff, RZ, 0xc0, !PT ;  /* 0x0000ffff0c107812 */ /* 0x000fe400078ec0ff */
[----:B------:R-:W-:-:S03]  /*24c70*/  LEA.HI R11, R9, R11, RZ, 0x10 ;  /* 0x0000000b090b7211 */ /* 0x000fc600078f80ff */
[----:B-1----:R-:W-:Y:S05]  /*24c80*/  @!P0 BRA `(.L_x_1528) ;  /* 0x0000000000108947 */ /* 0x002fea0003800000 */
[----:B------:R-:W1:Y:S02]  /*24c90*/  LDC.64 R4, c[0x0][0xa20] ;  /* 0x00028800ff047b82 */ /* 0x000e640000000a00 */
[----:B-1----:R-:W-:-:S05]  /*24ca0*/  IMAD.WIDE R4, R14, 0x4, R4 ;  /* 0x000000040e047825 */ /* 0x002fca00078e0204 */
[----:B------:R1:W5:Y:S01]  /*24cb0*/  LDG.E R7, desc[UR50][R4.64] ;  /* 0x0000003204077981 */ /* 0x000362000c1e1900 */
[----:B------:R-:W-:Y:S05]  /*24cc0*/  BRA `(.L_x_1529) ;  /* 0x0000000000107947 */ /* 0x000fea0003800000 */
.L_x_1528:
[----:B------:R-:W-:Y:S05]  /*24cd0*/  @!P1 BRA `(.L_x_1529) ;  /* 0x00000000000c9947 */ /* 0x000fea0003800000 */
[----:B------:R-:W2:Y:S04]  /*24ce0*/  LDG.E R7, desc[UR50][R4.64] ;  /* 0x0000003204077981 */ /* 0x000ea8000c1e1900 */
[----:B------:R-:W2:Y:S02]  /*24cf0*/  LDG.E R4, desc[UR50][R4.64+0x4] ;  /* 0x0000043204047981 */ /* 0x000ea4000c1e1900 */
[----:B--2---:R-:W-:-:S07]  /*24d00*/  IMAD.IADD R7, R4, 0x1, -R7 ;  /* 0x0000000104077824 */ /* 0x004fce00078e0a07 */
.L_x_1529:
[----:B------:R-:W2:Y:S04]  /*24d10*/  LDL.LU R8, [R1+0x2d4] ;  /* 0x0002d40001087983 */ /* 0x000ea80000300800 */
[----:B-1----:R-:W3:Y:S04]  /*24d20*/  @P2 LDG.E R4, desc[UR50][R2.64] ;  /* 0x0000003202042981 */ /* 0x002ee8000c1e1900 */
[----:B------:R1:W3:Y:S01]  /*24d30*/  @P2 LDG.E R2, desc[UR50][R2.64+0x4] ;  /* 0x0000043202022981 */ /* 0x0002e2000c1e1900 */
[----:B-----5:R-:W-:Y:S01]  /*24d40*/  IMAD.IADD R9, R7, 0x1, -R6 ;  /* 0x0000000107097824 */ /* 0x020fe200078e0a06 */
[----:B-1----:R-:W1:Y:S02]  /*24d50*/  LDC R3, c[0x0][0x448] ;  /* 0x00011200ff037b82 */ /* 0x002e640000000800 */
[----:B-1----:R-:W-:-:S13]  /*24d60*/  ISETP.NE.AND P1, PT, R3, 0x1, PT ;  /* 0x000000010300780c */ /* 0x002fda0003f25270 */
[----:B------:R-:W1:Y:S08]  /*24d70*/  @P1 LDC R3, c[0x0][0x44c] ;  /* 0x00011300ff031b82 */ /* 0x000e700000000800 */
[----:B------:R-:W4:Y:S01]  /*24d80*/  @P1 LDC R5, c[0x0][0x450] ;  /* 0x00011400ff051b82 */ /* 0x000f220000000800 */
[----:B--2---:R-:W-:-:S04]  /*24d90*/  IMAD.SHL.U32 R12, R8, 0x80, RZ ;  /* 0x00000080080c7824 */ /* 0x004fc800078e00ff */
[----:B------:R-:W-:Y:S01]  /*24da0*/  VIADD R7, R12, 0x7f ;  /* 0x0000007f0c077836 */ /* 0x000fe20000000000 */
[----:B------:R2:W-:Y:S01]  /*24db0*/  STL [R1+0x2f8], R12 ;  /* 0x0002f80c01007387 */ /* 0x0005e20000100800 */
[----:B---3--:R-:W-:Y:S02]  /*24dc0*/  @P2 IMAD.IADD R10, R2, 0x1, -R4 ;  /* 0x00000001020a2824 */ /* 0x008fe400078e0a04 */
[----:B-1----:R-:W-:-:S04]  /*24dd0*/  @P1 IMAD.HI.U32 R2, R7, R3, RZ ;  /* 0x0000000307021227 */ /* 0x002fc800078e00ff */
[----:B------:R-:W-:Y:S01]  /*24de0*/  IMAD.IADD R6, R9, 0x1, R10 ;  /* 0x0000000109067824 */ /* 0x000fe200078e020a */
[----:B----4-:R-:W-:-:S03]  /*24df0*/  @P1 SHF.R.U32.HI R7, RZ, R5, R2 ;  /* 0x00000005ff071219 */ /* 0x010fc60000011602 */
[C---:B------:R-:W-:Y:S01]  /*24e00*/  VIADD R2, R6.reuse, 0x9f ;  /* 0x0000009f06027836 */ /* 0x040fe20000000000 */
[----:B------:R-:W-:-:S03]  /*24e10*/  IADD3 R20, R6, 0x1, -R15 ;  /* 0x0000000106147810 */ /* 0x000fc60007ffe80f */
[----:B------:R-:W-:-:S04]  /*24e20*/  IMAD.HI R2, R2, 0x66666667, RZ ;  /* 0x6666666702027827 */ /* 0x000fc800078e02ff */
[----:B------:R-:W-:Y:S01]  /*24e30*/  IMAD.IADD R7, R20, 0x1, R7 ;  /* 0x0000000114077824 */ /* 0x000fe200078e0207 */
[----:B------:R-:W-:-:S04]  /*24e40*/  SHF.R.U32.HI R21, RZ, 0x1f, R2 ;  /* 0x0000001fff157819 */ /* 0x000fc80000011602 */
[----:B------:R-:W-:Y:S02]  /*24e50*/  LEA.HI.SX32 R21, R2, R21, 0x1a ;  /* 0x0000001502157211 */ /* 0x000fe400078fd2ff */
[----:B------:R-:W1:Y:S02]  /*24e60*/  LDC.64 R2, c[0x0][0x9e0] ;  /* 0x00027800ff027b82 */ /* 0x000e640000000a00 */
[----:B-1----:R-:W-:Y:S01]  /*24e70*/  ISETP.GE.AND P3, PT, R3, 0x1, PT ;  /* 0x000000010300780c */ /* 0x002fe20003f66270 */
[----:B------:R-:W-:-:S12]  /*24e80*/  IMAD.IADD R8, R7, 0x1, R2 ;  /* 0x0000000107087824 */ /* 0x000fd800078e0202 */
[----:B--2---:R-:W-:Y:S05]  /*24e90*/  @!P3 BRA `(.L_x_1530) ;  /* 0x000000000048b947 */ /* 0x004fea0003800000 */
[C---:B------:R-:W-:Y:S01]  /*24ea0*/  ISETP.GT.AND P0, PT, R7.reuse, RZ, PT ;  /* 0x000000ff0700720c */ /* 0x040fe20003f04270 */
[----:B------:R-:W-:Y:S01]  /*24eb0*/  BSSY B0, `(.L_x_1531) ;  /* 0x000000e000007945 */ /* 0x000fe20003800000 */
[----:B------:R-:W-:-:S11]  /*24ec0*/  VIADD R2, R7, 0xffffffff ;  /* 0xffffffff07027836 */ /* 0x000fd60000000000 */
        /* <DEDUP_REMOVED lines=8> */
.L_x_1532:
[----:B------:R-:W-:-:S13]  /*24f50*/  ISETP.NE.AND P0, PT, R3, 0x1, PT ;  /* 0x000000010300780c */ /* 0x000fda0003f05270 */
[----:B------:R-:W1:Y:S02]  /*24f60*/  @P0 LDC.64 R4, c[0x0][0x9e8] ;  /* 0x00027a00ff040b82 */ /* 0x000e640000000a00 */
[----:B-1----:R-:W-:-:S05]  /*24f70*/  @P0 IMAD.HI.U32 R4, R2, R4, RZ ;  /* 0x0000000402040227 */ /* 0x002fca00078e00ff */
[----:B------:R-:W-:-:S07]  /*24f80*/  @P0 SHF.R.U32.HI R2, RZ, R5, R4 ;  /* 0x00000005ff020219 */ /* 0x000fce0000011604 */
.L_x_1533:
[----:B------:R-:W-:Y:S05]  /*24f90*/  BSYNC B0 ;  /* 0x0000000000007941 */ /* 0x000fea0003800000 */
.L_x_1531:
[----:B------:R-:W-:-:S05]  /*24fa0*/  IMAD R2, R2, R3, R3 ;  /* 0x0000000302027224 */ /* 0x000fca00078e0203 */
[----:B------:R-:W-:-:S07]  /*24fb0*/  VIMNMX R8, R8, R2, PT ;  /* 0x0000000208087248 */ /* 0x000fce0003fe0100 */
.L_x_1530:
[----:B------:R-:W1:Y:S01]  /*24fc0*/  @P1 LDC R4, c[0x0][0x44c] ;  /* 0x00011300ff041b82 */ /* 0x000e620000000800 */
[----:B------:R-:W-:Y:S01]  /*24fd0*/  VIADD R8, R8, 0x9f ;  /* 0x0000009f08087836 */ /* 0x000fe20000000000 */
[----:B------:R-:W-:Y:S01]  /*24fe0*/  ULDC UR4, c[0x0][0x9dc] ;  /* 0x0002770000047ab9 */ /* 0x000fe20000000800 */
[----:B------:R-:W-:Y:S02]  /*24ff0*/  IMAD.MOV.U32 R2, RZ, RZ, R12 ;  /* 0x000000ffff027224 */ /* 0x000fe400078e000c */
[----:B------:R-:W-:-:S03]  /*25000*/  IMAD.HI R8, R8, 0x66666667, RZ ;  /* 0x6666666708087827 */ /* 0x000fc600078e02ff */
[----:B------:R-:W2:Y:S01]  /*25010*/  @P1 LDC R5, c[0x0][0x450] ;  /* 0x00011400ff051b82 */ /* 0x000ea20000000800 */
[----:B------:R-:W-:Y:S02]  /*25020*/  IMAD.IADD R18, R6, 0x1, -R15 ;  /* 0x0000000106127824 */ /* 0x000fe400078e0a0f */
[----:B-1----:R-:W-:-:S05]  /*25030*/  @P1 IMAD.HI.U32 R4, R12, R4, RZ ;  /* 0x000000040c041227 */ /* 0x002fca00078e00ff */
[----:B--2---:R-:W-:Y:S02]  /*25040*/  @P1 SHF.R.U32.HI R2, RZ, R5, R4 ;  /* 0x00000005ff021219 */ /* 0x004fe40000011604 */
[----:B------:R-:W-:-:S03]  /*25050*/  SHF.R.U32.HI R4, RZ, 0x1f, R8 ;  /* 0x0000001fff047819 */ /* 0x000fc60000011608 */
[----:B------:R-:W-:Y:S01]  /*25060*/  IMAD.IADD R2, R18, 0x1, R2 ;  /* 0x0000000112027824 */ /* 0x000fe200078e0202 */
[----:B------:R-:W-:-:S03]  /*25070*/  LEA.HI.SX32 R8, R8, R4, 0x1a ;  /* 0x0000000408087211 */ /* 0x000fc600078fd2ff */
[----:B------:R-:W-:Y:S01]  /*25080*/  VIADD R6, R2, -UR4 ;  /* 0x8000000402067c36 */ /* 0x000fe20008000000 */
[----:B------:R-:W-:Y:S01]  /*25090*/  VIMNMX R8, R21, R8, PT ;  /* 0x0000000815087248 */ /* 0x000fe20003fe0100 */
[----:B------:R-:W-:Y:S06]  /*250a0*/  @!P3 BRA `(.L_x_1534) ;  /* 0x000000000044b947 */ /* 0x000fec0003800000 */
[----:B------:R-:W-:Y:S01]  /*250b0*/  ISETP.GT.AND P0, PT, R2, -0x1, PT ;  /* 0xffffffff0200780c */ /* 0x000fe20003f04270 */
[----:B------:R-:W-:-:S12]  /*250c0*/  BSSY B0, `(.L_x_1535) ;  /* 0x000000d000007945 */ /* 0x000fd80003800000 */
        /* <DEDUP_REMOVED lines=8> */
.L_x_1536:
[----:B------:R-:W-:-:S13]  /*25150*/  ISETP.NE.AND P0, PT, R3, 0x1, PT ;  /* 0x000000010300780c */ /* 0x000fda0003f05270 */
[----:B------:R-:W1:Y:S02]  /*25160*/  @P0 LDC.64 R4, c[0x0][0x9e8] ;  /* 0x00027a00ff040b82 */ /* 0x000e640000000a00 */
[----:B-1----:R-:W-:-:S05]  /*25170*/  @P0 IMAD.HI.U32 R4, R2, R4, RZ ;  /* 0x0000000402040227 */ /* 0x002fca00078e00ff */
[----:B------:R-:W-:-:S07]  /*25180*/  @P0 SHF.R.U32.HI R2, RZ, R5, R4 ;  /* 0x00000005ff020219 */ /* 0x000fce0000011604 */
.L_x_1537:
[----:B------:R-:W-:Y:S05]  /*25190*/  BSYNC B0 ;  /* 0x0000000000007941 */ /* 0x000fea0003800000 */
.L_x_1535:
[----:B------:R-:W-:-:S05]  /*251a0*/  IMAD R2, R2, R3, RZ ;  /* 0x0000000302027224 */ /* 0x000fca00078e02ff */
[----:B------:R-:W-:-:S07]  /*251b0*/  VIMNMX R6, R6, R2, !PT ;  /* 0x0000000206067248 */ /* 0x000fce0007fe0100 */
.L_x_1534:
[----:B------:R-:W-:Y:S01]  /*251c0*/  IMAD.HI R6, R6, 0x66666667, RZ ;  /* 0x6666666706067827 */ /* 0x000fe200078e02ff */
[----:B------:R-:W-:Y:S01]  /*251d0*/  LOP3.LUT R13, R11, 0xff, RZ, 0xc0, !PT ;  /* 0x000000ff0b0d7812 */ /* 0x000fe200078ec0ff */
[----:B------:R-:W-:Y:S01]  /*251e0*/  BSSY B0, `(.L_x_1538) ;  /* 0x0000027000007945 */ /* 0x000fe20003800000 */
[----:B------:R-:W-:Y:S01]  /*251f0*/  SHF.R.U32.HI R4, RZ, 0x10, R11 ;  /* 0x00000010ff047819 */ /* 0x000fe2000001160b */
[----:B------:R-:W-:Y:S01]  /*25200*/  IMAD.MOV.U32 R2, RZ, RZ, RZ ;  /* 0x000000ffff027224 */ /* 0x000fe200078e00ff */
[----:B------:R-:W-:Y:S01]  /*25210*/  SHF.R.U32.HI R5, RZ, 0x1f, R6 ;  /* 0x0000001fff057819 */ /* 0x000fe20000011606 */
[----:B------:R1:W-:Y:S03]  /*25220*/  STL [R1+0x2d4], R13 ;  /* 0x0002d40d01007387 */ /* 0x0003e60000100800 */
[----:B------:R-:W-:-:S04]  /*25230*/  LEA.HI.SX32 R5, R6, R5, 0x1a ;  /* 0x0000000506057211 */ /* 0x000fc800078fd2ff */
[----:B------:R-:W-:-:S04]  /*25240*/  VIMNMX R5, RZ, R5, !PT ;  /* 0x00000005ff057248 */ /* 0x000fc80007fe0100 */
[----:B------:R-:W-:-:S13]  /*25250*/  ISETP.GT.AND P0, PT, R8, R5, PT ;  /* 0x000000050800720c */ /* 0x000fda0003f04270 */
[----:B-1----:R-:W-:Y:S05]  /*25260*/  @!P0 BRA `(.L_x_1539) ;  /* 0x0000000000788947 */ /* 0x002fea0003800000 */
[----:B------:R-:W-:Y:S01]  /*25270*/  ISETP.NE.AND P0, PT, R4, RZ, PT ;  /* 0x000000ff0400720c */ /* 0x000fe20003f05270 */
[----:B------:R-:W-:-:S03]  /*25280*/  ULDC UR4, c[0x0][0x9f0] ;  /* 0x00027c0000047ab9 */ /* 0x000fc60000000800 */
[----:B------:R-:W-:-:S04]  /*25290*/  SEL R6, R4, UR4, P0 ;  /* 0x0000000404067c07 */ /* 0x000fc80008000000 */
[----:B------:R-:W-:Y:S02]  /*252a0*/  IABS R7, R6 ;  /* 0x0000000600077213 */ /* 0x000fe40000000000 */
[----:B------:R-:W-:Y:S02]  /*252b0*/  IADD3 R11, R6, -0x1, R8 ;  /* 0xffffffff060b7810 */ /* 0x000fe40007ffe008 */
[----:B------:R-:W1:Y:S03]  /*252c0*/  I2F.RP R2, R7 ;  /* 0x0000000700027306 */ /* 0x000e660000209400 */
[----:B------:R-:W-:-:S05]  /*252d0*/  IMAD.IADD R11, R11, 0x1, -R5 ;  /* 0x000000010b0b7824 */ /* 0x000fca00078e0a05 */
[----:B-1----:R-:W1:Y:S02]  /*252e0*/  MUFU.RCP R2, R2 ;  /* 0x0000000200027308 */ /* 0x002e640000001000 */
[----:B-1----:R-:W-:-:S06]  /*252f0*/  VIADD R2, R2, 0xffffffe ;  /* 0x0ffffffe02027836 */ /* 0x002fcc0000000000 */
[----:B------:R1:W2:Y:S02]  /*25300*/  F2I.FTZ.U32.TRUNC.NTZ R3, R2 ;  /* 0x0000000200037305 */ /* 0x0002a4000021f000 */
[----:B-1----:R-:W-:-:S04]  /*25310*/  LOP3.LUT R2, R11, R6, RZ, 0x3c, !PT ;  /* 0x000000060b027212 */ /* 0x002fc800078e3cff */
[----:B------:R-:W-:Y:S01]  /*25320*/  ISETP.GE.AND P3, PT, R2, RZ, PT ;  /* 0x000000ff0200720c */ /* 0x000fe20003f66270 */
[----:B--2---:R-:W-:-:S04]  /*25330*/  IMAD.MOV R2, RZ, RZ, -R3 ;  /* 0x000000ffff027224 */ /* 0x004fc800078e0a03 */
[----:B------:R-:W-:Y:S02]  /*25340*/  IMAD R12, R2, R7, RZ ;  /* 0x00000007020c7224 */ /* 0x000fe400078e02ff */
[----:B------:R-:W-:-:S04]  /*25350*/  IMAD.MOV.U32 R2, RZ, RZ, RZ ;  /* 0x000000ffff027224 */ /* 0x000fc800078e00ff */
[----:B------:R-:W-:Y:S01]  /*25360*/  IMAD.HI.U32 R12, R3, R12, R2 ;  /* 0x0000000c030c7227 */ /* 0x000fe200078e0002 */
[----:B------:R-:W-:Y:S02]  /*25370*/  IABS R2, R6 ;  /* 0x0000000600027213 */ /* 0x000fe40000000000 */
[----:B------:R-:W-:-:S03]  /*25380*/  IABS R3, R11 ;  /* 0x0000000b00037213 */ /* 0x000fc60000000000 */
[----:B------:R-:W-:-:S04]  /*25390*/  IMAD.MOV R2, RZ, RZ, -R2 ;  /* 0x000000ffff027224 */ /* 0x000fc800078e0a02 */
        /* <DEDUP_REMOVED lines=10> */
[----:B------:R-:W-:-:S07]  /*25440*/  @!P1 LOP3.LUT R2, RZ, R6, RZ, 0x33, !PT ;  /* 0x00000006ff029212 */ /* 0x000fce00078e33ff */
.L_x_1539:
[----:B------:R-:W-:Y:S05]  /*25450*/  BSYNC B0 ;  /* 0x0000000000007941 */ /* 0x000fea0003800000 */
.L_x_1538:
[-C--:B------:R-:W-:Y:S01]  /*25460*/  IMAD R5, R13, R2.reuse, R5 ;  /* 0x000000020d057224 */ /* 0x080fe200078e0205 */
[----:B------:R-:W-:Y:S04]  /*25470*/  BSSY B0, `(.L_x_1540) ;  /* 0x0000161000007945 */ /* 0x000fe80003800000 */
[C---:B------:R-:W-:Y:S01]  /*25480*/  VIADDMNMX R8, R5.reuse, R2, R8, PT ;  /* 0x0000000205087246 */ /* 0x040fe20003800108 */
[----:B------:R-:W-:-:S04]  /*25490*/  IMAD R2, R5, 0xa0, -R9 ;  /* 0x000000a005027824 */ /* 0x000fc800078e0a09 */
[----:B------:R-:W-:Y:S01]  /*254a0*/  IMAD R9, R8, 0xa0, -R9 ;  /* 0x000000a008097824 */ /* 0x000fe200078e0a09 */
[----:B------:R-:W-:-:S04]  /*254b0*/  VIMNMX R2, RZ, R2, !PT ;  /* 0x00000002ff027248 */ /* 0x000fc80007fe0100 */
[----:B------:R-:W-:Y:S01]  /*254c0*/  VIMNMX R10, R9, R10, PT ;  /* 0x0000000a090a7248 */ /* 0x000fe20003fe0100 */
[----:B------:R-:W-:-:S03]  /*254d0*/  IMAD.WIDE.U32 R6, R2, -0x33333333, RZ ;  /* 0xcccccccd02067825 */ /* 0x000fc600078e00ff */
[----:B------:R-:W-:Y:S02]  /*254e0*/  ISETP.GT.AND P0, PT, R10, R2, PT ;  /* 0x000000020a00720c */ /* 0x000fe40003f04270 */
[----:B------:R-:W-:-:S11]  /*254f0*/  SHF.R.U32.HI R3, RZ, 0x7, R7 ;  /* 0x00000007ff037819 */ /* 0x000fd60000011607 */
[----:B------:R-:W-:Y:S02]  /*25500*/  @P0 VIADD R2, R10, 0x9f ;  /* 0x0000009f0a020836 */ /* 0x000fe40000000000 */
[----:B------:R-:W-:Y:S02]  /*25510*/  IMAD.MOV.U32 R10, RZ, RZ, R3 ;  /* 0x000000ffff0a7224 */ /* 0x000fe400078e0003 */
        /* <DEDUP_REMOVED lines=9> */
[----:B------:R-:W1:Y:S02]  /*255b0*/  S2R R5, SR_TID.X ;  /* 0x0000000000057919 */ /* 0x000e640000002100 */
[----:B-1----:R-:W-:-:S04]  /*255c0*/  SHF.R.U32.HI R5, RZ, 0x5, R5 ;  /* 0x00000005ff057819 */ /* 0x002fc80000011605 */
[----:B------:R-:W-:-:S05]  /*255d0*/  LOP3.LUT R5, R5, 0x3, RZ, 0xc0, !PT ;  /* 0x0000000305057812 */ /* 0x000fca00078ec0ff */
[----:B------:R1:W2:Y:S02]  /*255e0*/  SHFL.IDX PT, R14, R5, RZ, 0x1f ;  /* 0x00001fff050e7589 */ /* 0x0002a400000e0000 */
.L_x_1694:
[----:B--2---:R-:W-:Y:S02]  /*255f0*/  ISETP.NE.AND P0, PT, R14, RZ, PT ;  /* 0x000000ff0e00720c */ /* 0x004fe40003f05270 */
[----:B------:R-:W-:-:S11]  /*25600*/  PLOP3.LUT P6, PT, PT, PT, PT, 0x8, 0x0 ;  /* 0x000000000000781c */ /* 0x000fd60003fce170 */
[----:B------:R-:W-:Y:S05]  /*25610*/  @P0 BRA `(.L_x_1543) ;  /* 0x00000000000c0947 */ /* 0x000fea0003800000 */
[----:B------:R-:W-:-:S03]  /*25620*/  UMOV UR4, 0xffffffff ;  /* 0xffffffff00047882 */ /* 0x000fc60000000000 */
[----:B------:R-:W-:Y:S05]  /*25630*/  BRA.DIV UR4, `(.L_x_1544) ;  /* 0x0000007204187947 */ /* 0x000fea000b800000 */
[----:B------:R-:W-:-:S13]  /*25640*/  ELECT P6, URZ, PT ;  /* 0x00000000003f782f */ /* 0x000fda00038c0000 */
.L_x_1543:
[----:B-1----:R-:W2:Y:S01]  /*25650*/  LDL R5, [R1+0x320] ;  /* 0x0003200001057983 */ /* 0x002ea20000100800 */
[----:B------:R-:W-:Y:S01]  /*25660*/  BSSY B1, `(.L_x_1545) ;  /* 0x0000008000017945 */ /* 0x000fe20003800000 */
[----:B--2---:R-:W-:-:S05]  /*25670*/  VIADD R5, R5, 0x1 ;  /* 0x0000000105057836 */ /* 0x004fca0000000000 */
[----:B------:R-:W-:-:S04]  /*25680*/  LEA.HI R6, R5, R5, RZ, 0x1 ;  /* 0x0000000505067211 */ /* 0x000fc800078f08ff */
[----:B------:R-:W-:-:S05]  /*25690*/  LOP3.LUT R6, R6, 0xfffffffe, RZ, 0xc0, !PT ;  /* 0xfffffffe06067812 */ /* 0x000fca00078ec0ff */
[----:B------:R-:W-:-:S05]  /*256a0*/  IMAD.IADD R5, R5, 0x1, -R6 ;  /* 0x0000000105057824 */ /* 0x000fca00078e0a06 */
[----:B------:R-:W-:-:S04]  /*256b0*/  SHF.L.U32 R5, R5, 0x1f, RZ ;  /* 0x0000001f05057819 */ /* 0x000fc800000006ff */
[----:B------:R-:W1:Y:S02]  /*256c0*/  SYNCS.PHASECHK.TRANS64.TRYWAIT P0, [R19+URZ+0x33420], R5 ;  /* 0x03342005130075a7 */ /* 0x000e64000800017f */
[----:B-1----:R-:W-:Y:S05]  /*256d0*/  @!P0 BRA `(.L_x_1546) ;  /* 0x0000007000108947 */ /* 0x002fea0003800000 */
.L_x_1697:
[----:B------:R-:W-:Y:S05]  /*256e0*/  BSYNC B1 ;  /* 0x0000000000017941 */ /* 0x000fea0003800000 */
.L_x_1545:
[----:B------:R-:W-:Y:S04]  /*256f0*/  BSSY B1, `(.L_x_1547) ;  /* 0x000008f000017945 */ /* 0x000fe80003800000 */
[----:B------:R-:W-:Y:S05]  /*25700*/  @!P6 BRA `(.L_x_1548) ;  /* 0x000000080034e947 */ /* 0x000fea0003800000 */
[----:B------:R-:W2:Y:S04]  /*25710*/  LDL R7, [R1+0x2e4] ;  /* 0x0002e40001077983 */ /* 0x000ea80000100800 */
[----:B------:R-:W3:Y:S01]  /*25720*/  LDL R8, [R1+0x2ec] ;  /* 0x0002ec0001087983 */ /* 0x000ee20000100800 */
[----:B------:R-:W4:Y:S01]  /*25730*/  S2R R6, SR_TID.X ;  /* 0x0000000000067919 */ /* 0x000f220000002100 */
[----:B------:R-:W-:Y:S01]  /*25740*/  BSSY B2, `(.L_x_1549) ;  /* 0x0000007000027945 */ /* 0x000fe20003800000 */
[----:B----4-:R-:W-:-:S04]  /*25750*/  LOP3.LUT R6, R6, 0x7f, RZ, 0xc0, !PT ;  /* 0x0000007f06067812 */ /* 0x010fc800078ec0ff */
[----:B------:R-:W-:Y:S01]  /*25760*/  ISETP.NE.AND P1, PT, R6, RZ, PT ;  /* 0x000000ff0600720c */ /* 0x000fe20003f25270 */
[----:B--2---:R-:W-:Y:S01]  /*25770*/  IMAD R7, R7, 0x8, R19 ;  /* 0x0000000807077824 */ /* 0x004fe200078e0213 */
[----:B---3--:R-:W-:-:S04]  /*25780*/  SHF.L.U32 R11, R8, 0x1f, RZ ;  /* 0x0000001f080b7819 */ /* 0x008fc800000006ff */
[----:B------:R-:W2:Y:S02]  /*25790*/  SYNCS.PHASECHK.TRANS64.TRYWAIT P0, [R7+URZ+0x334a0], R11 ;  /* 0x0334a00b070075a7 */ /* 0x000ea4000800017f */
[----:B--2---:R-:W-:Y:S05]  /*257a0*/  @!P0 BRA `(.L_x_1550) ;  /* 0x0000006c00f08947 */ /* 0x004fea0003800000 */
.L_x_1698:
[----:B------:R-:W-:Y:S05]  /*257b0*/  BSYNC B2 ;  /* 0x0000000000027941 */ /* 0x000fea0003800000 */
.L_x_1549:
[----:B------:R-:W-:Y:S04]  /*257c0*/  BSSY B2, `(.L_x_1551) ;  /* 0x0000009000027945 */ /* 0x000fe80003800000 */
[----:B------:R-:W-:Y:S05]  /*257d0*/  @P1 BRA `(.L_x_1552) ;  /* 0x00000000001c1947 */ /* 0x000fea0003800000 */
[----:B-1----:R-:W1:Y:S02]  /*257e0*/  S2R R5, SR_TID.X ;  /* 0x0000000000057919 */ /* 0x002e640000002100 */
[----:B-1----:R-:W-:Y:S01]  /*257f0*/  LOP3.LUT R6, R5, 0x1f, RZ, 0xc0, !PT ;  /* 0x0000001f05067812 */ /* 0x002fe200078ec0ff */
[----:B------:R-:W-:-:S03]  /*25800*/  IMAD.MOV.U32 R5, RZ, RZ, 0x7800 ;  /* 0x00007800ff057424 */ /* 0x000fc600078e00ff */
[----:B------:R-:W-:Y:S01]  /*25810*/  ISETP.NE.AND P0, PT, R6, RZ, PT ;  /* 0x000000ff0600720c */ /* 0x000fe20003f05270 */
[----:B------:R3:W-:-:S12]  /*25820*/  SYNCS.ARRIVE.TRANS64 RZ, [R7+URZ+0x33490], R5 ;  /* 0x0334900507ff79a7 */ /* 0x0007d8000800003f */
[----:B---3--:R-:W-:Y:S05]  /*25830*/  @!P0 BRA `(.L_x_1552) ;  /* 0x0000000000048947 */ /* 0x008fea0003800000 */
[----:B------:R-:W-:Y:S01]  /*25840*/  BPT.TRAP 0x1 ;  /* 0x000000040000795c */ /* 0x000fe20000300000 */
.L_x_1552:
[----:B------:R-:W-:Y:S05]  /*25850*/  BSYNC B2 ;  /* 0x0000000000027941 */ /* 0x000fea0003800000 */
.L_x_1551:
[----:B-1----:R-:W3:Y:S01]  /*25860*/  LDL R5, [R1+0x2e4] ;  /* 0x0002e40001057983 */ /* 0x002ee20000100800 */
[----:B------:R-:W-:Y:S01]  /*25870*/  IMAD.MOV.U32 R6, RZ, RZ, RZ ;  /* 0x000000ffff067224 */ /* 0x000fe200078e00ff */
[----:B------:R-:W-:Y:S01]  /*25880*/  UIADD3 UR4, UP0, UR40, 0x570, URZ ;  /* 0x0000057028047890 */ /* 0x000fe2000ff1e03f */
[----:B------:R-:W-:Y:S01]  /*25890*/  PLOP3.LUT P0, PT, PT, PT, PT, 0x80, 0x0 ;  /* 0x000000000000781c */ /* 0x000fe20003f0f070 */
[----:B------:R-:W-:Y:S01]  /*258a0*/  UMOV UR6, 0x0 ;  /* 0x0000000000067882 */ /* 0x000fe20000000000 */
[----:B------:R-:W-:Y:S01]  /*258b0*/  UMOV UR7, 0x12f00000 ;  /* 0x12f0000000077882 */ /* 0x000fe20000000000 */
[----:B------:R-:W-:Y:S01]  /*258c0*/  R2UR UR10, R6 ;  /* 0x00000000060a72ca */ /* 0x000fe200000e0000 */
[----:B------:R-:W-:Y:S01]  /*258d0*/  IMAD R6, R10, 0xa0, R0 ;  /* 0x000000a00a067824 */ /* 0x000fe200078e0200 */
[----:B------:R-:W-:-:S03]  /*258e0*/  UIADD3.X UR5, URZ, UR41, URZ, UP0, !UPT ;  /* 0x000000293f057290 */ /* 0x000fc600087fe43f */
[----:B------:R-:W-:Y:S02]  /*258f0*/  VIADD R6, R6, 0xffffff60 ;  /* 0xffffff6006067836 */ /* 0x000fe40000000000 */
[----:B---3--:R-:W-:Y:S02]  /*25900*/  IMAD R9, R5, 0x7800, R19 ;  /* 0x0000780005097824 */ /* 0x008fe400078e0213 */
[----:B------:R-:W-:Y:S02]  /*25910*/  VIADD R5, R7, 0x33490 ;  /* 0x0003349007057836 */ /* 0x000fe40000000000 */
[----:B------:R-:W-:-:S07]  /*25920*/  VIADD R8, R9, 0x24200 ;  /* 0x0002420009087836 */ /* 0x000fce0000000000 */
.L_x_1553:
        /* <DEDUP_REMOVED lines=10> */
[----:B0-----:R-:W-:Y:S01]  /*259d0*/  IMAD.MOV.U32 R15, RZ, RZ, 0x40 ;  /* 0x00000040ff0f7424 */ /* 0x001fe200078e00ff */
[----:B------:R-:W-:Y:S01]  /*259e0*/  PLOP3.LUT P0, PT, PT, PT, PT, 0x80, 0x0 ;  /* 0x000000000000781c */ /* 0x000fe20003f0f070 */
[----:B------:R-:W-:Y:S01]  /*259f0*/  VIADD R8, R9, 0x26a00 ;  /* 0x00026a0009087836 */ /* 0x000fe20000000000 */
[----:B------:R-:W-:Y:S01]  /*25a00*/  UMOV UR6, 0x0 ;  /* 0x0000000000067882 */ /* 0x000fe20000000000 */
[----:B------:R-:W-:Y:S01]  /*25a10*/  UMOV UR7, 0x12f00000 ;  /* 0x12f0000000077882 */ /* 0x000fe20000000000 */
[----:B------:R-:W-:-:S15]  /*25a20*/  R2UR UR10, R15 ;  /* 0x000000000f0a72ca */ /* 0x000fde00000e0000 */
.L_x_1554:
        /* <DEDUP_REMOVED lines=16> */
.L_x_1555:
        /* <DEDUP_REMOVED lines=13> */
.L_x_1699:
[----:B------:R-:W-:Y:S05]  /*25c00*/  BSYNC B2 ;  /* 0x0000000000027941 */ /* 0x000fea0003800000 */
.L_x_1556:
[----:B------:R-:W-:Y:S01]  /*25c10*/  BSSY B2, `(.L_x_1558) ;  /* 0x000000b000027945 */ /* 0x000fe20003800000 */
[----:B------:R-:W-:Y:S02]  /*25c20*/  IMAD.MOV.U32 R12, RZ, RZ, 0x0 ;  /* 0x00000000ff0c7424 */ /* 0x000fe400078e00ff */
[----:B------:R-:W-:Y:S01]  /*25c30*/  IMAD.MOV.U32 R13, RZ, RZ, 0x12f00000 ;  /* 0x12f00000ff0d7424 */ /* 0x000fe200078e00ff */
[----:B------:R-:W-:Y:S06]  /*25c40*/  @P1 BRA `(.L_x_1559) ;  /* 0x00000000001c1947 */ /* 0x000fec0003800000 */
[----:B------:R-:W1:Y:S02]  /*25c50*/  S2R R5, SR_TID.X ;  /* 0x0000000000057919 */ /* 0x000e640000002100 */
[----:B-1----:R-:W-:Y:S01]  /*25c60*/  LOP3.LUT R8, R5, 0x1f, RZ, 0xc0, !PT ;  /* 0x0000001f05087812 */ /* 0x002fe200078ec0ff */
[----:B------:R-:W-:-:S03]  /*25c70*/  IMAD.MOV.U32 R5, RZ, RZ, 0x7800 ;  /* 0x00007800ff057424 */ /* 0x000fc600078e00ff */
[----:B------:R-:W-:Y:S01]  /*25c80*/  ISETP.NE.AND P0, PT, R8, RZ, PT ;  /* 0x000000ff0800720c */ /* 0x000fe20003f05270 */
[----:B------:R1:W-:-:S12]  /*25c90*/  SYNCS.ARRIVE.TRANS64 RZ, [R7+URZ+0x334b0], R5 ;  /* 0x0334b00507ff79a7 */ /* 0x0003d8000800003f */
[----:B-1----:R-:W-:Y:S05]  /*25ca0*/  @!P0 BRA `(.L_x_1559) ;  /* 0x0000000000048947 */ /* 0x002fea0003800000 */
[----:B------:R-:W-:Y:S01]  /*25cb0*/  BPT.TRAP 0x1 ;  /* 0x000000040000795c */ /* 0x000fe20000300000 */
.L_x_1559:
[----:B------:R-:W-:Y:S05]  /*25cc0*/  BSYNC B2 ;  /* 0x0000000000027941 */ /* 0x000fea0003800000 */
.L_x_1558:
[----:B------:R-:W-:Y:S01]  /*25cd0*/  R2UR UR6, R12 ;  /* 0x000000000c0672ca */ /* 0x000fe200000e0000 */
[----:B------:R-:W-:Y:S01]  /*25ce0*/  IMAD.MOV.U32 R5, RZ, RZ, RZ ;  /* 0x000000ffff057224 */ /* 0x000fe200078e00ff */
[----:B------:R-:W-:Y:S01]  /*25cf0*/  R2UR UR7, R13 ;  /* 0x000000000d0772ca */ /* 0x000fe200000e0000 */
[----:B------:R-:W-:Y:S01]  /*25d00*/  UIADD3 UR4, UP0, UR40, 0x670, URZ ;  /* 0x0000067028047890 */ /* 0x000fe2000ff1e03f */
[----:B------:R-:W-:Y:S01]  /*25d10*/  PLOP3.LUT P0, PT, PT, PT, PT, 0x80, 0x0 ;  /* 0x000000000000781c */ /* 0x000fe20003f0f070 */
[----:B0-2---:R-:W-:Y:S01]  /*25d20*/  VIADD R7, R7, 0x334b0 ;  /* 0x000334b007077836 */ /* 0x005fe20000000000 */
[----:B------:R-:W-:Y:S01]  /*25d30*/  R2UR UR10, R5 ;  /* 0x00000000050a72ca */ /* 0x000fe200000e0000 */
[----:B------:R-:W-:Y:S01]  /*25d40*/  VIADD R5, R9, 0xf200 ;  /* 0x0000f20009057836 */ /* 0x000fe20000000000 */
[----:B------:R-:W-:-:S13]  /*25d50*/  UIADD3.X UR5, URZ, UR41, URZ, UP0, !UPT ;  /* 0x000000293f057290 */ /* 0x000fda00087fe43f */
.L_x_1560:
        /* <DEDUP_REMOVED lines=15> */
.L_x_1561:
        /* <DEDUP_REMOVED lines=15> */
.L_x_1562:
        /* <DEDUP_REMOVED lines=10> */
.L_x_1548:
[----:B------:R-:W-:Y:S05]  /*25fe0*/  BSYNC B1 ;  /* 0x0000000000017941 */ /* 0x000fea0003800000 */
.L_x_1547:
[----:B-1----:R-:W2:Y:S04]  /*25ff0*/  LDL.LU R5, [R1+0x2e4] ;  /* 0x0002e40001057983 */ /* 0x002ea80000300800 */
[----:B------:R-:W3:Y:S01]  /*26000*/  LDL.LU R8, [R1+0x2ec] ;  /* 0x0002ec0001087983 */ /* 0x000ee20000300800 */
[----:B------:R-:W-:Y:S01]  /*26010*/  VIADD R10, R10, 0xfffffffe ;  /* 0xfffffffe0a0a7836 */ /* 0x000fe20000000000 */
[----:B------:R-:W-:-:S04]  /*26020*/  PLOP3.LUT P0, PT, PT, PT, PT, 0x8, 0x0 ;  /* 0x000000000000781c */ /* 0x000fc80003f0e170 */
[----:B------:R-:W-:Y:S01]  /*26030*/  ISETP.GE.AND P2, PT, R10, R3, PT ;  /* 0x000000030a00720c */ /* 0x000fe20003f46270 */
[----:B--2---:R-:W-:-:S05]  /*26040*/  VIADD R5, R5, 0x1 ;  /* 0x0000000105057836 */ /* 0x004fca0000000000 */
[----:B------:R-:W-:-:S04]  /*26050*/  ISETP.NE.AND P1, PT, R5, 0x2, PT ;  /* 0x000000020500780c */ /* 0x000fc80003f25270 */
[----:B------:R-:W-:Y:S02]  /*26060*/  SEL R6, RZ, 0x1, P1 ;  /* 0x00000001ff067807 */ /* 0x000fe40000800000 */
[----:B------:R-:W-:Y:S02]  /*26070*/  SEL R5, R5, RZ, P1 ;  /* 0x000000ff05057207 */ /* 0x000fe40000800000 */
[----:B---3--:R-:W-:-:S03]  /*26080*/  LOP3.LUT R8, R8, R6, RZ, 0x3c, !PT ;  /* 0x0000000608087212 */ /* 0x008fc600078e3cff */
[----:B------:R1:W-:Y:S04]  /*26090*/  STL [R1+0x2e4], R5 ;  /* 0x0002e40501007387 */ /* 0x0003e80000100800 */
[----:B------:R1:W-:Y:S01]  /*260a0*/  STL [R1+0x2ec], R8 ;  /* 0x0002ec0801007387 */ /* 0x0003e20000100800 */
[----:B------:R-:W-:Y:S05]  /*260b0*/  @!P2 BRA `(.L_x_1541) ;  /* 0x000000080070a947 */ /* 0x000fea0003800000 */
.L_x_1579:
[----:B------:R-:W-:Y:S05]  /*260c0*/  YIELD ;  /* 0x0000000000007946 */ /* 0x000fea0003800000 */
[----:B------:R-:W-:Y:S04]  /*260d0*/  BSSY B1, `(.L_x_1563) ;  /* 0x000008e000017945 */ /* 0x000fe80003800000 */
[----:B--2---:R-:W-:Y:S05]  /*260e0*/  @!P6 BRA `(.L_x_1564) ;  /* 0x000000080030e947 */ /* 0x004fea0003800000 */
[----:B------:R-:W2:Y:S04]  /*260f0*/  LDL R7, [R1+0x2e4] ;  /* 0x0002e40001077983 */ /* 0x000ea80000100800 */
[----:B------:R-:W3:Y:S01]  /*26100*/  LDL R6, [R1+0x2ec] ;  /* 0x0002ec0001067983 */ /* 0x000ee20000100800 */
[----:B-1----:R-:W1:Y:S01]  /*26110*/  S2R R5, SR_TID.X ;  /* 0x0000000000057919 */ /* 0x002e620000002100 */
[----:B------:R-:W-:Y:S01]  /*26120*/  BSSY B2, `(.L_x_1565) ;  /* 0x0000007000027945 */ /* 0x000fe20003800000 */
[----:B-1----:R-:W-:-:S04]  /*26130*/  LOP3.LUT R5, R5, 0x7f, RZ, 0xc0, !PT ;  /* 0x0000007f05057812 */ /* 0x002fc800078ec0ff */
[----:B------:R-:W-:Y:S01]  /*26140*/  ISETP.NE.AND P2, PT, R5, RZ, PT ;  /* 0x000000ff0500720c */ /* 0x000fe20003f45270 */
[----:B--2---:R-:W-:Y:S01]  /*26150*/  IMAD R9, R7, 0x8, R19 ;  /* 0x0000000807097824 */ /* 0x004fe200078e0213 */
[----:B---3--:R-:W-:-:S04]  /*26160*/  SHF.L.U32 R8, R6, 0x1f, RZ ;  /* 0x0000001f06087819 */ /* 0x008fc800000006ff */
[----:B------:R-:W1:Y:S02]  /*26170*/  SYNCS.PHASECHK.TRANS64.TRYWAIT P1, [R9+URZ+0x334a0], R8 ;  /* 0x0334a008090075a7 */ /* 0x000e64000802017f */
[----:B-1----:R-:W-:Y:S05]  /*26180*/  @!P1 BRA `(.L_x_1566) ;  /* 0x0000006400a09947 */ /* 0x002fea0003800000 */
.L_x_1700:
[----:B------:R-:W-:Y:S05]  /*26190*/  BSYNC B2 ;  /* 0x0000000000027941 */ /* 0x000fea0003800000 */
.L_x_1565:
[----:B------:R-:W-:Y:S04]  /*261a0*/  BSSY B2, `(.L_x_1567) ;  /* 0x0000009000027945 */ /* 0x000fe80003800000 */
[----:B------:R-:W-:Y:S05]  /*261b0*/  @P2 BRA `(.L_x_1568) ;  /* 0x00000000001c2947 */ /* 0x000fea0003800000 */
[----:B------:R-:W2:Y:S02]  /*261c0*/  S2R R5, SR_TID.X ;  /* 0x0000000000057919 */ /* 0x000ea40000002100 */
[----:B--2---:R-:W-:Y:S01]  /*261d0*/  LOP3.LUT R6, R5, 0x1f, RZ, 0xc0, !PT ;  /* 0x0000001f05067812 */ /* 0x004fe200078ec0ff */
[----:B------:R-:W-:-:S03]  /*261e0*/  IMAD.MOV.U32 R5, RZ, RZ, 0x7800 ;  /* 0x00007800ff057424 */ /* 0x000fc600078e00ff */
[----:B------:R-:W-:Y:S01]  /*261f0*/  ISETP.NE.AND P1, PT, R6, RZ, PT ;  /* 0x000000ff0600720c */ /* 0x000fe20003f25270 */
[----:B------:R2:W-:-:S12]  /*26200*/  SYNCS.ARRIVE.TRANS64 RZ, [R9+URZ+0x33490], R5 ;  /* 0x0334900509ff79a7 */ /* 0x0005d8000800003f */
[----:B--2---:R-:W-:Y:S05]  /*26210*/  @!P1 BRA `(.L_x_1568) ;  /* 0x0000000000049947 */ /* 0x004fea0003800000 */
[----:B------:R-:W-:Y:S01]  /*26220*/  BPT.TRAP 0x1 ;  /* 0x000000040000795c */ /* 0x000fe20000300000 */
.L_x_1568:
[----:B------:R-:W-:Y:S05]  /*26230*/  BSYNC B2 ;  /* 0x0000000000027941 */ /* 0x000fea0003800000 */
.L_x_1567:
        /* <DEDUP_REMOVED lines=12> */
.L_x_1569:
        /* <DEDUP_REMOVED lines=12> */
[----:B------:R-:W-:Y:S01]  /*263c0*/  UMOV UR6, 0x0 ;  /* 0x0000000000067882 */ /* 0x000fe20000000000 */
[----:B------:R-:W-:Y:S02]  /*263d0*/  UMOV UR7, 0x12f00000 ;  /* 0x12f0000000077882 */ /* 0x000fe40000000000 */
[----:B------:R-:W-:Y:S01]  /*263e0*/  R2UR UR10, R11 ;  /* 0x000000000b0a72ca */ /* 0x000fe200000e0000 */
[----:B------:R-:W-:-:S14]  /*263f0*/  VIADD R11, R7, 0x26a00 ;  /* 0x00026a00070b7836 */ /* 0x000fdc0000000000 */
.L_x_1570:
        /* <DEDUP_REMOVED lines=10> */
[----:B0-----:R-:W-:Y:S01]  /*264a0*/  IMAD.MOV.U32 R15, RZ, RZ, 0x80 ;  /* 0x00000080ff0f7424 */ /* 0x001fe200078e00ff */
[----:B------:R-:W-:Y:S01]  /*264b0*/  PLOP3.LUT P1, PT, PT, PT, PT, 0x80, 0x0 ;  /* 0x000000000000781c */ /* 0x000fe20003f2f070 */
[----:B------:R-:W-:Y:S01]  /*264c0*/  VIADD R11, R7, 0x29200 ;  /* 0x00029200070b7836 */ /* 0x000fe20000000000 */
[----:B------:R-:W-:Y:S01]  /*264d0*/  UMOV UR6, 0x0 ;  /* 0x0000000000067882 */ /* 0x000fe20000000000 */
[----:B------:R-:W-:Y:S01]  /*264e0*/  UMOV UR7, 0x12f00000 ;  /* 0x12f0000000077882 */ /* 0x000fe20000000000 */
[----:B------:R-:W-:-:S15]  /*264f0*/  R2UR UR10, R15 ;  /* 0x000000000f0a72ca */ /* 0x000fde00000e0000 */
.L_x_1571:
        /* <DEDUP_REMOVED lines=13> */
.L_x_1701:
[----:B------:R-:W-:Y:S05]  /*265d0*/  BSYNC B2 ;  /* 0x0000000000027941 */ /* 0x000fea0003800000 */
.L_x_1572:
        /* <DEDUP_REMOVED lines=11> */
.L_x_1575:
[----:B------:R-:W-:Y:S05]  /*26690*/  BSYNC B2 ;  /* 0x0000000000027941 */ /* 0x000fea0003800000 */
.L_x_1574:
        /* <DEDUP_REMOVED lines=8> */
.L_x_1576:
        /* <DEDUP_REMOVED lines=11> */
[----:B------:R-:W-:Y:S01]  /*267d0*/  R2UR UR6, R12 ;  /* 0x000000000c0672ca */ /* 0x000fe200000e0000 */
[----:B------:R-:W-:Y:S01]  /*267e0*/  VIADD R5, R7, 0x11a00 ;  /* 0x00011a0007057836 */ /* 0x000fe20000000000 */
[----:B------:R-:W-:Y:S02]  /*267f0*/  R2UR UR7, R13 ;  /* 0x000000000d0772ca */ /* 0x000fe400000e0000 */
[----:B------:R-:W-:Y:S02]  /*26800*/  R2UR UR10, R8 ;  /* 0x00000000080a72ca */ /* 0x000fe400000e0000 */
[----:B------:R-:W-:-:S13]  /*26810*/  PLOP3.LUT P1, PT, PT, PT, PT, 0x80, 0x0 ;  /* 0x000000000000781c */ /* 0x000fda0003f2f070 */
.L_x_1577:
        /* <DEDUP_REMOVED lines=15> */
.L_x_1578:
        /* <DEDUP_REMOVED lines=10> */
.L_x_1564:
[----:B------:R-:W-:Y:S05]  /*269b0*/  BSYNC B1 ;  /* 0x0000000000017941 */ /* 0x000fea0003800000 */
.L_x_1563:
[----:B-1----:R-:W2:Y:S04]  /*269c0*/  LDL.LU R5, [R1+0x2e4] ;  /* 0x0002e40001057983 */ /* 0x002ea80000300800 */
[----:B------:R-:W3:Y:S01]  /*269d0*/  LDL.LU R8, [R1+0x2ec] ;  /* 0x0002ec0001087983 */ /* 0x000ee20000300800 */
[C---:B------:R-:W-:Y:S01]  /*269e0*/  ISETP.GT.AND P2, PT, R10.reuse, R3, PT ;  /* 0x000000030a00720c */ /* 0x040fe20003f44270 */
[----:B------:R-:W-:Y:S02]  /*269f0*/  VIADD R10, R10, 0xffffffff ;  /* 0xffffffff0a0a7836 */ /* 0x000fe40000000000 */
[----:B--2---:R-:W-:-:S05]  /*26a00*/  VIADD R5, R5, 0x1 ;  /* 0x0000000105057836 */ /* 0x004fca0000000000 */
[----:B------:R-:W-:-:S04]  /*26a10*/  ISETP.NE.AND P1, PT, R5, 0x2, PT ;  /* 0x000000020500780c */ /* 0x000fc80003f25270 */
[----:B------:R-:W-:Y:S02]  /*26a20*/  SEL R6, RZ, 0x1, P1 ;  /* 0x00000001ff067807 */ /* 0x000fe40000800000 */
[----:B------:R-:W-:Y:S02]  /*26a30*/  SEL R5, R5, RZ, P1 ;  /* 0x000000ff05057207 */ /* 0x000fe40000800000 */
[----:B---3--:R-:W-:-:S03]  /*26a40*/  LOP3.LUT R8, R8, R6, RZ, 0x3c, !PT ;  /* 0x0000000608087212 */ /* 0x008fc600078e3cff */
[----:B------:R2:W-:Y:S04]  /*26a50*/  STL [R1+0x2e4], R5 ;  /* 0x0002e40501007387 */ /* 0x0005e80000100800 */
[----:B------:R2:W-:Y:S01]  /*26a60*/  STL [R1+0x2ec], R8 ;  /* 0x0002ec0801007387 */ /* 0x0005e20000100800 */
[----:B------:R-:W-:Y:S05]  /*26a70*/  @P2 BRA `(.L_x_1579) ;  /* 0xfffffff400902947 */ /* 0x000fea000383ffff */
.L_x_1541:
[----:B------:R-:W-:Y:S05]  /*26a80*/  BSYNC B0 ;  /* 0x0000000000007941 */ /* 0x000fea0003800000 */
.L_x_1540:
[----:B-12---:R-:W2:Y:S01]  /*26a90*/  LDL R8, [R1+0x2f8] ;  /* 0x0002f80001087983 */ /* 0x006ea20000100800 */
[----:B------:R-:W1:Y:S01]  /*26aa0*/  LDC R0, c[0x0][0x448] ;  /* 0x00011200ff007b82 */ /* 0x000e620000000800 */
[----:B------:R-:W-:Y:S07]  /*26ab0*/  @!P0 WARPSYNC.ALL ;  /* 0x0000000000008948 */ /* 0x000fee0003800000 */
[----:B------:R-:W-:Y:S01]  /*26ac0*/  @!P0 BAR.SYNC.DEFER_BLOCKING 0xc, 0x180 ;  /* 0x0306000000008b1d */ /* 0x000fe20000010000 */
[----:B-1----:R-:W-:-:S13]  /*26ad0*/  ISETP.NE.AND P1, PT, R0, 0x1, PT ;  /* 0x000000010000780c */ /* 0x002fda0003f25270 */
[----:B------:R-:W1:Y:S08]  /*26ae0*/  @P1 LDC R2, c[0x0][0x44c] ;  /* 0x00011300ff021b82 */ /* 0x000e700000000800 */
[----:B------:R-:W3:Y:S01]  /*26af0*/  @P1 LDC R3, c[0x0][0x450] ;  /* 0x00011400ff031b82 */ /* 0x000ee20000000800 */
[----:B--2---:R-:W-:-:S04]  /*26b00*/  VIADD R0, R8, 0x7f ;  /* 0x0000007f08007836 */ /* 0x004fc80000000000 */
[----:B-1----:R-:W-:-:S05]  /*26b10*/  @P1 IMAD.HI.U32 R2, R0, R2, RZ ;  /* 0x0000000200021227 */ /* 0x002fca00078e00ff */
[----:B---3--:R-:W-:Y:S02]  /*26b20*/  @P1 SHF.R.U32.HI R0, RZ, R3, R2 ;  /* 0x00000003ff001219 */ /* 0x008fe40000011602 */
[----:B------:R-:W1:Y:S03]  /*26b30*/  LDC.64 R2, c[0x0][0x9e0] ;  /* 0x00027800ff027b82 */ /* 0x000e660000000a00 */
[----:B------:R-:W-:Y:S01]  /*26b40*/  IMAD.IADD R0, R20, 0x1, R0 ;  /* 0x0000000114007824 */ /* 0x000fe200078e0200 */
[----:B-1----:R-:W-:-:S03]  /*26b50*/  ISETP.GE.AND P2, PT, R3, 0x1, PT ;  /* 0x000000010300780c */ /* 0x002fc60003f46270 */
[----:B------:R-:W-:-:S10]  /*26b60*/  IMAD.IADD R2, R0, 0x1, R2 ;  /* 0x0000000100027824 */ /* 0x000fd400078e0202 */
[----:B------:R-:W-:Y:S05]  /*26b70*/  @!P2 BRA `(.L_x_1580) ;  /* 0x000000000048a947 */ /* 0x000fea0003800000 */
        /* <DEDUP_REMOVED lines=11> */
.L_x_1582:
[----:B------:R-:W-:-:S13]  /*26c30*/  ISETP.NE.AND P0, PT, R3, 0x1, PT ;  /* 0x000000010300780c */ /* 0x000fda0003f05270 */
[----:B------:R-:W1:Y:S02]  /*26c40*/  @P0 LDC.64 R6, c[0x0][0x9e8] ;  /* 0x00027a00ff060b82 */ /* 0x000e640000000a00 */
[----:B-1----:R-:W-:-:S05]  /*26c50*/  @P0 IMAD.HI.U32 R6, R5, R6, RZ ;  /* 0x0000000605060227 */ /* 0x002fca00078e00ff */
[----:B------:R-:W-:-:S07]  /*26c60*/  @P0 SHF.R.U32.HI R5, RZ, R7, R6 ;  /* 0x00000007ff050219 */ /* 0x000fce0000011606 */
.L_x_1583:
[----:B------:R-:W-:Y:S05]  /*26c70*/  BSYNC B0 ;  /* 0x0000000000007941 */ /* 0x000fea0003800000 */
.L_x_1581:
[----:B------:R-:W-:-:S05]  /*26c80*/  IMAD R5, R5, R3, R3 ;  /* 0x0000000305057224 */ /* 0x000fca00078e0203 */
[----:B------:R-:W-:-:S07]  /*26c90*/  VIMNMX R2, R2, R5, PT ;  /* 0x0000000502027248 */ /* 0x000fce0003fe0100 */
.L_x_1580:
[----:B------:R-:W-:Y:S01]  /*26ca0*/  VIADD R2, R2, 0x9f ;  /* 0x0000009f02027836 */ /* 0x000fe20000000000 */
[----:B------:R-:W1:Y:S01]  /*26cb0*/  @P1 LDC R6, c[0x0][0x450] ;  /* 0x00011400ff061b82 */ /* 0x000e620000000800 */
[----:B------:R-:W-:Y:S01]  /*26cc0*/  IMAD.MOV.U32 R0, RZ, RZ, R8 ;  /* 0x000000ffff007224 */ /* 0x000fe200078e0008 */
[----:B------:R-:W-:Y:S01]  /*26cd0*/  ULDC UR4, c[0x0][0x9dc] ;  /* 0x0002770000047ab9 */ /* 0x000fe20000000800 */
[----:B------:R-:W-:-:S05]  /*26ce0*/  IMAD.HI R2, R2, 0x66666667, RZ ;  /* 0x6666666702027827 */ /* 0x000fca00078e02ff */
[----:B------:R-:W-:-:S04]  /*26cf0*/  SHF.R.U32.HI R5, RZ, 0x1f, R2 ;  /* 0x0000001fff057819 */ /* 0x000fc80000011602 */
[----:B------:R-:W-:Y:S02]  /*26d00*/  LEA.HI.SX32 R5, R2, R5, 0x1a ;  /* 0x0000000502057211 */ /* 0x000fe400078fd2ff */
[----:B------:R-:W2:Y:S02]  /*26d10*/  @P1 LDC R2, c[0x0][0x44c] ;  /* 0x00011300ff021b82 */ /* 0x000ea40000000800 */
[----:B------:R-:W-:Y:S01]  /*26d20*/  VIMNMX R5, R21, R5, PT ;  /* 0x0000000515057248 */ /* 0x000fe20003fe0100 */
[----:B--2---:R-:W-:-:S05]  /*26d30*/  @P1 IMAD.HI.U32 R2, R8, R2, RZ ;  /* 0x0000000208021227 */ /* 0x004fca00078e00ff */
[----:B-1----:R-:W-:-:S05]  /*26d40*/  @P1 SHF.R.U32.HI R0, RZ, R6, R2 ;  /* 0x00000006ff001219 */ /* 0x002fca0000011602 */
[----:B------:R-:W-:-:S04]  /*26d50*/  IMAD.IADD R0, R18, 0x1, R0 ;  /* 0x0000000112007824 */ /* 0x000fc800078e0200 */
[----:B------:R-:W-:Y:S01]  /*26d60*/  VIADD R2, R0, -UR4 ;  /* 0x8000000400027c36 */ /* 0x000fe20008000000 */
        /* <DEDUP_REMOVED lines=11> */
.L_x_1586:
[----:B------:R-:W-:-:S13]  /*26e20*/  ISETP.NE.AND P0, PT, R3, 0x1, PT ;  /* 0x000000010300780c */ /* 0x000fda0003f05270 */
[----:B------:R-:W1:Y:S02]  /*26e30*/  @P0 LDC.64 R6, c[0x0][0x9e8] ;  /* 0x00027a00ff060b82 */ /* 0x000e640000000a00 */
[----:B-1----:R-:W-:-:S05]  /*26e40*/  @P0 IMAD.HI.U32 R6, R0, R6, RZ ;  /* 0x0000000600060227 */ /* 0x002fca00078e00ff */
[----:B------:R-:W-:-:S07]  /*26e50*/  @P0 SHF.R.U32.HI R0, RZ, R7, R6 ;  /* 0x00000007ff000219 */ /* 0x000fce0000011606 */
.L_x_1587:
[----:B------:R-:W-:Y:S05]  /*26e60*/  BSYNC B0 ;  /* 0x0000000000007941 */ /* 0x000fea0003800000 */
.L_x_1585:
[----:B------:R-:W-:-:S05]  /*26e70*/  IMAD R0, R0, R3, RZ ;  /* 0x0000000300007224 */ /* 0x000fca00078e02ff */
[----:B------:R-:W-:-:S07]  /*26e80*/  VIMNMX R2, R2, R0, !PT ;  /* 0x0000000002027248 */ /* 0x000fce0007fe0100 */
.L_x_1584:
[----:B------:R-:W-:Y:S01]  /*26e90*/  ISETP.NE.AND P1, PT, R4, RZ, PT ;  /* 0x000000ff0400720c */ /* 0x000fe20003f25270 */
[----:B------:R-:W-:Y:S01]  /*26ea0*/  IMAD.HI R2, R2, 0x66666667, RZ ;  /* 0x6666666702027827 */ /* 0x000fe200078e02ff */
[----:B------:R-:W-:Y:S04]  /*26eb0*/  BSSY B0, `(.L_x_1588) ;  /* 0x0000023000007945 */ /* 0x000fe80003800000 */
[----:B------:R-:W-:-:S04]  /*26ec0*/  SHF.R.U32.HI R0, RZ, 0x1f, R2 ;  /* 0x0000001fff007819 */ /* 0x000fc80000011602 */
[----:B------:R-:W-:Y:S01]  /*26ed0*/  LEA.HI.SX32 R0, R2, R0, 0x1a ;  /* 0x0000000002007211 */ /* 0x000fe200078fd2ff */
[----:B------:R-:W-:Y:S02]  /*26ee0*/  IMAD.MOV.U32 R2, RZ, RZ, RZ ;  /* 0x000000ffff027224 */ /* 0x000fe400078e00ff */
[----:B------:R-:W1:Y:S01]  /*26ef0*/  @!P1 LDC R4, c[0x0][0x9f0] ;  /* 0x00027c00ff049b82 */ /* 0x000e620000000800 */
[----:B------:R-:W-:-:S04]  /*26f00*/  VIMNMX R0, RZ, R0, !PT ;  /* 0x00000000ff007248 */ /* 0x000fc80007fe0100 */
[----:B------:R-:W-:-:S13]  /*26f10*/  ISETP.GT.AND P0, PT, R5, R0, PT ;  /* 0x000000000500720c */ /* 0x000fda0003f04270 */
[----:B------:R-:W-:Y:S05]  /*26f20*/  @!P0 BRA `(.L_x_1589) ;  /* 0x00000000006c8947 */ /* 0x000fea0003800000 */
[----:B-1----:R-:W-:-:S04]  /*26f30*/  IABS R6, R4 ;  /* 0x0000000400067213 */ /* 0x002fc80000000000 */
[----:B------:R-:W1:Y:S08]  /*26f40*/  I2F.RP R2, R6 ;  /* 0x0000000600027306 */ /* 0x000e700000209400 */
[----:B-1----:R-:W1:Y:S02]  /*26f50*/  MUFU.RCP R2, R2 ;  /* 0x0000000200027308 */ /* 0x002e640000001000 */
[----:B-1----:R-:W-:-:S06]  /*26f60*/  VIADD R2, R2, 0xffffffe ;  /* 0x0ffffffe02027836 */ /* 0x002fcc0000000000 */
[----:B------:R-:W1:Y:S02]  /*26f70*/  F2I.FTZ.U32.TRUNC.NTZ R3, R2 ;  /* 0x0000000200037305 */ /* 0x000e64000021f000 */
[----:B-1----:R-:W-:-:S04]  /*26f80*/  IMAD.MOV R2, RZ, RZ, -R3 ;  /* 0x000000ffff027224 */ /* 0x002fc800078e0a03 */
[----:B------:R-:W-:Y:S02]  /*26f90*/  IMAD R7, R2, R6, RZ ;  /* 0x0000000602077224 */ /* 0x000fe400078e02ff */
[----:B------:R-:W-:-:S04]  /*26fa0*/  IMAD.MOV.U32 R2, RZ, RZ, RZ ;  /* 0x000000ffff027224 */ /* 0x000fc800078e00ff */
[----:B------:R-:W-:Y:S01]  /*26fb0*/  IMAD.HI.U32 R9, R3, R7, R2 ;  /* 0x0000000703097227 */ /* 0x000fe200078e0002 */
[----:B------:R-:W-:Y:S02]  /*26fc0*/  IADD3 R7, R4, -0x1, R5 ;  /* 0xffffffff04077810 */ /* 0x000fe40007ffe005 */
[----:B------:R-:W-:-:S03]  /*26fd0*/  IABS R2, R4 ;  /* 0x0000000400027213 */ /* 0x000fc60000000000 */
[----:B------:R-:W-:Y:S02]  /*26fe0*/  IMAD.IADD R7, R7, 0x1, -R0 ;  /* 0x0000000107077824 */ /* 0x000fe400078e0a00 */
[----:B------:R-:W-:-:S03]  /*26ff0*/  IMAD.MOV R2, RZ, RZ, -R2 ;  /* 0x000000ffff027224 */ /* 0x000fc600078e0a02 */
[----:B------:R-:W-:Y:S01]  /*27000*/  IABS R3, R7 ;  /* 0x0000000700037213 */ /* 0x000fe20000000000 */
[----:B------:R-:W-:Y:S01]  /*27010*/  IMAD.MOV.U32 R8, RZ, RZ, R2 ;  /* 0x000000ffff087224 */ /* 0x000fe200078e0002 */
        /* <DEDUP_REMOVED lines=12> */
.L_x_1589:
[----:B------:R-:W-:Y:S05]  /*270e0*/  BSYNC B0 ;  /* 0x0000000000007941 */ /* 0x000fea0003800000 */
.L_x_1588:
[----:B------:R-:W2:Y:S02]  /*270f0*/  LDL.LU R3, [R1+0x2d4] ;  /* 0x0002d40001037983 */ /* 0x000ea40000300800 */
[----:B--2---:R-:W-:-:S05]  /*27100*/  IMAD R0, R3, R2, R0 ;  /* 0x0000000203007224 */ /* 0x004fca00078e0200 */
        /* <DEDUP_REMOVED lines=11> */
[----:B-1----:R-:W1:Y:S01]  /*271c0*/  LDC.64 R4, c[0x0][0xc60] ;  /* 0x00031800ff047b82 */ /* 0x002e620000000a00 */
[----:B------:R-:W2:Y:S08]  /*271d0*/  FLO.U32 R0, UR4 ;  /* 0x0000000400007d00 */ /* 0x000eb000080e0000 */
        /* <DEDUP_REMOVED lines=8> */
[----:B------:R3:W-:Y:S01]  /*27260*/  STL [R1+0x2d0], R0 ;  /* 0x0002d00001007387 */ /* 0x0007e20000100800 */
[----:B------:R-:W-:Y:S05]  /*27270*/  BRA `(.L_x_1591) ;  /* 0x0000003400947947 */ /* 0x000fea0003800000 */
.L_x_1590:
        /* <DEDUP_REMOVED lines=8> */
[----:B-1----:R-:W-:Y:S02]  /*27300*/  IMAD.U32 R4, RZ, RZ, UR6 ;  /* 0x00000006ff047e24 */ /* 0x002fe4000f8e00ff */
        /* <DEDUP_REMOVED lines=11> */
.L_x_1593:
[----:B------:R-:W-:Y:S05]  /*273c0*/  BSYNC B6 ;  /* 0x0000000000067941 */ /* 0x000fea0003800000 */
.L_x_1592:
        /* <DEDUP_REMOVED lines=22> */
.L_x_1595:
[----:B------:R-:W-:Y:S05]  /*27530*/  BSYNC B6 ;  /* 0x0000000000067941 */ /* 0x000fea0003800000 */
.L_x_1594:
        /* <DEDUP_REMOVED lines=20> */
.L_x_1597:
[----:B------:R-:W-:Y:S05]  /*27680*/  BSYNC B6 ;  /* 0x0000000000067941 */ /* 0x000fea0003800000 */
.L_x_1596:
[----:B------:R-:W-:Y:S01]  /*27690*/  LOP3.LUT P6, RZ, R17, 0x1, RZ, 0xc0, !PT ;  /* 0x0000000111ff7812 */ /* 0x000fe200078cc0ff */
[----:B------:R-:W-:-:S12]  /*276a0*/  BSSY B6, `(.L_x_1598) ;  /* 0x0000012000067945 */ /* 0x000fd80003800000 */
        /* <DEDUP_REMOVED lines=17> */
.L_x_1599:
[----:B------:R-:W-:Y:S05]  /*277c0*/  BSYNC B6 ;  /* 0x0000000000067941 */ /* 0x000fea0003800000 */
.L_x_1598:
[----:B------:R-:W2:Y:S01]  /*277d0*/  LDL R18, [R1+0x2dc] ;  /* 0x0002dc0001127983 */ /* 0x000ea20000100800 */
[----:B------:R-:W-:Y:S02]  /*277e0*/  ULDC.64 UR4, c[0x0][0x9f8] ;  /* 0x00027e0000047ab9 */ /* 0x000fe40000000a00 */
[----:B------:R-:W-:-:S04]  /*277f0*/  ISETP.NE.U32.AND P0, PT, RZ, UR4, PT ;  /* 0x00000004ff007c0c */ /* 0x000fc8000bf05070 */
[----:B------:R-:W-:Y:S01]  /*27800*/  ISETP.NE.AND.EX P0, PT, RZ, UR5, PT, P0 ;  /* 0x00000005ff007c0c */ /* 0x000fe2000bf05300 */
[----:B------:R-:W-:-:S12]  /*27810*/  ULDC.64 UR4, c[0x0][0xa08] ;  /* 0x0002820000047ab9 */ /* 0x000fd80000000a00 */
[----:B------:R-:W3:Y:S01]  /*27820*/  @P0 LDC.64 R2, c[0x0][0x9f8] ;  /* 0x00027e00ff020b82 */ /* 0x000ee20000000a00 */
[----:B--2---:R-:W-:Y:S02]  /*27830*/  IMAD.MOV.U32 R8, RZ, RZ, R18 ;  /* 0x000000ffff087224 */ /* 0x004fe400078e0012 */
[----:B---3--:R-:W-:-:S05]  /*27840*/  @P0 IMAD.WIDE R2, R18, 0x4, R2 ;  /* 0x0000000412020825 */ /* 0x008fca00078e0202 */
[----:B------:R2:W3:Y:S02]  /*27850*/  @P0 LDG.E R8, desc[UR50][R2.64] ;  /* 0x0000003202080981 */ /* 0x0004e4000c1e1900 */
[----:B--2---:R-:W2:Y:S02]  /*27860*/  LDC.64 R2, c[0x0][0x418] ;  /* 0x00010600ff027b82 */ /* 0x004ea40000000a00 */
[----:B--2---:R-:W-:Y:S01]  /*27870*/  LOP3.LUT P0, RZ, R2, UR4, RZ, 0xfc, !PT ;  /* 0x0000000402ff7c12 */ /* 0x004fe2000f80fcff */
[----:B------:R-:W-:-:S03]  /*27880*/  UMOV UR4, 0xffffffff ;  /* 0xffffffff00047882 */ /* 0x000fc60000000000 */
[----:B------:R-:W-:Y:S02]  /*27890*/  LOP3.LUT P0, RZ, R3, UR5, RZ, 0xfc, P0 ;  /* 0x0000000503ff7c12 */ /* 0x000fe4000800fcff */
[----:B---3--:R-:W-:Y:S01]  /*278a0*/  SHF.R.S32.HI R9, RZ, 0x1f, R8 ;  /* 0x0000001fff097819 */ /* 0x008fe20000011408 */
[----:B------:R2:W-:Y:S01]  /*278b0*/  STL [R1+0x2d4], R8 ;  /* 0x0002d40801007387 */ /* 0x0005e20000100800 */
[----:B------:R-:W-:-:S03]  /*278c0*/  SEL R18, R8, RZ, !P0 ;  /* 0x000000ff08127207 */ /* 0x000fc60004000000 */
[----:B------:R2:W-:Y:S01]  /*278d0*/  STL [R1+0x2f0], R9 ;  /* 0x0002f00901007387 */ /* 0x0005e20000100800 */
[----:B------:R-:W-:Y:S05]  /*278e0*/  BRA.DIV UR4, `(.L_x_1600) ;  /* 0x0000004e04f07947 */ /* 0x000fea000b800000 */
[----:B------:R-:W3:Y:S02]  /*278f0*/  S2R R0, SR_TID.X ;  /* 0x0000000000007919 */ /* 0x000ee40000002100 */
[----:B---3--:R-:W-:-:S04]  /*27900*/  SHF.R.U32.HI R0, RZ, 0x5, R0 ;  /* 0x00000005ff007819 */ /* 0x008fc80000011600 */
[----:B------:R-:W-:-:S05]  /*27910*/  LOP3.LUT R0, R0, 0x3, RZ, 0xc0, !PT ;  /* 0x0000000300007812 */ /* 0x000fca00078ec0ff */
[----:B------:R3:W4:Y:S02]  /*27920*/  SHFL.IDX PT, R14, R0, RZ, 0x1f ;  /* 0x00001fff000e7589 */ /* 0x00072400000e0000 */
.L_x_1704:
[----:B----4-:R-:W-:Y:S02]  /*27930*/  ISETP.NE.AND P0, PT, R14, RZ, PT ;  /* 0x000000ff0e00720c */ /* 0x010fe40003f05270 */
[----:B------:R-:W-:Y:S02]  /*27940*/  PLOP3.LUT P1, PT, PT, PT, PT, 0x8, 0x0 ;  /* 0x000000000000781c */ /* 0x000fe40003f2e170 */
[----:B------:R-:W-:-:S11]  /*27950*/  LOP3.LUT R17, R17, 0xfffffffe, RZ, 0xc0, !PT ;  /* 0xfffffffe11117812 */ /* 0x000fd600078ec0ff */
[----:B------:R-:W-:Y:S01]  /*27960*/  @P1 LOP3.LUT R17, R17, 0x1, RZ, 0xfc, !PT ;  /* 0x0000000111111812 */ /* 0x000fe200078efcff */
[----:B------:R-:W-:Y:S06]  /*27970*/  @P0 BRA `(.L_x_1601) ;  /* 0x0000000400ac0947 */ /* 0x000fec0003800000 */
[----:B------:R-:W-:-:S03]  /*27980*/  UMOV UR4, 0xffffffff ;  /* 0xffffffff00047882 */ /* 0x000fc60000000000 */
[----:B------:R-:W-:Y:S05]  /*27990*/  BRA.DIV UR4, `(.L_x_1602) ;  /* 0x0000004e04f87947 */ /* 0x000fea000b800000 */
[----:B------:R-:W-:-:S13]  /*279a0*/  ELECT P6, URZ, PT ;  /* 0x00000000003f782f */ /* 0x000fda00038c0000 */
.L_x_1707:
[----:B------:R-:W-:Y:S05]  /*279b0*/  @!P6 BRA `(.L_x_1601) ;  /* 0x00000004009ce947 */ /* 0x000fea0003800000 */
[----:B---3--:R-:W3:Y:S01]  /*279c0*/  LDL R0, [R1+0x310] ;  /* 0x0003100001007983 */ /* 0x008ee20000100800 */
[----:B------:R-:W-:-:S04]  /*279d0*/  ISETP.NE.U32.AND P0, PT, R2, RZ, PT ;  /* 0x000000ff0200720c */ /* 0x000fc80003f05070 */
[----:B------:R-:W-:Y:S01]  /*279e0*/  ISETP.NE.AND.EX P0, PT, R3, RZ, PT, P0 ;  /* 0x000000ff0300720c */ /* 0x000fe20003f05300 */
[----:B---3--:R-:W-:-:S12]  /*279f0*/  VIADD R0, R0, 0xffffffff ;  /* 0xffffffff00007836 */ /* 0x008fd80000000000 */
[----:B------:R-:W-:Y:S05]  /*27a00*/  @!P0 BRA `(.L_x_1603) ;  /* 0x0000000000448947 */ /* 0x000fea0003800000 */
[----:B------:R-:W3:Y:S01]  /*27a10*/  LDC R7, c[0x0][0x43c] ;  /* 0x00010f00ff077b82 */ /* 0x000ee20000000800 */
[----:B------:R-:W-:Y:S01]  /*27a20*/  ULDC.64 UR4, c[0x0][0x428] ;  /* 0x00010a0000047ab9 */ /* 0x000fe20000000a00 */
[----:B---3--:R-:W-:-:S13]  /*27a30*/  ISETP.NE.AND P0, PT, R7, 0x1, PT ;  /* 0x000000010700780c */ /* 0x008fda0003f05270 */
        /* <DEDUP_REMOVED lines=14> */
.L_x_1603:
[----:B---3--:R-:W3:Y:S04]  /*27b20*/  LDL R2, [R1+0x2e0] ;  /* 0x0002e00001027983 */ /* 0x008ee80000100800 */
[----:B------:R-:W1:Y:S01]  /*27b30*/  LDL R3, [R1+0x2e8] ;  /* 0x0002e80001037983 */ /* 0x000e620000100800 */
[----:B--2---:R-:W2:Y:S02]  /*27b40*/  S2R R8, SR_TID.X ;  /* 0x0000000000087919 */ /* 0x004ea40000002100 */
[----:B--2---:R-:W-:-:S04]  /*27b50*/  LOP3.LUT R8, R8, 0x7f, RZ, 0xc0, !PT ;  /* 0x0000007f08087812 */ /* 0x004fc800078ec0ff */
[----:B------:R-:W-:Y:S01]  /*27b60*/  ISETP.NE.AND P1, PT, R8, RZ, PT ;  /* 0x000000ff0800720c */ /* 0x000fe20003f25270 */
[----:B---3--:R-:W-:Y:S01]  /*27b70*/  IMAD R2, R2, 0x8, R19 ;  /* 0x0000000802027824 */ /* 0x008fe200078e0213 */
[----:B-1----:R-:W-:-:S04]  /*27b80*/  SHF.L.U32 R4, R3, 0x1f, RZ ;  /* 0x0000001f03047819 */ /* 0x002fc800000006ff */
[----:B------:R-:W1:Y:S02]  /*27b90*/  SYNCS.PHASECHK.TRANS64.TRYWAIT P0, [R2+URZ+0x33480], R4 ;  /* 0x03348004020075a7 */ /* 0x000e64000800017f */
[----:B-1----:R-:W-:Y:S05]  /*27ba0*/  @!P0 BRA `(.L_x_1604) ;  /* 0x0000004c00948947 */ /* 0x002fea0003800000 */
.L_x_1708:
        /* <DEDUP_REMOVED lines=8> */
.L_x_1605:
[----:B------:R-:W2:Y:S04]  /*27c30*/  LDL R3, [R1+0x2e0] ;  /* 0x0002e00001037983 */ /* 0x000ea80000100800 */
[----:B------:R-:W3:Y:S01]  /*27c40*/  LDL R5, [R1+0x2f4] ;  /* 0x0002f40001057983 */ /* 0x000ee20000100800 */
[----:B------:R-:W-:Y:S01]  /*27c50*/  R2UR UR9, R2 ;  /* 0x00000000020972ca */ /* 0x000fe200000e0000 */
[----:B------:R-:W-:Y:S01]  /*27c60*/  UIADD3 UR4, UP0, UR40, 0x470, URZ ;  /* 0x0000047028047890 */ /* 0x000fe2000ff1e03f */
[----:B------:R-:W-:Y:S01]  /*27c70*/  R2UR UR12, R16 ;  /* 0x00000000100c72ca */ /* 0x000fe200000e0000 */
[----:B------:R-:W-:Y:S01]  /*27c80*/  UMOV UR10, URZ ;  /* 0x0000003f000a7c82 */ /* 0x000fe20008000000 */
[----:B-----5:R-:W-:Y:S01]  /*27c90*/  R2UR UR13, R18 ;  /* 0x00000000120d72ca */ /* 0x020fe200000e0000 */
[----:B------:R-:W-:Y:S01]  /*27ca0*/  UIADD3.X UR5, URZ, UR41, URZ, UP0, !UPT ;  /* 0x000000293f057290 */ /* 0x000fe200087fe43f */
[----:B------:R-:W-:Y:S01]  /*27cb0*/  UMOV UR6, 0x0 ;  /* 0x0000000000067882 */ /* 0x000fe20000000000 */
[----:B------:R-:W-:Y:S01]  /*27cc0*/  UMOV UR7, 0x14f00000 ;  /* 0x14f0000000077882 */ /* 0x000fe20000000000 */
[----:B------:R-:W-:-:S05]  /*27cd0*/  UMOV UR16, 0x40 ;  /* 0x0000004000107882 */ /* 0x000fca0000000000 */
[----:B------:R-:W-:Y:S01]  /*27ce0*/  UIADD3 UR9, UR9, 0x33470, URZ ;  /* 0x0003347009097890 */ /* 0x000fe2000fffe03f */
[----:B--2---:R-:W-:Y:S02]  /*27cf0*/  IMAD R3, R3, 0x7800, R19 ;  /* 0x0000780003037824 */ /* 0x004fe400078e0213 */
[----:B---3--:R-:W-:-:S03]  /*27d00*/  IMAD R0, R0, 0xa0, R5 ;  /* 0x000000a000007824 */ /* 0x008fc600078e0205 */
[----:B------:R-:W-:Y:S02]  /*27d10*/  R2UR UR15, R3 ;  /* 0x00000000030f72ca */ /* 0x000fe400000e0000 */
[----:B------:R-:W-:-:S11]  /*27d20*/  R2UR UR11, R0 ;  /* 0x00000000000b72ca */ /* 0x000fd600000e0000 */
[----:B------:R-:W-:Y:S02]  /*27d30*/  UIADD3 UR8, UR15, 0xf200, URZ ;  /* 0x0000f2000f087890 */ /* 0x000fe4000fffe03f */
[----:B------:R-:W-:Y:S02]  /*27d40*/  UIADD3 UR14, UR15, 0x11a00, URZ ;  /* 0x00011a000f0e7890 */ /* 0x000fe4000fffe03f */
[----:B------:R-:W-:-:S05]  /*27d50*/  UIADD3 UR15, UR15, 0x14200, URZ ;  /* 0x000142000f0f7890 */ /* 0x000fca000fffe03f */
[----:B------:R2:W-:Y:S02]  /*27d60*/  UTMALDG.4D [UR8], [UR4], desc[UR6] ;  /* 0x00000608040075b4 */ /* 0x0005e40008019000 */
[----:B--2---:R-:W-:Y:S01]  /*27d70*/  UMOV UR8, UR14 ;  /* 0x0000000e00087c82 */ /* 0x004fe20008000000 */
[----:B------:R-:W-:Y:S01]  /*27d80*/  UMOV UR10, UR16 ;  /* 0x00000010000a7c82 */ /* 0x000fe20008000000 */
[----:B------:R-:W-:Y:S01]  /*27d90*/  UMOV UR14, 0x80 ;  /* 0x00000080000e7882 */ /* 0x000fe20000000000 */
[----:B------:R2:W-:Y:S02]  /*27da0*/  UTMALDG.4D [UR8], [UR4], desc[UR6] ;  /* 0x00000608040075b4 */ /* 0x0005e40008019000 */
[----:B--2---:R-:W-:Y:S01]  /*27db0*/  UMOV UR8, UR15 ;  /* 0x0000000f00087c82 */ /* 0x004fe20008000000 */
[----:B------:R-:W-:Y:S02]  /*27dc0*/  UMOV UR10, UR14 ;  /* 0x0000000e000a7c82 */ /* 0x000fe40008000000 */
[----:B------:R2:W-:Y:S01]  /*27dd0*/  UTMALDG.4D [UR8], [UR4], desc[UR6] ;  /* 0x00000608040075b4 */ /* 0x0005e20008019000 */
[----:B------:R-:W3:Y:S02]  /*27de0*/  SYNCS.PHASECHK.TRANS64.TRYWAIT P0, [R2+URZ+0x33440], R4 ;  /* 0x03344004020075a7 */ /* 0x000ee4000800017f */
[----:B--23--:R-:W-:Y:S05]  /*27df0*/  @!P0 BRA `(.L_x_1606) ;  /* 0x0000004c00148947 */ /* 0x00cfea0003800000 */
.L_x_1709:
[----:B------:R-:W-:Y:S05]  /*27e00*/  @P1 BRA `(.L_x_1607) ;  /* 0x00000000001c1947 */ /* 0x000fea0003800000 */
[----:B------:R-:W3:Y:S01]  /*27e10*/  S2R R5, SR_TID.X ;  /* 0x0000000000057919 */ /* 0x000ee20000002100 */
[----:B-12---:R-:W-:-:S04]  /*27e20*/  IMAD.MOV.U32 R4, RZ, RZ, 0x7800 ;  /* 0x00007800ff047424 */ /* 0x006fc800078e00ff */
[----:B------:R4:W-:Y:S01]  /*27e30*/  SYNCS.ARRIVE.TRANS64 RZ, [R2+URZ+0x33430], R4 ;  /* 0x0334300402ff79a7 */ /* 0x0009e2000800003f */
[----:B---3--:R-:W-:-:S04]  /*27e40*/  LOP3.LUT R5, R5, 0x1f, RZ, 0xc0, !PT ;  /* 0x0000001f05057812 */ /* 0x008fc800078ec0ff */
[----:B------:R-:W-:-:S13]  /*27e50*/  ISETP.NE.AND P0, PT, R5, RZ, PT ;  /* 0x000000ff0500720c */ /* 0x000fda0003f05270 */
[----:B----4-:R-:W-:Y:S05]  /*27e60*/  @!P0 BRA `(.L_x_1607) ;  /* 0x0000000000048947 */ /* 0x010fea0003800000 */
[----:B------:R-:W-:Y:S01]  /*27e70*/  BPT.TRAP 0x1 ;  /* 0x000000040000795c */ /* 0x000fe20000300000 */
.L_x_1607:
        /* <DEDUP_REMOVED lines=10> */
[----:B------:R-:W-:Y:S01]  /*27f20*/  UMOV UR16, 0x40 ;  /* 0x0000004000107882 */ /* 0x000fe20000000000 */
[----:B------:R-:W-:-:S02]  /*27f30*/  PLOP3.LUT P0, PT, PT, PT, PT, 0x80, 0x0 ;  /* 0x000000000000781c */ /* 0x000fc40003f0f070 */
[----:B------:R-:W-:Y:S01]  /*27f40*/  UIADD3 UR8, UR15, 0x24200, URZ ;  /* 0x000242000f087890 */ /* 0x000fe2000fffe03f */
[----:B------:R-:W-:Y:S01]  /*27f50*/  LOP3.LUT R17, R17, 0xfffffffe, RZ, 0xc0, !PT ;  /* 0xfffffffe11117812 */ /* 0x000fe200078ec0ff */
[----:B------:R-:W-:Y:S02]  /*27f60*/  UIADD3 UR9, UR9, 0x33430, URZ ;  /* 0x0003343009097890 */ /* 0x000fe4000fffe03f */
[----:B------:R-:W-:Y:S02]  /*27f70*/  UIADD3 UR14, UR15, 0x26a00, URZ ;  /* 0x00026a000f0e7890 */ /* 0x000fe4000fffe03f */
[----:B------:R-:W-:-:S05]  /*27f80*/  UIADD3 UR15, UR15, 0x29200, URZ ;  /* 0x000292000f0f7890 */ /* 0x000fca000fffe03f */
[----:B------:R3:W-:Y:S01]  /*27f90*/  UTMALDG.4D [UR8], [UR4], desc[UR6] ;  /* 0x00000608040075b4 */ /* 0x0007e20008019000 */
[----:B------:R-:W-:Y:S01]  /*27fa0*/  @P0 LOP3.LUT R17, R17, 0x1, RZ, 0xfc, !PT ;  /* 0x0000000111110812 */ /* 0x000fe200078efcff */
[----:B---3--:R-:W-:Y:S01]  /*27fb0*/  UMOV UR8, UR14 ;  /* 0x0000000e00087c82 */ /* 0x008fe20008000000 */
[----:B------:R-:W-:Y:S01]  /*27fc0*/  UMOV UR10, UR16 ;  /* 0x00000010000a7c82 */ /* 0x000fe20008000000 */
[----:B------:R-:W-:Y:S01]  /*27fd0*/  UMOV UR14, 0x80 ;  /* 0x00000080000e7882 */ /* 0x000fe20000000000 */
[----:B------:R3:W-:Y:S02]  /*27fe0*/  UTMALDG.4D [UR8], [UR4], desc[UR6] ;  /* 0x00000608040075b4 */ /* 0x0007e40008019000 */
[----:B---3--:R-:W-:Y:S01]  /*27ff0*/  UMOV UR8, UR15 ;  /* 0x0000000f00087c82 */ /* 0x008fe20008000000 */
[----:B------:R-:W-:Y:S02]  /*28000*/  UMOV UR10, UR14 ;  /* 0x0000000e000a7c82 */ /* 0x000fe40008000000 */
[----:B------:R4:W-:Y:S02]  /*28010*/  UTMALDG.4D [UR8], [UR4], desc[UR6] ;  /* 0x00000608040075b4 */ /* 0x0009e40008019000 */
[----:B----4-:R-:W-:Y:S01]  /*28020*/  NOP ;  /* 0x0000000000007918 */ /* 0x010fe20000000000 */
.L_x_1601:
[----:B------:R-:W3:Y:S01]  /*28030*/  LDL.LU R3, [R1+0x30c] ;  /* 0x00030c0001037983 */ /* 0x000ee20000300800 */
[----:B------:R-:W-:Y:S05]  /*28040*/  WARPSYNC.ALL ;  /* 0x0000000000007948 */ /* 0x000fea0003800000 */
[----:B------:R-:W-:Y:S01]  /*28050*/  ULDC.64 UR4, c[0x0][0x298] ;  /* 0x0000a60000047ab9 */ /* 0x000fe20000000a00 */
[----:B------:R-:W-:Y:S01]  /*28060*/  BSSY B6, `(.L_x_1608) ;  /* 0x000001c000067945 */ /* 0x000fe20003800000 */
[----:B------:R-:W-:Y:S01]  /*28070*/  BAR.SYNC.DEFER_BLOCKING 0x8, 0x180 ;  /* 0x0206000000007b1d */ /* 0x000fe20000010000 */
[----:B---3--:R-:W-:Y:S01]  /*28080*/  SHF.R.S32.HI R0, RZ, 0x1f, R3 ;  /* 0x0000001fff007819 */ /* 0x008fe20000011403 */
[----:B-12---:R-:W-:-:S04]  /*28090*/  IMAD.WIDE.U32 R4, R3, UR4, RZ ;  /* 0x0000000403047c25 */ /* 0x006fc8000f8e00ff */
[----:B------:R-:W-:Y:S01]  /*280a0*/  IMAD R2, R0, UR4, RZ ;  /* 0x0000000400027c24 */ /* 0x000fe2000f8e02ff */
[----:B------:R1:W-:Y:S01]  /*280b0*/  STL.64 [R1+0x318], R4 ;  /* 0x0003180401007387 */ /* 0x0003e20000100a00 */
[----:B------:R-:W-:Y:S02]  /*280c0*/  VIADD R0, R19, 0x1e200 ;  /* 0x0001e20013007836 */ /* 0x000fe40000000000 */
[----:B------:R-:W-:-:S03]  /*280d0*/  IMAD R2, R3, UR5, R2 ;  /* 0x0000000503027c24 */ /* 0x000fc6000f8e0202 */
[----:B------:R-:W-:Y:S01]  /*280e0*/  LOP3.LUT P0, RZ, R0, 0x1bf, RZ, 0xc0, !PT ;  /* 0x000001bf00ff7812 */ /* 0x000fe2000780c0ff */
[----:B------:R-:W-:-:S05]  /*280f0*/  IMAD.IADD R0, R5, 0x1, R2 ;  /* 0x0000000105007824 */ /* 0x000fca00078e0202 */
[----:B------:R1:W-:Y:S07]  /*28100*/  STL [R1+0x30c], R0 ;  /* 0x00030c0001007387 */ /* 0x0003ee0000100800 */
        /* <DEDUP_REMOVED lines=17> */
.L_x_1609:
[----:B------:R-:W-:Y:S05]  /*28220*/  BSYNC B6 ;  /* 0x0000000000067941 */ /* 0x000fea0003800000 */
.L_x_1608:
[----:B-1----:R-:W2:Y:S01]  /*28230*/  LDL.LU R0, [R1+0x30c] ;  /* 0x00030c0001007983 */ /* 0x002ea20000300800 */
[----:B------:R-:W-:Y:S01]  /*28240*/  ULDC.64 UR6, c[0x0][0xa00] ;  /* 0x0002800000067ab9 */ /* 0x000fe20000000a00 */
[----:B------:R-:W1:Y:S02]  /*28250*/  LDC R7, c[0x0][0x448] ;  /* 0x00011200ff077b82 */ /* 0x000e640000000800 */
[----:B------:R-:W2:Y:S04]  /*28260*/  LDL.LU.64 R2, [R1+0x318] ;  /* 0x0003180001027983 */ /* 0x000ea80000300a00 */
[----:B------:R-:W3:Y:S04]  /*28270*/  LDL R6, [R1+0x2dc] ;  /* 0x0002dc0001067983 */ /* 0x000ee80000100800 */
[----:B------:R-:W4:Y:S01]  /*28280*/  LDL R12, [R1+0x2f8] ;  /* 0x0002f800010c7983 */ /* 0x000f220000100800 */
[----:B------:R-:W-:Y:S01]  /*28290*/  ISETP.NE.U32.AND P0, PT, RZ, UR6, PT ;  /* 0x00000006ff007c0c */ /* 0x000fe2000bf05070 */
[----:B------:R-:W-:-:S03]  /*282a0*/  ULDC.64 UR4, c[0x0][0x2d8] ;  /* 0x0000b60000047ab9 */ /* 0x000fc60000000a00 */
[----:B------:R-:W-:Y:S01]  /*282b0*/  ISETP.NE.AND.EX P0, PT, RZ, UR7, PT, P0 ;  /* 0x00000007ff007c0c */ /* 0x000fe2000bf05300 */
[----:B------:R-:W0:Y:S01]  /*282c0*/  S2R R5, SR_TID.X ;  /* 0x0000000000057919 */ /* 0x000e220000002100 */
[----:B------:R-:W-:Y:S01]  /*282d0*/  ULDC.64 UR6, c[0x0][0x280] ;  /* 0x0000a00000067ab9 */ /* 0x000fe20000000a00 */
[----:B------:R-:W1:Y:S01]  /*282e0*/  S2R R10, SR_TID.X ;  /* 0x00000000000a7919 */ /* 0x000e620000002100 */
[----:B0-----:R-:W-:-:S04]  /*282f0*/  LOP3.LUT R5, R5, 0x7f, RZ, 0xc0, !PT ;  /* 0x0000007f05057812 */ /* 0x001fc800078ec0ff */
[----:B------:R-:W-:Y:S01]  /*28300*/  SHF.R.U32.HI R5, RZ, 0x2, R5 ;  /* 0x00000002ff057819 */ /* 0x000fe20000011605 */
[----:B-1----:R-:W-:-:S05]  /*28310*/  IMAD.SHL.U32 R10, R10, 0x10, RZ ;  /* 0x000000100a0a7824 */ /* 0x002fca00078e00ff */
[----:B------:R-:W-:-:S04]  /*28320*/  LOP3.LUT R10, R10, 0x30, RZ, 0xc0, !PT ;  /* 0x000000300a0a7812 */ /* 0x000fc800078ec0ff */
[C---:B------:R-:W-:Y:S02]  /*28330*/  LOP3.LUT R11, R10.reuse, 0x40, RZ, 0xfc, !PT ;  /* 0x000000400a0b7812 */ /* 0x040fe400078efcff */
[----:B------:R-:W-:Y:S01]  /*28340*/  LOP3.LUT R10, R10, 0x80, RZ, 0xfc, !PT ;  /* 0x000000800a0a7812 */ /* 0x000fe200078efcff */
[----:B--2---:R-:W-:Y:S01]  /*28350*/  IMAD.MOV.U32 R3, RZ, RZ, R0 ;  /* 0x000000ffff037224 */ /* 0x004fe200078e0000 */
[----:B---3--:R-:W-:-:S04]  /*28360*/  SHF.R.S32.HI R0, RZ, 0x1f, R6 ;  /* 0x0000001fff007819 */ /* 0x008fc80000011406 */
[----:B------:R-:W-:Y:S02]  /*28370*/  SEL R4, R0, RZ, !P0 ;  /* 0x000000ff00047207 */ /* 0x000fe40004000000 */
[----:B------:R-:W-:Y:S02]  /*28380*/  SEL R0, R6, RZ, !P0 ;  /* 0x000000ff06007207 */ /* 0x000fe40004000000 */
[----:B------:R-:W0:Y:S01]  /*28390*/  S2R R6, SR_TID.X ;  /* 0x0000000000067919 */ /* 0x000e220000002100 */
[----:B------:R-:W-:Y:S01]  /*283a0*/  ISETP.NE.AND P0, PT, R7, 0x1, PT ;  /* 0x000000010700780c */ /* 0x000fe20003f05270 */
[----:B------:R-:W-:-:S04]  /*283b0*/  IMAD.WIDE.U32 R2, R16, UR4, R2 ;  /* 0x0000000410027c25 */ /* 0x000fc8000f8e0002 */
[----:B------:R-:W-:Y:S01]  /*283c0*/  IMAD R3, R16, UR5, R3 ;  /* 0x0000000510037c24 */ /* 0x000fe2000f8e0203 */
[----:B------:R-:W-:Y:S02]  /*283d0*/  ULDC.64 UR4, c[0x0][0x2e0] ;  /* 0x0000b80000047ab9 */ /* 0x000fe40000000a00 */
[----:B------:R-:W-:Y:S02]  /*283e0*/  IMAD R4, R4, UR4, RZ ;  /* 0x0000000404047c24 */ /* 0x000fe4000f8e02ff */
[----:B0-----:R-:W-:-:S03]  /*283f0*/  IMAD.SHL.U32 R8, R6, 0x20, RZ ;  /* 0x0000002006087824 */ /* 0x001fc600078e00ff */
[----:B------:R-:W0:Y:S02]  /*28400*/  @P0 LDC R6, c[0x0][0x450] ;  /* 0x00011400ff060b82 */ /* 0x000e240000000800 */
[----:B------:R-:W-:-:S06]  /*28410*/  LOP3.LUT R8, R5, 0x60, R8, 0xf8, !PT ;  /* 0x0000006005087812 */ /* 0x000fcc00078ef808 */
[----:B------:R-:W1:Y:S01]  /*28420*/  @P0 LDC R5, c[0x0][0x44c] ;  /* 0x00011300ff050b82 */ /* 0x000e620000000800 */
[----:B------:R-:W-:-:S04]  /*28430*/  IMAD.WIDE.U32 R2, R0, UR4, R2 ;  /* 0x0000000400027c25 */ /* 0x000fc8000f8e0002 */
[----:B------:R-:W-:Y:S01]  /*28440*/  IMAD R0, R0, UR5, R4 ;  /* 0x0000000500007c24 */ /* 0x000fe2000f8e0204 */
[----:B------:R-:W-:Y:S01]  /*28450*/  ULDC.64 UR4, c[0x0][0x2d0] ;  /* 0x0000b40000047ab9 */ /* 0x000fe20000000a00 */
[----:B----4-:R-:W-:Y:S02]  /*28460*/  IMAD.IADD R4, R8, 0x1, R12 ;  /* 0x0000000108047824 */ /* 0x010fe400078e020c */
[----:B------:R-:W-:Y:S02]  /*28470*/  IMAD.IADD R3, R3, 0x1, R0 ;  /* 0x0000000103037824 */ /* 0x000fe400078e0200 */
[----:B------:R-:W-:Y:S01]  /*28480*/  IMAD.MOV.U32 R0, RZ, RZ, R4 ;  /* 0x000000ffff007224 */ /* 0x000fe200078e0004 */
[----:B------:R-:W2:Y:S01]  /*28490*/  S2R R8, SR_TID.X ;  /* 0x0000000000087919 */ /* 0x000ea20000002100 */
[----:B-1----:R-:W-:-:S05]  /*284a0*/  @P0 IMAD.HI.U32 R5, R4, R5, RZ ;  /* 0x0000000504050227 */ /* 0x002fca00078e00ff */
[----:B0-----:R-:W-:-:S05]  /*284b0*/  @P0 SHF.R.U32.HI R0, RZ, R6, R5 ;  /* 0x00000006ff000219 */ /* 0x001fca0000011605 */
        /* <DEDUP_REMOVED lines=11> */
[----:B------:R-:W-:Y:S01]  /*28570*/  ULDC UR4, c[0x0][0x2b8] ;  /* 0x0000ae0000047ab9 */ /* 0x000fe20000000800 */
[----:B--2---:R-:W-:Y:S01]  /*28580*/  IMAD.SHL.U32 R9, R8, 0x10, RZ ;  /* 0x0000001008097824 */ /* 0x004fe200078e00ff */
[----:B------:R-:W-:Y:S02]  /*28590*/  ISETP.GE.AND P2, PT, R10, UR4, PT ;  /* 0x000000040a007c0c */ /* 0x000fe4000bf46270 */
[----:B------:R-:W-:Y:S02]  /*285a0*/  LOP3.LUT R10, R8, 0x7f, RZ, 0xc0, !PT ;  /* 0x0000007f080a7812 */ /* 0x000fe400078ec0ff */
[----:B------:R0:W5:Y:S01]  /*285b0*/  LDL R8, [R1+0x304] ;  /* 0x0003040001087983 */ /* 0x0001620000100800 */
[----:B------:R-:W-:Y:S01]  /*285c0*/  LOP3.LUT R9, R9, 0x30, RZ, 0xc0, !PT ;  /* 0x0000003009097812 */ /* 0x000fe200078ec0ff */
[----:B------:R-:W-:Y:S01]  /*285d0*/  IMAD R0, R4, UR5, R0 ;  /* 0x0000000504007c24 */ /* 0x000fe2000f8e0200 */
[----:B------:R-:W-:-:S02]  /*285e0*/  IADD3 R4, P3, R2, UR6, RZ ;  /* 0x0000000602047c10 */ /* 0x000fc4000ff7e0ff */
[----:B------:R-:W-:Y:S02]  /*285f0*/  ISETP.GE.AND P0, PT, R9, UR4, PT ;  /* 0x0000000409007c0c */ /* 0x000fe4000bf06270 */
[----:B------:R-:W-:Y:S01]  /*28600*/  ISETP.GE.AND P1, PT, R11, UR4, PT ;  /* 0x000000040b007c0c */ /* 0x000fe2000bf26270 */
[----:B------:R-:W-:Y:S01]  /*28610*/  UMOV UR4, 0xffffffff ;  /* 0xffffffff00047882 */ /* 0x000fe20000000000 */
[----:B------:R-:W-:Y:S02]  /*28620*/  IADD3.X R3, R3, UR7, R0, P3, !PT ;  /* 0x0000000703037c10 */ /* 0x000fe40009ffe400 */
[----:B------:R-:W-:Y:S01]  /*28630*/  SHF.R.U32.HI R10, RZ, 0x2, R10 ;  /* 0x00000002ff0a7819 */ /* 0x000fe2000001160a */
[----:B0-----:R-:W-:Y:S08]  /*28640*/  BRA.DIV UR4, `(.L_x_1610) ;  /* 0x0000004604147947 */ /* 0x001ff0000b800000 */
[----:B------:R-:W2:Y:S04]  /*28650*/  LDL.LU R6, [R1+0x308] ;  /* 0x0003080001067983 */ /* 0x000ea80000300800 */
[----:B------:R-:W3:Y:S01]  /*28660*/  LDL.LU R11, [R1+0x2f8] ;  /* 0x0002f800010b7983 */ /* 0x000ee20000300800 */
[----:B--2---:R-:W-:-:S03]  /*28670*/  IMAD R2, R6, R7, RZ ;  /* 0x0000000706027224 */ /* 0x004fc600078e02ff */
[----:B------:R-:W0:Y:S01]  /*28680*/  SHFL.IDX PT, R7, R4, RZ, 0x1c1f ;  /* 0x001c1fff04077589 */ /* 0x000e2200000e0000 */
[----:B---3--:R-:W-:-:S03]  /*28690*/  IMAD.IADD R0, R10, 0x1, R11 ;  /* 0x000000010a007824 */ /* 0x008fc600078e020b */
[----:B------:R-:W1:Y:S01]  /*286a0*/  SHFL.IDX PT, R6, R3, RZ, 0x1c1f ;  /* 0x001c1fff03067589 */ /* 0x000e6200000e0000 */
[C---:B------:R-:W-:Y:S01]  /*286b0*/  VIADD R5, R0.reuse, 0x20 ;  /* 0x0000002000057836 */ /* 0x040fe20000000000 */
        /* <DEDUP_REMOVED lines=23> */
[----:B-1----:R-:W-:-:S05]  /*28830*/  @!P3 IADD3 R5, P4, R9, R5, RZ ;  /* 0x000000050905b210 */ /* 0x002fca0007f9e0ff */
[----:B0-----:R-:W-:-:S04]  /*28840*/  @!P3 IMAD.X R6, RZ, RZ, R6, P4 ;  /* 0x000000ffff06b224 */ /* 0x001fc800020e0606 */
[----:B------:R-:W-:Y:S02]  /*28850*/  @!P3 IMAD.MOV.U32 R7, RZ, RZ, R6 ;  /* 0x000000ffff07b224 */ /* 0x000fe400078e0006 */
[----:B------:R-:W-:Y:S02]  /*28860*/  @!P3 IMAD.MOV.U32 R6, RZ, RZ, R5 ;  /* 0x000000ffff06b224 */ /* 0x000fe400078e0005 */
[----:B------:R0:W1:Y:S04]  /*28870*/  SHFL.IDX PT, R5, R3, 0x3, 0x1c1f ;  /* 0x007c1f0003057f89 */ /* 0x00006800000e0000 */
[----:B------:R0:W-:Y:S04]  /*28880*/  @!P3 LDGSTS.E.BYPASS.LTC128B.128 [R8+0x1f200], desc[UR50][R6.64], !P0 ;  /* 0x1f2000000608bfae */ /* 0x0001e8000c101d72 */
[----:B------:R0:W-:Y:S04]  /*28890*/  @!P3 LDGSTS.E.BYPASS.LTC128B.128 [R8+0x21200], desc[UR50][R6.64+0x40], !P1 ;  /* 0x212000400608bfae */ /* 0x0001e8000c901d72 */
[----:B------:R0:W-:Y:S04]  /*288a0*/  @!P3 LDGSTS.E.BYPASS.LTC128B.128 [R8+0x23200], desc[UR50][R6.64+0x80], !P2 ;  /* 0x232000800608bfae */ /* 0x0001e8000d101d72 */
[----:B------:R0:W2:Y:S02]  /*288b0*/  SHFL.IDX PT, R3, R4, 0x3, 0x1c1f ;  /* 0x007c1f0004037f89 */ /* 0x0000a400000e0000 */
.L_x_1718:
        /* <DEDUP_REMOVED lines=12> */
.L_x_1612:
[----:B------:R-:W-:Y:S05]  /*28980*/  BSYNC B0 ;  /* 0x0000000000007941 */ /* 0x000fea0003800000 */
.L_x_1611:
[----:B------:R-:W-:Y:S01]  /*28990*/  NOP ;  /* 0x0000000000007918 */ /* 0x000fe20000000000 */
[----:B------:R-:W-:-:S13]  /*289a0*/  PLOP3.LUT P0, PT, PT, PT, PT, 0x80, 0x0 ;  /* 0x000000000000781c */ /* 0x000fda0003f0f070 */
.L_x_1613:
        /* <DEDUP_REMOVED lines=18> */
.L_x_1719:
[----:B------:R-:W-:Y:S05]  /*28ad0*/  BSYNC B0 ;  /* 0x0000000000007941 */ /* 0x000fea0003800000 */
.L_x_1614:
[----:B------:R-:W5:Y:S04]  /*28ae0*/  LDL.LU R2, [R1+0x310] ;  /* 0x0003100001027983 */ /* 0x000f680000300800 */
[----:B0-2---:R-:W2:Y:S01]  /*28af0*/  LDL R3, [R1+0x2d8] ;  /* 0x0002d80001037983 */ /* 0x005ea20000100800 */
[----:B-----5:R-:W-:-:S05]  /*28b00*/  VIADD R2, R2, 0xfffffffe ;  /* 0xfffffffe02027836 */ /* 0x020fca0000000000 */
[----:B--2---:R-:W-:-:S13]  /*28b10*/  ISETP.GE.AND P0, PT, R2, R3, PT ;  /* 0x000000030200720c */ /* 0x004fda0003f06270 */
[----:B------:R-:W-:Y:S05]  /*28b20*/  @!P0 BRA `(.L_x_1616) ;  /* 0x0000001000e88947 */ /* 0x000fea0003800000 */
[----:B----4-:R0:W5:Y:S04]  /*28b30*/  LDL.LU R0, [R1+0x2e0] ;  /* 0x0002e00001007983 */ /* 0x0101680000300800 */
[----:B---3--:R0:W5:Y:S02]  /*28b40*/  LDL.LU R8, [R1+0x2e8] ;  /* 0x0002e80001087983 */ /* 0x0081640000300800 */
.L_x_1640:
[----:B-----5:R-:W-:Y:S01]  /*28b50*/  VIADD R4, R0, 0x1 ;  /* 0x0000000100047836 */ /* 0x020fe20000000000 */
[----:B------:R-:W-:Y:S01]  /*28b60*/  LOP3.LUT P1, RZ, R17, 0x1, RZ, 0xc0, !PT ;  /* 0x0000000111ff7812 */ /* 0x000fe2000782c0ff */
[----:B------:R-:W-:Y:S05]  /*28b70*/  YIELD ;  /* 0x0000000000007946 */ /* 0x000fea0003800000 */
[----:B------:R-:W-:Y:S01]  /*28b80*/  ISETP.NE.AND P0, PT, R4, 0x2, PT ;  /* 0x000000020400780c */ /* 0x000fe20003f05270 */
[----:B------:R-:W-:Y:S03]  /*28b90*/  BSSY B0, `(.L_x_1617) ;  /* 0x00000a9000007945 */ /* 0x000fe60003800000 */
[----:B------:R-:W-:-:S02]  /*28ba0*/  SEL R3, RZ, 0x1, P0 ;  /* 0x00000001ff037807 */ /* 0x000fc40000000000 */
[----:B------:R-:W-:Y:S02]  /*28bb0*/  SEL R10, R4, RZ, P0 ;  /* 0x000000ff040a7207 */ /* 0x000fe40000000000 */
[----:B------:R-:W-:-:S03]  /*28bc0*/  LOP3.LUT R9, R8, R3, RZ, 0x3c, !PT ;  /* 0x0000000308097212 */ /* 0x000fc600078e3cff */
[----:B------:R2:W-:Y:S04]  /*28bd0*/  STL [R1+0x2e0], R10 ;  /* 0x0002e00a01007387 */ /* 0x0005e80000100800 */
[----:B------:R2:W-:Y:S01]  /*28be0*/  STL [R1+0x2e8], R9 ;  /* 0x0002e80901007387 */ /* 0x0005e20000100800 */
        /* <DEDUP_REMOVED lines=25> */
.L_x_1619:
        /* <DEDUP_REMOVED lines=8> */
.L_x_1720:
[----:B------:R-:W-:Y:S05]  /*28e00*/  BSYNC B1 ;  /* 0x0000000000017941 */ /* 0x000fea0003800000 */
.L_x_1620:
        /* <DEDUP_REMOVED lines=9> */
.L_x_1623:
[----:B------:R-:W-:Y:S05]  /*28ea0*/  BSYNC B1 ;  /* 0x0000000000017941 */ /* 0x000fea0003800000 */
.L_x_1622:
[----:B------:R-:W3:Y:S04]  /*28eb0*/  LDL R4, [R1+0x2e0] ;  /* 0x0002e00001047983 */ /* 0x000ee80000100800 */
[----:B------:R-:W4:Y:S01]  /*28ec0*/  LDL R7, [R1+0x2f4] ;  /* 0x0002f40001077983 */ /* 0x000f220000100800 */
[----:B------:R-:W-:Y:S01]  /*28ed0*/  IMAD.MOV.U32 R14, RZ, RZ, RZ ;  /* 0x000000ffff0e7224 */ /* 0x000fe200078e00ff */
[----:B------:R-:W-:Y:S01]  /*28ee0*/  UIADD3 UR4, UP0, UR40, 0x470, URZ ;  /* 0x0000047028047890 */ /* 0x000fe2000ff1e03f */
[----:B------:R-:W-:Y:S01]  /*28ef0*/  PLOP3.LUT P0, PT, PT, PT, PT, 0x80, 0x0 ;  /* 0x000000000000781c */ /* 0x000fe20003f0f070 */
[----:B------:R-:W-:Y:S01]  /*28f00*/  UMOV UR6, 0x0 ;  /* 0x0000000000067882 */ /* 0x000fe20000000000 */
[----:B------:R-:W-:Y:S01]  /*28f10*/  UMOV UR7, 0x14f00000 ;  /* 0x14f0000000077882 */ /* 0x000fe20000000000 */
[----:B------:R-:W-:Y:S01]  /*28f20*/  R2UR UR10, R14 ;  /* 0x000000000e0a72ca */ /* 0x000fe200000e0000 */
[----:B------:R-:W-:Y:S01]  /*28f30*/  UIADD3.X UR5, URZ, UR41, URZ, UP0, !UPT ;  /* 0x000000293f057290 */ /* 0x000fe200087fe43f */
[----:B---3--:R-:W-:-:S02]  /*28f40*/  IMAD R4, R4, 0x7800, R19 ;  /* 0x0000780004047824 */ /* 0x008fc400078e0213 */
[----:B----4-:R-:W-:Y:S02]  /*28f50*/  IMAD R7, R3, 0xa0, R7 ;  /* 0x000000a003077824 */ /* 0x010fe400078e0207 */
[----:B------:R-:W-:Y:S02]  /*28f60*/  VIADD R3, R6, 0x33470 ;  /* 0x0003347006037836 */ /* 0x000fe40000000000 */
[----:B--2---:R-:W-:-:S07]  /*28f70*/  VIADD R9, R4, 0xf200 ;  /* 0x0000f20004097836 */ /* 0x004fce0000000000 */
.L_x_1624:
        /* <DEDUP_REMOVED lines=16> */
.L_x_1625:
        /* <DEDUP_REMOVED lines=16> */
.L_x_1626:
        /* <DEDUP_REMOVED lines=13> */
.L_x_1721:
[----:B------:R-:W-:Y:S05]  /*29250*/  BSYNC B1 ;  /* 0x0000000000017941 */ /* 0x000fea0003800000 */
.L_x_1627:
        /* <DEDUP_REMOVED lines=11> */
.L_x_1630:
[----:B------:R-:W-:Y:S05]  /*29310*/  BSYNC B1 ;  /* 0x0000000000017941 */ /* 0x000fea0003800000 */
.L_x_1629:
        /* <DEDUP_REMOVED lines=8> */
.L_x_1631:
        /* <DEDUP_REMOVED lines=15> */
.L_x_1632:
        /* <DEDUP_REMOVED lines=15> */
.L_x_1633:
        /* <DEDUP_REMOVED lines=10> */
.L_x_1618:
[----:B------:R-:W-:Y:S05]  /*29620*/  BSYNC B0 ;  /* 0x0000000000007941 */ /* 0x000fea0003800000 */
.L_x_1617:
[----:B------:R-:W-:-:S06]  /*29630*/  UISETP.NE.AND UP0, UPT, UR37, 0x3, UPT ;  /* 0x000000032500788c */ /* 0x000fcc000bf05270 */
[----:B------:R-:W-:-:S13]  /*29640*/  PLOP3.LUT P0, PT, PT, PT, UP0, 0x80, 0x0 ;  /* 0x000000000000781c */ /* 0x000fda0003f0f008 */
[----:B------:R-:W-:Y:S05]  /*29650*/  @!P0 BRA `(.L_x_1634) ;  /* 0x0000000000048947 */ /* 0x000fea0003800000 */
[----:B------:R-:W-:Y:S01]  /*29660*/  BPT.TRAP 0x1 ;  /* 0x000000040000795c */ /* 0x000fe20000300000 */
.L_x_1634:
        /* <DEDUP_REMOVED lines=8> */
.L_x_1722:
[----:B------:R-:W-:Y:S05]  /*296f0*/  BSYNC B0 ;  /* 0x0000000000007941 */ /* 0x000fea0003800000 */
.L_x_1635:
[----:B------:R-:W-:Y:S05]  /*29700*/  @!P1 BRA `(.L_x_1637) ;  /* 0x0000000000049947 */ /* 0x000fea0003800000 */
[----:B------:R-:W-:Y:S01]  /*29710*/  BPT.TRAP 0x1 ;  /* 0x000000040000795c */ /* 0x000fe20000300000 */
.L_x_1637:
[----:B---3--:R-:W-:Y:S01]  /*29720*/  SHF.L.U32 R4, R8, 0x1f, RZ ;  /* 0x0000001f08047819 */ /* 0x008fe200000006ff */
[----:B--2---:R-:W-:-:S03]  /*29730*/  IMAD R10, R0, 0x7800, RZ ;  /* 0x00007800000a7824 */ /* 0x004fc600078e02ff */
[----:B------:R-:W2:Y:S02]  /*29740*/  SYNCS.PHASECHK.TRANS64.TRYWAIT P0, [R3+URZ+0x33460], R4 ;  /* 0x03346004030075a7 */ /* 0x000ea4000800017f */
[----:B--2---:R-:W-:Y:S05]  /*29750*/  @!P0 BRA `(.L_x_1638) ;  /* 0x0000003800888947 */ /* 0x004fea0003800000 */
.L_x_1723:
[----:B------:R-:W3:Y:S04]  /*29760*/  LDL R0, [R1+0x300] ;  /* 0x0003000001007983 */ /* 0x000ee80000100800 */
[----:B------:R-:W4:Y:S01]  /*29770*/  LDL R11, [R1+0x2fc] ;  /* 0x0002fc00010b7983 */ /* 0x000f220000100800 */
[----:B------:R-:W-:Y:S05]  /*29780*/  WARPSYNC.ALL ;  /* 0x0000000000007948 */ /* 0x000fea0003800000 */
[----:B---3--:R-:W-:-:S02]  /*29790*/  LOP3.LUT R0, R10, R0, RZ, 0xfc, !PT ;  /* 0x000000000a007212 */ /* 0x008fc400078efcff */
[----:B----4-:R-:W-:-:S03]  /*297a0*/  LOP3.LUT R12, R10, R11, RZ, 0xfc, !PT ;  /* 0x0000000b0a0c7212 */ /* 0x010fc600078efcff */
[C---:B------:R-:W-:Y:S02]  /*297b0*/  IMAD.IADD R0, R19.reuse, 0x1, R0 ;  /* 0x0000000113007824 */ /* 0x040fe400078e0200 */
[----:B------:R-:W-:-:S03]  /*297c0*/  IMAD.IADD R12, R19, 0x1, R12 ;  /* 0x00000001130c7824 */ /* 0x000fc600078e020c */
[----:B-12---:R-:W1:Y:S02]  /*297d0*/  LDSM.16.MT88.4 R4, [R0+0xf200] ;  /* 0x00f200000004783b */ /* 0x006e640000004200 */
[C-C-:B-1----:R-:W-:Y:S02]  /*297e0*/  PRMT R8, R4.reuse, 0x6420, R5.reuse ;  /* 0x0000642004087816 */ /* 0x142fe40000000005 */
        /* <DEDUP_REMOVED lines=96> */
.L_x_1639:
        /* <DEDUP_REMOVED lines=11> */
[----:B------:R-:W-:Y:S01]  /*29ea0*/  VIADD R2, R2, 0xffffffff ;  /* 0xffffffff02027836 */ /* 0x000fe20000000000 */
[----:B------:R1:W5:Y:S11]  /*29eb0*/  LDL R0, [R1+0x2e0] ;  /* 0x0002e00001007983 */ /* 0x0003760000100800 */
[----:B-1----:R-:W-:Y:S05]  /*29ec0*/  @P0 BRA `(.L_x_1640) ;  /* 0xffffffec00200947 */ /* 0x002fea000383ffff */
.L_x_1616:
        /* <DEDUP_REMOVED lines=8> */
[----:B----45:R-:W2:Y:S08]  /*29f50*/  FLO.U32 R0, UR4 ;  /* 0x0000000400007d00 */ /* 0x030eb000080e0000 */
        /* <DEDUP_REMOVED lines=8> */
[----:B------:R2:W-:Y:S02]  /*29fe0*/  STL [R1+0x2d0], R0 ;  /* 0x0002d00001007387 */ /* 0x0005e40000100800 */
.L_x_1642:
[----:B------:R-:W-:Y:S05]  /*29ff0*/  BSYNC B0 ;  /* 0x0000000000007941 */ /* 0x000fea0003800000 */
.L_x_1641:
[----:B------:R-:W-:-:S06]  /*2a000*/  UISETP.NE.AND UP0, UPT, UR37, 0x3, UPT ;  /* 0x000000032500788c */ /* 0x000fcc000bf05270 */
[----:B------:R-:W-:-:S13]  /*2a010*/  PLOP3.LUT P1, PT, PT, PT, UP0, 0x80, 0x0 ;  /* 0x000000000000781c */ /* 0x000fda0003f2f008 */
[----:B------:R-:W-:Y:S05]  /*2a020*/  @!P1 BRA `(.L_x_1643) ;  /* 0x0000000000049947 */ /* 0x000fea0003800000 */
[----:B------:R-:W-:Y:S01]  /*2a030*/  BPT.TRAP 0x1 ;  /* 0x000000040000795c */ /* 0x000fe20000300000 */
.L_x_1643:
[----:B------:R-:W3:Y:S04]  /*2a040*/  LDL R3, [R1+0x2e8] ;  /* 0x0002e80001037983 */ /* 0x000ee80000100800 */
[----:B------:R-:W3:Y:S01]  /*2a050*/  LDL R2, [R1+0x2e0] ;  /* 0x0002e00001027983 */ /* 0x000ee20000100800 */
[----:B--2-45:R-:W-:Y:S01]  /*2a060*/  IMAD.U32 R0, RZ, RZ, UR39 ;  /* 0x00000027ff007e24 */ /* 0x034fe2000f8e00ff */
[----:B------:R-:W-:Y:S04]  /*2a070*/  BSSY B0, `(.L_x_1644) ;  /* 0x0000007000007945 */ /* 0x000fe80003800000 */
[----:B------:R-:W-:-:S02]  /*2a080*/  ISETP.NE.AND P2, PT, R0, 0x3, PT ;  /* 0x000000030000780c */ /* 0x000fc40003f45270 */
[----:B---3--:R-:W-:-:S04]  /*2a090*/  LOP3.LUT R0, R3, 0x1, RZ, 0x3c, !PT ;  /* 0x0000000103007812 */ /* 0x008fc800078e3cff */
[----:B------:R-:W-:Y:S01]  /*2a0a0*/  SHF.L.U32 R0, R0, 0x1f, RZ ;  /* 0x0000001f00007819 */ /* 0x000fe200000006ff */
[----:B------:R-:W-:-:S04]  /*2a0b0*/  IMAD R3, R2, 0x8, R19 ;  /* 0x0000000802037824 */ /* 0x000fc800078e0213 */
[----:B------:R-:W2:Y:S02]  /*2a0c0*/  SYNCS.PHASECHK.TRANS64.TRYWAIT P1, [R3+URZ+0x33470], R0 ;  /* 0x03347000030075a7 */ /* 0x000ea4000802017f */
[----:B--2---:R-:W-:Y:S05]  /*2a0d0*/  @!P1 BRA `(.L_x_1645) ;  /* 0x00000030003c9947 */ /* 0x004fea0003800000 */
.L_x_1724:
[----:B------:R-:W-:Y:S05]  /*2a0e0*/  BSYNC B0 ;  /* 0x0000000000007941 */ /* 0x000fea0003800000 */
.L_x_1644:
[----:B------:R-:W-:Y:S05]  /*2a0f0*/  @!P2 BRA `(.L_x_1646) ;  /* 0x000000000004a947 */ /* 0x000fea0003800000 */
[----:B------:R-:W-:Y:S01]  /*2a100*/  BPT.TRAP 0x1 ;  /* 0x000000040000795c */ /* 0x000fe20000300000 */
.L_x_1646:
[----:B--2---:R-:W2:Y:S02]  /*2a110*/  LDL R0, [R1+0x2e8] ;  /* 0x0002e80001007983 */ /* 0x004ea40000100800 */
[----:B--2---:R-:W-:-:S04]  /*2a120*/  SHF.L.U32 R0, R0, 0x1f, RZ ;  /* 0x0000001f00007819 */ /* 0x004fc800000006ff */
[----:B------:R-:W2:Y:S02]  /*2a130*/  SYNCS.PHASECHK.TRANS64.TRYWAIT P1, [R3+URZ+0x33460], R0 ;  /* 0x03346000030075a7 */ /* 0x000ea4000802017f */
[----:B--2---:R-:W-:Y:S05]  /*2a140*/  @!P1 BRA `(.L_x_1647) ;  /* 0x0000003000349947 */ /* 0x004fea0003800000 */
.L_x_1725:
[----:B------:R-:W3:Y:S04]  /*2a150*/  LDL R12, [R1+0x2e0] ;  /* 0x0002e000010c7983 */ /* 0x000ee80000100800 */
[----:B------:R-:W2:Y:S04]  /*2a160*/  LDL R4, [R1+0x300] ;  /* 0x0003000001047983 */ /* 0x000ea80000100800 */
[----:B------:R-:W4:Y:S01]  /*2a170*/  LDL R10, [R1+0x2fc] ;  /* 0x0002fc00010a7983 */ /* 0x000f220000100800 */
[----:B------:R-:W-:Y:S05]  /*2a180*/  WARPSYNC.ALL ;  /* 0x0000000000007948 */ /* 0x000fea0003800000 */
[----:B---3--:R-:W-:-:S05]  /*2a190*/  IMAD R2, R12, 0x7800, RZ ;  /* 0x000078000c027824 */ /* 0x008fca00078e02ff */
[----:B--2---:R-:W-:-:S05]  /*2a1a0*/  LOP3.LUT R0, R2, R4, RZ, 0xfc, !PT ;  /* 0x0000000402007212 */ /* 0x004fca00078efcff */
[----:B------:R-:W-:-:S05]  /*2a1b0*/  IMAD.IADD R0, R19, 0x1, R0 ;  /* 0x0000000113007824 */ /* 0x000fca00078e0200 */
[----:B-1----:R-:W1:Y:S01]  /*2a1c0*/  LDSM.16.MT88.4 R4, [R0+0xf200] ;  /* 0x00f200000004783b */ /* 0x002e620000004200 */
[----:B----4-:R-:W-:-:S05]  /*2a1d0*/  LOP3.LUT R2, R2, R10, RZ, 0xfc, !PT ;  /* 0x0000000a02027212 */ /* 0x010fca00078efcff */
[----:B------:R-:W-:Y:S01]  /*2a1e0*/  IMAD.IADD R2, R19, 0x1, R2 ;  /* 0x0000000113027824 */ /* 0x000fe200078e0202 */
        /* <DEDUP_REMOVED lines=97> */
.L_x_1648:
[----:B------:R-:W3:Y:S01]  /*2a800*/  LDL.LU R4, [R1+0x2e8] ;  /* 0x0002e80001047983 */ /* 0x000ee20000300800 */
[----:B--2---:R2:W-:Y:S01]  /*2a810*/  SYNCS.ARRIVE.TRANS64.A1T0 RZ, [R3+URZ+0x33450], RZ ;  /* 0x033450ff03ff79a7 */ /* 0x0045e2000810003f */
[----:B------:R-:W-:Y:S02]  /*2a820*/  VIADD R0, R12, 0x1 ;  /* 0x000000010c007836 */ /* 0x000fe40000000000 */
[----:B--2---:R-:W-:-:S05]  /*2a830*/  @!P0 VIADD R3, R3, 0x33480 ;  /* 0x0003348003038836 */ /* 0x004fca0000000000 */
[----:B------:R-:W-:Y:S01]  /*2a840*/  @!P0 PRMT R3, RZ, 0x654, R3 ;  /* 0x00000654ff038816 */ /* 0x000fe20000000003 */
[----:B------:R-:W-:Y:S06]  /*2a850*/  BAR.SYNC.DEFER_BLOCKING 0x2, 0x80 ;  /* 0x0082000000007b1d */ /* 0x000fec0000010000 */
[----:B------:R2:W-:Y:S01]  /*2a860*/  @!P0 SYNCS.ARRIVE.TRANS64.RED.A1T0 RZ, [R3+URZ], RZ ;  /* 0x000000ff03ff89a7 */ /* 0x0005e2000810043f */
[----:B------:R-:W-:-:S04]  /*2a870*/  ISETP.NE.AND P0, PT, R0, 0x2, PT ;  /* 0x000000020000780c */ /* 0x000fc80003f05270 */
[----:B-1----:R-:W-:Y:S02]  /*2a880*/  SEL R2, RZ, 0x1, P0 ;  /* 0x00000001ff027807 */ /* 0x002fe40000000000 */
[----:B------:R-:W-:-:S05]  /*2a890*/  SEL R0, R0, RZ, P0 ;  /* 0x000000ff00007207 */ /* 0x000fca0000000000 */
[----:B------:R2:W-:Y:S01]  /*2a8a0*/  STL [R1+0x2e0], R0 ;  /* 0x0002e00001007387 */ /* 0x0005e20000100800 */
[----:B---3--:R-:W-:-:S05]  /*2a8b0*/  LOP3.LUT R4, R4, R2, RZ, 0x3c, !PT ;  /* 0x0000000204047212 */ /* 0x008fca00078e3cff */
[----:B------:R2:W-:Y:S02]  /*2a8c0*/  STL [R1+0x2e8], R4 ;  /* 0x0002e80401007387 */ /* 0x0005e40000100800 */
.L_x_1591:
[----:B------:R-:W-:-:S13]  /*2a8d0*/  LOP3.LUT P0, RZ, R17, 0x2, RZ, 0xc0, !PT ;  /* 0x0000000211ff7812 */ /* 0x000fda000780c0ff */
[----:B------:R-:W-:Y:S05]  /*2a8e0*/  @!P0 BRA `(.L_x_1649) ;  /* 0x0000000000288947 */ /* 0x000fea0003800000 */
[----:B------:R-:W-:Y:S05]  /*2a8f0*/  WARPSYNC.ALL ;  /* 0x0000000000007948 */ /* 0x000fea0003800000 */
[----:B------:R-:W4:Y:S08]  /*2a900*/  S2UR UR5, SR_CgaCtaId ;  /* 0x00000000000579c3 */ /* 0x000f300000008800 */
[----:B------:R-:W-:Y:S06]  /*2a910*/  BAR.SYNC.DEFER_BLOCKING 0x5, 0x180 ;  /* 0x0146000000007b1d */ /* 0x000fec0000010000 */
[----:B------:R-:W-:-:S02]  /*2a920*/  UMOV UR4, 0x400 ;  /* 0x0000040000047882 */ /* 0x000fc40000000000 */
[----:B----4-:R-:W-:-:S06]  /*2a930*/  ULEA UR4, UR5, UR4, 0x18 ;  /* 0x0000000405047291 */ /* 0x010fcc000f8ec03f */
[----:B------:R-:W-:-:S05]  /*2a940*/  IMAD.U32 R19, RZ, RZ, UR4 ;  /* 0x00000004ff137e24 */ /* 0x000fca000f8e00ff */
[----:B-12---:R-:W1:Y:S04]  /*2a950*/  LDS.128 R4, [R19+0x334d0] ;  /* 0x0334d00013047984 */ /* 0x006e680000000c00 */
[----:B-1----:R1:W-:Y:S01]  /*2a960*/  STL.128 [R1+0x2d0], R4 ;  /* 0x0002d00401007387 */ /* 0x0023e20000100c00 */
[----:B------:R-:W-:Y:S06]  /*2a970*/  BAR.ARV 0x4, 0x180 ;  /* 0x0106000000007b1d */ /* 0x000fec0000002000 */
[----:B------:R-:W-:Y:S05]  /*2a980*/  BRA `(.L_x_1650) ;  /* 0x0000001000387947 */ /* 0x000fea0003800000 */
.L_x_1649:
[----:B--23--:R-:W2:Y:S01]  /*2a990*/  S2R R0, SR_TID.X ;  /* 0x0000000000007919 */ /* 0x00cea20000002100 */
[----:B------:R-:W-:Y:S01]  /*2a9a0*/  UMOV UR4, 0xffffffff ;  /* 0xffffffff00047882 */ /* 0x000fe20000000000 */
[----:B--2---:R-:W-:-:S04]  /*2a9b0*/  LOP3.LUT R16, R0, 0x1f, RZ, 0xc0, !PT ;  /* 0x0000001f00107812 */ /* 0x004fc800078ec0ff */
[----:B------:R-:W-:Y:S01]  /*2a9c0*/  ISETP.NE.AND P0, PT, R16, 0x1f, PT ;  /* 0x0000001f1000780c */ /* 0x000fe20003f05270 */
[----:B------:R-:W-:-:S12]  /*2a9d0*/  BRA.DIV UR4, `(.L_x_1651) ;  /* 0x0000002a04247947 */ /* 0x000fd8000b800000 */
[----:B------:R-:W2:Y:S01]  /*2a9e0*/  LDL R3, [R1+0x2dc] ;  /* 0x0002dc0001037983 */ /* 0x000ea20000100800 */
[----:B------:R-:W-:-:S03]  /*2a9f0*/  ULDC UR4, c[0x0][0xc3c] ;  /* 0x00030f0000047ab9 */ /* 0x000fc60000000800 */
[----:B------:R-:W3:Y:S01]  /*2aa00*/  LDL.LU R2, [R1+0x2d0] ;  /* 0x0002d00001027983 */ /* 0x000ee20000300800 */
[----:B--2---:R-:W-:-:S05]  /*2aa10*/  IMAD.IADD R0, R3, 0x1, R16 ;  /* 0x0000000103007824 */ /* 0x004fca00078e0210 */
[----:B------:R-:W-:Y:S01]  /*2aa20*/  ISETP.GE.OR P1, PT, R0, UR4, !P0 ;  /* 0x0000000400007c0c */ /* 0x000fe2000c726670 */
[----:B---3--:R-:W-:-:S12]  /*2aa30*/  IMAD.MOV.U32 R10, RZ, RZ, R2 ;  /* 0x000000ffff0a7224 */ /* 0x008fd800078e0002 */
[----:B------:R-:W2:Y:S08]  /*2aa40*/  @!P1 LDC.64 R2, c[0x0][0xc80] ;  /* 0x00032000ff029b82 */ /* 0x000eb00000000a00 */
[----:B------:R-:W3:Y:S01]  /*2aa50*/  @!P1 LDC.64 R6, c[0x0][0xc78] ;  /* 0x00031e00ff069b82 */ /* 0x000ee20000000a00 */
[----:B--2---:R-:W-:-:S05]  /*2aa60*/  @!P1 IMAD.WIDE R2, R0, 0x4, R2 ;  /* 0x0000000400029825 */ /* 0x004fca00078e0202 */
[----:B------:R3:W2:Y:S02]  /*2aa70*/  @!P1 LDG.E R8, desc[UR50][R2.64] ;  /* 0x0000003202089981 */ /* 0x0006a4000c1e1900 */
[----:B---3--:R-:W-:-:S06]  /*2aa80*/  @!P1 IMAD.WIDE R2, R0, 0x4, R6 ;  /* 0x0000000400029825 */ /* 0x008fcc00078e0206 */
[----:B------:R-:W3:Y:S01]  /*2aa90*/  @!P1 LDG.E R2, desc[UR50][R2.64] ;  /* 0x0000003202029981 */ /* 0x000ee2000c1e1900 */
[----:B-1----:R-:W-:Y:S02]  /*2aaa0*/  IMAD.MOV.U32 R4, RZ, RZ, RZ ;  /* 0x000000ffff047224 */ /* 0x002fe400078e00ff */
[----:B------:R-:W-:Y:S01]  /*2aab0*/  IMAD.MOV.U32 R6, RZ, RZ, RZ ;  /* 0x000000ffff067224 */ /* 0x000fe200078e00ff */
[C---:B------:R-:W-:Y:S02]  /*2aac0*/  ISETP.GE.U32.AND P2, PT, R16.reuse, 0x2, PT ;  /* 0x000000021000780c */ /* 0x040fe40003f46070 */
[C---:B------:R-:W-:Y:S02]  /*2aad0*/  ISETP.GE.U32.AND P3, PT, R16.reuse, 0x4, PT ;  /* 0x000000041000780c */ /* 0x040fe40003f66070 */
[C---:B------:R-:W-:Y:S02]  /*2aae0*/  ISETP.GE.U32.AND P4, PT, R16.reuse, 0x8, PT ;  /* 0x000000081000780c */ /* 0x040fe40003f86070 */
[----:B------:R-:W-:Y:S01]  /*2aaf0*/  ISETP.GE.U32.AND P5, PT, R16, 0x10, PT ;  /* 0x000000101000780c */ /* 0x000fe20003fa6070 */
[----:B------:R-:W-:Y:S04]  /*2ab00*/  SHFL.IDX PT, R5, R10, RZ, 0x1f ;  /* 0x00001fff0a057589 */ /* 0x000fe800000e0000 */
[----:B------:R-:W-:Y:S01]  /*2ab10*/  SHFL.IDX PT, R0, R10, 0x1, 0x1f ;  /* 0x00201f000a007f89 */ /* 0x000fe200000e0000 */
[----:B--2---:R-:W-:-:S02]  /*2ab20*/  @!P1 IMAD.MOV.U32 R4, RZ, RZ, R8 ;  /* 0x000000ffff049224 */ /* 0x004fc400078e0008 */
[----:B---3--:R-:W-:-:S04]  /*2ab30*/  @!P1 IMAD.MOV.U32 R6, RZ, RZ, R2 ;  /* 0x000000ffff069224 */ /* 0x008fc800078e0002 */
[----:B------:R-:W-:-:S05]  /*2ab40*/  IMAD R2, R6, R4, RZ ;  /* 0x0000000406027224 */ /* 0x000fca00078e02ff */
[----:B------:R-:W1:Y:S01]  /*2ab50*/  SHFL.UP PT, R3, R2, 0x1, RZ ;  /* 0x0420000002037989 */ /* 0x000e6200000e00ff */
[----:B------:R-:W-:-:S04]  /*2ab60*/  ISETP.NE.AND P1, PT, R16, RZ, PT ;  /* 0x000000ff1000720c */ /* 0x000fc80003f25270 */
        /* <DEDUP_REMOVED lines=14> */
[----:B------:R1:W2:Y:S01]  /*2ac50*/  SHFL.IDX PT, R9, R7, 0x1f, 0x1f ;  /* 0x03e01f0007097f89 */ /* 0x0002a200000e0000 */
[----:B------:R-:W-:-:S07]  /*2ac60*/  IMAD.MOV.U32 R8, RZ, RZ, RZ ;  /* 0x000000ffff087224 */ /* 0x000fce00078e00ff */
.L_x_1735:
[----:B------:R-:W-:Y:S02]  /*2ac70*/  ULDC UR4, c[0x0][0xc38] ;  /* 0x00030e0000047ab9 */ /* 0x000fe40000000800 */
[----:B------:R-:W-:-:S04]  /*2ac80*/  IMAD.U32 R2, RZ, RZ, UR4 ;  /* 0x00000004ff027e24 */ /* 0x000fc8000f8e00ff */
[----:B--2---:R-:W-:-:S04]  /*2ac90*/  IMAD R9, R9, R2, RZ ;  /* 0x0000000209097224 */ /* 0x004fc800078e02ff */
[----:B------:R-:W-:-:S05]  /*2aca0*/  IMAD.IADD R0, R0, 0x1, R9 ;  /* 0x0000000100007824 */ /* 0x000fca00078e0209 */
[----:B------:R-:W-:-:S13]  /*2acb0*/  ISETP.GT.AND P6, PT, R0, R5, PT ;  /* 0x000000050000720c */ /* 0x000fda0003fc4270 */
[----:B------:R-:W-:Y:S05]  /*2acc0*/  @P6 BRA `(.L_x_1652) ;  /* 0x0000000000ac6947 */ /* 0x000fea0003800000 */
.L_x_1655:
[----:B------:R-:W2:Y:S01]  /*2acd0*/  LDL.LU R3, [R1+0x2dc] ;  /* 0x0002dc0001037983 */ /* 0x000ea20000300800 */
[----:B------:R-:W3:Y:S01]  /*2ace0*/  LDC R2, c[0x0][0xc3c] ;  /* 0x00030f00ff027b82 */ /* 0x000ee20000000800 */
[----:B--2---:R-:W-:-:S05]  /*2acf0*/  VIADD R3, R3, 0x1f ;  /* 0x0000001f03037836 */ /* 0x004fca0000000000 */
[----:B---3--:R-:W-:-:S13]  /*2ad00*/  ISETP.GE.AND P6, PT, R3, R2, PT ;  /* 0x000000020300720c */ /* 0x008fda0003fc6270 */
[----:B------:R-:W-:Y:S05]  /*2ad10*/  @P6 BRA `(.L_x_1653) ;  /* 0x0000000800ec6947 */ /* 0x000fea0003800000 */
[----:B------:R-:W2:Y:S01]  /*2ad20*/  S2R R4, SR_TID.X ;  /* 0x0000000000047919 */ /* 0x000ea20000002100 */
[----:B------:R3:W-:Y:S01]  /*2ad30*/  STL [R1+0x2dc], R3 ;  /* 0x0002dc0301007387 */ /* 0x0007e20000100800 */
[----:B--2---:R-:W-:-:S05]  /*2ad40*/  LOP3.LUT R4, R4, 0x1f, RZ, 0xc0, !PT ;  /* 0x0000001f04047812 */ /* 0x004fca00078ec0ff */
[----:B------:R-:W-:Y:S02]  /*2ad50*/  IMAD.IADD R6, R3, 0x1, R4 ;  /* 0x0000000103067824 */ /* 0x000fe400078e0204 */
[----:B------:R-:W-:-:S03]  /*2ad60*/  IMAD.MOV.U32 R4, RZ, RZ, RZ ;  /* 0x000000ffff047224 */ /* 0x000fc600078e00ff */
[----:B------:R-:W-:-:S13]  /*2ad70*/  ISETP.GE.OR P6, PT, R6, R2, !P0 ;  /* 0x000000020600720c */ /* 0x000fda00047c6670 */
[----:B---3--:R-:W2:Y:S02]  /*2ad80*/  @!P6 LDC.64 R2, c[0x0][0xc80] ;  /* 0x00032000ff02eb82 */ /* 0x008ea40000000a00 */
[----:B--2---:R-:W-:-:S05]  /*2ad90*/  @!P6 IMAD.WIDE R2, R6, 0x4, R2 ;  /* 0x000000040602e825 */ /* 0x004fca00078e0202 */
[----:B------:R2:W3:Y:S02]  /*2ada0*/  @!P6 LDG.E R4, desc[UR50][R2.64] ;  /* 0x000000320204e981 */ /* 0x0004e4000c1e1900 */
[----:B--2---:R-:W2:Y:S02]  /*2adb0*/  @!P6 LDC.64 R2, c[0x0][0xc78] ;  /* 0x00031e00ff02eb82 */ /* 0x004ea40000000a00 */
[----:B--2---:R-:W-:-:S04]  /*2adc0*/  @!P6 IMAD.WIDE R2, R6, 0x4, R2 ;  /* 0x000000040602e825 */ /* 0x004fc800078e0202 */
[----:B------:R-:W-:-:S06]  /*2add0*/  IMAD.MOV.U32 R6, RZ, RZ, RZ ;  /* 0x000000ffff067224 */ /* 0x000fcc00078e00ff */
[----:B------:R-:W3:Y:S01]  /*2ade0*/  @!P6 LDG.E R6, desc[UR50][R2.64] ;  /* 0x000000320206e981 */ /* 0x000ee2000c1e1900 */
[----:B------:R-:W-:Y:S01]  /*2adf0*/  UMOV UR4, 0xffffffff ;  /* 0xffffffff00047882 */ /* 0x000fe20000000000 */
[----:B---3--:R-:W-:Y:S02]  /*2ae00*/  IMAD R2, R6, R4, RZ ;  /* 0x0000000406027224 */ /* 0x008fe400078e02ff */
[----:B------:R-:W-:Y:S05]  /*2ae10*/  BRA.DIV UR4, `(.L_x_1654) ;  /* 0x0000002a04747947 */ /* 0x000fea000b800000 */
        /* <DEDUP_REMOVED lines=14> */
[----:B-1----:R-:W-:-:S05]  /*2af00*/  IMAD.IADD R7, R2, 0x1, R3 ;  /* 0x0000000102077824 */ /* 0x002fca00078e0203 */
[----:B------:R1:W2:Y:S02]  /*2af10*/  SHFL.IDX PT, R9, R7, 0x1f, 0x1f ;  /* 0x03e01f0007097f89 */ /* 0x0002a400000e0000 */
.L_x_1743:
[----:B------:R-:W-:Y:S02]  /*2af20*/  ULDC UR4, c[0x0][0xc38] ;  /* 0x00030e0000047ab9 */ /* 0x000fe40000000800 */
[----:B------:R-:W-:-:S04]  /*2af30*/  IMAD.U32 R2, RZ, RZ, UR4 ;  /* 0x00000004ff027e24 */ /* 0x000fc8000f8e00ff */
[----:B--2---:R-:W-:-:S04]  /*2af40*/  IMAD R9, R9, R2, RZ ;  /* 0x0000000209097224 */ /* 0x004fc800078e02ff */
[----:B------:R-:W-:-:S05]  /*2af50*/  IMAD.IADD R0, R9, 0x1, R0 ;  /* 0x0000000109007824 */ /* 0x000fca00078e0200 */
[----:B------:R-:W-:-:S13]  /*2af60*/  ISETP.GT.AND P6, PT, R0, R5, PT ;  /* 0x000000050000720c */ /* 0x000fda0003fc4270 */
[----:B------:R-:W-:Y:S05]  /*2af70*/  @!P6 BRA `(.L_x_1655) ;  /* 0xfffffffc0054e947 */ /* 0x000fea000383ffff */
.L_x_1652:
[----:B------:R-:W-:Y:S01]  /*2af80*/  IMAD.IADD R9, R0, 0x1, -R9 ;  /* 0x0000000100097824 */ /* 0x000fe200078e0a09 */
[----:B------:R-:W-:-:S03]  /*2af90*/  UMOV UR4, 0xffffffff ;  /* 0xffffffff00047882 */ /* 0x000fc60000000000 */
[----:B------:R-:W-:-:S05]  /*2afa0*/  IMAD R0, R7, R2, R9 ;  /* 0x0000000207007224 */ /* 0x000fca00078e0209 */
[----:B------:R-:W-:Y:S01]  /*2afb0*/  ISETP.GT.AND P6, PT, R0, R5, PT ;  /* 0x000000050000720c */ /* 0x000fe20003fc4270 */
[----:B------:R-:W-:-:S12]  /*2afc0*/  BRA.DIV UR4, `(.L_x_1656) ;  /* 0x0000002a04e07947 */ /* 0x000fd8000b800000 */
[----:B------:R-:W2:Y:S01]  /*2afd0*/  LDL.LU R10, [R1+0x2dc] ;  /* 0x0002dc00010a7983 */ /* 0x000ea20000300800 */
[----:B------:R-:W-:-:S04]  /*2afe0*/  VOTE.ANY R0, PT, !P6 ;  /* 0x0000000000007806 */ /* 0x000fc800070e0100 */
[----:B------:R-:W3:Y:S02]  /*2aff0*/  POPC R3, R0 ;  /* 0x0000000000037309 */ /* 0x000ee40000000000 */
[----:B---3--:R3:W4:Y:S04]  /*2b000*/  SHFL.IDX PT, R4, R4, R3, 0x1f ;  /* 0x00001f0304047589 */ /* 0x00872800000e0000 */
[----:B------:R3:W0:Y:S01]  /*2b010*/  SHFL.IDX PT, R6, R6, R3, 0x1f ;  /* 0x00001f0306067589 */ /* 0x00062200000e0000 */
[----:B--2---:R-:W-:-:S05]  /*2b020*/  IMAD.IADD R10, R3, 0x1, R10 ;  /* 0x00000001030a7824 */ /* 0x004fca00078e020a */
[----:B0---4-:R3:W-:Y:S02]  /*2b030*/  STL [R1+0x2dc], R10 ;  /* 0x0002dc0a01007387 */ /* 0x0117e40000100800 */
.L_x_1748:
[----:B------:R-:W-:-:S13]  /*2b040*/  ISETP.NE.AND P0, PT, R0, RZ, PT ;  /* 0x000000ff0000720c */ /* 0x000fda0003f05270 */
[----:B------:R-:W-:Y:S05]  /*2b050*/  @!P0 BRA `(.L_x_1657) ;  /* 0x0000000000148947 */ /* 0x000fea0003800000 */
[----:B------:R-:W-:Y:S01]  /*2b060*/  UMOV UR4, 0xffffffff ;  /* 0xffffffff00047882 */ /* 0x000fe20000000000 */
[----:B---3--:R-:W-:Y:S02]  /*2b070*/  VIADD R3, R3, 0xffffffff ;  /* 0xffffffff03037836 */ /* 0x008fe40000000000 */
[----:B------:R-:W-:Y:S05]  /*2b080*/  BRA.DIV UR4, `(.L_x_1658) ;  /* 0x0000002e04187947 */ /* 0x000fea000b800000 */
[----:B------:R2:W3:Y:S02]  /*2b090*/  SHFL.IDX PT, R3, R7, R3, 0x1f ;  /* 0x00001f0307037589 */ /* 0x0004e400000e0000 */
.L_x_1751:
[----:B---3--:R-:W-:-:S07]  /*2b0a0*/  IMAD.MOV.U32 R8, RZ, RZ, R3 ;  /* 0x000000ffff087224 */ /* 0x008fce00078e0003 */
.L_x_1657:
[----:B------:R-:W-:Y:S01]  /*2b0b0*/  ISETP.NE.AND P0, PT, R6, 0x1, PT ;  /* 0x000000010600780c */ /* 0x000fe20003f05270 */
[----:B------:R-:W-:-:S05]  /*2b0c0*/  IMAD R0, R8, R2, R9 ;  /* 0x0000000208007224 */ /* 0x000fca00078e0209 */
[----:B------:R4:W-:Y:S02]  /*2b0d0*/  STL [R1+0x2d0], R0 ;  /* 0x0002d00001007387 */ /* 0x0009e40000100800 */
[----:B----4-:R-:W-:-:S05]  /*2b0e0*/  IMAD.IADD R0, R5, 0x1, -R0 ;  /* 0x0000000105007824 */ /* 0x010fca00078e0a00 */
[----:B------:R-:W-:Y:S05]  /*2b0f0*/  @!P0 BRA `(.L_x_1659) ;  /* 0x0000000000e48947 */ /* 0x000fea0003800000 */
[----:B------:R-:W-:-:S04]  /*2b100*/  IABS R5, R4 ;  /* 0x0000000400057213 */ /* 0x000fc80000000000 */
[----:B------:R-:W4:Y:S08]  /*2b110*/  I2F.RP R2, R5 ;  /* 0x0000000500027306 */ /* 0x000f300000209400 */
[----:B----4-:R-:W4:Y:S02]  /*2b120*/  MUFU.RCP R2, R2 ;  /* 0x0000000200027308 */ /* 0x010f240000001000 */
[----:B----4-:R-:W-:-:S06]  /*2b130*/  VIADD R2, R2, 0xffffffe ;  /* 0x0ffffffe02027836 */ /* 0x010fcc0000000000 */
[----:B---3--:R-:W3:Y:S02]  /*2b140*/  F2I.FTZ.U32.TRUNC.NTZ R3, R2 ;  /* 0x0000000200037305 */ /* 0x008ee4000021f000 */
[----:B---3--:R-:W-:-:S04]  /*2b150*/  IMAD.MOV R2, RZ, RZ, -R3 ;  /* 0x000000ffff027224 */ /* 0x008fc800078e0a03 */
        /* <DEDUP_REMOVED lines=14> */
[----:B------:R-:W3:Y:S07]  /*2b240*/  I2F.RP R2, R5 ;  /* 0x0000000500027306 */ /* 0x000eee0000209400 */
[----:B------:R-:W-:Y:S01]  /*2b250*/  @P0 VIADD R8, R8, 0x1 ;  /* 0x0000000108080836 */ /* 0x000fe20000000000 */
[----:B---3--:R-:W3:Y:S02]  /*2b260*/  MUFU.RCP R2, R2 ;  /* 0x0000000200027308 */ /* 0x008ee40000001000 */
[----:B---3--:R-:W-:-:S06]  /*2b270*/  VIADD R2, R2, 0xffffffe ;  /* 0x0ffffffe02027836 */ /* 0x008fcc0000000000 */
[----:B------:R-:W3:Y:S02]  /*2b280*/  F2I.FTZ.U32.TRUNC.NTZ R3, R2 ;  /* 0x0000000200037305 */ /* 0x000ee4000021f000 */
[----:B---3--:R-:W-:-:S04]  /*2b290*/  IMAD.MOV R2, RZ, RZ, -R3 ;  /* 0x000000ffff027224 */ /* 0x008fc800078e0a03 */
[----:B-12---:R-:W-:Y:S02]  /*2b2a0*/  IMAD R7, R2, R5, RZ ;  /* 0x0000000502077224 */ /* 0x006fe400078e02ff */
        /* <DEDUP_REMOVED lines=30> */
.L_x_1659:
[----:B---3--:R-:W3:Y:S01]  /*2b490*/  LDL R3, [R1+0x2dc] ;  /* 0x0002dc0001037983 */ /* 0x008ee20000100800 */
[----:B-12---:R-:W3:Y:S02]  /*2b4a0*/  LDC.64 R6, c[0x0][0xc90] ;  /* 0x00032400ff067b82 */ /* 0x006ee40000000a00 */
[----:B---3--:R-:W-:-:S05]  /*2b4b0*/  IMAD.WIDE R6, R3, 0x4, R6 ;  /* 0x0000000403067825 */ /* 0x008fca00078e0206 */
[----:B------:R-:W2:Y:S02]  /*2b4c0*/  LDG.E R3, desc[UR50][R6.64] ;  /* 0x0000003206037981 */ /* 0x000ea4000c1e1900 */
[----:B--2---:R-:W-:-:S05]  /*2b4d0*/  IMAD R5, R4, R3, RZ ;  /* 0x0000000304057224 */ /* 0x004fca00078e02ff */
[----:B------:R-:W-:-:S04]  /*2b4e0*/  IABS R8, R5 ;  /* 0x0000000500087213 */ /* 0x000fc80000000000 */
        /* <DEDUP_REMOVED lines=20> */
[----:B------:R-:W-:-:S04]  /*2b630*/  @P0 VIADD R9, R9, 0x1 ;  /* 0x0000000109090836 */ /* 0x000fc80000000000 */
[----:B------:R-:W-:-:S04]  /*2b640*/  IMAD.MOV.U32 R6, RZ, RZ, R9 ;  /* 0x000000ffff067224 */ /* 0x000fc800078e0009 */
[----:B------:R-:W-:Y:S01]  /*2b650*/  @!P2 IMAD.MOV R6, RZ, RZ, -R6 ;  /* 0x000000ffff06a224 */ /* 0x000fe200078e0a06 */
[----:B------:R-:W-:-:S05]  /*2b660*/  @!P1 LOP3.LUT R6, RZ, R5, RZ, 0x33, !PT ;  /* 0x00000005ff069212 */ /* 0x000fca00078e33ff */
[----:B------:R-:W-:Y:S02]  /*2b670*/  IMAD R7, R3, R6, RZ ;  /* 0x0000000603077224 */ /* 0x000fe400078e02ff */
[----:B------:R-:W-:Y:S02]  /*2b680*/  IMAD.MOV R6, RZ, RZ, -R6 ;  /* 0x000000ffff067224 */ /* 0x000fe400078e0a06 */
[----:B------:R-:W-:Y:S02]  /*2b690*/  IMAD.MOV R8, RZ, RZ, -R7 ;  /* 0x000000ffff087224 */ /* 0x000fe400078e0a07 */
[----:B------:R-:W-:-:S03]  /*2b6a0*/  IMAD R6, R5, R6, R0 ;  /* 0x0000000605067224 */ /* 0x000fc600078e0200 */
[----:B------:R-:W-:-:S04]  /*2b6b0*/  VIADDMNMX R8, R8, R2, R3, PT ;  /* 0x0000000208087246 */ /* 0x000fc80003800103 */
[----:B------:R-:W-:-:S04]  /*2b6c0*/  IABS R9, R8 ;  /* 0x0000000800097213 */ /* 0x000fc80000000000 */
[----:B------:R-:W1:Y:S08]  /*2b6d0*/  I2F.RP R2, R9 ;  /* 0x0000000900027306 */ /* 0x000e700000209400 */
[----:B-1----:R-:W1:Y:S02]  /*2b6e0*/  MUFU.RCP R2, R2 ;  /* 0x0000000200027308 */ /* 0x002e640000001000 */
[----:B-1----:R-:W-:-:S06]  /*2b6f0*/  VIADD R2, R2, 0xffffffe ;  /* 0x0ffffffe02027836 */ /* 0x002fcc0000000000 */
[----:B------:R1:W2:Y:S02]  /*2b700*/  F2I.FTZ.U32.TRUNC.NTZ R3, R2 ;  /* 0x0000000200037305 */ /* 0x0002a4000021f000 */
[----:B-1----:R-:W-:Y:S02]  /*2b710*/  IMAD.MOV.U32 R2, RZ, RZ, RZ ;  /* 0x000000ffff027224 */ /* 0x002fe400078e00ff */
[----:B--2---:R-:W-:-:S04]  /*2b720*/  IMAD.MOV R0, RZ, RZ, -R3 ;  /* 0x000000ffff007224 */ /* 0x004fc800078e0a03 */
        /* <DEDUP_REMOVED lines=12> */
[----:B------:R-:W-:Y:S02]  /*2b7f0*/  LOP3.LUT R0, R6, R8, RZ, 0x3c, !PT ;  /* 0x0000000806007212 */ /* 0x000fe400078e3cff */
[----:B------:R-:W-:Y:S02]  /*2b800*/  IADD3 R6, R7, 0x1000000, R6 ;  /* 0x0100000007067810 */ /* 0x000fe40007ffe006 */
[----:B------:R-:W-:-:S07]  /*2b810*/  ISETP.GE.AND P2, PT, R0, RZ, PT ;  /* 0x000000ff0000720c */ /* 0x000fce0003f46270 */
[----:B------:R-:W-:-:S04]  /*2b820*/  @P0 VIADD R2, R2, 0x1 ;  /* 0x0000000102020836 */ /* 0x000fc80000000000 */
[----:B------:R-:W-:-:S04]  /*2b830*/  IMAD.MOV.U32 R0, RZ, RZ, R2 ;  /* 0x000000ffff007224 */ /* 0x000fc800078e0002 */
[----:B------:R-:W-:Y:S01]  /*2b840*/  @!P2 IMAD.MOV R0, RZ, RZ, -R0 ;  /* 0x000000ffff00a224 */ /* 0x000fe200078e0a00 */
[----:B------:R-:W-:Y:S01]  /*2b850*/  @!P1 LOP3.LUT R0, RZ, R8, RZ, 0x33, !PT ;  /* 0x00000008ff009212 */ /* 0x000fe200078e33ff */
[----:B------:R-:W-:-:S04]  /*2b860*/  IMAD.MOV R8, RZ, RZ, -R8 ;  /* 0x000000ffff087224 */ /* 0x000fc800078e0a08 */
[----:B------:R-:W-:-:S05]  /*2b870*/  IMAD R2, R0, R8, R6 ;  /* 0x0000000800027224 */ /* 0x000fca00078e0206 */
[----:B------:R1:W-:Y:S02]  /*2b880*/  STL [R1+0x2d8], R2 ;  /* 0x0002d80201007387 */ /* 0x0003e40000100800 */
.L_x_1660:
[----:B------:R-:W-:-:S05]  /*2b890*/  LOP3.LUT R0, RZ, R0, RZ, 0x33, !PT ;  /* 0x00000000ff007212 */ /* 0x000fca00078e33ff */
[----:B------:R-:W-:-:S05]  /*2b8a0*/  IMAD.IADD R0, R4, 0x1, R0 ;  /* 0x0000000104007824 */ /* 0x000fca00078e0200 */
[----:B------:R3:W-:Y:S01]  /*2b8b0*/  STL [R1+0x2d4], R0 ;  /* 0x0002d40001007387 */ /* 0x0007e20000100800 */
[----:B------:R-:W-:Y:S05]  /*2b8c0*/  BRA `(.L_x_1661) ;  /* 0x0000000000287947 */ /* 0x000fea0003800000 */
.L_x_1653:
[----:B------:R-:W-:Y:S01]  /*2b8d0*/  UMOV UR4, URZ ;  /* 0x0000003f00047c82 */ /* 0x000fe20008000000 */
[----:B------:R-:W-:Y:S01]  /*2b8e0*/  UMOV UR5, URZ ;  /* 0x0000003f00057c82 */ /* 0x000fe20008000000 */
[----:B------:R-:W-:Y:S01]  /*2b8f0*/  ULDC UR6, c[0x0][0xc3c] ;  /* 0x00030f0000067ab9 */ /* 0x000fe20000000800 */
[----:B------:R-:W-:Y:S01]  /*2b900*/  IMAD.U32 R3, RZ, RZ, UR4 ;  /* 0x00000004ff037e24 */ /* 0x000fe2000f8e00ff */
[----:B------:R4:W-:Y:S01]  /*2b910*/  STL [R1+0x2d0], R5 ;  /* 0x0002d00501007387 */ /* 0x0009e20000100800 */
[----:B------:R-:W-:Y:S02]  /*2b920*/  IMAD.U32 R2, RZ, RZ, UR5 ;  /* 0x00000005ff027e24 */ /* 0x000fe4000f8e00ff */
[----:B------:R-:W-:Y:S01]  /*2b930*/  IMAD.U32 R0, RZ, RZ, UR6 ;  /* 0x00000006ff007e24 */ /* 0x000fe2000f8e00ff */
[----:B------:R4:W-:Y:S04]  /*2b940*/  STL [R1+0x2d4], R3 ;  /* 0x0002d40301007387 */ /* 0x0009e80000100800 */
[----:B------:R4:W-:Y:S04]  /*2b950*/  STL [R1+0x2dc], R0 ;  /* 0x0002dc0001007387 */ /* 0x0009e80000100800 */
[----:B------:R4:W-:Y:S02]  /*2b960*/  STL [R1+0x2d8], R2 ;  /* 0x0002d80201007387 */ /* 0x0009e40000100800 */
.L_x_1661:
[----:B-12-4-:R-:W2:Y:S04]  /*2b970*/  LDL R2, [R1+0x2dc] ;  /* 0x0002dc0001027983 */ /* 0x016ea80000100800 */
[----:B------:R-:W4:Y:S04]  /*2b980*/  LDL R3, [R1+0x2d8] ;  /* 0x0002d80001037983 */ /* 0x000f280000100800 */
[----:B------:R-:W5:Y:S04]  /*2b990*/  LDL R4, [R1+0x2d0] ;  /* 0x0002d00001047983 */ /* 0x000f680000100800 */
[----:B------:R-:W5:Y:S01]  /*2b9a0*/  LDL R5, [R1+0x2d4] ;  /* 0x0002d40001057983 */ /* 0x000f620000100800 */
[----:B---3--:R-:W1:Y:S01]  /*2b9b0*/  S2R R0, SR_TID.X ;  /* 0x0000000000007919 */ /* 0x008e620000002100 */
[----:B------:R-:W-:Y:S05]  /*2b9c0*/  WARPSYNC.ALL ;  /* 0x0000000000007948 */ /* 0x000fea0003800000 */
[----:B-1----:R-:W-:Y:S01]  /*2b9d0*/  LOP3.LUT R0, R0, 0x1f, RZ, 0xc0, !PT ;  /* 0x0000001f00007812 */ /* 0x002fe200078ec0ff */
[----:B------:R-:W-:Y:S03]  /*2b9e0*/  BAR.SYNC.DEFER_BLOCKING 0x4, 0x180 ;  /* 0x0106000000007b1d */ /* 0x000fe60000010000 */
[----:B------:R-:W-:-:S13]  /*2b9f0*/  ISETP.NE.AND P0, PT, R0, RZ, PT ;  /* 0x000000ff0000720c */ /* 0x000fda0003f05270 */
[----:B------:R-:W1:Y:S01]  /*2ba00*/  @!P0 S2R R0, SR_CgaCtaId ;  /* 0x0000000000008919 */ /* 0x000e620000008800 */
[----:B--2---:R-:W-:Y:S01]  /*2ba10*/  IMAD.MOV.U32 R7, RZ, RZ, R2 ;  /* 0x000000ffff077224 */ /* 0x004fe200078e0002 */
[----:B------:R-:W-:Y:S01]  /*2ba20*/  @!P0 MOV R2, 0x400 ;  /* 0x0000040000028802 */ /* 0x000fe20000000f00 */
[----:B----4-:R-:W-:-:S03]  /*2ba30*/  IMAD.MOV.U32 R6, RZ, RZ, R3 ;  /* 0x000000ffff067224 */ /* 0x010fc600078e0003 */
[----:B-1----:R-:W-:-:S05]  /*2ba40*/  @!P0 LEA R19, R0, R2, 0x18 ;  /* 0x0000000200138211 */ /* 0x002fca00078ec0ff */
[----:B-----5:R2:W-:Y:S01]  /*2ba50*/  @!P0 STS.128 [R19+0x334d0], R4 ;  /* 0x0334d00413008388 */ /* 0x0205e20000000c00 */
[----:B------:R-:W-:Y:S06]  /*2ba60*/  BAR.ARV 0x5, 0x180 ;  /* 0x0146000000007b1d */ /* 0x000fec0000002000 */
.L_x_1650:
[----:B---3--:R-:W3:Y:S01]  /*2ba70*/  LDL R0, [R1+0x2dc] ;  /* 0x0002dc0001007983 */ /* 0x008ee20000100800 */
[----:B------:R-:W-:Y:S02]  /*2ba80*/  ULDC UR4, c[0x0][0xc3c] ;  /* 0x00030f0000047ab9 */ /* 0x000fe40000000800 */
[----:B---3--:R-:W-:-:S13]  /*2ba90*/  ISETP.GE.AND P0, PT, R0, UR4, PT ;  /* 0x0000000400007c0c */ /* 0x008fda000bf06270 */
[----:B------:R-:W-:Y:S05]  /*2baa0*/  @!P0 BRA `(.L_x_1662) ;  /* 0xffffff8c00688947 */ /* 0x000fea000383ffff */
[----:B------:R-:W-:Y:S05]  /*2bab0*/  BSYNC B7 ;  /* 0x0000000000077941 */ /* 0x000fea0003800000 */
.L_x_1526:
[----:B---3--:R-:W3:Y:S01]  /*2bac0*/  LDL.LU R0, [R1+0x320] ;  /* 0x0003200001007983 */ /* 0x008ee20000300800 */
[----:B------:R-:W-:Y:S01]  /*2bad0*/  BSSY B0, `(.L_x_1663) ;  /* 0x000000b000007945 */ /* 0x000fe20003800000 */
[----:B012---:R-:W0:Y:S01]  /*2bae0*/  S2R R5, SR_CgaCtaId ;  /* 0x0000000000057919 */ /* 0x007e220000008800 */
        /* <DEDUP_REMOVED lines=9> */
.L_x_1752:
[----:B------:R-:W-:Y:S05]  /*2bb80*/  BSYNC B0 ;  /* 0x0000000000007941 */ /* 0x000fea0003800000 */
.L_x_1663:
[----:B------:R-:W-:-:S03]  /*2bb90*/  UMOV UR4, 0xffffffff ;  /* 0xffffffff00047882 */ /* 0x000fc60000000000 */
[----:B------:R-:W-:Y:S05]  /*2bba0*/  BRA.DIV UR4, `(.L_x_1665) ;  /* 0x0000002204907947 */ /* 0x000fea000b800000 */
[----:B------:R-:W1:Y:S02]  /*2bbb0*/  S2R R2, SR_TID.X ;  /* 0x0000000000027919 */ /* 0x000e640000002100 */
[----:B-1----:R-:W-:-:S04]  /*2bbc0*/  SHF.R.U32.HI R2, RZ, 0x5, R2 ;  /* 0x00000005ff027819 */ /* 0x002fc80000011602 */
[----:B------:R-:W-:-:S05]  /*2bbd0*/  LOP3.LUT R2, R2, 0x3, RZ, 0xc0, !PT ;  /* 0x0000000302027812 */ /* 0x000fca00078ec0ff */
[----:B------:R1:W2:Y:S02]  /*2bbe0*/  SHFL.IDX PT, R14, R2, RZ, 0x1f ;  /* 0x00001fff020e7589 */ /* 0x0002a400000e0000 */
.L_x_1755:
[----:B--2---:R-:W-:Y:S01]  /*2bbf0*/  ISETP.NE.AND P0, PT, R14, RZ, PT ;  /* 0x000000ff0e00720c */ /* 0x004fe20003f05270 */
[----:B------:R-:W-:-:S12]  /*2bc00*/  BSSY B0, `(.L_x_1666) ;  /* 0x000002e000007945 */ /* 0x000fd80003800000 */
[----:B------:R-:W-:Y:S05]  /*2bc10*/  @P0 BRA `(.L_x_1667) ;  /* 0x0000000000b00947 */ /* 0x000fea0003800000 */
[----:B------:R-:W-:-:S03]  /*2bc20*/  UMOV UR4, 0xffffffff ;  /* 0xffffffff00047882 */ /* 0x000fc60000000000 */
[----:B------:R-:W-:Y:S05]  /*2bc30*/  BRA.DIV UR4, `(.L_x_1668) ;  /* 0x0000002204a07947 */ /* 0x000fea000b800000 */
[----:B------:R-:W-:-:S13]  /*2bc40*/  ELECT P6, URZ, PT ;  /* 0x00000000003f782f */ /* 0x000fda00038c0000 */
.L_x_1758:
[----:B------:R-:W-:Y:S05]  /*2bc50*/  @!P6 BRA `(.L_x_1667) ;  /* 0x0000000000a0e947 */ /* 0x000fea0003800000 */
[----:B------:R-:W-:-:S06]  /*2bc60*/  ULOP3.LUT UR4, UR36, 0x2, URZ, 0xfc, !UPT ;  /* 0x0000000224047892 */ /* 0x000fcc000f8efc3f */
[----:B-1----:R-:W-:-:S05]  /*2bc70*/  IMAD.U32 R2, RZ, RZ, UR4 ;  /* 0x00000004ff027e24 */ /* 0x002fca000f8e00ff */
[----:B------:R-:W-:-:S13]  /*2bc80*/  ISETP.NE.AND P0, PT, R2, 0x3, PT ;  /* 0x000000030200780c */ /* 0x000fda0003f05270 */
[----:B------:R-:W-:Y:S05]  /*2bc90*/  @!P0 BRA `(.L_x_1669) ;  /* 0x0000000000048947 */ /* 0x000fea0003800000 */
[----:B------:R-:W-:Y:S01]  /*2bca0*/  BPT.TRAP 0x1 ;  /* 0x000000040000795c */ /* 0x000fe20000300000 */
.L_x_1669:
[----:B0-----:R-:W2:Y:S04]  /*2bcb0*/  LDL R3, [R1+0x2e0] ;  /* 0x0002e00001037983 */ /* 0x001ea80000100800 */
[----:B------:R-:W3:Y:S01]  /*2bcc0*/  LDL.LU R7, [R1+0x2e8] ;  /* 0x0002e80001077983 */ /* 0x000ee20000300800 */
[----:B------:R-:W-:-:S04]  /*2bcd0*/  VIADD R2, R0, 0x33440 ;  /* 0x0003344000027836 */ /* 0x000fc80000000000 */
[C---:B--2---:R-:W-:Y:S02]  /*2bce0*/  IMAD R6, R3.reuse, 0x8, R2 ;  /* 0x0000000803067824 */ /* 0x044fe400078e0202 */
[----:B------:R-:W-:Y:S01]  /*2bcf0*/  VIADD R3, R3, 0x1 ;  /* 0x0000000103037836 */ /* 0x000fe20000000000 */
[----:B---3--:R-:W-:-:S04]  /*2bd00*/  SHF.L.U32 R5, R7, 0x1f, RZ ;  /* 0x0000001f07057819 */ /* 0x008fc800000006ff */
[C---:B------:R-:W-:Y:S01]  /*2bd10*/  ISETP.NE.AND P2, PT, R3.reuse, 0x2, PT ;  /* 0x000000020300780c */ /* 0x040fe20003f45270 */
[----:B------:R-:W0:Y:S03]  /*2bd20*/  SYNCS.PHASECHK.TRANS64.TRYWAIT P1, [R6+URZ], R5 ;  /* 0x00000005060075a7 */ /* 0x000e26000802017f */
[----:B------:R-:W-:Y:S02]  /*2bd30*/  SEL R4, RZ, 0x1, P2 ;  /* 0x00000001ff047807 */ /* 0x000fe40001000000 */
[----:B------:R-:W-:Y:S02]  /*2bd40*/  SEL R3, R3, RZ, P2 ;  /* 0x000000ff03037207 */ /* 0x000fe40001000000 */
[----:B------:R-:W-:-:S03]  /*2bd50*/  LOP3.LUT R4, R7, R4, RZ, 0x3c, !PT ;  /* 0x0000000407047212 */ /* 0x000fc600078e3cff */
[----:B------:R-:W-:Y:S01]  /*2bd60*/  IMAD R7, R3, 0x8, R2 ;  /* 0x0000000803077824 */ /* 0x000fe200078e0202 */
[----:B------:R-:W-:Y:S01]  /*2bd70*/  SHF.L.U32 R2, R4, 0x1f, RZ ;  /* 0x0000001f04027819 */ /* 0x000fe200000006ff */
[----:B0-----:R-:W-:Y:S06]  /*2bd80*/  @!P1 BRA `(.L_x_1670) ;  /* 0x00000020006c9947 */ /* 0x001fec0003800000 */
.L_x_1759:
[----:B------:R-:W1:Y:S02]  /*2bd90*/  SYNCS.PHASECHK.TRANS64.TRYWAIT P1, [R7+URZ], R2 ;  /* 0x00000002070075a7 */ /* 0x000e64000802017f */
[----:B-1----:R-:W-:Y:S05]  /*2bda0*/  @!P1 BRA `(.L_x_1671) ;  /* 0x0000002000789947 */ /* 0x002fea0003800000 */
.L_x_1760:
[----:B------:R-:W-:Y:S05]  /*2bdb0*/  @!P0 BRA `(.L_x_1672) ;  /* 0x0000000000048947 */ /* 0x000fea0003800000 */
[----:B------:R-:W-:Y:S01]  /*2bdc0*/  BPT.TRAP 0x1 ;  /* 0x000000040000795c */ /* 0x000fe20000300000 */
.L_x_1672:
[----:B------:R-:W2:Y:S02]  /*2bdd0*/  LDL.LU R4, [R1+0x2e0] ;  /* 0x0002e00001047983 */ /* 0x000ea40000300800 */
[----:B--2---:R-:W-:-:S04]  /*2bde0*/  IMAD R4, R4, 0x8, R0 ;  /* 0x0000000804047824 */ /* 0x004fc800078e0200 */
[----:B------:R-:W2:Y:S02]  /*2bdf0*/  SYNCS.PHASECHK.TRANS64.TRYWAIT P1, [R4+URZ+0x33460], R5 ;  /* 0x03346005040075a7 */ /* 0x000ea4000802017f */
[----:B--2---:R-:W-:Y:S05]  /*2be00*/  @!P1 BRA `(.L_x_1673) ;  /* 0x0000002000749947 */ /* 0x004fea0003800000 */
.L_x_1761:
[----:B------:R-:W-:Y:S05]  /*2be10*/  @!P0 BRA `(.L_x_1674) ;  /* 0x0000000000048947 */ /* 0x000fea0003800000 */
[----:B------:R-:W-:Y:S01]  /*2be20*/  BPT.TRAP 0x1 ;  /* 0x000000040000795c */ /* 0x000fe20000300000 */
.L_x_1674:
[----:B------:R-:W-:-:S04]  /*2be30*/  IMAD R3, R3, 0x8, R0 ;  /* 0x0000000803037824 */ /* 0x000fc800078e0200 */
[----:B------:R-:W3:Y:S02]  /*2be40*/  SYNCS.PHASECHK.TRANS64.TRYWAIT P1, [R3+URZ+0x33460], R2 ;  /* 0x03346002030075a7 */ /* 0x000ee4000802017f */
[----:B---3--:R-:W-:Y:S05]  /*2be50*/  @!P1 BRA `(.L_x_1675) ;  /* 0x0000002000749947 */ /* 0x008fea0003800000 */
.L_x_1762:
[----:B------:R-:W-:Y:S05]  /*2be60*/  @!P0 BRA `(.L_x_1676) ;  /* 0x0000000000048947 */ /* 0x000fea0003800000 */
[----:B------:R-:W-:Y:S01]  /*2be70*/  BPT.TRAP 0x1 ;  /* 0x000000040000795c */ /* 0x000fe20000300000 */
.L_x_1676:
[----:B------:R-:W4:Y:S02]  /*2be80*/  SYNCS.PHASECHK.TRANS64.TRYWAIT P0, [R4+URZ+0x33480], R5 ;  /* 0x03348005040075a7 */ /* 0x000f24000800017f */
[----:B----4-:R-:W-:Y:S05]  /*2be90*/  @!P0 BRA `(.L_x_1677) ;  /* 0x0000002000788947 */ /* 0x010fea0003800000 */
.L_x_1678:
[----:B------:R0:W0:Y:S02]  /*2bea0*/  SYNCS.PHASECHK.TRANS64.TRYWAIT P0, [R3+URZ+0x33480], R2 ;  /* 0x03348002030075a7 */ /* 0x000024000800017f */
[----:B0-----:R-:W-:Y:S05]  /*2beb0*/  @!P0 NANOSLEEP.SYNCS 0x989680 ;  /* 0x009896800000895d */ /* 0x001fea0003900000 */
[----:B------:R-:W0:Y:S02]  /*2bec0*/  @!P0 SYNCS.PHASECHK.TRANS64 P0, [R3+URZ+0x33480], R2 ;  /* 0x03348002030085a7 */ /* 0x000e24000800007f */
[----:B0-----:R-:W-:Y:S05]  /*2bed0*/  @!P0 BRA `(.L_x_1678) ;  /* 0xfffffffc00f08947 */ /* 0x001fea000383ffff */
.L_x_1667:
[----:B------:R-:W-:Y:S05]  /*2bee0*/  BSYNC B0 ;  /* 0x0000000000007941 */ /* 0x000fea0003800000 */
.L_x_1666:
[----:B------:R-:W-:Y:S05]  /*2bef0*/  EXIT ;  /* 0x000000000000794d */ /* 0x000fea0003800000 */
.L_x_1377:
[----:B0-----:R0:W1:Y:S02]  /*2bf00*/  SYNCS.PHASECHK.TRANS64.TRYWAIT P1, [R54+URZ+0x334b0], R13 ;  /* 0x0334b00d360075a7 */ /* 0x001064000802017f */
[----:B-1----:R-:W-:Y:S05]  /*2bf10*/  @!P1 NANOSLEEP.SYNCS 0x989680 ;  /* 0x009896800000995d */ /* 0x002fea0003900000 */
[----:B------:R-:W1:Y:S02]  /*2bf20*/  @!P1 SYNCS.PHASECHK.TRANS64 P1, [R54+URZ+0x334b0], R13 ;  /* 0x0334b00d360095a7 */ /* 0x000e64000802007f */
[----:B-1----:R-:W-:Y:S05]  /*2bf30*/  @!P1 BRA `(.L_x_1377) ;  /* 0xfffffffc00f09947 */ /* 0x002fea000383ffff */
[----:B------:R-:W-:Y:S05]  /*2bf40*/  BRA `(.L_x_1679) ;  /* 0xfffffd8000d47947 */ /* 0x000fea000383ffff */
.L_x_1399:
[----:B------:R-:W-:Y:S02]  /*2bf50*/  IMAD.MOV.U32 R12, RZ, RZ, RZ ;  /* 0x000000ffff0c7224 */ /* 0x000fe400078e00ff */
[----:B------:R-:W-:Y:S02]  /*2bf60*/  IMAD.MOV.U32 R11, RZ, RZ, 0x1e1f ;  /* 0x00001e1fff0b7424 */ /* 0x000fe400078e00ff */
[----:B------:R-:W-:-:S07]  /*2bf70*/  IMAD.MOV.U32 R15, RZ, RZ, -0x1 ;  /* 0xffffffffff0f7424 */ /* 0x000fce00078e00ff */
[----:B------:R-:W-:Y:S05]  /*2bf80*/  WARPSYNC.COLLECTIVE R15, `(.L_x_1680) ;  /* 0x000000000f087348 */ /* 0x000fea0003c00000 */
[----:B------:R0:W1:Y:S02]  /*2bf90*/  SHFL.IDX P6, R14, R13, R12, R11 ;  /* 0x0000000c0d0e7389 */ /* 0x00006400000c000b */
[----:B01----:R-:W-:Y:S01]  /*2bfa0*/  ENDCOLLECTIVE ;  /* 0x000000000000791b */ /* 0x003fe20003800000 */
.L_x_1680:
[----:B------:R-:W-:Y:S02]  /*2bfb0*/  IMAD.MOV.U32 R13, RZ, RZ, R3 ;  /* 0x000000ffff0d7224 */ /* 0x000fe400078e0003 */
[----:B------:R-:W-:-:S07]  /*2bfc0*/  IMAD.MOV.U32 R0, RZ, RZ, R14 ;  /* 0x000000ffff007224 */ /* 0x000fce00078e000e */
[----:B------:R-:W-:Y:S05]  /*2bfd0*/  WARPSYNC.COLLECTIVE R15, `(.L_x_1681) ;  /* 0x000000000f087348 */ /* 0x000fea0003c00000 */
[----:B------:R0:W1:Y:S02]  /*2bfe0*/  SHFL.IDX P6, R14, R13, R12, R11 ;  /* 0x0000000c0d0e7389 */ /* 0x00006400000c000b */
[----:B01----:R-:W-:Y:S01]  /*2bff0*/  ENDCOLLECTIVE ;  /* 0x000000000000791b */ /* 0x003fe20003800000 */
.L_x_1681:
[----:B------:R-:W-:Y:S02]  /*2c000*/  IMAD.MOV.U32 R13, RZ, RZ, R4 ;  /* 0x000000ffff0d7224 */ /* 0x000fe400078e0004 */
[----:B------:R-:W-:-:S07]  /*2c010*/  IMAD.MOV.U32 R3, RZ, RZ, R14 ;  /* 0x000000ffff037224 */ /* 0x000fce00078e000e */
[----:B------:R-:W-:Y:S05]  /*2c020*/  WARPSYNC.COLLECTIVE R15, `(.L_x_1682) ;  /* 0x000000000f087348 */ /* 0x000fea0003c00000 */
[----:B------:R0:W1:Y:S02]  /*2c030*/  SHFL.IDX P6, R14, R13, R12, R11 ;  /* 0x0000000c0d0e7389 */ /* 0x00006400000c000b */
[----:B01----:R-:W-:Y:S01]  /*2c040*/  ENDCOLLECTIVE ;  /* 0x000000000000791b */ /* 0x003fe20003800000 */
.L_x_1682:
[----:B------:R-:W-:Y:S02]  /*2c050*/  IMAD.MOV.U32 R13, RZ, RZ, R5 ;  /* 0x000000ffff0d7224 */ /* 0x000fe400078e0005 */
[----:B------:R-:W-:-:S07]  /*2c060*/  IMAD.MOV.U32 R4, RZ, RZ, R14 ;  /* 0x000000ffff047224 */ /* 0x000fce00078e000e */
[----:B------:R-:W-:Y:S05]  /*2c070*/  WARPSYNC.COLLECTIVE R15, `(.L_x_1683) ;  /* 0x000000000f087348 */ /* 0x000fea0003c00000 */
[----:B------:R0:W1:Y:S02]  /*2c080*/  SHFL.IDX P6, R14, R13, R12, R11 ;  /* 0x0000000c0d0e7389 */ /* 0x00006400000c000b */
[----:B01----:R-:W-:Y:S01]  /*2c090*/  ENDCOLLECTIVE ;  /* 0x000000000000791b */ /* 0x003fe20003800000 */
.L_x_1683:
[----:B------:R-:W-:Y:S05]  /*2c0a0*/  BRA `(.L_x_1684) ;  /* 0xfffffd9c00487947 */ /* 0x000fea000383ffff */
.L_x_1402:
[----:B-1----:R-:W-:-:S04]  /*2c0b0*/  IMAD.U32 R3, RZ, RZ, UR38 ;  /* 0x00000026ff037e24 */ /* 0x002fc8000f8e00ff */
[----:B------:R1:W2:Y:S03]  /*2c0c0*/  SYNCS.PHASECHK.TRANS64.TRYWAIT P0, [R3+URZ+0x33400], R0 ;  /* 0x03340000030075a7 */ /* 0x0002a6000800017f */
[----:B--2---:R-:W-:Y:S05]  /*2c0d0*/  @!P0 NANOSLEEP.SYNCS 0x989680 ;  /* 0x009896800000895d */ /* 0x004fea0003900000 */
[----:B------:R-:W2:Y:S02]  /*2c0e0*/  @!P0 SYNCS.PHASECHK.TRANS64 P0, [R3+URZ+0x33400], R0 ;  /* 0x03340000030085a7 */ /* 0x000ea4000800007f */
[----:B--2---:R-:W-:Y:S05]  /*2c0f0*/  @!P0 BRA `(.L_x_1402) ;  /* 0xfffffffc00ec8947 */ /* 0x004fea000383ffff */
[----:B------:R-:W-:Y:S05]  /*2c100*/  BRA `(.L_x_1685) ;  /* 0xfffffda0009c7947 */ /* 0x000fea000383ffff */
.L_x_1414:
[----:B------:R-:W-:Y:S02]  /*2c110*/  IMAD.MOV.U32 R12, RZ, RZ, RZ ;  /* 0x000000ffff0c7224 */ /* 0x000fe400078e00ff */
[----:B------:R-:W-:Y:S02]  /*2c120*/  IMAD.MOV.U32 R11, RZ, RZ, 0x1e1f ;  /* 0x00001e1fff0b7424 */ /* 0x000fe400078e00ff */
[----:B------:R-:W-:-:S07]  /*2c130*/  IMAD.MOV.U32 R15, RZ, RZ, -0x1 ;  /* 0xffffffffff0f7424 */ /* 0x000fce00078e00ff */
[----:B------:R-:W-:Y:S05]  /*2c140*/  WARPSYNC.COLLECTIVE R15, `(.L_x_1686) ;  /* 0x000000000f087348 */ /* 0x000fea0003c00000 */
[----:B------:R0:W1:Y:S02]  /*2c150*/  SHFL.IDX P6, R14, R13, R12, R11 ;  /* 0x0000000c0d0e7389 */ /* 0x00006400000c000b */
[----:B01----:R-:W-:Y:S01]  /*2c160*/  ENDCOLLECTIVE ;  /* 0x000000000000791b */ /* 0x003fe20003800000 */
.L_x_1686:
[----:B------:R-:W-:Y:S02]  /*2c170*/  IMAD.MOV.U32 R13, RZ, RZ, R3 ;  /* 0x000000ffff0d7224 */ /* 0x000fe400078e0003 */
[----:B------:R-:W-:-:S07]  /*2c180*/  IMAD.MOV.U32 R0, RZ, RZ, R14 ;  /* 0x000000ffff007224 */ /* 0x000fce00078e000e */
[----:B------:R-:W-:Y:S05]  /*2c190*/  WARPSYNC.COLLECTIVE R15, `(.L_x_1687) ;  /* 0x000000000f087348 */ /* 0x000fea0003c00000 */
[----:B------:R0:W1:Y:S02]  /*2c1a0*/  SHFL.IDX P6, R14, R13, R12, R11 ;  /* 0x0000000c0d0e7389 */ /* 0x00006400000c000b */
[----:B01----:R-:W-:Y:S01]  /*2c1b0*/  ENDCOLLECTIVE ;  /* 0x000000000000791b */ /* 0x003fe20003800000 */
.L_x_1687:
[----:B------:R-:W-:Y:S02]  /*2c1c0*/  IMAD.MOV.U32 R13, RZ, RZ, R20 ;  /* 0x000000ffff0d7224 */ /* 0x000fe400078e0014 */
[----:B------:R-:W-:-:S07]  /*2c1d0*/  IMAD.MOV.U32 R3, RZ, RZ, R14 ;  /* 0x000000ffff037224 */ /* 0x000fce00078e000e */
[----:B------:R-:W-:Y:S05]  /*2c1e0*/  WARPSYNC.COLLECTIVE R15, `(.L_x_1688) ;  /* 0x000000000f087348 */ /* 0x000fea0003c00000 */
[----:B------:R0:W1:Y:S02]  /*2c1f0*/  SHFL.IDX P6, R14, R13, R12, R11 ;  /* 0x0000000c0d0e7389 */ /* 0x00006400000c000b */
[----:B01----:R-:W-:Y:S01]  /*2c200*/  ENDCOLLECTIVE ;  /* 0x000000000000791b */ /* 0x003fe20003800000 */
.L_x_1688:
[----:B------:R-:W-:Y:S02]  /*2c210*/  IMAD.MOV.U32 R13, RZ, RZ, R21 ;  /* 0x000000ffff0d7224 */ /* 0x000fe400078e0015 */
[----:B------:R-:W-:-:S07]  /*2c220*/  IMAD.MOV.U32 R20, RZ, RZ, R14 ;  /* 0x000000ffff147224 */ /* 0x000fce00078e000e */
[----:B------:R-:W-:Y:S05]  /*2c230*/  WARPSYNC.COLLECTIVE R15, `(.L_x_1689) ;  /* 0x000000000f087348 */ /* 0x000fea0003c00000 */
[----:B------:R0:W1:Y:S02]  /*2c240*/  SHFL.IDX P6, R14, R13, R12, R11 ;  /* 0x0000000c0d0e7389 */ /* 0x00006400000c000b */
[----:B01----:R-:W-:Y:S01]  /*2c250*/  ENDCOLLECTIVE ;  /* 0x000000000000791b */ /* 0x003fe20003800000 */
.L_x_1689:
[----:B------:R-:W-:Y:S01]  /*2c260*/  IMAD.MOV.U32 R21, RZ, RZ, R14 ;  /* 0x000000ffff157224 */ /* 0x000fe200078e000e */
[----:B------:R-:W-:Y:S06]  /*2c270*/  BRA `(.L_x_1690) ;  /* 0xfffffdd000947947 */ /* 0x000fec000383ffff */
.L_x_1417:
[----:B-1----:R-:W-:-:S04]  /*2c280*/  IMAD.U32 R3, RZ, RZ, UR38 ;  /* 0x00000026ff037e24 */ /* 0x002fc8000f8e00ff */
[----:B------:R1:W2:Y:S03]  /*2c290*/  SYNCS.PHASECHK.TRANS64.TRYWAIT P0, [R3+URZ+0x33400], R0 ;  /* 0x03340000030075a7 */ /* 0x0002a6000800017f */
[----:B--2---:R-:W-:Y:S05]  /*2c2a0*/  @!P0 NANOSLEEP.SYNCS 0x989680 ;  /* 0x009896800000895d */ /* 0x004fea0003900000 */
[----:B------:R-:W2:Y:S02]  /*2c2b0*/  @!P0 SYNCS.PHASECHK.TRANS64 P0, [R3+URZ+0x33400], R0 ;  /* 0x03340000030085a7 */ /* 0x000ea4000800007f */
[----:B--2---:R-:W-:Y:S05]  /*2c2c0*/  @!P0 BRA `(.L_x_1417) ;  /* 0xfffffffc00ec8947 */ /* 0x004fea000383ffff */
[----:B------:R-:W-:Y:S05]  /*2c2d0*/  BRA `(.L_x_1691) ;  /* 0xfffffdd400ac7947 */ /* 0x000fea000383ffff */
.L_x_1425:
[----:B-1----:R1:W2:Y:S02]  /*2c2e0*/  SYNCS.PHASECHK.TRANS64.TRYWAIT P2, [R5+URZ+0x33430], R0 ;  /* 0x03343000050075a7 */ /* 0x0022a4000804017f */
[----:B--2---:R-:W-:Y:S05]  /*2c2f0*/  @!P2 NANOSLEEP.SYNCS 0x989680 ;  /* 0x009896800000a95d */ /* 0x004fea0003900000 */
[----:B------:R-:W2:Y:S02]  /*2c300*/  @!P2 SYNCS.PHASECHK.TRANS64 P2, [R5+URZ+0x33430], R0 ;  /* 0x033430000500a5a7 */ /* 0x000ea4000804007f */
[----:B--2---:R-:W-:Y:S05]  /*2c310*/  @!P2 BRA `(.L_x_1425) ;  /* 0xfffffffc00f0a947 */ /* 0x004fea000383ffff */
[----:B------:R-:W-:Y:S05]  /*2c320*/  BRA `(.L_x_1424) ;  /* 0xfffffe08000c7947 */ /* 0x000fea000383ffff */
.L_x_1441:
[----:B-1----:R-:W-:-:S04]  /*2c330*/  IMAD.U32 R8, RZ, RZ, UR6 ;  /* 0x00000006ff087e24 */ /* 0x002fc8000f8e00ff */
[----:B------:R1:W2:Y:S03]  /*2c340*/  SYNCS.PHASECHK.TRANS64.TRYWAIT P2, [R8+URZ+0x33430], R7 ;  /* 0x03343007080075a7 */ /* 0x0002a6000804017f */
[----:B--2---:R-:W-:Y:S05]  /*2c350*/  @!P2 NANOSLEEP.SYNCS 0x989680 ;  /* 0x009896800000a95d */ /* 0x004fea0003900000 */
[----:B------:R-:W2:Y:S02]  /*2c360*/  @!P2 SYNCS.PHASECHK.TRANS64 P2, [R8+URZ+0x33430], R7 ;  /* 0x033430070800a5a7 */ /* 0x000ea4000804007f */
[----:B--2---:R-:W-:Y:S05]  /*2c370*/  @!P2 BRA `(.L_x_1441) ;  /* 0xfffffffc00eca947 */ /* 0x004fea000383ffff */
[----:B------:R-:W-:Y:S05]  /*2c380*/  BRA `(.L_x_1438) ;  /* 0xfffffe4c00e87947 */ /* 0x000fea000383ffff */
.L_x_1445:
[----:B-1----:R-:W-:-:S04]  /*2c390*/  IMAD.U32 R8, RZ, RZ, UR6 ;  /* 0x00000006ff087e24 */ /* 0x002fc8000f8e00ff */
[----:B------:R1:W2:Y:S03]  /*2c3a0*/  SYNCS.PHASECHK.TRANS64.TRYWAIT P2, [R8+URZ+0x33450], R7 ;  /* 0x03345007080075a7 */ /* 0x0002a6000804017f */
[----:B--2---:R-:W-:Y:S05]  /*2c3b0*/  @!P2 NANOSLEEP.SYNCS 0x989680 ;  /* 0x009896800000a95d */ /* 0x004fea0003900000 */
[----:B------:R-:W2:Y:S02]  /*2c3c0*/  @!P2 SYNCS.PHASECHK.TRANS64 P2, [R8+URZ+0x33450], R7 ;  /* 0x033450070800a5a7 */ /* 0x000ea4000804007f */
[----:B--2---:R-:W-:Y:S05]  /*2c3d0*/  @!P2 BRA `(.L_x_1445) ;  /* 0xfffffffc00eca947 */ /* 0x004fea000383ffff */
[----:B------:R-:W-:Y:S05]  /*2c3e0*/  BRA `(.L_x_1442) ;  /* 0xfffffe5800e87947 */ /* 0x000fea000383ffff */
.L_x_1463:
[----:B-1----:R-:W-:-:S04]  /*2c3f0*/  IMAD.U32 R3, RZ, RZ, UR6 ;  /* 0x00000006ff037e24 */ /* 0x002fc8000f8e00ff */
[----:B------:R1:W2:Y:S03]  /*2c400*/  SYNCS.PHASECHK.TRANS64.TRYWAIT P2, [R3+URZ+0x33430], R0 ;  /* 0x03343000030075a7 */ /* 0x0002a6000804017f */
[----:B--2---:R-:W-:Y:S05]  /*2c410*/  @!P2 NANOSLEEP.SYNCS 0x989680 ;  /* 0x009896800000a95d */ /* 0x004fea0003900000 */
[----:B------:R-:W2:Y:S02]  /*2c420*/  @!P2 SYNCS.PHASECHK.TRANS64 P2, [R3+URZ+0x33430], R0 ;  /* 0x033430000300a5a7 */ /* 0x000ea4000804007f */
[----:B--2---:R-:W-:Y:S05]  /*2c430*/  @!P2 BRA `(.L_x_1463) ;  /* 0xfffffffc00eca947 */ /* 0x004fea000383ffff */
[----:B------:R-:W-:Y:S05]  /*2c440*/  BRA `(.L_x_1460) ;  /* 0xfffffe9c00487947 */ /* 0x000fea000383ffff */
.L_x_1467:
[----:B-1----:R-:W-:-:S04]  /*2c450*/  IMAD.U32 R3, RZ, RZ, UR6 ;  /* 0x00000006ff037e24 */ /* 0x002fc8000f8e00ff */
[----:B------:R1:W2:Y:S03]  /*2c460*/  SYNCS.PHASECHK.TRANS64.TRYWAIT P2, [R3+URZ+0x33450], R0 ;  /* 0x03345000030075a7 */ /* 0x0002a6000804017f */
[----:B--2---:R-:W-:Y:S05]  /*2c470*/  @!P2 NANOSLEEP.SYNCS 0x989680 ;  /* 0x009896800000a95d */ /* 0x004fea0003900000 */
[----:B------:R-:W2:Y:S02]  /*2c480*/  @!P2 SYNCS.PHASECHK.TRANS64 P2, [R3+URZ+0x33450], R0 ;  /* 0x033450000300a5a7 */ /* 0x000ea4000804007f */
[----:B--2---:R-:W-:Y:S05]  /*2c490*/  @!P2 BRA `(.L_x_1467) ;  /* 0xfffffffc00eca947 */ /* 0x004fea000383ffff */
[----:B------:R-:W-:Y:S05]  /*2c4a0*/  BRA `(.L_x_1464) ;  /* 0xfffffea800547947 */ /* 0x000fea000383ffff */
.L_x_1474:
[----:B--2---:R-:W-:-:S04]  /*2c4b0*/  IMAD.U32 R3, RZ, RZ, UR6 ;  /* 0x00000006ff037e24 */ /* 0x004fc8000f8e00ff */
[----:B------:R2:W3:Y:S03]  /*2c4c0*/  SYNCS.PHASECHK.TRANS64.TRYWAIT P2, [R3+URZ+0x33430], R0 ;  /* 0x03343000030075a7 */ /* 0x0004e6000804017f */
[----:B---3--:R-:W-:Y:S05]  /*2c4d0*/  @!P2 NANOSLEEP.SYNCS 0x989680 ;  /* 0x009896800000a95d */ /* 0x008fea0003900000 */
[----:B------:R-:W3:Y:S02]  /*2c4e0*/  @!P2 SYNCS.PHASECHK.TRANS64 P2, [R3+URZ+0x33430], R0 ;  /* 0x033430000300a5a7 */ /* 0x000ee4000804007f */
[----:B---3--:R-:W-:Y:S05]  /*2c4f0*/  @!P2 BRA `(.L_x_1474) ;  /* 0xfffffffc00eca947 */ /* 0x008fea000383ffff */
[----:B------:R-:W-:Y:S05]  /*2c500*/  BRA `(.L_x_1471) ;  /* 0xfffffec800e87947 */ /* 0x000fea000383ffff */
.L_x_1478:
[----:B-1----:R-:W-:-:S04]  /*2c510*/  IMAD.U32 R3, RZ, RZ, UR6 ;  /* 0x00000006ff037e24 */ /* 0x002fc8000f8e00ff */
[----:B------:R1:W2:Y:S03]  /*2c520*/  SYNCS.PHASECHK.TRANS64.TRYWAIT P2, [R3+URZ+0x33450], R0 ;  /* 0x03345000030075a7 */ /* 0x0002a6000804017f */
[----:B--2---:R-:W-:Y:S05]  /*2c530*/  @!P2 NANOSLEEP.SYNCS 0x989680 ;  /* 0x009896800000a95d */ /* 0x004fea0003900000 */
[----:B------:R-:W2:Y:S02]  /*2c540*/  @!P2 SYNCS.PHASECHK.TRANS64 P2, [R3+URZ+0x33450], R0 ;  /* 0x033450000300a5a7 */ /* 0x000ea4000804007f */
[----:B--2---:R-:W-:Y:S05]  /*2c550*/  @!P2 BRA `(.L_x_1478) ;  /* 0xfffffffc00eca947 */ /* 0x004fea000383ffff */
[----:B------:R-:W-:Y:S05]  /*2c560*/  BRA `(.L_x_1475) ;  /* 0xfffffed400f47947 */ /* 0x000fea000383ffff */
.L_x_1492:
[----:B--2---:R-:W-:-:S04]  /*2c570*/  IMAD.U32 R7, RZ, RZ, UR5 ;  /* 0x00000005ff077e24 */ /* 0x004fc8000f8e00ff */
[----:B------:R2:W3:Y:S03]  /*2c580*/  SYNCS.PHASECHK.TRANS64.TRYWAIT P1, [R7+URZ+0x33450], R4 ;  /* 0x03345004070075a7 */ /* 0x0004e6000802017f */
[----:B---3--:R-:W-:Y:S05]  /*2c590*/  @!P1 NANOSLEEP.SYNCS 0x989680 ;  /* 0x009896800000995d */ /* 0x008fea0003900000 */
[----:B------:R-:W3:Y:S02]  /*2c5a0*/  @!P1 SYNCS.PHASECHK.TRANS64 P1, [R7+URZ+0x33450], R4 ;  /* 0x03345004070095a7 */ /* 0x000ee4000802007f */
[----:B---3--:R-:W-:Y:S05]  /*2c5b0*/  @!P1 BRA `(.L_x_1492) ;  /* 0xfffffffc00ec9947 */ /* 0x008fea000383ffff */
[----:B------:R-:W-:Y:S05]  /*2c5c0*/  BRA `(.L_x_1491) ;  /* 0xffffff14007c7947 */ /* 0x000fea000383ffff */
.L_x_1542:
[----:B------:R-:W1:Y:S01]  /*2c5d0*/  S2R R11, SR_TID.X ;  /* 0x00000000000b7919 */ /* 0x000e620000002100 */
[----:B------:R-:W-:Y:S01]  /*2c5e0*/  BSSY B1, `(.L_x_1692) ;  /* 0x000000a000017945 */ /* 0x000fe20003800000 */
[----:B------:R-:W-:Y:S02]  /*2c5f0*/  IMAD.MOV.U32 R12, RZ, RZ, RZ ;  /* 0x000000ffff0c7224 */ /* 0x000fe400078e00ff */
[----:B0-----:R-:W-:Y:S01]  /*2c600*/  IMAD.MOV.U32 R15, RZ, RZ, -0x1 ;  /* 0xffffffffff0f7424 */ /* 0x001fe200078e00ff */
[----:B-1----:R-:W-:-:S04]  /*2c610*/  SHF.R.U32.HI R11, RZ, 0x5, R11 ;  /* 0x00000005ff0b7819 */ /* 0x002fc8000001160b */
[----:B------:R-:W-:-:S05]  /*2c620*/  LOP3.LUT R11, R11, 0x3, RZ, 0xc0, !PT ;  /* 0x000000030b0b7812 */ /* 0x000fca00078ec0ff */
[----:B------:R-:W-:Y:S02]  /*2c630*/  IMAD.MOV.U32 R13, RZ, RZ, R11 ;  /* 0x000000ffff0d7224 */ /* 0x000fe400078e000b */
[----:B------:R-:W-:-:S07]  /*2c640*/  IMAD.MOV.U32 R11, RZ, RZ, 0x1f ;  /* 0x0000001fff0b7424 */ /* 0x000fce00078e00ff */
[----:B------:R-:W-:Y:S05]  /*2c650*/  WARPSYNC.COLLECTIVE R15, `(.L_x_1693) ;  /* 0x000000000f087348 */ /* 0x000fea0003c00000 */
[----:B------:R0:W1:Y:S02]  /*2c660*/  SHFL.IDX P6, R14, R13, R12, R11 ;  /* 0x0000000c0d0e7389 */ /* 0x00006400000c000b */
[----:B01----:R-:W-:Y:S01]  /*2c670*/  ENDCOLLECTIVE ;  /* 0x000000000000791b */ /* 0x003fe20003800000 */
.L_x_1693:
[----:B------:R-:W-:Y:S05]  /*2c680*/  BSYNC B1 ;  /* 0x0000000000017941 */ /* 0x000fea0003800000 */
.L_x_1692:
[----:B------:R-:W-:Y:S05]  /*2c690*/  BRA `(.L_x_1694) ;  /* 0xffffff8c00d47947 */ /* 0x000fea000383ffff */
.L_x_1544:
[----:B------:R-:W-:Y:S01]  /*2c6a0*/  BSSY B1, `(.L_x_1695) ;  /* 0x0000006000017945 */ /* 0x000fe20003800000 */
[----:B0-----:R-:W-:-:S07]  /*2c6b0*/  IMAD.MOV.U32 R15, RZ, RZ, -0x1 ;  /* 0xffffffffff0f7424 */ /* 0x001fce00078e00ff */
[----:B-1----:R-:W-:Y:S05]  /*2c6c0*/  WARPSYNC.COLLECTIVE R15, `(.L_x_1696) ;  /* 0x000000000f0c7348 */ /* 0x002fea0003c00000 */
[----:B------:R-:W-:Y:S02]  /*2c6d0*/  ELECT P6, UR62, PT ;  /* 0x00000000003e782f */ /* 0x000fe400038c0000 */
[----:B------:R-:W-:Y:S01]  /*2c6e0*/  MOV R14, UR62 ;  /* 0x0000003e000e7c02 */ /* 0x000fe20008000f00 */
[----:B-1----:R-:W-:Y:S10]  /*2c6f0*/  ENDCOLLECTIVE ;  /* 0x000000000000791b */ /* 0x002ff40003800000 */
.L_x_1696:
[----:B------:R-:W-:Y:S05]  /*2c700*/  BSYNC B1 ;  /* 0x0000000000017941 */ /* 0x000fea0003800000 */
.L_x_1695:
[----:B------:R-:W-:Y:S05]  /*2c710*/  BRA `(.L_x_1543) ;  /* 0xffffff8c00cc7947 */ /* 0x000fea000383ffff */
.L_x_1546:
[----:B-1----:R1:W2:Y:S02]  /*2c720*/  SYNCS.PHASECHK.TRANS64.TRYWAIT P0, [R19+URZ+0x33420], R5 ;  /* 0x03342005130075a7 */ /* 0x0022a4000800017f */
[----:B--2---:R-:W-:Y:S05]  /*2c730*/  @!P0 NANOSLEEP.SYNCS 0x989680 ;  /* 0x009896800000895d */ /* 0x004fea0003900000 */
[----:B------:R-:W2:Y:S02]  /*2c740*/  @!P0 SYNCS.PHASECHK.TRANS64 P0, [R19+URZ+0x33420], R5 ;  /* 0x03342005130085a7 */ /* 0x000ea4000800007f */
[----:B--2---:R-:W-:Y:S05]  /*2c750*/  @!P0 BRA `(.L_x_1546) ;  /* 0xfffffffc00f08947 */ /* 0x004fea000383ffff */
[----:B------:R-:W-:Y:S05]  /*2c760*/  BRA `(.L_x_1697) ;  /* 0xffffff8c00dc7947 */ /* 0x000fea000383ffff */
.L_x_1550:
[----:B--2---:R2:W3:Y:S02]  /*2c770*/  SYNCS.PHASECHK.TRANS64.TRYWAIT P0, [R7+URZ+0x334a0], R11 ;  /* 0x0334a00b070075a7 */ /* 0x0044e4000800017f */
[----:B---3--:R-:W-:Y:S05]  /*2c780*/  @!P0 NANOSLEEP.SYNCS 0x989680 ;  /* 0x009896800000895d */ /* 0x008fea0003900000 */
[----:B------:R-:W3:Y:S02]  /*2c790*/  @!P0 SYNCS.PHASECHK.TRANS64 P0, [R7+URZ+0x334a0], R11 ;  /* 0x0334a00b070085a7 */ /* 0x000ee4000800007f */
[----:B---3--:R-:W-:Y:S05]  /*2c7a0*/  @!P0 BRA `(.L_x_1550) ;  /* 0xfffffffc00f08947 */ /* 0x008fea000383ffff */
[----:B------:R-:W-:Y:S05]  /*2c7b0*/  BRA `(.L_x_1698) ;  /* 0xffffff8c00fc7947 */ /* 0x000fea000383ffff */
.L_x_1557:
[----:B0-----:R0:W1:Y:S02]  /*2c7c0*/  SYNCS.PHASECHK.TRANS64.TRYWAIT P0, [R7+URZ+0x334c0], R11 ;  /* 0x0334c00b070075a7 */ /* 0x001064000800017f */
[----:B-1----:R-:W-:Y:S05]  /*2c7d0*/  @!P0 NANOSLEEP.SYNCS 0x989680 ;  /* 0x009896800000895d */ /* 0x002fea0003900000 */
[----:B------:R-:W1:Y:S02]  /*2c7e0*/  @!P0 SYNCS.PHASECHK.TRANS64 P0, [R7+URZ+0x334c0], R11 ;  /* 0x0334c00b070085a7 */ /* 0x000e64000800007f */
[----:B-1----:R-:W-:Y:S05]  /*2c7f0*/  @!P0 BRA `(.L_x_1557) ;  /* 0xfffffffc00f08947 */ /* 0x002fea000383ffff */
[----:B------:R-:W-:Y:S05]  /*2c800*/  BRA `(.L_x_1699) ;  /* 0xffffff9000fc7947 */ /* 0x000fea000383ffff */
.L_x_1566:
[----:B-1----:R1:W2:Y:S02]  /*2c810*/  SYNCS.PHASECHK.TRANS64.TRYWAIT P1, [R9+URZ+0x334a0], R8 ;  /* 0x0334a008090075a7 */ /* 0x0022a4000802017f */
[----:B--2---:R-:W-:Y:S05]  /*2c820*/  @!P1 NANOSLEEP.SYNCS 0x989680 ;  /* 0x009896800000995d */ /* 0x004fea0003900000 */
[----:B------:R-:W2:Y:S02]  /*2c830*/  @!P1 SYNCS.PHASECHK.TRANS64 P1, [R9+URZ+0x334a0], R8 ;  /* 0x0334a008090095a7 */ /* 0x000ea4000802007f */
[----:B--2---:R-:W-:Y:S05]  /*2c840*/  @!P1 BRA `(.L_x_1566) ;  /* 0xfffffffc00f09947 */ /* 0x004fea000383ffff */
[----:B------:R-:W-:Y:S05]  /*2c850*/  BRA `(.L_x_1700) ;  /* 0xffffff98004c7947 */ /* 0x000fea000383ffff */
.L_x_1573:
[----:B0-----:R0:W2:Y:S02]  /*2c860*/  SYNCS.PHASECHK.TRANS64.TRYWAIT P1, [R9+URZ+0x334c0], R8 ;  /* 0x0334c008090075a7 */ /* 0x0010a4000802017f */
[----:B--2---:R-:W-:Y:S05]  /*2c870*/  @!P1 NANOSLEEP.SYNCS 0x989680 ;  /* 0x009896800000995d */ /* 0x004fea0003900000 */
[----:B------:R-:W2:Y:S02]  /*2c880*/  @!P1 SYNCS.PHASECHK.TRANS64 P1, [R9+URZ+0x334c0], R8 ;  /* 0x0334c008090095a7 */ /* 0x000ea4000802007f */
[----:B--2---:R-:W-:Y:S05]  /*2c890*/  @!P1 BRA `(.L_x_1573) ;  /* 0xfffffffc00f09947 */ /* 0x004fea000383ffff */
[----:B------:R-:W-:Y:S05]  /*2c8a0*/  BRA `(.L_x_1701) ;  /* 0xffffff9c00487947 */ /* 0x000fea000383ffff */
.L_x_1600:
[----:B------:R-:W3:Y:S01]  /*2c8b0*/  S2R R0, SR_TID.X ;  /* 0x0000000000007919 */ /* 0x000ee20000002100 */
[----:B------:R-:W-:Y:S01]  /*2c8c0*/  BSSY B0, `(.L_x_1702) ;  /* 0x000000a000007945 */ /* 0x000fe20003800000 */
[----:B------:R-:W-:Y:S02]  /*2c8d0*/  IMAD.MOV.U32 R12, RZ, RZ, RZ ;  /* 0x000000ffff0c7224 */ /* 0x000fe400078e00ff */
[----:B------:R-:W-:Y:S02]  /*2c8e0*/  IMAD.MOV.U32 R11, RZ, RZ, 0x1f ;  /* 0x0000001fff0b7424 */ /* 0x000fe400078e00ff */
[----:B0-----:R-:W-:Y:S01]  /*2c8f0*/  IMAD.MOV.U32 R15, RZ, RZ, -0x1 ;  /* 0xffffffffff0f7424 */ /* 0x001fe200078e00ff */
[----:B---3--:R-:W-:-:S04]  /*2c900*/  SHF.R.U32.HI R0, RZ, 0x5, R0 ;  /* 0x00000005ff007819 */ /* 0x008fc80000011600 */
[----:B------:R-:W-:-:S05]  /*2c910*/  LOP3.LUT R0, R0, 0x3, RZ, 0xc0, !PT ;  /* 0x0000000300007812 */ /* 0x000fca00078ec0ff */
[----:B------:R-:W-:-:S07]  /*2c920*/  IMAD.MOV.U32 R13, RZ, RZ, R0 ;  /* 0x000000ffff0d7224 */ /* 0x000fce00078e0000 */
[----:B-12---:R-:W-:Y:S05]  /*2c930*/  WARPSYNC.COLLECTIVE R15, `(.L_x_1703) ;  /* 0x000000000f087348 */ /* 0x006fea0003c00000 */
[----:B------:R0:W3:Y:S02]  /*2c940*/  SHFL.IDX P6, R14, R13, R12, R11 ;  /* 0x0000000c0d0e7389 */ /* 0x0000e400000c000b */
[----:B0123--:R-:W-:Y:S01]  /*2c950*/  ENDCOLLECTIVE ;  /* 0x000000000000791b */ /* 0x00ffe20003800000 */
.L_x_1703:
[----:B------:R-:W-:Y:S05]  /*2c960*/  BSYNC B0 ;  /* 0x0000000000007941 */ /* 0x000fea0003800000 */
.L_x_1702:
[----:B------:R-:W-:Y:S05]  /*2c970*/  BRA `(.L_x_1704) ;  /* 0xffffffac00ec7947 */ /* 0x000fea000383ffff */
.L_x_1602:
[----:B------:R-:W-:Y:S01]  /*2c980*/  BSSY B0, `(.L_x_1705) ;  /* 0x0000006000007945 */ /* 0x000fe20003800000 */
[----:B0-----:R-:W-:-:S07]  /*2c990*/  IMAD.MOV.U32 R15, RZ, RZ, -0x1 ;  /* 0xffffffffff0f7424 */ /* 0x001fce00078e00ff */
[----:B-123--:R-:W-:Y:S05]  /*2c9a0*/  WARPSYNC.COLLECTIVE R15, `(.L_x_1706) ;  /* 0x000000000f0c7348 */ /* 0x00efea0003c00000 */
[----:B------:R-:W-:Y:S02]  /*2c9b0*/  ELECT P6, UR62, PT ;  /* 0x00000000003e782f */ /* 0x000fe400038c0000 */
[----:B------:R-:W-:Y:S01]  /*2c9c0*/  MOV R14, UR62 ;  /* 0x0000003e000e7c02 */ /* 0x000fe20008000f00 */
[----:B-123--:R-:W-:Y:S10]  /*2c9d0*/  ENDCOLLECTIVE ;  /* 0x000000000000791b */ /* 0x00eff40003800000 */
.L_x_1706:
[----:B------:R-:W-:Y:S05]  /*2c9e0*/  BSYNC B0 ;  /* 0x0000000000007941 */ /* 0x000fea0003800000 */
.L_x_1705:
[----:B------:R-:W-:Y:S05]  /*2c9f0*/  BRA `(.L_x_1707) ;  /* 0xffffffac00ec7947 */ /* 0x000fea000383ffff */
.L_x_1604:
[----:B-1----:R1:W2:Y:S02]  /*2ca00*/  SYNCS.PHASECHK.TRANS64.TRYWAIT P0, [R2+URZ+0x33480], R4 ;  /* 0x03348004020075a7 */ /* 0x0022a4000800017f */
[----:B--2---:R-:W-:Y:S05]  /*2ca10*/  @!P0 NANOSLEEP.SYNCS 0x989680 ;  /* 0x009896800000895d */ /* 0x004fea0003900000 */
[----:B------:R-:W2:Y:S02]  /*2ca20*/  @!P0 SYNCS.PHASECHK.TRANS64 P0, [R2+URZ+0x33480], R4 ;  /* 0x03348004020085a7 */ /* 0x000ea4000800007f */
[----:B--2---:R-:W-:Y:S05]  /*2ca30*/  @!P0 BRA `(.L_x_1604) ;  /* 0xfffffffc00f08947 */ /* 0x004fea000383ffff */
[----:B------:R-:W-:Y:S05]  /*2ca40*/  BRA `(.L_x_1708) ;  /* 0xffffffb000587947 */ /* 0x000fea000383ffff */
.L_x_1606:
[----:B--2---:R2:W3:Y:S02]  /*2ca50*/  SYNCS.PHASECHK.TRANS64.TRYWAIT P0, [R2+URZ+0x33440], R4 ;  /* 0x03344004020075a7 */ /* 0x0044e4000800017f */
[----:B---3--:R-:W-:Y:S05]  /*2ca60*/  @!P0 NANOSLEEP.SYNCS 0x989680 ;  /* 0x009896800000895d */ /* 0x008fea0003900000 */
[----:B------:R-:W3:Y:S02]  /*2ca70*/  @!P0 SYNCS.PHASECHK.TRANS64 P0, [R2+URZ+0x33440], R4 ;  /* 0x03344004020085a7 */ /* 0x000ee4000800007f */
[----:B---3--:R-:W-:Y:S05]  /*2ca80*/  @!P0 BRA `(.L_x_1606) ;  /* 0xfffffffc00f08947 */ /* 0x008fea000383ffff */
[----:B------:R-:W-:Y:S05]  /*2ca90*/  BRA `(.L_x_1709) ;  /* 0xffffffb000d87947 */ /* 0x000fea000383ffff */
.L_x_1610:
[----:B------:R-:W2:Y:S01]  /*2caa0*/  LDL.LU R11, [R1+0x308] ;  /* 0x00030800010b7983 */ /* 0x000ea20000300800 */
[----:B------:R-:W-:Y:S02]  /*2cab0*/  IMAD.MOV.U32 R5, RZ, RZ, R12 ;  /* 0x000000ffff057224 */ /* 0x000fe400078e000c */
[----:B------:R-:W-:Y:S02]  /*2cac0*/  IMAD.MOV.U32 R13, RZ, RZ, R3 ;  /* 0x000000ffff0d7224 */ /* 0x000fe400078e0003 */
[----:B------:R-:W-:Y:S02]  /*2cad0*/  IMAD.MOV.U32 R12, RZ, RZ, RZ ;  /* 0x000000ffff0c7224 */ /* 0x000fe400078e00ff */
[----:B------:R-:W-:Y:S02]  /*2cae0*/  IMAD.MOV.U32 R15, RZ, RZ, -0x1 ;  /* 0xffffffffff0f7424 */ /* 0x000fe400078e00ff */
[----:B------:R-:W-:-:S04]  /*2caf0*/  IMAD.IADD R0, R10, 0x1, R5 ;  /* 0x000000010a007824 */ /* 0x000fc800078e0205 */
[----:B------:R-:W-:Y:S02]  /*2cb00*/  VIADD R5, R0, 0x20 ;  /* 0x0000002000057836 */ /* 0x000fe40000000000 */
[----:B--2---:R-:W-:Y:S02]  /*2cb10*/  IMAD R2, R11, R7, RZ ;  /* 0x000000070b027224 */ /* 0x004fe400078e02ff */
[----:B------:R-:W-:-:S03]  /*2cb20*/  IMAD.MOV.U32 R11, RZ, RZ, 0x1c1f ;  /* 0x00001c1fff0b7424 */ /* 0x000fc600078e00ff */
[----:B------:R-:W-:-:S13]  /*2cb30*/  ISETP.GE.AND P4, PT, R0, R2, PT ;  /* 0x000000020000720c */ /* 0x000fda0003f86270 */
[----:B-----5:R-:W-:Y:S05]  /*2cb40*/  WARPSYNC.COLLECTIVE R15, `(.L_x_1710) ;  /* 0x000000000f087348 */ /* 0x020fea0003c00000 */
[----:B------:R0:W1:Y:S02]  /*2cb50*/  SHFL.IDX P6, R14, R13, R12, R11 ;  /* 0x0000000c0d0e7389 */ /* 0x00006400000c000b */
[----:B01---5:R-:W-:Y:S01]  /*2cb60*/  ENDCOLLECTIVE ;  /* 0x000000000000791b */ /* 0x023fe20003800000 */
.L_x_1710:
[----:B------:R-:W-:Y:S02]  /*2cb70*/  IMAD.MOV.U32 R13, RZ, RZ, R4 ;  /* 0x000000ffff0d7224 */ /* 0x000fe400078e0004 */
[----:B------:R-:W-:-:S07]  /*2cb80*/  IMAD.MOV.U32 R6, RZ, RZ, R14 ;  /* 0x000000ffff067224 */ /* 0x000fce00078e000e */
[----:B------:R-:W-:Y:S05]  /*2cb90*/  WARPSYNC.COLLECTIVE R15, `(.L_x_1711) ;  /* 0x000000000f087348 */ /* 0x000fea0003c00000 */
[----:B------:R0:W1:Y:S02]  /*2cba0*/  SHFL.IDX P6, R14, R13, R12, R11 ;  /* 0x0000000c0d0e7389 */ /* 0x00006400000c000b */
[----:B01----:R-:W-:Y:S01]  /*2cbb0*/  ENDCOLLECTIVE ;  /* 0x000000000000791b */ /* 0x003fe20003800000 */
.L_x_1711:
[----:B------:R-:W-:Y:S02]  /*2cbc0*/  IMAD.MOV.U32 R13, RZ, RZ, R3 ;  /* 0x000000ffff0d7224 */ /* 0x000fe400078e0003 */
[----:B------:R-:W-:Y:S02]  /*2cbd0*/  IMAD.MOV.U32 R12, RZ, RZ, 0x1 ;  /* 0x00000001ff0c7424 */ /* 0x000fe400078e00ff */
[----:B------:R-:W-:-:S07]  /*2cbe0*/  IMAD.MOV.U32 R7, RZ, RZ, R14 ;  /* 0x000000ffff077224 */ /* 0x000fce00078e000e */
[----:B------:R-:W-:Y:S05]  /*2cbf0*/  WARPSYNC.COLLECTIVE R15, `(.L_x_1712) ;  /* 0x000000000f087348 */ /* 0x000fea0003c00000 */
[----:B------:R0:W1:Y:S02]  /*2cc00*/  SHFL.IDX P6, R14, R13, R12, R11 ;  /* 0x0000000c0d0e7389 */ /* 0x00006400000c000b */
[----:B01----:R-:W-:Y:S01]  /*2cc10*/  ENDCOLLECTIVE ;  /* 0x000000000000791b */ /* 0x003fe20003800000 */
.L_x_1712:
        /* <DEDUP_REMOVED lines=17> */
.L_x_1713:
[----:B------:R-:W-:Y:S02]  /*2cd30*/  IMAD.MOV.U32 R13, RZ, RZ, R3 ;  /* 0x000000ffff0d7224 */ /* 0x000fe400078e0003 */
[----:B------:R-:W-:Y:S02]  /*2cd40*/  IMAD.MOV.U32 R12, RZ, RZ, 0x2 ;  /* 0x00000002ff0c7424 */ /* 0x000fe400078e00ff */
[----:B------:R-:W-:-:S07]  /*2cd50*/  IMAD.MOV.U32 R5, RZ, RZ, R14 ;  /* 0x000000ffff057224 */ /* 0x000fce00078e000e */
[----:B------:R-:W-:Y:S05]  /*2cd60*/  WARPSYNC.COLLECTIVE R15, `(.L_x_1714) ;  /* 0x000000000f087348 */ /* 0x000fea0003c00000 */
[----:B------:R0:W1:Y:S02]  /*2cd70*/  SHFL.IDX P6, R14, R13, R12, R11 ;  /* 0x0000000c0d0e7389 */ /* 0x00006400000c000b */
[----:B01----:R-:W-:Y:S01]  /*2cd80*/  ENDCOLLECTIVE ;  /* 0x000000000000791b */ /* 0x003fe20003800000 */
.L_x_1714:
[----:B------:R-:W-:-:S05]  /*2cd90*/  @!P3 IADD3 R5, P4, R9, R5, RZ ;  /* 0x000000050905b210 */ /* 0x000fca0007f9e0ff */
[----:B------:R-:W-:-:S04]  /*2cda0*/  @!P3 IMAD.X R6, RZ, RZ, R6, P4 ;  /* 0x000000ffff06b224 */ /* 0x000fc800020e0606 */
        /* <DEDUP_REMOVED lines=15> */
.L_x_1715:
[----:B------:R-:W-:Y:S02]  /*2cea0*/  IMAD.MOV.U32 R13, RZ, RZ, R3 ;  /* 0x000000ffff0d7224 */ /* 0x000fe400078e0003 */
[----:B------:R-:W-:Y:S02]  /*2ceb0*/  IMAD.MOV.U32 R12, RZ, RZ, 0x3 ;  /* 0x00000003ff0c7424 */ /* 0x000fe400078e00ff */
[----:B------:R-:W-:-:S07]  /*2cec0*/  IMAD.MOV.U32 R5, RZ, RZ, R14 ;  /* 0x000000ffff057224 */ /* 0x000fce00078e000e */
[----:B------:R-:W-:Y:S05]  /*2ced0*/  WARPSYNC.COLLECTIVE R15, `(.L_x_1716) ;  /* 0x000000000f087348 */ /* 0x000fea0003c00000 */
[----:B------:R0:W1:Y:S02]  /*2cee0*/  SHFL.IDX P6, R14, R13, R12, R11 ;  /* 0x0000000c0d0e7389 */ /* 0x00006400000c000b */
[----:B01----:R-:W-:Y:S01]  /*2cef0*/  ENDCOLLECTIVE ;  /* 0x000000000000791b */ /* 0x003fe20003800000 */
.L_x_1716:
[----:B------:R-:W-:-:S05]  /*2cf00*/  @!P3 IADD3 R5, P4, R9, R5, RZ ;  /* 0x000000050905b210 */ /* 0x000fca0007f9e0ff */
[----:B------:R-:W-:-:S04]  /*2cf10*/  @!P3 IMAD.X R6, RZ, RZ, R6, P4 ;  /* 0x000000ffff06b224 */ /* 0x000fc800020e0606 */
[----:B------:R-:W-:Y:S02]  /*2cf20*/  @!P3 IMAD.MOV.U32 R7, RZ, RZ, R6 ;  /* 0x000000ffff07b224 */ /* 0x000fe400078e0006 */
[----:B------:R-:W-:Y:S02]  /*2cf30*/  IMAD.MOV.U32 R13, RZ, RZ, R4 ;  /* 0x000000ffff0d7224 */ /* 0x000fe400078e0004 */
[----:B------:R-:W-:-:S05]  /*2cf40*/  @!P3 IMAD.MOV.U32 R6, RZ, RZ, R5 ;  /* 0x000000ffff06b224 */ /* 0x000fca00078e0005 */
[----:B------:R-:W-:Y:S01]  /*2cf50*/  @!PT LDS RZ, [RZ] ;  /* 0x00000000fffff984 */ /* 0x000fe20000000800 */
[----:B------:R-:W-:Y:S01]  /*2cf60*/  @!PT LDS RZ, [RZ] ;  /* 0x00000000fffff984 */ /* 0x000fe20000000800 */
[----:B------:R-:W-:Y:S01]  /*2cf70*/  @!PT LDS RZ, [RZ] ;  /* 0x00000000fffff984 */ /* 0x000fe20000000800 */
[----:B------:R0:W-:Y:S01]  /*2cf80*/  @!P3 LDGSTS.E.BYPASS.LTC128B.128 [R8+0x1f200], desc[UR50][R6.64], !P0 ;  /* 0x1f2000000608bfae */ /* 0x0001e2000c101d72 */
[----:B------:R-:W-:-:S03]  /*2cf90*/  IMAD.MOV.U32 R5, RZ, RZ, R14 ;  /* 0x000000ffff057224 */ /* 0x000fc600078e000e */
[----:B------:R0:W-:Y:S04]  /*2cfa0*/  @!P3 LDGSTS.E.BYPASS.LTC128B.128 [R8+0x21200], desc[UR50][R6.64+0x40], !P1 ;  /* 0x212000400608bfae */ /* 0x0001e8000c901d72 */
[----:B0-----:R-:W-:Y:S05]  /*2cfb0*/  WARPSYNC.COLLECTIVE R15, `(.L_x_1717) ;  /* 0x000000000f087348 */ /* 0x001fea0003c00000 */
[----:B------:R1:W2:Y:S02]  /*2cfc0*/  SHFL.IDX P6, R14, R13, R12, R11 ;  /* 0x0000000c0d0e7389 */ /* 0x0002a400000c000b */
[----:B012---:R-:W-:Y:S01]  /*2cfd0*/  ENDCOLLECTIVE ;  /* 0x000000000000791b */ /* 0x007fe20003800000 */
.L_x_1717:
[----:B------:R-:W-:Y:S01]  /*2cfe0*/  @!PT LDS RZ, [RZ] ;  /* 0x00000000fffff984 */ /* 0x000fe20000000800 */
[----:B------:R-:W-:Y:S01]  /*2cff0*/  @!PT LDS RZ, [RZ] ;  /* 0x00000000fffff984 */ /* 0x000fe20000000800 */
[----:B------:R-:W-:Y:S01]  /*2d000*/  @!PT LDS RZ, [RZ] ;  /* 0x00000000fffff984 */ /* 0x000fe20000000800 */
[----:B------:R3:W-:Y:S01]  /*2d010*/  @!P3 LDGSTS.E.BYPASS.LTC128B.128 [R8+0x23200], desc[UR50][R6.64+0x80], !P2 ;  /* 0x232000800608bfae */ /* 0x0007e2000d101d72 */
[----:B------:R-:W-:Y:S01]  /*2d020*/  IMAD.MOV.U32 R3, RZ, RZ, R14 ;  /* 0x000000ffff037224 */ /* 0x000fe200078e000e */
[----:B------:R-:W-:Y:S06]  /*2d030*/  BRA `(.L_x_1718) ;  /* 0xffffffb800207947 */ /* 0x000fec000383ffff */
.L_x_1615:
[----:B----4-:R4:W0:Y:S02]  /*2d040*/  SYNCS.PHASECHK.TRANS64.TRYWAIT P0, [R19+URZ+0x33420], R0 ;  /* 0x03342000130075a7 */ /* 0x010824000800017f */
[----:B0-----:R-:W-:Y:S05]  /*2d050*/  @!P0 NANOSLEEP.SYNCS 0x989680 ;  /* 0x009896800000895d */ /* 0x001fea0003900000 */
[----:B------:R-:W0:Y:S02]  /*2d060*/  @!P0 SYNCS.PHASECHK.TRANS64 P0, [R19+URZ+0x33420], R0 ;  /* 0x03342000130085a7 */ /* 0x000e24000800007f */
[----:B0-----:R-:W-:Y:S05]  /*2d070*/  @!P0 BRA `(.L_x_1615) ;  /* 0xfffffffc00f08947 */ /* 0x001fea000383ffff */
[----:B------:R-:W-:Y:S05]  /*2d080*/  BRA `(.L_x_1719) ;  /* 0xffffffb800907947 */ /* 0x000fea000383ffff */
.L_x_1621:
[----:B-1----:R1:W3:Y:S02]  /*2d090*/  SYNCS.PHASECHK.TRANS64.TRYWAIT P0, [R6+URZ+0x33480], R5 ;  /* 0x03348005060075a7 */ /* 0x0022e4000800017f */
[----:B---3--:R-:W-:Y:S05]  /*2d0a0*/  @!P0 NANOSLEEP.SYNCS 0x989680 ;  /* 0x009896800000895d */ /* 0x008fea0003900000 */
[----:B------:R-:W3:Y:S02]  /*2d0b0*/  @!P0 SYNCS.PHASECHK.TRANS64 P0, [R6+URZ+0x33480], R5 ;  /* 0x03348005060085a7 */ /* 0x000ee4000800007f */
[----:B---3--:R-:W-:Y:S05]  /*2d0c0*/  @!P0 BRA `(.L_x_1621) ;  /* 0xfffffffc00f08947 */ /* 0x008fea000383ffff */
[----:B------:R-:W-:Y:S05]  /*2d0d0*/  BRA `(.L_x_1720) ;  /* 0xffffffbc00487947 */ /* 0x000fea000383ffff */
.L_x_1628:
[----:B--2---:R2:W3:Y:S02]  /*2d0e0*/  SYNCS.PHASECHK.TRANS64.TRYWAIT P0, [R6+URZ+0x33440], R5 ;  /* 0x03344005060075a7 */ /* 0x0044e4000800017f */
[----:B---3--:R-:W-:Y:S05]  /*2d0f0*/  @!P0 NANOSLEEP.SYNCS 0x989680 ;  /* 0x009896800000895d */ /* 0x008fea0003900000 */
[----:B------:R-:W3:Y:S02]  /*2d100*/  @!P0 SYNCS.PHASECHK.TRANS64 P0, [R6+URZ+0x33440], R5 ;  /* 0x03344005060085a7 */ /* 0x000ee4000800007f */
[----:B---3--:R-:W-:Y:S05]  /*2d110*/  @!P0 BRA `(.L_x_1628) ;  /* 0xfffffffc00f08947 */ /* 0x008fea000383ffff */
[----:B------:R-:W-:Y:S05]  /*2d120*/  BRA `(.L_x_1721) ;  /* 0xffffffc000487947 */ /* 0x000fea000383ffff */
.L_x_1636:
[----:B---3--:R3:W4:Y:S02]  /*2d130*/  SYNCS.PHASECHK.TRANS64.TRYWAIT P0, [R3+URZ+0x33470], R4 ;  /* 0x03347004030075a7 */ /* 0x008724000800017f */
[----:B----4-:R-:W-:Y:S05]  /*2d140*/  @!P0 NANOSLEEP.SYNCS 0x989680 ;  /* 0x009896800000895d */ /* 0x010fea0003900000 */
[----:B------:R-:W4:Y:S02]  /*2d150*/  @!P0 SYNCS.PHASECHK.TRANS64 P0, [R3+URZ+0x33470], R4 ;  /* 0x03347004030085a7 */ /* 0x000f24000800007f */
[----:B----4-:R-:W-:Y:S05]  /*2d160*/  @!P0 BRA `(.L_x_1636) ;  /* 0xfffffffc00f08947 */ /* 0x010fea000383ffff */
[----:B------:R-:W-:Y:S05]  /*2d170*/  BRA `(.L_x_1722) ;  /* 0xffffffc4005c7947 */ /* 0x000fea000383ffff */
.L_x_1638:
[----:B--2---:R2:W3:Y:S02]  /*2d180*/  SYNCS.PHASECHK.TRANS64.TRYWAIT P0, [R3+URZ+0x33460], R4 ;  /* 0x03346004030075a7 */ /* 0x0044e4000800017f */
[----:B---3--:R-:W-:Y:S05]  /*2d190*/  @!P0 NANOSLEEP.SYNCS 0x989680 ;  /* 0x009896800000895d */ /* 0x008fea0003900000 */
[----:B------:R-:W3:Y:S02]  /*2d1a0*/  @!P0 SYNCS.PHASECHK.TRANS64 P0, [R3+URZ+0x33460], R4 ;  /* 0x03346004030085a7 */ /* 0x000ee4000800007f */
[----:B---3--:R-:W-:Y:S05]  /*2d1b0*/  @!P0 BRA `(.L_x_1638) ;  /* 0xfffffffc00f08947 */ /* 0x008fea000383ffff */
[----:B------:R-:W-:Y:S05]  /*2d1c0*/  BRA `(.L_x_1723) ;  /* 0xffffffc400647947 */ /* 0x000fea000383ffff */
.L_x_1645:
[----:B--2---:R2:W3:Y:S02]  /*2d1d0*/  SYNCS.PHASECHK.TRANS64.TRYWAIT P1, [R3+URZ+0x33470], R0 ;  /* 0x03347000030075a7 */ /* 0x0044e4000802017f */
[----:B---3--:R-:W-:Y:S05]  /*2d1e0*/  @!P1 NANOSLEEP.SYNCS 0x989680 ;  /* 0x009896800000995d */ /* 0x008fea0003900000 */
[----:B------:R-:W3:Y:S02]  /*2d1f0*/  @!P1 SYNCS.PHASECHK.TRANS64 P1, [R3+URZ+0x33470], R0 ;  /* 0x03347000030095a7 */ /* 0x000ee4000802007f */
[----:B---3--:R-:W-:Y:S05]  /*2d200*/  @!P1 BRA `(.L_x_1645) ;  /* 0xfffffffc00f09947 */ /* 0x008fea000383ffff */
[----:B------:R-:W-:Y:S05]  /*2d210*/  BRA `(.L_x_1724) ;  /* 0xffffffcc00b07947 */ /* 0x000fea000383ffff */
.L_x_1647:
[----:B--2---:R2:W3:Y:S02]  /*2d220*/  SYNCS.PHASECHK.TRANS64.TRYWAIT P1, [R3+URZ+0x33460], R0 ;  /* 0x03346000030075a7 */ /* 0x0044e4000802017f */
[----:B---3--:R-:W-:Y:S05]  /*2d230*/  @!P1 NANOSLEEP.SYNCS 0x989680 ;  /* 0x009896800000995d */ /* 0x008fea0003900000 */
[----:B------:R-:W3:Y:S02]  /*2d240*/  @!P1 SYNCS.PHASECHK.TRANS64 P1, [R3+URZ+0x33460], R0 ;  /* 0x03346000030095a7 */ /* 0x000ee4000802007f */
[----:B---3--:R-:W-:Y:S05]  /*2d250*/  @!P1 BRA `(.L_x_1647) ;  /* 0xfffffffc00f09947 */ /* 0x008fea000383ffff */
[----:B------:R-:W-:Y:S05]  /*2d260*/  BRA `(.L_x_1725) ;  /* 0xffffffcc00b87947 */ /* 0x000fea000383ffff */
.L_x_1651:
[----:B------:R-:W2:Y:S01]  /*2d270*/  LDL R0, [R1+0x2d0] ;  /* 0x0002d00001007983 */ /* 0x000ea20000100800 */
[----:B------:R-:W-:Y:S01]  /*2d280*/  BSSY B0, `(.L_x_1726) ;  /* 0x0000008000007945 */ /* 0x000fe20003800000 */
[----:B------:R-:W-:Y:S02]  /*2d290*/  IMAD.MOV.U32 R12, RZ, RZ, RZ ;  /* 0x000000ffff0c7224 */ /* 0x000fe400078e00ff */
[----:B------:R-:W-:Y:S02]  /*2d2a0*/  IMAD.MOV.U32 R11, RZ, RZ, 0x1f ;  /* 0x0000001fff0b7424 */ /* 0x000fe400078e00ff */
[----:B0-----:R-:W-:Y:S02]  /*2d2b0*/  IMAD.MOV.U32 R15, RZ, RZ, -0x1 ;  /* 0xffffffffff0f7424 */ /* 0x001fe400078e00ff */
[----:B--2---:R-:W-:-:S07]  /*2d2c0*/  IMAD.MOV.U32 R13, RZ, RZ, R0 ;  /* 0x000000ffff0d7224 */ /* 0x004fce00078e0000 */
[----:B-1----:R-:W-:Y:S05]  /*2d2d0*/  WARPSYNC.COLLECTIVE R15, `(.L_x_1727) ;  /* 0x000000000f087348 */ /* 0x002fea0003c00000 */
[----:B------:R0:W2:Y:S02]  /*2d2e0*/  SHFL.IDX P6, R14, R13, R12, R11 ;  /* 0x0000000c0d0e7389 */ /* 0x0000a400000c000b */
[----:B012---:R-:W-:Y:S01]  /*2d2f0*/  ENDCOLLECTIVE ;  /* 0x000000000000791b */ /* 0x007fe20003800000 */
.L_x_1727:
[----:B------:R-:W-:Y:S05]  /*2d300*/  BSYNC B0 ;  /* 0x0000000000007941 */ /* 0x000fea0003800000 */
.L_x_1726:
[----:B------:R0:W5:Y:S01]  /*2d310*/  LDL R2, [R1+0x2dc] ;  /* 0x0002dc0001027983 */ /* 0x0001620000100800 */
[----:B------:R-:W-:Y:S02]  /*2d320*/  IMAD.MOV.U32 R13, RZ, RZ, R0 ;  /* 0x000000ffff0d7224 */ /* 0x000fe400078e0000 */
[----:B------:R-:W-:Y:S02]  /*2d330*/  IMAD.MOV.U32 R12, RZ, RZ, 0x1 ;  /* 0x00000001ff0c7424 */ /* 0x000fe400078e00ff */
[----:B------:R-:W-:Y:S02]  /*2d340*/  IMAD.MOV.U32 R11, RZ, RZ, 0x1f ;  /* 0x0000001fff0b7424 */ /* 0x000fe400078e00ff */
[----:B------:R-:W-:Y:S02]  /*2d350*/  IMAD.MOV.U32 R15, RZ, RZ, -0x1 ;  /* 0xffffffffff0f7424 */ /* 0x000fe400078e00ff */
[----:B0-----:R-:W-:-:S07]  /*2d360*/  IMAD.MOV.U32 R5, RZ, RZ, R14 ;  /* 0x000000ffff057224 */ /* 0x001fce00078e000e */
[----:B-----5:R-:W-:Y:S05]  /*2d370*/  WARPSYNC.COLLECTIVE R15, `(.L_x_1728) ;  /* 0x000000000f087348 */ /* 0x020fea0003c00000 */
[----:B------:R0:W1:Y:S02]  /*2d380*/  SHFL.IDX P6, R14, R13, R12, R11 ;  /* 0x0000000c0d0e7389 */ /* 0x00006400000c000b */
[----:B01---5:R-:W-:Y:S01]  /*2d390*/  ENDCOLLECTIVE ;  /* 0x000000000000791b */ /* 0x023fe20003800000 */
.L_x_1728:
        /* <DEDUP_REMOVED lines=21> */
[----:B------:R-:W-:-:S04]  /*2d4f0*/  IMAD R2, R6, R4, RZ ;  /* 0x0000000406027224 */ /* 0x000fc800078e02ff */
[----:B------:R-:W-:-:S07]  /*2d500*/  IMAD.MOV.U32 R13, RZ, RZ, R2 ;  /* 0x000000ffff0d7224 */ /* 0x000fce00078e0002 */
[----:B------:R-:W-:Y:S05]  /*2d510*/  WARPSYNC.COLLECTIVE R15, `(.L_x_1729) ;  /* 0x000000000f087348 */ /* 0x000fea0003c00000 */
[----:B------:R0:W1:Y:S02]  /*2d520*/  SHFL.UP P6, R14, R13, R12, R11 ;  /* 0x0400000c0d0e7389 */ /* 0x00006400000c000b */
[----:B01----:R-:W-:Y:S01]  /*2d530*/  ENDCOLLECTIVE ;  /* 0x000000000000791b */ /* 0x003fe20003800000 */
.L_x_1729:
        /* <DEDUP_REMOVED lines=8> */
.L_x_1730:
        /* <DEDUP_REMOVED lines=8> */
.L_x_1731:
        /* <DEDUP_REMOVED lines=8> */
.L_x_1732:
        /* <DEDUP_REMOVED lines=8> */
.L_x_1733:
        /* <DEDUP_REMOVED lines=9> */
.L_x_1734:
[----:B------:R-:W-:Y:S01]  /*2d7d0*/  IMAD.MOV.U32 R9, RZ, RZ, R14 ;  /* 0x000000ffff097224 */ /* 0x000fe200078e000e */
[----:B------:R-:W-:Y:S06]  /*2d7e0*/  BRA `(.L_x_1735) ;  /* 0xffffffd400207947 */ /* 0x000fec000383ffff */
.L_x_1654:
[----:B------:R-:W-:Y:S01]  /*2d7f0*/  BSSY B0, `(.L_x_1736) ;  /* 0x0000008000007945 */ /* 0x000fe20003800000 */
[----:B------:R-:W-:Y:S02]  /*2d800*/  IMAD.MOV.U32 R13, RZ, RZ, R2 ;  /* 0x000000ffff0d7224 */ /* 0x000fe400078e0002 */
[----:B------:R-:W-:Y:S02]  /*2d810*/  IMAD.MOV.U32 R12, RZ, RZ, 0x1 ;  /* 0x00000001ff0c7424 */ /* 0x000fe400078e00ff */
[----:B------:R-:W-:Y:S02]  /*2d820*/  IMAD.MOV.U32 R11, RZ, RZ, RZ ;  /* 0x000000ffff0b7224 */ /* 0x000fe400078e00ff */
[----:B0-----:R-:W-:-:S07]  /*2d830*/  IMAD.MOV.U32 R15, RZ, RZ, -0x1 ;  /* 0xffffffffff0f7424 */ /* 0x001fce00078e00ff */
[----:B-1----:R-:W-:Y:S05]  /*2d840*/  WARPSYNC.COLLECTIVE R15, `(.L_x_1737) ;  /* 0x000000000f087348 */ /* 0x002fea0003c00000 */
[----:B------:R0:W2:Y:S02]  /*2d850*/  SHFL.UP P6, R14, R13, R12, R11 ;  /* 0x0400000c0d0e7389 */ /* 0x0000a400000c000b */
[----:B012---:R-:W-:Y:S01]  /*2d860*/  ENDCOLLECTIVE ;  /* 0x000000000000791b */ /* 0x007fe20003800000 */
.L_x_1737:
[----:B------:R-:W-:Y:S05]  /*2d870*/  BSYNC B0 ;  /* 0x0000000000007941 */ /* 0x000fea0003800000 */
.L_x_1736:
[----:B------:R-:W-:Y:S02]  /*2d880*/  IMAD.MOV.U32 R3, RZ, RZ, R14 ;  /* 0x000000ffff037224 */ /* 0x000fe400078e000e */
[----:B------:R-:W-:Y:S02]  /*2d890*/  IMAD.MOV.U32 R12, RZ, RZ, 0x2 ;  /* 0x00000002ff0c7424 */ /* 0x000fe400078e00ff */
[----:B------:R-:W-:Y:S01]  /*2d8a0*/  IMAD.MOV.U32 R11, RZ, RZ, RZ ;  /* 0x000000ffff0b7224 */ /* 0x000fe200078e00ff */
[----:B------:R-:W-:Y:S01]  /*2d8b0*/  SEL R3, R3, RZ, P1 ;  /* 0x000000ff03037207 */ /* 0x000fe20000800000 */
[----:B------:R-:W-:-:S04]  /*2d8c0*/  IMAD.MOV.U32 R15, RZ, RZ, -0x1 ;  /* 0xffffffffff0f7424 */ /* 0x000fc800078e00ff */
[----:B------:R-:W-:-:S04]  /*2d8d0*/  IMAD.IADD R2, R2, 0x1, R3 ;  /* 0x0000000102027824 */ /* 0x000fc800078e0203 */
[----:B------:R-:W-:-:S07]  /*2d8e0*/  IMAD.MOV.U32 R13, RZ, RZ, R2 ;  /* 0x000000ffff0d7224 */ /* 0x000fce00078e0002 */
[----:B------:R-:W-:Y:S05]  /*2d8f0*/  WARPSYNC.COLLECTIVE R15, `(.L_x_1738) ;  /* 0x000000000f087348 */ /* 0x000fea0003c00000 */
[----:B------:R0:W1:Y:S02]  /*2d900*/  SHFL.UP P6, R14, R13, R12, R11 ;  /* 0x0400000c0d0e7389 */ /* 0x00006400000c000b */
[----:B01----:R-:W-:Y:S01]  /*2d910*/  ENDCOLLECTIVE ;  /* 0x000000000000791b */ /* 0x003fe20003800000 */
.L_x_1738:
        /* <DEDUP_REMOVED lines=8> */
.L_x_1739:
        /* <DEDUP_REMOVED lines=8> */
.L_x_1740:
        /* <DEDUP_REMOVED lines=8> */
.L_x_1741:
        /* <DEDUP_REMOVED lines=9> */
.L_x_1742:
[----:B------:R-:W-:Y:S01]  /*2db30*/  IMAD.MOV.U32 R9, RZ, RZ, R14 ;  /* 0x000000ffff097224 */ /* 0x000fe200078e000e */
[----:B------:R-:W-:Y:S06]  /*2db40*/  BRA `(.L_x_1743) ;  /* 0xffffffd000f47947 */ /* 0x000fec000383ffff */
.L_x_1656:
[----:B------:R-:W-:Y:S01]  /*2db50*/  BSSY B0, `(.L_x_1744) ;  /* 0x0000006000007945 */ /* 0x000fe20003800000 */
[----:B------:R-:W-:Y:S01]  /*2db60*/  PLOP3.LUT P6, PT, P6, PT, PT, 0x8, 0x0 ;  /* 0x000000000000781c */ /* 0x000fe200037ce170 */
[----:B0-----:R-:W-:-:S12]  /*2db70*/  IMAD.MOV.U32 R15, RZ, RZ, -0x1 ;  /* 0xffffffffff0f7424 */ /* 0x001fd800078e00ff */
[----:B-1----:R-:W-:Y:S05]  /*2db80*/  WARPSYNC.COLLECTIVE R15, `(.L_x_1745) ;  /* 0x000000000f087348 */ /* 0x002fea0003c00000 */
[----:B------:R-:W-:Y:S01]  /*2db90*/  VOTE.ANY R14, PT, P6 ;  /* 0x00000000000e7806 */ /* 0x000fe200030e0100 */
[----:B-1----:R-:W-:Y:S06]  /*2dba0*/  ENDCOLLECTIVE ;  /* 0x000000000000791b */ /* 0x002fec0003800000 */
.L_x_1745:
[----:B------:R-:W-:Y:S05]  /*2dbb0*/  BSYNC B0 ;  /* 0x0000000000007941 */ /* 0x000fea0003800000 */
.L_x_1744:
[----:B------:R0:W5:Y:S01]  /*2dbc0*/  LDL.LU R10, [R1+0x2dc] ;  /* 0x0002dc00010a7983 */ /* 0x0001620000300800 */
[----:B------:R-:W-:Y:S02]  /*2dbd0*/  IMAD.MOV.U32 R0, RZ, RZ, R14 ;  /* 0x000000ffff007224 */ /* 0x000fe400078e000e */
[----:B------:R-:W-:Y:S02]  /*2dbe0*/  IMAD.MOV.U32 R13, RZ, RZ, R4 ;  /* 0x000000ffff0d7224 */ /* 0x000fe400078e0004 */
[----:B------:R-:W1:Y:S01]  /*2dbf0*/  POPC R3, R0 ;  /* 0x0000000000037309 */ /* 0x000e620000000000 */
[----:B------:R-:W-:Y:S02]  /*2dc00*/  IMAD.MOV.U32 R11, RZ, RZ, 0x1f ;  /* 0x0000001fff0b7424 */ /* 0x000fe400078e00ff */
[----:B------:R-:W-:Y:S02]  /*2dc10*/  IMAD.MOV.U32 R15, RZ, RZ, -0x1 ;  /* 0xffffffffff0f7424 */ /* 0x000fe400078e00ff */
[----:B01----:R-:W-:-:S07]  /*2dc20*/  IMAD.MOV.U32 R12, RZ, RZ, R3 ;  /* 0x000000ffff0c7224 */ /* 0x003fce00078e0003 */
[----:B-----5:R-:W-:Y:S05]  /*2dc30*/  WARPSYNC.COLLECTIVE R15, `(.L_x_1746) ;  /* 0x000000000f087348 */ /* 0x020fea0003c00000 */
[----:B------:R0:W1:Y:S02]  /*2dc40*/  SHFL.IDX P6, R14, R13, R12, R11 ;  /* 0x0000000c0d0e7389 */ /* 0x00006400000c000b */
[----:B01---5:R-:W-:Y:S01]  /*2dc50*/  ENDCOLLECTIVE ;  /* 0x000000000000791b */ /* 0x023fe20003800000 */
.L_x_1746:
[----:B------:R-:W-:Y:S02]  /*2dc60*/  IMAD.MOV.U32 R13, RZ, RZ, R6 ;  /* 0x000000ffff0d7224 */ /* 0x000fe400078e0006 */
[----:B------:R-:W-:-:S07]  /*2dc70*/  IMAD.MOV.U32 R4, RZ, RZ, R14 ;  /* 0x000000ffff047224 */ /* 0x000fce00078e000e */
[----:B------:R-:W-:Y:S05]  /*2dc80*/  WARPSYNC.COLLECTIVE R15, `(.L_x_1747) ;  /* 0x000000000f087348 */ /* 0x000fea0003c00000 */
[----:B------:R0:W1:Y:S02]  /*2dc90*/  SHFL.IDX P6, R14, R13, R12, R11 ;  /* 0x0000000c0d0e7389 */ /* 0x00006400000c000b */
[----:B01----:R-:W-:Y:S01]  /*2dca0*/  ENDCOLLECTIVE ;  /* 0x000000000000791b */ /* 0x003fe20003800000 */
.L_x_1747:
[----:B------:R-:W-:Y:S02]  /*2dcb0*/  IMAD.MOV.U32 R6, RZ, RZ, R14 ;  /* 0x000000ffff067224 */ /* 0x000fe400078e000e */
[----:B------:R-:W-:-:S05]  /*2dcc0*/  IMAD.IADD R10, R3, 0x1, R10 ;  /* 0x00000001030a7824 */ /* 0x000fca00078e020a */
[----:B------:R0:W-:Y:S01]  /*2dcd0*/  STL [R1+0x2dc], R10 ;  /* 0x0002dc0a01007387 */ /* 0x0001e20000100800 */
[----:B------:R-:W-:Y:S05]  /*2dce0*/  BRA `(.L_x_1748) ;  /* 0xffffffd000d47947 */ /* 0x000fea000383ffff */
.L_x_1658:
[----:B------:R-:W-:Y:S01]  /*2dcf0*/  BSSY B0, `(.L_x_1749) ;  /* 0x0000008000007945 */ /* 0x000fe20003800000 */
[----:B------:R-:W-:Y:S02]  /*2dd00*/  IMAD.MOV.U32 R13, RZ, RZ, R7 ;  /* 0x000000ffff0d7224 */ /* 0x000fe400078e0007 */
[----:B------:R-:W-:Y:S02]  /*2dd10*/  IMAD.MOV.U32 R12, RZ, RZ, R3 ;  /* 0x000000ffff0c7224 */ /* 0x000fe400078e0003 */
[----:B------:R-:W-:Y:S02]  /*2dd20*/  IMAD.MOV.U32 R11, RZ, RZ, 0x1f ;  /* 0x0000001fff0b7424 */ /* 0x000fe400078e00ff */
[----:B------:R-:W-:-:S07]  /*2dd30*/  IMAD.MOV.U32 R15, RZ, RZ, -0x1 ;  /* 0xffffffffff0f7424 */ /* 0x000fce00078e00ff */
[----:B01----:R-:W-:Y:S05]  /*2dd40*/  WARPSYNC.COLLECTIVE R15, `(.L_x_1750) ;  /* 0x000000000f087348 */ /* 0x003fea0003c00000 */
[----:B------:R2:W3:Y:S02]  /*2dd50*/  SHFL.IDX P6, R14, R13, R12, R11 ;  /* 0x0000000c0d0e7389 */ /* 0x0004e400000c000b */
[----:B0123--:R-:W-:Y:S01]  /*2dd60*/  ENDCOLLECTIVE ;  /* 0x000000000000791b */ /* 0x00ffe20003800000 */
.L_x_1750:
[----:B------:R-:W-:Y:S05]  /*2dd70*/  BSYNC B0 ;  /* 0x0000000000007941 */ /* 0x000fea0003800000 */
.L_x_1749:
[----:B------:R-:W-:Y:S01]  /*2dd80*/  IMAD.MOV.U32 R3, RZ, RZ, R14 ;  /* 0x000000ffff037224 */ /* 0x000fe200078e000e */
[----:B------:R-:W-:Y:S06]  /*2dd90*/  BRA `(.L_x_1751) ;  /* 0xffffffd000c07947 */ /* 0x000fec000383ffff */
.L_x_1664:
[----:B0-----:R0:W1:Y:S02]  /*2dda0*/  SYNCS.PHASECHK.TRANS64.TRYWAIT P0, [R0+URZ+0x33420], R3 ;  /* 0x03342003000075a7 */ /* 0x001064000800017f */
[----:B-1----:R-:W-:Y:S05]  /*2ddb0*/  @!P0 NANOSLEEP.SYNCS 0x989680 ;  /* 0x009896800000895d */ /* 0x002fea0003900000 */
[----:B------:R-:W1:Y:S02]  /*2ddc0*/  @!P0 SYNCS.PHASECHK.TRANS64 P0, [R0+URZ+0x33420], R3 ;  /* 0x03342003000085a7 */ /* 0x000e64000800007f */
[----:B-1----:R-:W-:Y:S05]  /*2ddd0*/  @!P0 BRA `(.L_x_1664) ;  /* 0xfffffffc00f08947 */ /* 0x002fea000383ffff */
[----:B------:R-:W-:Y:S05]  /*2dde0*/  BRA `(.L_x_1752) ;  /* 0xffffffdc00647947 */ /* 0x000fea000383ffff */
.L_x_1665:
        /* <DEDUP_REMOVED lines=11> */
.L_x_1754:
[----:B------:R-:W-:Y:S05]  /*2dea0*/  BSYNC B0 ;  /* 0x0000000000007941 */ /* 0x000fea0003800000 */
.L_x_1753:
[----:B------:R-:W-:Y:S05]  /*2deb0*/  BRA `(.L_x_1755) ;  /* 0xffffffdc004c7947 */ /* 0x000fea000383ffff */
.L_x_1668:
[----:B------:R-:W-:Y:S01]  /*2dec0*/  BSSY B1, `(.L_x_1756) ;  /* 0x0000006000017945 */ /* 0x000fe20003800000 */
[----:B------:R-:W-:-:S07]  /*2ded0*/  IMAD.MOV.U32 R15, RZ, RZ, -0x1 ;  /* 0xffffffffff0f7424 */ /* 0x000fce00078e00ff */
[----:B01----:R-:W-:Y:S05]  /*2dee0*/  WARPSYNC.COLLECTIVE R15, `(.L_x_1757) ;  /* 0x000000000f0c7348 */ /* 0x003fea0003c00000 */
[----:B------:R-:W-:Y:S02]  /*2def0*/  ELECT P6, UR62, PT ;  /* 0x00000000003e782f */ /* 0x000fe400038c0000 */
[----:B------:R-:W-:Y:S01]  /*2df00*/  MOV R14, UR62 ;  /* 0x0000003e000e7c02 */ /* 0x000fe20008000f00 */
[----:B01----:R-:W-:Y:S10]  /*2df10*/  ENDCOLLECTIVE ;  /* 0x000000000000791b */ /* 0x003ff40003800000 */
.L_x_1757:
[----:B------:R-:W-:Y:S05]  /*2df20*/  BSYNC B1 ;  /* 0x0000000000017941 */ /* 0x000fea0003800000 */
.L_x_1756:
[----:B------:R-:W-:Y:S05]  /*2df30*/  BRA `(.L_x_1758) ;  /* 0xffffffdc00447947 */ /* 0x000fea000383ffff */
.L_x_1670:
[----:B0-----:R0:W1:Y:S02]  /*2df40*/  SYNCS.PHASECHK.TRANS64.TRYWAIT P1, [R6+URZ], R5 ;  /* 0x00000005060075a7 */ /* 0x001064000802017f */
[----:B-1----:R-:W-:Y:S05]  /*2df50*/  @!P1 NANOSLEEP.SYNCS 0x989680 ;  /* 0x009896800000995d */ /* 0x002fea0003900000 */
[----:B------:R-:W1:Y:S02]  /*2df60*/  @!P1 SYNCS.PHASECHK.TRANS64 P1, [R6+URZ], R5 ;  /* 0x00000005060095a7 */ /* 0x000e64000802007f */
[----:B-1----:R-:W-:Y:S05]  /*2df70*/  @!P1 BRA `(.L_x_1670) ;  /* 0xfffffffc00f09947 */ /* 0x002fea000383ffff */
[----:B------:R-:W-:Y:S05]  /*2df80*/  BRA `(.L_x_1759) ;  /* 0xffffffdc00807947 */ /* 0x000fea000383ffff */
.L_x_1671:
[----:B-1----:R1:W2:Y:S02]  /*2df90*/  SYNCS.PHASECHK.TRANS64.TRYWAIT P1, [R7+URZ], R2 ;  /* 0x00000002070075a7 */ /* 0x0022a4000802017f */
[----:B--2---:R-:W-:Y:S05]  /*2dfa0*/  @!P1 NANOSLEEP.SYNCS 0x989680 ;  /* 0x009896800000995d */ /* 0x004fea0003900000 */
[----:B------:R-:W2:Y:S02]  /*2dfb0*/  @!P1 SYNCS.PHASECHK.TRANS64 P1, [R7+URZ], R2 ;  /* 0x00000002070095a7 */ /* 0x000ea4000802007f */
[----:B--2---:R-:W-:Y:S05]  /*2dfc0*/  @!P1 BRA `(.L_x_1671) ;  /* 0xfffffffc00f09947 */ /* 0x004fea000383ffff */
[----:B------:R-:W-:Y:S05]  /*2dfd0*/  BRA `(.L_x_1760) ;  /* 0xffffffdc00747947 */ /* 0x000fea000383ffff */
.L_x_1673:
[----:B--2---:R2:W3:Y:S02]  /*2dfe0*/  SYNCS.PHASECHK.TRANS64.TRYWAIT P1, [R4+URZ+0x33460], R5 ;  /* 0x03346005040075a7 */ /* 0x0044e4000802017f */
[----:B---3--:R-:W-:Y:S05]  /*2dff0*/  @!P1 NANOSLEEP.SYNCS 0x989680 ;  /* 0x009896800000995d */ /* 0x008fea0003900000 */
[----:B------:R-:W3:Y:S02]  /*2e000*/  @!P1 SYNCS.PHASECHK.TRANS64 P1, [R4+URZ+0x33460], R5 ;  /* 0x03346005040095a7 */ /* 0x000ee4000802007f */
[----:B---3--:R-:W-:Y:S05]  /*2e010*/  @!P1 BRA `(.L_x_1673) ;  /* 0xfffffffc00f09947 */ /* 0x008fea000383ffff */
[----:B------:R-:W-:Y:S05]  /*2e020*/  BRA `(.L_x_1761) ;  /* 0xffffffdc00787947 */ /* 0x000fea000383ffff */
.L_x_1675:
[----:B---3--:R3:W4:Y:S02]  /*2e030*/  SYNCS.PHASECHK.TRANS64.TRYWAIT P1, [R3+URZ+0x33460], R2 ;  /* 0x03346002030075a7 */ /* 0x008724000802017f */
[----:B----4-:R-:W-:Y:S05]  /*2e040*/  @!P1 NANOSLEEP.SYNCS 0x989680 ;  /* 0x009896800000995d */ /* 0x010fea0003900000 */
[----:B------:R-:W4:Y:S02]  /*2e050*/  @!P1 SYNCS.PHASECHK.TRANS64 P1, [R3+URZ+0x33460], R2 ;  /* 0x03346002030095a7 */ /* 0x000f24000802007f */
[----:B----4-:R-:W-:Y:S05]  /*2e060*/  @!P1 BRA `(.L_x_1675) ;  /* 0xfffffffc00f09947 */ /* 0x010fea000383ffff */
[----:B------:R-:W-:Y:S05]  /*2e070*/  BRA `(.L_x_1762) ;  /* 0xffffffdc00787947 */ /* 0x000fea000383ffff */
.L_x_1677:
[----:B----4-:R4:W0:Y:S02]  /*2e080*/  SYNCS.PHASECHK.TRANS64.TRYWAIT P0, [R4+URZ+0x33480], R5 ;  /* 0x03348005040075a7 */ /* 0x010824000800017f */
[----:B0-----:R-:W-:Y:S05]  /*2e090*/  @!P0 NANOSLEEP.SYNCS 0x989680 ;  /* 0x009896800000895d */ /* 0x001fea0003900000 */
[----:B------:R-:W0:Y:S02]  /*2e0a0*/  @!P0 SYNCS.PHASECHK.TRANS64 P0, [R4+URZ+0x33480], R5 ;  /* 0x03348005040085a7 */ /* 0x000e24000800007f */
[----:B0-----:R-:W-:Y:S05]  /*2e0b0*/  @!P0 BRA `(.L_x_1677) ;  /* 0xfffffffc00f08947 */ /* 0x001fea000383ffff */
[----:B------:R-:W-:Y:S05]  /*2e0c0*/  BRA `(.L_x_1678) ;  /* 0xffffffdc00747947 */ /* 0x000fea000383ffff */
        .type           $_ZN7cutlass13device_kernelIN5flash11enable_sm90INS1_16FlashAttnFwdSm90INS1_25CollectiveMainloopFwdSm90ILi2EN4cute5tupleIJNS5_1CILi1EEES8_S8_EEENS6_IJNS7_ILi128EEENS7_ILi160EEENS7_ILi192EEEEEELi192ENS_12float_e4m3_tEfNS_4arch4Sm90ELb0ELb1ELb0ELb1ELb0ELb1ELb0ELb1ELb1ELb1ELb1ELb0EEENS1_21CollectiveEpilogueFwdINS6_IJSA_SC_SB_EEES9_NS_10bfloat16_tESG_Li256ELb1ELb1ELb1ELb1EEENS1_36VarlenDynamicPersistentTileSchedulerILi128ELi160ELi256ELi128ELb1ELb1ELb1ELb1ELb0ELb1EEEEEEEEEvNT_6ParamsE$_ZZN5flash25CollectiveMainloopFwdSm90ILi2EN4cute5tupleIJNS1_1CILi1EEES4_S4_EEENS2_IJNS3_ILi128EEENS3_ILi160EEENS3_ILi192EEEEEELi192EN7cutlass12float_e4m3_tEfNSA_4arch4Sm90ELb0ELb1ELb0ELb1ELb0ELb1ELb0ELb1ELb1ELb1ELb1ELb0EE12store_kv_newINS_16FlashAttnFwdSm90ISE_NS_21CollectiveEpilogueFwdINS2_IJS6_S8_S7_EEES5_NSA_10bfloat16_tESD_Li256ELb1ELb1ELb1ELb1EEENS_36VarlenDynamicPersistentTileSchedulerILi128ELi160ELi256ELi128ELb1ELb1ELb1ELb1ELb0ELb1EEEE13SharedStorageEEEbRKNSE_6ParamsENSA_25PipelineTmaAsyncNoClusterILi2ENSA_16PipelineTmaAsyncILi2EEEEESV_RNSA_13PipelineStateILj2EEEiRT_RKNS_16SeqlenInfoQKNewKILb1ELb1EEENS2_IJiiiiEEEENKUliRKT_E_clISX_EEDaiS18_,@function
        .size           $_ZN7cutlass13device_kernelIN5flash11enable_sm90INS1_16FlashAttnFwdSm90INS1_25CollectiveMainloopFwdSm90ILi2EN4cute5tupleIJNS5_1CILi1EEES8_S8_EEENS6_IJNS7_ILi128EEENS7_ILi160EEENS7_ILi192EEEEEELi192ENS_12float_e4m3_tEfNS_4arch4Sm90ELb0ELb1ELb0ELb1ELb0ELb1ELb0ELb1ELb1ELb1ELb1ELb0EEENS1_21CollectiveEpilogueFwdINS6_IJSA_SC_SB_EEES9_NS_10bfloat16_tESG_Li256ELb1ELb1ELb1ELb1EEENS1_36VarlenDynamicPersistentTileSchedulerILi128ELi160ELi256ELi128ELb1ELb1ELb1ELb1ELb0ELb1EEEEEEEEEvNT_6ParamsE$_ZZN5flash25CollectiveMainloopFwdSm90ILi2EN4cute5tupleIJNS1_1CILi1EEES4_S4_EEENS2_IJNS3_ILi128EEENS3_ILi160EEENS3_ILi192EEEEEELi192EN7cutlass12float_e4m3_tEfNSA_4arch4Sm90ELb0ELb1ELb0ELb1ELb0ELb1ELb0ELb1ELb1ELb1ELb1ELb0EE12store_kv_newINS_16FlashAttnFwdSm90ISE_NS_21CollectiveEpilogueFwdINS2_IJS6_S8_S7_EEES5_NSA_10bfloat16_tESD_Li256ELb1ELb1ELb1ELb1EEENS_36VarlenDynamicPersistentTileSchedulerILi128ELi160ELi256ELi128ELb1ELb1ELb1ELb1ELb0ELb1EEEE13SharedStorageEEEbRKNSE_6ParamsENSA_25PipelineTmaAsyncNoClusterILi2ENSA_16PipelineTmaAsyncILi2EEEEESV_RNSA_13PipelineStateILj2EEEiRT_RKNS_16SeqlenInfoQKNewKILb1ELb1EEENS2_IJiiiiEEEENKUliRKT_E_clISX_EEDaiS18_,(.L_x_2831 - $_ZN7cutlass13device_kernelIN5flash11enable_sm90INS1_16FlashAttnFwdSm90INS1_25CollectiveMainloopFwdSm90ILi2EN4cute5tupleIJNS5_1CILi1EEES8_S8_EEENS6_IJNS7_ILi128EEENS7_ILi160EEENS7_ILi192EEEEEELi192ENS_12float_e4m3_tEfNS_4arch4Sm90ELb0ELb1ELb0ELb1ELb0ELb1ELb0ELb1ELb1ELb1ELb1ELb0EEENS1_21CollectiveEpilogueFwdINS6_IJSA_SC_SB_EEES9_NS_10bfloat16_tESG_Li256ELb1ELb1ELb1ELb1EEENS1_36VarlenDynamicPersistentTileSchedulerILi128ELi160ELi256ELi128ELb1ELb1ELb1ELb1ELb0ELb1EEEEEEEEEvNT_6ParamsE$_ZZN5flash25CollectiveMainloopFwdSm90ILi2EN4cute5tupleIJNS1_1CILi1EEES4_S4_EEENS2_IJNS3_ILi128EEENS3_ILi160EEENS3_ILi192EEEEEELi192EN7cutlass12float_e4m3_tEfNSA_4arch4Sm90ELb0ELb1ELb0ELb1ELb0ELb1ELb0ELb1ELb1ELb1ELb1ELb0EE12store_kv_newINS_16FlashAttnFwdSm90ISE_NS_21CollectiveEpilogueFwdINS2_IJS6_S8_S7_EEES5_NSA_10bfloat16_tESD_Li256ELb1ELb1ELb1ELb1EEENS_36VarlenDynamicPersistentTileSchedulerILi128ELi160ELi256ELi128ELb1ELb1ELb1ELb1ELb0ELb1EEEE13SharedStorageEEEbRKNSE_6ParamsENSA_25PipelineTmaAsyncNoClusterILi2ENSA_16PipelineTmaAsyncILi2EEEEESV_RNSA_13PipelineStateILj2EEEiRT_RKNS_16SeqlenInfoQKNewKILb1ELb1EEENS2_IJiiiiEEEENKUliRKT_E_clISX_EEDaiS18_)
$_ZN7cutlass13device_kernelIN5flash11enable_sm90INS1_16FlashAttnFwdSm90INS1_25CollectiveMainloopFwdSm90ILi2EN4cute5tupleIJNS5_1CILi1EEES8_S8_EEENS6_IJNS7_ILi128EEENS7_ILi160EEENS7_ILi192EEEEEELi192ENS_12float_e4m3_tEfNS_4arch4Sm90ELb0ELb1ELb0ELb1ELb0ELb1ELb0ELb1ELb1ELb1ELb1ELb0EEENS1_21CollectiveEpilogueFwdINS6_IJSA_SC_SB_EEES9_NS_10bfloat16_tESG_Li256ELb1ELb1ELb1ELb1EEENS1_36VarlenDynamicPersistentTileSchedulerILi128ELi160ELi256ELi128ELb1ELb1ELb1ELb1ELb0ELb1EEEEEEEEEvNT_6ParamsE$_ZZN5flash25CollectiveMainloopFwdSm90ILi2EN4cute5tupleIJNS1_1CILi1EEES4_S4_EEENS2_IJNS3_ILi128EEENS3_ILi160EEENS3_ILi192EEEEEELi192EN7cutlass12float_e4m3_tEfNSA_4arch4Sm90ELb0ELb1ELb0ELb1ELb0ELb1ELb0ELb1ELb1ELb1ELb1ELb0EE12store_kv_newINS_16FlashAttnFwdSm90ISE_NS_21CollectiveEpilogueFwdINS2_IJS6_S8_S7_EEES5_NSA_10bfloat16_tESD_Li256ELb1ELb1ELb1ELb1EEENS_36VarlenDynamicPersistentTileSchedulerILi128ELi160ELi256ELi128ELb1ELb1ELb1ELb1ELb0ELb1EEEE13SharedStorageEEEbRKNSE_6ParamsENSA_25PipelineTmaAsyncNoClusterILi2ENSA_16PipelineTmaAsyncILi2EEEEESV_RNSA_13PipelineStateILj2EEEiRT_RKNS_16SeqlenInfoQKNewKILb1ELb1EEENS2_IJiiiiEEEENKUliRKT_E_clISX_EEDaiS18_:
[----:B------:R-:W-:Y:S05]  /*2e0d0*/  YIELD ;  /* 0x0000000000007946 */ /* 0x000fea0003800000 */
[----:B------:R-:W-:Y:S02]  /*2e0e0*/  ULDC UR4, c[0x0][0x20] ;  /* 0x0000080000047ab9 */ /* 0x000fe40000000800 */
[----:B------:R-:W-:-:S05]  /*2e0f0*/  VIADD R82, R10, -UR4 ;  /* 0x800000040a527c36 */ /* 0x000fca0008000000 */
[----:B------:R-:W2:Y:S01]  /*2e100*/  LDL.64 R12, [R82+0x8] ;  /* 0x00000800520c7983 */ /* 0x000ea20000100a00 */
[----:B------:R-:W0:Y:S02]  /*2e110*/  LDC.64 R84, c[0x0][0x208] ;  /* 0x00008200ff547b82 */ /* 0x000e240000000a00 */
[----:B0-----:R-:W-:Y:S02]  /*2e120*/  R2UR UR6, R84 ;  /* 0x00000000540672ca */ /* 0x001fe400000e0000 */
[----:B------:R-:W-:-:S13]  /*2e130*/  R2UR UR7, R85 ;  /* 0x00000000550772ca */ /* 0x000fda00000e0000 */
[----:B--2---:R-:W2:Y:S01]  /*2e140*/  LD.E R14, desc[UR6][R12.64+0x174] ;  /* 0x000174060c0e7980 */ /* 0x004ea2000c101900 */
[----:B------:R-:W-:Y:S01]  /*2e150*/  VIADD R83, R83, -UR4 ;  /* 0x8000000453537c36 */ /* 0x000fe20008000000 */
[----:B------:R-:W-:Y:S01]  /*2e160*/  BSSY B0, `(.L_x_1763) ;  /* 0x00010cd000007945 */ /* 0x000fe20003800000 */
[----:B--2---:R-:W-:-:S13]  /*2e170*/  ISETP.GE.AND P1, PT, R14, 0x1, PT ;  /* 0x000000010e00780c */ /* 0x004fda0003f26270 */
[----:B------:R-:W-:Y:S05]  /*2e180*/  @!P1 BRA `(.L_x_1764) ;  /* 0x0000010000049947 */ /* 0x000fea0003800000 */
[----:B------:R-:W2:Y:S01]  /*2e190*/  LDL.64 R14, [R82+0x40] ;  /* 0x00004000520e7983 */ /* 0x000ea20000100a00 */
[C---:B------:R-:W-:Y:S02]  /*2e1a0*/  R2UR UR6, R84.reuse ;  /* 0x00000000540672ca */ /* 0x040fe400000e0000 */
[C---:B------:R-:W-:Y:S01]  /*2e1b0*/  R2UR UR7, R85.reuse ;  /* 0x00000000550772ca */ /* 0x040fe200000e0000 */
[----:B------:R0:W5:Y:S01]  /*2e1c0*/  LDL.64 R102, [R82+0x50] ;  /* 0x0000500052667983 */ /* 0x0001620000100a00 */
[----:B------:R-:W-:Y:S02]  /*2e1d0*/  R2UR UR4, R84 ;  /* 0x00000000540472ca */ /* 0x000fe400000e0000 */
[----:B------:R-:W-:-:S09]  /*2e1e0*/  R2UR UR5, R85 ;  /* 0x00000000550572ca */ /* 0x000fd200000e0000 */
[----:B------:R-:W3:Y:S04]  /*2e1f0*/  LD.E.U8 R12, desc[UR6][R12.64+0x190] ;  /* 0x000190060c0c7980 */ /* 0x000ee8000c101100 */
[----:B--2---:R-:W2:Y:S01]  /*2e200*/  LD.E.64 R98, desc[UR4][R14.64+0x10] ;  /* 0x000010040e627980 */ /* 0x004ea2000c101b00 */
[----:B------:R-:W-:-:S03]  /*2e210*/  SHF.R.S32.HI R33, RZ, 0x1f, R25 ;  /* 0x0000001fff217819 */ /* 0x000fc60000011419 */
[----:B------:R0:W5:Y:S04]  /*2e220*/  LD.E.64 R90, desc[UR4][R14.64+0x8] ;  /* 0x000008040e5a7980 */ /* 0x000168000c101b00 */
[----:B------:R0:W5:Y:S01]  /*2e230*/  LD.E.64 R86, desc[UR6][R14.64+0x18] ;  /* 0x000018060e567980 */ /* 0x000162000c101b00 */
[----:B---3--:R-:W-:Y:S01]  /*2e240*/  ISETP.NE.AND P1, PT, R12, RZ, PT ;  /* 0x000000ff0c00720c */ /* 0x008fe20003f25270 */
[-C--:B--2---:R-:W-:Y:S02]  /*2e250*/  IMAD R29, R99, R25.reuse, RZ ;  /* 0x00000019631d7224 */ /* 0x084fe400078e02ff */
[----:B------:R-:W-:-:S04]  /*2e260*/  IMAD.WIDE.U32 R72, R98, R25, RZ ;  /* 0x0000001962487225 */ /* 0x000fc800078e00ff */
[----:B------:R-:W-:-:S04]  /*2e270*/  IMAD R29, R98, R33, R29 ;  /* 0x00000021621d7224 */ /* 0x000fc800078e021d */
[----:B------:R-:W-:Y:S02]  /*2e280*/  IMAD.IADD R75, R73, 0x1, R29 ;  /* 0x00000001494b7824 */ /* 0x000fe400078e021d */
[----:B0-----:R-:W-:Y:S05]  /*2e290*/  @!P1 BRA `(.L_x_1765) ;  /* 0x0000007800a89947 */ /* 0x001fea0003800000 */
[C---:B------:R-:W-:Y:S01]  /*2e2a0*/  R2UR UR4, R84.reuse ;  /* 0x00000000540472ca */ /* 0x040fe200000e0000 */
[----:B------:R0:W5:Y:S01]  /*2e2b0*/  LDL.64 R46, [R82+0x10] ;  /* 0x00001000522e7983 */ /* 0x0001620000100a00 */
[C---:B------:R-:W-:Y:S02]  /*2e2c0*/  R2UR UR5, R85.reuse ;  /* 0x00000000550572ca */ /* 0x040fe400000e0000 */
[----:B------:R-:W-:Y:S02]  /*2e2d0*/  R2UR UR6, R84 ;  /* 0x00000000540672ca */ /* 0x000fe400000e0000 */
[----:B------:R-:W-:-:S09]  /*2e2e0*/  R2UR UR7, R85 ;  /* 0x00000000550772ca */ /* 0x000fd200000e0000 */
[----:B-----5:R-:W2:Y:S04]  /*2e2f0*/  LD.E.64 R38, desc[UR4][R102.64+0x60] ;  /* 0x0000600466267980 */ /* 0x020ea8000c101b00 */
[----:B------:R-:W3:Y:S04]  /*2e300*/  LD.E R30, desc[UR6][R102.64+0xc] ;  /* 0x00000c06661e7980 */ /* 0x000ee8000c101900 */
[----:B------:R-:W4:Y:S04]  /*2e310*/  LD.E R12, desc[UR4][R102.64+0x10] ;  /* 0x00001004660c7980 */ /* 0x000f28000c101900 */
[----:B------:R-:W4:Y:S01]  /*2e320*/  LD.E.64 R14, desc[UR6][R102.64+0x80] ;  /* 0x00008006660e7980 */ /* 0x000f22000c101b00 */
[----:B------:R-:W-:-:S02]  /*2e330*/  R2UR UR8, R84 ;  /* 0x00000000540872ca */ /* 0x000fc400000e0000 */
[C---:B------:R-:W-:Y:S01]  /*2e340*/  R2UR UR9, R85.reuse ;  /* 0x00000000550972ca */ /* 0x040fe200000e0000 */
[----:B------:R0:W5:Y:S01]  /*2e350*/  LD.E.64 R40, desc[UR4][R102.64+0x58] ;  /* 0x0000580466287980 */ /* 0x000162000c101b00 */
[C---:B------:R-:W-:Y:S02]  /*2e360*/  R2UR UR12, R84.reuse ;  /* 0x00000000540c72ca */ /* 0x040fe400000e0000 */
[C---:B------:R-:W-:Y:S01]  /*2e370*/  R2UR UR13, R85.reuse ;  /* 0x00000000550d72ca */ /* 0x040fe200000e0000 */
[----:B------:R0:W5:Y:S01]  /*2e380*/  LD.E.64 R36, desc[UR6][R102.64+0x68] ;  /* 0x0000680666247980 */ /* 0x000162000c101b00 */
[----:B------:R-:W-:Y:S02]  /*2e390*/  R2UR UR10, R84 ;  /* 0x00000000540a72ca */ /* 0x000fe400000e0000 */
[----:B------:R-:W-:Y:S01]  /*2e3a0*/  R2UR UR11, R85 ;  /* 0x00000000550b72ca */ /* 0x000fe200000e0000 */
[----:B------:R-:W-:Y:S01]  /*2e3b0*/  BSSY B2, `(.L_x_1766) ;  /* 0x0000057000027945 */ /* 0x000fe20003800000 */
[----:B------:R-:W-:-:S02]  /*2e3c0*/  CS2R R28, SRZ ;  /* 0x00000000001c7805 */ /* 0x000fc4000001ff00 */
[----:B------:R-:W-:Y:S02]  /*2e3d0*/  CS2R R60, SRZ ;  /* 0x00000000003c7805 */ /* 0x000fe4000001ff00 */
[----:B------:R-:W-:Y:S02]  /*2e3e0*/  CS2R R66, SRZ ;  /* 0x0000000000427805 */ /* 0x000fe4000001ff00 */
[----:B------:R-:W-:Y:S01]  /*2e3f0*/  CS2R R70, SRZ ;  /* 0x0000000000467805 */ /* 0x000fe2000001ff00 */
[----:B------:R0:W5:Y:S01]  /*2e400*/  LD.E.U8 R64, desc[UR12][R102.64+0x18] ;  /* 0x0000180c66407980 */ /* 0x000162000c101100 */
        /* <DEDUP_REMOVED lines=9> */
[----:B--2---:R-:W-:-:S04]  /*2e4a0*/  IMAD R13, R39, R25, RZ ;  /* 0x00000019270d7224 */ /* 0x004fc800078e02ff */
[----:B------:R-:W-:Y:S02]  /*2e4b0*/  IMAD R31, R38, R33, R13 ;  /* 0x00000021261f7224 */ /* 0x000fe400078e020d */
[----:B---3--:R-:W-:Y:S01]  /*2e4c0*/  IMAD R13, R25, -0xa0, R30 ;  /* 0xffffff60190d7824 */ /* 0x008fe200078e021e */
[----:B----4-:R-:W-:-:S04]  /*2e4d0*/  LEA.HI R12, R12, R12, RZ, 0x1 ;  /* 0x0000000c0c0c7211 */ /* 0x010fc800078f08ff */
[----:B------:R-:W-:Y:S02]  /*2e4e0*/  VIMNMX R35, R13, 0xa0, PT ;  /* 0x000000a00d237848 */ /* 0x000fe40003fe0100 */
[----:B------:R-:W-:Y:S01]  /*2e4f0*/  SHF.R.S32.HI R30, RZ, 0x1, R12 ;  /* 0x00000001ff1e7819 */ /* 0x000fe2000001140c */
[----:B------:R-:W-:Y:S01]  /*2e500*/  IMAD R15, R15, R25, RZ ;  /* 0x000000190f0f7224 */ /* 0x000fe200078e02ff */
[----:B------:R0:W5:Y:S02]  /*2e510*/  LD.E.64 R12, desc[UR8][R102.64+0x78] ;  /* 0x00007808660c7980 */ /* 0x000164000c101b00 */
[----:B------:R-:W-:Y:S01]  /*2e520*/  ISETP.GE.AND P1, PT, R30, R35, PT ;  /* 0x000000231e00720c */ /* 0x000fe20003f26270 */
[----:B------:R-:W-:Y:S02]  /*2e530*/  IMAD R33, R14, R33, R15 ;  /* 0x000000210e217224 */ /* 0x000fe400078e020f */
[----:B------:R-:W-:-:S04]  /*2e540*/  IMAD.WIDE.U32 R38, R38, R25, RZ ;  /* 0x0000001926267225 */ /* 0x000fc800078e00ff */
[----:B------:R-:W-:Y:S01]  /*2e550*/  IMAD.WIDE.U32 R14, R14, R25, RZ ;  /* 0x000000190e0e7225 */ /* 0x000fe200078e00ff */
[----:B------:R-:W5:Y:S03]  /*2e560*/  LD.E.64 R102, desc[UR10][R102.64+0x88] ;  /* 0x0000880a66667980 */ /* 0x000f66000c101b00 */
[----:B------:R-:W-:Y:S02]  /*2e570*/  IMAD.IADD R65, R39, 0x1, R31 ;  /* 0x0000000127417824 */ /* 0x000fe400078e021f */
[----:B------:R-:W-:Y:S02]  /*2e580*/  VIADD R34, R30, 0x80 ;  /* 0x000000801e227836 */ /* 0x000fe40000000000 */
[----:B------:R-:W-:Y:S01]  /*2e590*/  IMAD.IADD R105, R15, 0x1, R33 ;  /* 0x000000010f697824 */ /* 0x000fe200078e0221 */
[----:B0-----:R-:W-:Y:S06]  /*2e5a0*/  @P1 BRA `(.L_x_1767) ;  /* 0x0000000000dc1947 */ /* 0x001fec0003800000 */
[----:B-----5:R-:W-:Y:S02]  /*2e5b0*/  LOP3.LUT R30, R64, 0x1, RZ, 0xc0, !PT ;  /* 0x00000001401e7812 */ /* 0x020fe400078ec0ff */
[----:B------:R-:W-:Y:S02]  /*2e5c0*/  CS2R R98, SRZ ;  /* 0x0000000000627805 */ /* 0x000fe4000001ff00 */
[----:B------:R-:W-:Y:S02]  /*2e5d0*/  IADD3 R32, P2, R36, R38, RZ ;  /* 0x0000002624207210 */ /* 0x000fe40007f5e0ff */
[----:B------:R-:W-:Y:S02]  /*2e5e0*/  CS2R R100, SRZ ;  /* 0x0000000000647805 */ /* 0x000fe4000001ff00 */
[----:B------:R-:W-:Y:S02]  /*2e5f0*/  ISETP.NE.U32.AND P1, PT, R30, 0x1, PT ;  /* 0x000000011e00780c */ /* 0x000fe40003f25070 */
[----:B------:R-:W-:Y:S01]  /*2e600*/  IADD3 R30, P3, R102, R14, RZ ;  /* 0x0000000e661e7210 */ /* 0x000fe20007f7e0ff */
[----:B------:R-:W-:-:S04]  /*2e610*/  IMAD.X R33, R37, 0x1, R65, P2 ;  /* 0x0000000125217824 */ /* 0x000fc800010e0641 */
[----:B------:R-:W-:-:S06]  /*2e620*/  IMAD.X R31, R103, 0x1, R105, P3 ;  /* 0x00000001671f7824 */ /* 0x000fcc00018e0669 */
[C---:B------:R-:W-:Y:S02]  /*2e630*/  @!P1 R2UR UR4, R84.reuse ;  /* 0x00000000540492ca */ /* 0x040fe400000e0000 */
[C---:B------:R-:W-:Y:S02]  /*2e640*/  @!P1 R2UR UR5, R85.reuse ;  /* 0x00000000550592ca */ /* 0x040fe400000e0000 */
[----:B------:R-:W-:Y:S02]  /*2e650*/  @!P1 R2UR UR6, R84 ;  /* 0x00000000540692ca */ /* 0x000fe400000e0000 */
[----:B------:R-:W-:-:S09]  /*2e660*/  @!P1 R2UR UR7, R85 ;  /* 0x00000000550792ca */ /* 0x000fd200000e0000 */
[----:B------:R0:W5:Y:S04]  /*2e670*/  @!P1 LD.E.64 R98, desc[UR4][R32.64] ;  /* 0x0000000420629980 */ /* 0x000168000c101b00 */
[----:B------:R0:W5:Y:S01]  /*2e680*/  @!P1 LD.E.64 R100, desc[UR6][R30.64] ;  /* 0x000000061e649980 */ /* 0x000162000c101b00 */
[----:B------:R-:W-:Y:S02]  /*2e690*/  R2P PR, R64, 0x3e ;  /* 0x0000003e40007804 */ /* 0x000fe40000000000 */
[----:B------:R-:W-:Y:S02]  /*2e6a0*/  CS2R R94, SRZ ;  /* 0x00000000005e7805 */ /* 0x000fe4000001ff00 */
[----:B------:R-:W-:Y:S02]  /*2e6b0*/  CS2R R78, SRZ ;  /* 0x00000000004e7805 */ /* 0x000fe4000001ff00 */
[----:B------:R-:W-:-:S02]  /*2e6c0*/  CS2R R70, SRZ ;  /* 0x0000000000467805 */ /* 0x000fc4000001ff00 */
[----:B------:R-:W-:Y:S02]  /*2e6d0*/  CS2R R66, SRZ ;  /* 0x0000000000427805 */ /* 0x000fe4000001ff00 */
[----:B------:R-:W-:Y:S02]  /*2e6e0*/  CS2R R60, SRZ ;  /* 0x00000000003c7805 */ /* 0x000fe4000001ff00 */
[----:B------:R-:W-:Y:S02]  /*2e6f0*/  CS2R R96, SRZ ;  /* 0x0000000000607805 */ /* 0x000fe4000001ff00 */
[C---:B------:R-:W-:Y:S02]  /*2e700*/  @P1 R2UR UR4, R84.reuse ;  /* 0x00000000540412ca */ /* 0x040fe400000e0000 */
[----:B------:R-:W-:Y:S02]  /*2e710*/  @P1 R2UR UR5, R85 ;  /* 0x00000000550512ca */ /* 0x000fe400000e0000 */
[----:B------:R-:W-:-:S02]  /*2e720*/  @P2 R2UR UR8, R84 ;  /* 0x00000000540822ca */ /* 0x000fc400000e0000 */
[C---:B------:R-:W-:Y:S02]  /*2e730*/  @P2 R2UR UR9, R85.reuse ;  /* 0x00000000550922ca */ /* 0x040fe400000e0000 */
[C---:B------:R-:W-:Y:S02]  /*2e740*/  @P3 R2UR UR12, R84.reuse ;  /* 0x00000000540c32ca */ /* 0x040fe400000e0000 */
[C---:B------:R-:W-:Y:S02]  /*2e750*/  @P3 R2UR UR13, R85.reuse ;  /* 0x00000000550d32ca */ /* 0x040fe400000e0000 */
[----:B------:R-:W-:Y:S02]  /*2e760*/  @P4 R2UR UR16, R84 ;  /* 0x00000000541042ca */ /* 0x000fe400000e0000 */
[----:B------:R-:W-:Y:S02]  /*2e770*/  @P4 R2UR UR17, R85 ;  /* 0x00000000551142ca */ /* 0x000fe400000e0000 */
[----:B------:R-:W-:-:S02]  /*2e780*/  CS2R R92, SRZ ;  /* 0x00000000005c7805 */ /* 0x000fc4000001ff00 */
[C---:B------:R-:W-:Y:S02]  /*2e790*/  @P5 R2UR UR20, R84.reuse ;  /* 0x00000000541452ca */ /* 0x040fe400000e0000 */
[----:B------:R-:W-:Y:S02]  /*2e7a0*/  CS2R R76, SRZ ;  /* 0x00000000004c7805 */ /* 0x000fe4000001ff00 */
[----:B------:R-:W-:Y:S02]  /*2e7b0*/  @P5 R2UR UR21, R85 ;  /* 0x00000000551552ca */ /* 0x000fe400000e0000 */
[----:B------:R-:W-:Y:S02]  /*2e7c0*/  CS2R R68, SRZ ;  /* 0x0000000000447805 */ /* 0x000fe4000001ff00 */
[----:B------:R-:W-:Y:S02]  /*2e7d0*/  @P1 R2UR UR6, R84 ;  /* 0x00000000540612ca */ /* 0x000fe400000e0000 */
[----:B------:R-:W-:-:S02]  /*2e7e0*/  CS2R R62, SRZ ;  /* 0x00000000003e7805 */ /* 0x000fc4000001ff00 */
[C---:B------:R-:W-:Y:S01]  /*2e7f0*/  @P1 R2UR UR7, R85.reuse ;  /* 0x00000000550712ca */ /* 0x040fe200000e0000 */
[----:B------:R0:W5:Y:S01]  /*2e800*/  @P1 LD.E.64 R94, desc[UR4][R32.64+0x10] ;  /* 0x00001004205e1980 */ /* 0x000162000c101b00 */
[C---:B------:R-:W-:Y:S02]  /*2e810*/  @P2 R2UR UR10, R84.reuse ;  /* 0x00000000540a22ca */ /* 0x040fe400000e0000 */
[C---:B------:R-:W-:Y:S01]  /*2e820*/  @P2 R2UR UR11, R85.reuse ;  /* 0x00000000550b22ca */ /* 0x040fe200000e0000 */
[----:B------:R0:W5:Y:S01]  /*2e830*/  @P2 LD.E.64 R78, desc[UR8][R32.64+0x20] ;  /* 0x00002008204e2980 */ /* 0x000162000c101b00 */
[C---:B------:R-:W-:Y:S02]  /*2e840*/  @P3 R2UR UR14, R84.reuse ;  /* 0x00000000540e32ca */ /* 0x040fe400000e0000 */
[----:B------:R-:W-:Y:S01]  /*2e850*/  @P3 R2UR UR15, R85 ;  /* 0x00000000550f32ca */ /* 0x000fe200000e0000 */
[----:B------:R0:W5:Y:S01]  /*2e860*/  @P3 LD.E.64 R70, desc[UR12][R32.64+0x30] ;  /* 0x0000300c20463980 */ /* 0x000162000c101b00 */
[----:B------:R-:W-:-:S02]  /*2e870*/  @P4 R2UR UR18, R84 ;  /* 0x00000000541242ca */ /* 0x000fc400000e0000 */
[C---:B------:R-:W-:Y:S01]  /*2e880*/  @P4 R2UR UR19, R85.reuse ;  /* 0x00000000551342ca */ /* 0x040fe200000e0000 */
[----:B------:R0:W5:Y:S01]  /*2e890*/  @P4 LD.E.64 R66, desc[UR16][R32.64+0x40] ;  /* 0x0000401020424980 */ /* 0x000162000c101b00 */
[----:B------:R-:W-:Y:S02]  /*2e8a0*/  @P5 R2UR UR22, R84 ;  /* 0x00000000541652ca */ /* 0x000fe400000e0000 */
[----:B------:R-:W-:Y:S01]  /*2e8b0*/  @P5 R2UR UR23, R85 ;  /* 0x00000000551752ca */ /* 0x000fe200000e0000 */
[----:B------:R0:W5:Y:S04]  /*2e8c0*/  @P5 LD.E.64 R60, desc[UR20][R32.64+0x50] ;  /* 0x00005014203c5980 */ /* 0x000168000c101b00 */
[----:B------:R0:W5:Y:S04]  /*2e8d0*/  @P1 LD.E.64 R96, desc[UR6][R30.64+0x10] ;  /* 0x000010061e601980 */ /* 0x000168000c101b00 */
[----:B------:R0:W5:Y:S04]  /*2e8e0*/  @P2 LD.E.64 R92, desc[UR10][R30.64+0x20] ;  /* 0x0000200a1e5c2980 */ /* 0x000168000c101b00 */
[----:B------:R0:W5:Y:S04]  /*2e8f0*/  @P3 LD.E.64 R76, desc[UR14][R30.64+0x30] ;  /* 0x0000300e1e4c3980 */ /* 0x000168000c101b00 */
[----:B------:R0:W5:Y:S04]  /*2e900*/  @P4 LD.E.64 R68, desc[UR18][R30.64+0x40] ;  /* 0x000040121e444980 */ /* 0x000168000c101b00 */
[----:B------:R0:W5:Y:S02]  /*2e910*/  @P5 LD.E.64 R62, desc[UR22][R30.64+0x50] ;  /* 0x000050161e3e5980 */ /* 0x000164000c101b00 */
.L_x_1767:
[----:B------:R-:W-:Y:S05]  /*2e920*/  BSYNC B2 ;  /* 0x0000000000027941 */ /* 0x000fea0003800000 */
.L_x_1766:
[----:B------:R-:W-:Y:S01]  /*2e930*/  ISETP.GE.AND P1, PT, R34, R35, PT ;  /* 0x000000232200720c */ /* 0x000fe20003f26270 */
[----:B------:R-:W-:Y:S01]  /*2e940*/  BSSY B2, `(.L_x_1768) ;  /* 0x0000044000027945 */ /* 0x000fe20003800000 */
[----:B------:R-:W-:Y:S02]  /*2e950*/  CS2R R34, SRZ ;  /* 0x0000000000227805 */ /* 0x000fe4000001ff00 */
[----:B------:R-:W-:Y:S02]  /*2e960*/  CS2R R42, SRZ ;  /* 0x00000000002a7805 */ /* 0x000fe4000001ff00 */
[----:B------:R-:W-:Y:S02]  /*2e970*/  CS2R R50, SRZ ;  /* 0x0000000000327805 */ /* 0x000fe4000001ff00 */
[----:B------:R-:W-:Y:S02]  /*2e980*/  CS2R R52, SRZ ;  /* 0x0000000000347805 */ /* 0x000fe4000001ff00 */
[----:B------:R-:W-:-:S02]  /*2e990*/  CS2R R58, SRZ ;  /* 0x00000000003a7805 */ /* 0x000fc4000001ff00 */
[----:B0-----:R-:W-:Y:S02]  /*2e9a0*/  CS2R R30, SRZ ;  /* 0x00000000001e7805 */ /* 0x001fe4000001ff00 */
[----:B------:R-:W-:Y:S02]  /*2e9b0*/  CS2R R32, SRZ ;  /* 0x0000000000207805 */ /* 0x000fe4000001ff00 */
[----:B------:R-:W-:Y:S02]  /*2e9c0*/  CS2R R44, SRZ ;  /* 0x00000000002c7805 */ /* 0x000fe4000001ff00 */
[----:B------:R-:W-:Y:S02]  /*2e9d0*/  CS2R R48, SRZ ;  /* 0x0000000000307805 */ /* 0x000fe4000001ff00 */
[----:B------:R-:W-:Y:S02]  /*2e9e0*/  CS2R R54, SRZ ;  /* 0x0000000000367805 */ /* 0x000fe4000001ff00 */
[----:B------:R-:W-:Y:S01]  /*2e9f0*/  CS2R R56, SRZ ;  /* 0x0000000000387805 */ /* 0x000fe2000001ff00 */
[----:B------:R-:W-:Y:S06]  /*2ea00*/  @P1 BRA `(.L_x_1769) ;  /* 0x0000000000dc1947 */ /* 0x000fec0003800000 */
[----:B-----5:R-:W-:Y:S02]  /*2ea10*/  LOP3.LUT R15, R64, 0x1, RZ, 0xc0, !PT ;  /* 0x00000001400f7812 */ /* 0x020fe400078ec0ff */
[----:B------:R-:W-:Y:S02]  /*2ea20*/  CS2R R58, SRZ ;  /* 0x00000000003a7805 */ /* 0x000fe4000001ff00 */
[----:B------:R-:W-:Y:S02]  /*2ea30*/  IADD3 R38, P1, P2, R36, R40, R38 ;  /* 0x0000002824267210 */ /* 0x000fe40007a3e026 */
[----:B------:R-:W-:Y:S02]  /*2ea40*/  CS2R R56, SRZ ;  /* 0x0000000000387805 */ /* 0x000fe4000001ff00 */
[----:B------:R-:W-:Y:S02]  /*2ea50*/  ISETP.NE.U32.AND P5, PT, R15, 0x1, PT ;  /* 0x000000010f00780c */ /* 0x000fe40003fa5070 */
[----:B------:R-:W-:-:S02]  /*2ea60*/  IADD3 R14, P3, P4, R102, R12, R14 ;  /* 0x0000000c660e7210 */ /* 0x000fc40007c7e00e */
[----:B------:R-:W-:Y:S02]  /*2ea70*/  IADD3.X R39, R37, R41, R65, P1, P2 ;  /* 0x0000002925277210 */ /* 0x000fe40000fe4441 */
[----:B------:R-:W-:-:S07]  /*2ea80*/  IADD3.X R15, R103, R13, R105, P3, P4 ;  /* 0x0000000d670f7210 */ /* 0x000fce0001fe8469 */
        /* <DEDUP_REMOVED lines=47> */
.L_x_1769:
[----:B------:R-:W-:Y:S05]  /*2ed80*/  BSYNC B2 ;  /* 0x0000000000027941 */ /* 0x000fea0003800000 */
.L_x_1768:
[----:B------:R-:W-:Y:S01]  /*2ed90*/  R2UR UR4, R84 ;  /* 0x00000000540472ca */ /* 0x000fe200000e0000 */
[----:B-----5:R1:W5:Y:S01]  /*2eda0*/  LDL R12, [R83] ;  /* 0x00000000530c7983 */ /* 0x0203620000100800 */
[----:B------:R-:W-:-:S03]  /*2edb0*/  R2UR UR5, R85 ;  /* 0x00000000550572ca */ /* 0x000fc600000e0000 */
[----:B------:R1:W5:Y:S10]  /*2edc0*/  LDL R13, [R83+0x4] ;  /* 0x00000400530d7983 */ /* 0x0003740000100800 */
[----:B0-----:R-:W2:Y:S01]  /*2edd0*/  LD.E R14, desc[UR4][R46.64+0x1c] ;  /* 0x00001c042e0e7980 */ /* 0x001ea2000c101900 */
[----:B------:R-:W-:Y:S01]  /*2ede0*/  BSSY B2, `(.L_x_1770) ;  /* 0x0000005000027945 */ /* 0x000fe20003800000 */
[----:B--2---:R-:W-:-:S04]  /*2edf0*/  LOP3.LUT R14, R14, 0x1, RZ, 0xfc, !PT ;  /* 0x000000010e0e7812 */ /* 0x004fc800078efcff */
[----:B------:R-:W-:-:S13]  /*2ee00*/  ISETP.NE.AND P1, PT, R14, 0x3, PT ;  /* 0x000000030e00780c */ /* 0x000fda0003f25270 */
[----:B-1----:R-:W-:Y:S05]  /*2ee10*/  @!P1 BRA `(.L_x_1771) ;  /* 0x0000000000049947 */ /* 0x002fea0003800000 */
[----:B------:R-:W-:Y:S01]  /*2ee20*/  BPT.TRAP 0x1 ;  /* 0x000000040000795c */ /* 0x000fe20000300000 */
.L_x_1771:
[----:B------:R-:W-:Y:S05]  /*2ee30*/  BSYNC B2 ;  /* 0x0000000000027941 */ /* 0x000fea0003800000 */
.L_x_1770:
[----:B------:R-:W-:Y:S02]  /*2ee40*/  R2UR UR4, R84 ;  /* 0x00000000540472ca */ /* 0x000fe400000e0000 */
[----:B------:R-:W-:-:S13]  /*2ee50*/  R2UR UR5, R85 ;  /* 0x00000000550572ca */ /* 0x000fda00000e0000 */
[----:B------:R-:W2:Y:S01]  /*2ee60*/  LD.E.64 R46, desc[UR4][R46.64+0x8] ;  /* 0x000008042e2e7980 */ /* 0x000ea2000c101b00 */
[----:B-----5:R-:W-:Y:S01]  /*2ee70*/  SHF.L.U32 R13, R13, 0x1f, RZ ;  /* 0x0000001f0d0d7819 */ /* 0x020fe200000006ff */
[----:B------:R-:W-:Y:S01]  /*2ee80*/  BSSY B2, `(.L_x_1772) ;  /* 0x0000005000027945 */ /* 0x000fe20003800000 */
[----:B--2---:R-:W-:-:S05]  /*2ee90*/  MOV R15, R46 ;  /* 0x0000002e000f7202 */ /* 0x004fca0000000f00 */
[----:B------:R-:W-:-:S04]  /*2eea0*/  IMAD R12, R12, 0x8, R15 ;  /* 0x000000080c0c7824 */ /* 0x000fc800078e020f */
[----:B------:R-:W0:Y:S02]  /*2eeb0*/  SYNCS.PHASECHK.TRANS64.TRYWAIT P1, [R12+URZ], R13 ;  /* 0x0000000d0c0075a7 */ /* 0x000e24000802017f */
[----:B0-----:R-:W-:Y:S05]  /*2eec0*/  @!P1 BRA `(.L_x_1773) ;  /* 0x00000100003c9947 */ /* 0x001fea0003800000 */
.L_x_1878:
[----:B------:R-:W-:Y:S05]  /*2eed0*/  BSYNC B2 ;  /* 0x0000000000027941 */ /* 0x000fea0003800000 */
.L_x_1772:
[----:B------:R-:W2:Y:S04]  /*2eee0*/  LDL.64 R36, [R82+0x50] ;  /* 0x0000500052247983 */ /* 0x000ea80000100a00 */
[----:B------:R-:W3:Y:S01]  /*2eef0*/  LDL.64 R38, [R82+0x58] ;  /* 0x0000580052267983 */ /* 0x000ee20000100a00 */
[C---:B------:R-:W-:Y:S02]  /*2ef00*/  R2UR UR4, R84.reuse ;  /* 0x00000000540472ca */ /* 0x040fe400000e0000 */
[C---:B------:R-:W-:Y:S01]  /*2ef10*/  R2UR UR5, R85.reuse ;  /* 0x00000000550572ca */ /* 0x040fe200000e0000 */
[----:B0-----:R-:W4:Y:S01]  /*2ef20*/  LDL R12, [R83] ;  /* 0x00000000530c7983 */ /* 0x001f220000100800 */
[----:B------:R-:W-:Y:S02]  /*2ef30*/  R2UR UR6, R84 ;  /* 0x00000000540672ca */ /* 0x000fe400000e0000 */
[----:B------:R-:W-:Y:S01]  /*2ef40*/  R2UR UR7, R85 ;  /* 0x00000000550772ca */ /* 0x000fe200000e0000 */
[----:B------:R0:W5:Y:S08]  /*2ef50*/  LDL.64 R40, [R82+0x38] ;  /* 0x0000380052287983 */ /* 0x0001700000100a00 */
[----:B--2---:R-:W2:Y:S04]  /*2ef60*/  LD.E R13, desc[UR4][R36.64+0x8] ;  /* 0x00000804240d7980 */ /* 0x004ea8000c101900 */
[----:B------:R-:W2:Y:S04]  /*2ef70*/  LD.E R106, desc[UR4][R36.64+0xc] ;  /* 0x00000c04246a7980 */ /* 0x000ea8000c101900 */
[----:B---3--:R-:W3:Y:S01]  /*2ef80*/  LD.E.64 R38, desc[UR6][R38.64] ;  /* 0x0000000626267980 */ /* 0x008ee2000c101b00 */
[----:B----4-:R-:W-:Y:S01]  /*2ef90*/  IMAD R12, R12, 0x7800, RZ ;  /* 0x000078000c0c7824 */ /* 0x010fe200078e02ff */
[----:B------:R-:W-:Y:S01]  /*2efa0*/  BSSY B2, `(.L_x_1774) ;  /* 0x0000379000027945 */ /* 0x000fe20003800000 */
[----:B--2---:R-:W-:-:S04]  /*2efb0*/  SHF.R.S32.HI R64, RZ, 0x1f, R13 ;  /* 0x0000001fff407819 */ /* 0x004fc8000001140d */
[----:B------:R-:W-:-:S04]  /*2efc0*/  LEA.HI R14, R64, R13, RZ, 0x2 ;  /* 0x0000000d400e7211 */ /* 0x000fc800078f10ff */
[--C-:B------:R-:W-:Y:S02]  /*2efd0*/  SHF.R.S32.HI R15, RZ, 0x2, R14.reuse ;  /* 0x00000002ff0f7819 */ /* 0x100fe4000001140e */
[----:B------:R-:W-:-:S04]  /*2efe0*/  SHF.R.S32.HI R14, RZ, 0x1f, R14 ;  /* 0x0000001fff0e7819 */ /* 0x000fc8000001140e */
[----:B------:R-:W-:Y:S02]  /*2eff0*/  LEA.HI R46, R14, R15, RZ, 0x2 ;  /* 0x0000000f0e2e7211 */ /* 0x000fe400078f10ff */
[-C--:B------:R-:W-:Y:S02]  /*2f000*/  LEA.HI R14, R13, R13.reuse, RZ, 0x1 ;  /* 0x0000000d0d0e7211 */ /* 0x080fe400078f08ff */
[----:B------:R-:W-:Y:S02]  /*2f010*/  LOP3.LUT R102, R46, 0xfffffffc, RZ, 0xc0, !PT ;  /* 0xfffffffc2e667812 */ /* 0x000fe400078ec0ff */
[----:B------:R-:W-:Y:S02]  /*2f020*/  LOP3.LUT R46, R14, 0xffffffe, RZ, 0xc0, !PT ;  /* 0x0ffffffe0e2e7812 */ /* 0x000fe400078ec0ff */
[----:B------:R-:W-:Y:S01]  /*2f030*/  SHF.R.S32.HI R107, RZ, 0x1, R14 ;  /* 0x00000001ff6b7819 */ /* 0x000fe2000001140e */
[----:B------:R-:W-:Y:S01]  /*2f040*/  IMAD.IADD R102, R15, 0x1, -R102 ;  /* 0x000000010f667824 */ /* 0x000fe200078e0a66 */
[----:B------:R-:W-:Y:S01]  /*2f050*/  LEA.HI R64, R64, R13, RZ, 0x4 ;  /* 0x0000000d40407211 */ /* 0x000fe200078f20ff */
[----:B------:R-:W-:Y:S01]  /*2f060*/  IMAD.IADD R46, R13, 0x1, -R46 ;  /* 0x000000010d2e7824 */ /* 0x000fe200078e0a2e */
[----:B------:R-:W-:Y:S01]  /*2f070*/  LEA.HI R14, R14, R107, RZ, 0x1 ;  /* 0x0000006b0e0e7211 */ /* 0x000fe200078f08ff */
[----:B------:R-:W-:-:S02]  /*2f080*/  IMAD.SHL.U32 R13, R102, 0x80, RZ ;  /* 0x00000080660d7824 */ /* 0x000fc400078e00ff */
[----:B------:R-:W-:Y:S01]  /*2f090*/  IMAD.SHL.U32 R109, R46, 0x10, RZ ;  /* 0x000000102e6d7824 */ /* 0x000fe200078e00ff */
[----:B------:R-:W-:Y:S01]  /*2f0a0*/  LOP3.LUT R46, R14, 0x3fffffe, RZ, 0xc0, !PT ;  /* 0x03fffffe0e2e7812 */ /* 0x000fe200078ec0ff */
[----:B------:R-:W-:Y:S01]  /*2f0b0*/  IMAD.SHL.U32 R64, R64, 0x20, RZ ;  /* 0x0000002040407824 */ /* 0x000fe200078e00ff */
[----:B------:R-:W-:-:S04]  /*2f0c0*/  LOP3.LUT R14, R13, 0x180, RZ, 0xc0, !PT ;  /* 0x000001800d0e7812 */ /* 0x000fc800078ec0ff */
[----:B------:R-:W-:Y:S01]  /*2f0d0*/  LOP3.LUT R13, R14, 0x10, R109, 0xf8, !PT ;  /* 0x000000100e0d7812 */ /* 0x000fe200078ef86d */
[----:B------:R-:W-:Y:S01]  /*2f0e0*/  IMAD.IADD R46, R107, 0x1, -R46 ;  /* 0x000000016b2e7824 */ /* 0x000fe200078e0a2e */
[----:B------:R-:W-:Y:S02]  /*2f0f0*/  LOP3.LUT R15, R64, 0xfffffe00, RZ, 0xc0, !PT ;  /* 0xfffffe00400f7812 */ /* 0x000fe400078ec0ff */
[----:B------:R-:W-:-:S03]  /*2f100*/  SHF.R.U32.HI R14, RZ, 0x3, R14 ;  /* 0x00000003ff0e7819 */ /* 0x000fc6000001160e */
[----:B------:R-:W-:Y:S01]  /*2f110*/  IMAD R15, R46, 0x40, R15 ;  /* 0x000000402e0f7824 */ /* 0x000fe200078e020f */
[----:B------:R-:W-:Y:S01]  /*2f120*/  LOP3.LUT R14, R13, R14, RZ, 0x3c, !PT ;  /* 0x0000000e0d0e7212 */ /* 0x000fe200078e3cff */
[----:B------:R-:W-:-:S04]  /*2f130*/  IMAD R106, R25, -0xa0, R106 ;  /* 0xffffff60196a7824 */ /* 0x000fc800078e026a */
[----:B------:R-:W-:Y:S01]  /*2f140*/  IMAD.IADD R15, R15, 0x1, R14 ;  /* 0x000000010f0f7824 */ /* 0x000fe200078e020e */
[----:B------:R-:W-:-:S04]  /*2f150*/  VIMNMX R106, R106, 0xa0, PT ;  /* 0x000000a06a6a7848 */ /* 0x000fc80003fe0100 */
[----:B------:R-:W-:-:S04]  /*2f160*/  IADD3 R103, P2, R12, R15, RZ ;  /* 0x0000000f0c677210 */ /* 0x000fc80007f5e0ff */
[----:B------:R-:W-:Y:S02]  /*2f170*/  LEA.HI.X.SX32 R105, R12, RZ, 0x1, P2 ;  /* 0x000000ff0c697211 */ /* 0x000fe400010f0eff */
[----:B------:R-:W-:Y:S02]  /*2f180*/  ISETP.GE.AND P2, PT, R107, R106, PT ;  /* 0x0000006a6b00720c */ /* 0x000fe40003f46270 */
[----:B------:R-:W-:Y:S01]  /*2f190*/  LOP3.LUT P1, RZ, R102, 0x2, RZ, 0xc0, !PT ;  /* 0x0000000266ff7812 */ /* 0x000fe2000782c0ff */
[----:B------:R-:W-:Y:S01]  /*2f1a0*/  IMAD.MOV.U32 R102, RZ, RZ, 0x20 ;  /* 0x00000020ff667424 */ /* 0x000fe200078e00ff */
[----:B---3--:R-:W-:Y:S02]  /*2f1b0*/  IADD3 R46, P3, R38, R103, RZ ;  /* 0x00000067262e7210 */ /* 0x008fe40007f7e0ff */
[----:B------:R-:W-:Y:S02]  /*2f1c0*/  SHF.R.S32.HI R111, RZ, 0x1f, R107 ;  /* 0x0000001fff6f7819 */ /* 0x000fe4000001146b */
[----:B------:R-:W-:Y:S01]  /*2f1d0*/  SHF.R.S32.HI R113, RZ, 0x1f, R109 ;  /* 0x0000001fff717819 */ /* 0x000fe2000001146d */
[----:B------:R-:W-:Y:S01]  /*2f1e0*/  IMAD.X R47, R39, 0x1, R105, P3 ;  /* 0x00000001272f7824 */ /* 0x000fe200018e0669 */
[----:B------:R-:W-:-:S03]  /*2f1f0*/  SEL R102, R102, 0xffffffe0, !P1 ;  /* 0xffffffe066667807 */ /* 0x000fc60004800000 */
[----:B0-----:R-:W-:Y:S05]  /*2f200*/  @P2 BRA `(.L_x_1775) ;  /* 0x0000003400482947 */ /* 0x001fea0003800000 */
[----:B------:R-:W-:Y:S02]  /*2f210*/  R2UR UR4, R84 ;  /* 0x00000000540472ca */ /* 0x000fe400000e0000 */
[----:B------:R-:W-:-:S13]  /*2f220*/  R2UR UR5, R85 ;  /* 0x00000000550572ca */ /* 0x000fda00000e0000 */
[----:B-----5:R-:W2:Y:S01]  /*2f230*/  LD.E.U8 R106, desc[UR4][R40.64] ;  /* 0x00000004286a7980 */ /* 0x020ea2000c101100 */
[----:B------:R-:W-:Y:S01]  /*2f240*/  IADD3 R12, P1, R109, R72, RZ ;  /* 0x000000486d0c7210 */ /* 0x000fe20007f3e0ff */
[----:B------:R-:W-:Y:S01]  /*2f250*/  IMAD R15, R91, R107, RZ ;  /* 0x0000006b5b0f7224 */ /* 0x000fe200078e02ff */
[----:B------:R-:W-:Y:S03]  /*2f260*/  BSSY B3, `(.L_x_1776) ;  /* 0x000008e000037945 */ /* 0x000fe60003800000 */
[----:B------:R-:W-:Y:S02]  /*2f270*/  IMAD.X R13, R113, 0x1, R75, P1 ;  /* 0x00000001710d7824 */ /* 0x000fe400008e064b */
[C---:B------:R-:W-:Y:S02]  /*2f280*/  IMAD R15, R90.reuse, R111, R15 ;  /* 0x0000006f5a0f7224 */ /* 0x040fe400078e020f */
[----:B------:R-:W-:-:S03]  /*2f290*/  IMAD.WIDE.U32 R12, R90, R107, R12 ;  /* 0x0000006b5a0c7225 */ /* 0x000fc600078e000c */
[----:B------:R-:W-:-:S04]  /*2f2a0*/  IADD3 R64, P2, R86, R12, RZ ;  /* 0x0000000c56407210 */ /* 0x000fc80007f5e0ff */
[----:B------:R-:W-:Y:S02]  /*2f2b0*/  IADD3.X R65, R87, R13, R15, P2, !PT ;  /* 0x0000000d57417210 */ /* 0x000fe400017fe40f */
[----:B--2---:R-:W-:-:S04]  /*2f2c0*/  LOP3.LUT R14, R106, 0x1, RZ, 0xc0, !PT ;  /* 0x000000016a0e7812 */ /* 0x004fc800078ec0ff */
[----:B------:R-:W-:-:S13]  /*2f2d0*/  ISETP.NE.U32.AND P1, PT, R14, 0x1, PT ;  /* 0x000000010e00780c */ /* 0x000fda0003f25070 */
[----:B------:R-:W-:Y:S05]  /*2f2e0*/  @P1 BRA `(.L_x_1777) ;  /* 0x0000000800141947 */ /* 0x000fea0003800000 */
[----:B------:R-:W-:Y:S02]  /*2f2f0*/  R2UR UR4, R84 ;  /* 0x00000000540472ca */ /* 0x000fe400000e0000 */
[----:B------:R-:W-:-:S13]  /*2f300*/  R2UR UR5, R85 ;  /* 0x00000000550572ca */ /* 0x000fda00000e0000 */
[----:B------:R-:W2:Y:S01]  /*2f310*/  LD.E.U8 R12, desc[UR4][R36.64+0x18] ;  /* 0x00001804240c7980 */ /* 0x000ea2000c101100 */
[----:B------:R-:W-:Y:S01]  /*2f320*/  BSSY B4, `(.L_x_1778) ;  /* 0x000007b000047945 */ /* 0x000fe20003800000 */
[----:B--2---:R-:W-:-:S04]  /*2f330*/  LOP3.LUT R12, R12, 0x1, RZ, 0xc0, !PT ;  /* 0x000000010c0c7812 */ /* 0x004fc800078ec0ff */
[----:B------:R-:W-:Y:S02]  /*2f340*/  ISETP.NE.U32.AND P1, PT, R12, 0x1, PT ;  /* 0x000000010c00780c */ /* 0x000fe40003f25070 */
[----:B------:R0:W5:Y:S11]  /*2f350*/  LD.E.128 R12, desc[UR4][R46.64] ;  /* 0x000000042e0c7980 */ /* 0x000176000c101d00 */
[----:B0-----:R-:W-:Y:S05]  /*2f360*/  @P1 BRA `(.L_x_1779) ;  /* 0x0000000400d81947 */ /* 0x001fea0003800000 */
[----:B------:R-:W-:Y:S01]  /*2f370*/  SHF.R.U32.HI R106, RZ, 0x8, R98 ;  /* 0x00000008ff6a7819 */ /* 0x000fe20000011662 */
[----:B-----5:R-:W-:Y:S01]  /*2f380*/  IMAD.MOV.U32 R108, RZ, RZ, R15 ;  /* 0x000000ffff6c7224 */ /* 0x020fe200078e000f */
[----:B------:R-:W-:Y:S02]  /*2f390*/  SHF.R.U32.HI R115, RZ, 0x8, R99 ;  /* 0x00000008ff737819 */ /* 0x000fe40000011663 */
[----:B------:R-:W-:Y:S02]  /*2f3a0*/  LOP3.LUT R15, R98, 0xff, RZ, 0xc0, !PT ;  /* 0x000000ff620f7812 */ /* 0x000fe400078ec0ff */
[----:B------:R-:W-:Y:S02]  /*2f3b0*/  LOP3.LUT R110, R99, 0xff, RZ, 0xc0, !PT ;  /* 0x000000ff636e7812 */ /* 0x000fe400078ec0ff */
[----:B------:R-:W-:Y:S02]  /*2f3c0*/  LOP3.LUT R106, R106, 0xff, RZ, 0xc0, !PT ;  /* 0x000000ff6a6a7812 */ /* 0x000fe400078ec0ff */
[----:B------:R-:W-:-:S02]  /*2f3d0*/  LOP3.LUT R115, R115, 0xff, RZ, 0xc0, !PT ;  /* 0x000000ff73737812 */ /* 0x000fc400078ec0ff */
[----:B------:R-:W-:Y:S02]  /*2f3e0*/  SHF.R.U32.HI R112, RZ, 0x8, R100 ;  /* 0x00000008ff707819 */ /* 0x000fe40000011664 */
[----:B------:R-:W-:Y:S02]  /*2f3f0*/  SHF.R.U32.HI R119, RZ, 0x8, R101 ;  /* 0x00000008ff777819 */ /* 0x000fe40000011665 */
[----:B------:R-:W-:Y:S02]  /*2f400*/  PRMT R15, R106, 0x7604, R15 ;  /* 0x000076046a0f7816 */ /* 0x000fe4000000000f */
[----:B------:R-:W-:Y:S02]  /*2f410*/  PRMT R110, R115, 0x7604, R110 ;  /* 0x00007604736e7816 */ /* 0x000fe4000000006e */
[----:B------:R-:W-:Y:S02]  /*2f420*/  LOP3.LUT R106, R100, 0xff, RZ, 0xc0, !PT ;  /* 0x000000ff646a7812 */ /* 0x000fe400078ec0ff */
[----:B------:R-:W-:-:S02]  /*2f430*/  LOP3.LUT R115, R112, 0xff, RZ, 0xc0, !PT ;  /* 0x000000ff70737812 */ /* 0x000fc400078ec0ff */
[----:B------:R-:W-:Y:S02]  /*2f440*/  LOP3.LUT R114, R101, 0xff, RZ, 0xc0, !PT ;  /* 0x000000ff65727812 */ /* 0x000fe400078ec0ff */
[----:B------:R-:W-:Y:S02]  /*2f450*/  LOP3.LUT R119, R119, 0xff, RZ, 0xc0, !PT ;  /* 0x000000ff77777812 */ /* 0x000fe400078ec0ff */
[----:B------:R-:W-:Y:S02]  /*2f460*/  SHF.R.U32.HI R112, RZ, 0x10, R101 ;  /* 0x00000010ff707819 */ /* 0x000fe40000011665 */
[----:B------:R-:W-:Y:S02]  /*2f470*/  PRMT R117, R115, 0x7604, R106 ;  /* 0x0000760473757816 */ /* 0x000fe4000000006a */
[----:B------:R-:W-:Y:S02]  /*2f480*/  SHF.R.U32.HI R116, RZ, 0x10, R99 ;  /* 0x00000010ff747819 */ /* 0x000fe40000011663 */
[----:B------:R-:W-:Y:S01]  /*2f490*/  PRMT R114, R119, 0x7604, R114 ;  /* 0x0000760477727816 */ /* 0x000fe20000000072 */
        /* <DEDUP_REMOVED lines=8> */
[----:B------:R-:W-:Y:S02]  /*2f520*/  F2FP.F16.E4M3.UNPACK_B R98, R13 ;  /* 0x0000000dff62723e */ /* 0x000fe400020006ff */
[----:B------:R-:W-:-:S02]  /*2f530*/  LOP3.LUT R119, R119, 0xff000000, R101, 0xf8, !PT ;  /* 0xff00000077777812 */ /* 0x000fc400078ef865 */
[----:B------:R-:W-:Y:S02]  /*2f540*/  F2FP.F16.E4M3.UNPACK_B R101, R100.H1 ;  /* 0x00000064ff65723e */ /* 0x000fe400030006ff */
[----:B------:R-:W-:Y:S02]  /*2f550*/  F2FP.F16.E4M3.UNPACK_B R106, R15.H1 ;  /* 0x0000000fff6a723e */ /* 0x000fe400030006ff */
[----:B------:R-:W-:Y:S01]  /*2f560*/  F2FP.F16.E4M3.UNPACK_B R13, R13.H1 ;  /* 0x0000000dff0d723e */ /* 0x000fe200030006ff */
[--C-:B------:R-:W-:Y:S01]  /*2f570*/  HADD2.F32 R114, -RZ, R101.reuse.H0_H0 ;  /* 0x20000065ff727230 */ /* 0x100fe20000004100 */
[----:B------:R-:W-:Y:S01]  /*2f580*/  LOP3.LUT R115, R115, 0xff000000, R99, 0xf8, !PT ;  /* 0xff00000073737812 */ /* 0x000fe200078ef863 */
[--C-:B------:R-:W-:Y:S02]  /*2f590*/  HADD2.F32 R99, -RZ, R98.reuse.H0_H0 ;  /* 0x20000062ff637230 */ /* 0x100fe40000004100 */
[----:B------:R-:W-:Y:S02]  /*2f5a0*/  HADD2.F32 R98, -RZ, R98.H1_H1 ;  /* 0x30000062ff627230 */ /* 0x000fe40000004100 */
[----:B------:R-:W-:-:S02]  /*2f5b0*/  HADD2.F32 R116, -RZ, R101.H1_H1 ;  /* 0x30000065ff747230 */ /* 0x000fc40000004100 */
[--C-:B------:R-:W-:Y:S02]  /*2f5c0*/  HADD2.F32 R110, -RZ, R106.reuse.H0_H0 ;  /* 0x2000006aff6e7230 */ /* 0x100fe40000004100 */
[C---:B------:R-:W-:Y:S01]  /*2f5d0*/  FMUL.FTZ R118, R98.reuse, R114 ;  /* 0x0000007262767220 */ /* 0x040fe20000410000 */
[--C-:B------:R-:W-:Y:S02]  /*2f5e0*/  HADD2.F32 R101, -RZ, R13.reuse.H1_H1 ;  /* 0x3000000dff657230 */ /* 0x100fe40000004100 */
[----:B------:R-:W-:Y:S02]  /*2f5f0*/  HADD2.F32 R112, -RZ, R106.H1_H1 ;  /* 0x3000006aff707230 */ /* 0x000fe40000004100 */
[----:B------:R-:W-:Y:S01]  /*2f600*/  FMUL.FTZ R117, R98, R110 ;  /* 0x0000006e62757220 */ /* 0x000fe20000410000 */
[----:B------:R-:W-:Y:S02]  /*2f610*/  HADD2.F32 R106, -RZ, R13.H0_H0 ;  /* 0x2000000dff6a7230 */ /* 0x000fe40000004100 */
[----:B------:R-:W-:Y:S01]  /*2f620*/  FMUL.FTZ R121, R101, R116 ;  /* 0x0000007465797220 */ /* 0x000fe20000410000 */
[----:B------:R-:W-:Y:S01]  /*2f630*/  FFMA.FTZ R13, R99, R110, -R118 ;  /* 0x0000006e630d7223 */ /* 0x000fe20000010876 */
[----:B------:R-:W-:Y:S01]  /*2f640*/  FMUL.FTZ R123, R101, R112 ;  /* 0x00000070657b7220 */ /* 0x000fe20000410000 */
[----:B------:R-:W-:Y:S01]  /*2f650*/  FFMA.FTZ R98, R99, R114, R117 ;  /* 0x0000007263627223 */ /* 0x000fe20000010075 */
[C---:B------:R-:W-:Y:S01]  /*2f660*/  FFMA.FTZ R99, R106.reuse, R112, -R121 ;  /* 0x000000706a637223 */ /* 0x040fe20000010879 */
[----:B------:R-:W-:Y:S01]  /*2f670*/  F2FP.F16.E4M3.UNPACK_B R101, R108 ;  /* 0x0000006cff65723e */ /* 0x000fe200020006ff */
[----:B------:R-:W-:Y:S01]  /*2f680*/  FFMA.FTZ R106, R106, R116, R123 ;  /* 0x000000746a6a7223 */ /* 0x000fe2000001007b */
[----:B------:R-:W-:-:S02]  /*2f690*/  F2FP.F16.E4M3.UNPACK_B R114, R119.H1 ;  /* 0x00000077ff72723e */ /* 0x000fc400030006ff */
[----:B------:R-:W-:Y:S01]  /*2f6a0*/  F2FP.F16.E4M3.UNPACK_B R108, R108.H1 ;  /* 0x0000006cff6c723e */ /* 0x000fe200030006ff */
[--C-:B------:R-:W-:Y:S01]  /*2f6b0*/  HADD2.F32 R110, -RZ, R101.reuse.H0_H0 ;  /* 0x20000065ff6e7230 */ /* 0x100fe20000004100 */
[----:B------:R-:W-:Y:S01]  /*2f6c0*/  F2FP.F16.E4M3.UNPACK_B R112, R115.H1 ;  /* 0x00000073ff70723e */ /* 0x000fe200030006ff */
[--C-:B------:R-:W-:Y:S01]  /*2f6d0*/  HADD2.F32 R118, -RZ, R114.reuse.H0_H0 ;  /* 0x20000072ff767230 */ /* 0x100fe20000004100 */
[----:B------:R-:W-:Y:S01]  /*2f6e0*/  F2FP.F16.E4M3.UNPACK_B R119, R119 ;  /* 0x00000077ff77723e */ /* 0x000fe200020006ff */
[----:B------:R-:W-:Y:S01]  /*2f6f0*/  HADD2.F32 R121, -RZ, R114.H1_H1 ;  /* 0x30000072ff797230 */ /* 0x000fe20000004100 */
[----:B------:R-:W-:Y:S01]  /*2f700*/  F2FP.F16.E4M3.UNPACK_B R115, R115 ;  /* 0x00000073ff73723e */ /* 0x000fe200020006ff */
[----:B------:R-:W-:Y:S01]  /*2f710*/  HADD2.F32 R101, -RZ, R101.H1_H1 ;  /* 0x30000065ff657230 */ /* 0x000fe20000004100 */
[----:B------:R-:W-:Y:S01]  /*2f720*/  F2FP.SATFINITE.E4M3.F32.PACK_AB_MERGE_C R99, R106, R99, RZ ;  /* 0x000000636a63723e */ /* 0x000fe200048070ff */
[----:B------:R-:W-:Y:S02]  /*2f730*/  HADD2.F32 R116, -RZ, R112.H0_H0 ;  /* 0x20000070ff747230 */ /* 0x000fe40000004100 */
[----:B------:R-:W-:-:S02]  /*2f740*/  HADD2.F32 R114, -RZ, R108.H1_H1 ;  /* 0x3000006cff727230 */ /* 0x000fc40000004100 */
[C---:B------:R-:W-:Y:S01]  /*2f750*/  FMUL.FTZ R123, R101.reuse, R118 ;  /* 0x00000076657b7220 */ /* 0x040fe20000410000 */
[----:B------:R-:W-:Y:S02]  /*2f760*/  HADD2.F32 R117, -RZ, R112.H1_H1 ;  /* 0x30000070ff757230 */ /* 0x000fe40000004100 */
[----:B------:R-:W-:Y:S01]  /*2f770*/  FMUL.FTZ R125, R101, R116 ;  /* 0x00000074657d7220 */ /* 0x000fe20000410000 */
[----:B------:R-:W-:Y:S02]  /*2f780*/  HADD2.F32 R112, -RZ, R108.H0_H0 ;  /* 0x2000006cff707230 */ /* 0x000fe40000004100 */
[C---:B------:R-:W-:Y:S01]  /*2f790*/  FMUL.FTZ R127, R114.reuse, R121 ;  /* 0x00000079727f7220 */ /* 0x040fe20000410000 */
[----:B------:R-:W-:Y:S01]  /*2f7a0*/  F2FP.F16.E4M3.UNPACK_B R108, R14 ;  /* 0x0000000eff6c723e */ /* 0x000fe200020006ff */
[----:B------:R-:W-:Y:S01]  /*2f7b0*/  FMUL.FTZ R114, R114, R117 ;  /* 0x0000007572727220 */ /* 0x000fe20000410000 */
[C---:B------:R-:W-:Y:S01]  /*2f7c0*/  FFMA.FTZ R101, R110.reuse, R116, -R123 ;  /* 0x000000746e657223 */ /* 0x040fe2000001087b */
[----:B------:R-:W-:Y:S01]  /*2f7d0*/  FFMA.FTZ R118, R110, R118, R125 ;  /* 0x000000766e767223 */ /* 0x000fe2000001007d */
[----:B------:R-:W-:Y:S01]  /*2f7e0*/  F2FP.F16.E4M3.UNPACK_B R14, R14.H1 ;  /* 0x0000000eff0e723e */ /* 0x000fe200030006ff */
[----:B------:R-:W-:Y:S01]  /*2f7f0*/  FFMA.FTZ R120, R112, R121, R114 ;  /* 0x0000007970787223 */ /* 0x000fe20000010072 */
[----:B------:R-:W-:-:S02]  /*2f800*/  HADD2.F32 R110, -RZ, R108.H0_H0 ;  /* 0x2000006cff6e7230 */ /* 0x000fc40000004100 */
[----:B------:R-:W-:Y:S01]  /*2f810*/  FFMA.FTZ R127, R112, R117, -R127 ;  /* 0x00000075707f7223 */ /* 0x000fe2000001087f */
[----:B------:R-:W-:Y:S01]  /*2f820*/  HADD2.F32 R108, -RZ, R108.H1_H1 ;  /* 0x3000006cff6c7230 */ /* 0x000fe20000004100 */
[----:B------:R-:W-:Y:S01]  /*2f830*/  F2FP.SATFINITE.E4M3.F32.PACK_AB_MERGE_C R13, R98, R13, R99 ;  /* 0x0000000d620d723e */ /* 0x000fe20004807063 */
[----:B------:R-:W-:Y:S02]  /*2f840*/  HADD2.F32 R121, -RZ, R119.H0_H0 ;  /* 0x20000077ff797230 */ /* 0x000fe40000004100 */
[----:B------:R-:W-:Y:S01]  /*2f850*/  HADD2.F32 R117, -RZ, R115.H0_H0 ;  /* 0x20000073ff757230 */ /* 0x000fe20000004100 */
[----:B------:R-:W-:Y:S01]  /*2f860*/  F2FP.SATFINITE.E4M3.F32.PACK_AB_MERGE_C R120, R120, R127, RZ ;  /* 0x0000007f7878723e */ /* 0x000fe200048070ff */
[----:B------:R-:W-:Y:S02]  /*2f870*/  HADD2.F32 R119, -RZ, R119.H1_H1 ;  /* 0x30000077ff777230 */ /* 0x000fe40000004100 */
[----:B------:R-:W-:Y:S01]  /*2f880*/  FMUL.FTZ R123, R108, R121 ;  /* 0x000000796c7b7220 */ /* 0x000fe20000410000 */
[----:B------:R-:W-:-:S02]  /*2f890*/  HADD2.F32 R114, -RZ, R14.H1_H1 ;  /* 0x3000000eff727230 */ /* 0x000fc40000004100 */
[-C--:B------:R-:W-:Y:S01]  /*2f8a0*/  FMUL.FTZ R108, R108, R117.reuse ;  /* 0x000000756c6c7220 */ /* 0x080fe20000410000 */
[----:B------:R-:W-:Y:S02]  /*2f8b0*/  HADD2.F32 R115, -RZ, R115.H1_H1 ;  /* 0x30000073ff737230 */ /* 0x000fe40000004100 */
[----:B------:R-:W-:Y:S01]  /*2f8c0*/  FFMA.FTZ R123, R110, R117, -R123 ;  /* 0x000000756e7b7223 */ /* 0x000fe2000001087b */
[----:B------:R-:W-:Y:S02]  /*2f8d0*/  HADD2.F32 R112, -RZ, R14.H0_H0 ;  /* 0x2000000eff707230 */ /* 0x000fe40000004100 */
[C---:B------:R-:W-:Y:S01]  /*2f8e0*/  FMUL.FTZ R125, R114.reuse, R119 ;  /* 0x00000077727d7220 */ /* 0x040fe20000410000 */
[----:B------:R-:W-:Y:S01]  /*2f8f0*/  F2FP.F16.E4M3.UNPACK_B R14, R12.H1 ;  /* 0x0000000cff0e723e */ /* 0x000fe200030006ff */
[----:B------:R-:W-:Y:S01]  /*2f900*/  FMUL.FTZ R116, R114, R115 ;  /* 0x0000007372747220 */ /* 0x000fe20000410000 */
[----:B------:R-:W-:Y:S01]  /*2f910*/  FFMA.FTZ R114, R110, R121, R108 ;  /* 0x000000796e727223 */ /* 0x000fe2000001006c */
[----:B------:R-:W-:Y:S01]  /*2f920*/  F2FP.F16.E4M3.UNPACK_B R110, R100 ;  /* 0x00000064ff6e723e */ /* 0x000fe200020006ff */
[C---:B------:R-:W-:Y:S01]  /*2f930*/  FFMA.FTZ R125, R112.reuse, R115, -R125 ;  /* 0x00000073707d7223 */ /* 0x040fe2000001087d */
[----:B------:R-:W-:Y:S01]  /*2f940*/  F2FP.F16.E4M3.UNPACK_B R108, R15 ;  /* 0x0000000fff6c723e */ /* 0x000fe200020006ff */
[----:B------:R-:W-:Y:S01]  /*2f950*/  FFMA.FTZ R116, R112, R119, R116 ;  /* 0x0000007770747223 */ /* 0x000fe20000010074 */
[----:B------:R-:W-:Y:S01]  /*2f960*/  F2FP.F16.E4M3.UNPACK_B R12, R12 ;  /* 0x0000000cff0c723e */ /* 0x000fe200020006ff */
[----:B------:R-:W-:-:S02]  /*2f970*/  HADD2.F32 R112, -RZ, R110.H1_H1 ;  /* 0x3000006eff707230 */ /* 0x000fc40000004100 */
[----:B------:R-:W-:Y:S01]  /*2f980*/  HADD2.F32 R117, -RZ, R110.H0_H0 ;  /* 0x2000006eff757230 */ /* 0x000fe20000004100 */
[----:B------:R-:W-:Y:S01]  /*2f990*/  F2FP.SATFINITE.E4M3.F32.PACK_AB_MERGE_C R116, R116, R125, RZ ;  /* 0x0000007d7474723e */ /* 0x000fe200048070ff */
[----:B------:R-:W-:Y:S02]  /*2f9a0*/  HADD2.F32 R100, -RZ, R14.H1_H1 ;  /* 0x3000000eff647230 */ /* 0x000fe40000004100 */
[----:B------:R-:W-:Y:S01]  /*2f9b0*/  HADD2.F32 R110, -RZ, R108.H1_H1 ;  /* 0x3000006cff6e7230 */ /* 0x000fe20000004100 */
[----:B------:R-:W-:Y:S01]  /*2f9c0*/  F2FP.SATFINITE.E4M3.F32.PACK_AB_MERGE_C R114, R114, R123, R116 ;  /* 0x0000007b7272723e */ /* 0x000fe20004807074 */
[----:B------:R-:W-:Y:S02]  /*2f9d0*/  HADD2.F32 R15, -RZ, R14.H0_H0 ;  /* 0x2000000eff0f7230 */ /* 0x000fe40000004100 */
[----:B------:R-:W-:Y:S02]  /*2f9e0*/  HADD2.F32 R14, -RZ, R12.H1_H1 ;  /* 0x3000000cff0e7230 */ /* 0x000fe40000004100 */
[----:B------:R-:W-:Y:S01]  /*2f9f0*/  FMUL.FTZ R121, R100, R110 ;  /* 0x0000006e64797220 */ /* 0x000fe20000410000 */
[----:B------:R-:W-:-:S02]  /*2fa00*/  HADD2.F32 R115, -RZ, R108.H0_H0 ;  /* 0x2000006cff737230 */ /* 0x000fc40000004100 */
[-C--:B------:R-:W-:Y:S01]  /*2fa10*/  FMUL.FTZ R108, R100, R112.reuse ;  /* 0x00000070646c7220 */ /* 0x080fe20000410000 */
[----:B------:R-:W-:Y:S02]  /*2fa20*/  HADD2.F32 R12, -RZ, R12.H0_H0 ;  /* 0x2000000cff0c7230 */ /* 0x000fe40000004100 */
[C---:B------:R-:W-:Y:S01]  /*2fa30*/  FMUL.FTZ R119, R14.reuse, R117 ;  /* 0x000000750e777220 */ /* 0x040fe20000410000 */
[C---:B------:R-:W-:Y:S01]  /*2fa40*/  FFMA.FTZ R121, R15.reuse, R112, R121 ;  /* 0x000000700f797223 */ /* 0x040fe20000010079 */
[-C--:B------:R-:W-:Y:S01]  /*2fa50*/  FMUL.FTZ R14, R14, R115.reuse ;  /* 0x000000730e0e7220 */ /* 0x080fe20000410000 */
[----:B------:R-:W-:Y:S01]  /*2fa60*/  FFMA.FTZ R108, R15, R110, -R108 ;  /* 0x0000006e0f6c7223 */ /* 0x000fe2000001086c */
[----:B------:R-:W-:Y:S01]  /*2fa70*/  FFMA.FTZ R119, R12, R115, -R119 ;  /* 0x000000730c777223 */ /* 0x000fe20000010877 */
[----:B------:R-:W-:Y:S01]  /*2fa80*/  F2FP.SATFINITE.E4M3.F32.PACK_AB_MERGE_C R15, R118, R101, R120 ;  /* 0x00000065760f723e */ /* 0x000fe20004807078 */
[----:B------:R-:W-:Y:S02]  /*2fa90*/  FFMA.FTZ R14, R12, R117, R14 ;  /* 0x000000750c0e7223 */ /* 0x000fe4000001000e */
[----:B------:R-:W-:-:S04]  /*2faa0*/  F2FP.SATFINITE.E4M3.F32.PACK_AB_MERGE_C R108, R121, R108, RZ ;  /* 0x0000006c796c723e */ /* 0x000fc800048070ff */
[----:B------:R-:W-:Y:S01]  /*2fab0*/  F2FP.SATFINITE.E4M3.F32.PACK_AB_MERGE_C R12, R14, R119, R108 ;  /* 0x000000770e0c723e */ /* 0x000fe2000480706c */
[----:B------:R-:W-:-:S07]  /*2fac0*/  IMAD.MOV.U32 R14, RZ, RZ, R114 ;  /* 0x000000ffff0e7224 */ /* 0x000fce00078e0072 */
.L_x_1779:
[----:B------:R-:W-:Y:S05]  /*2fad0*/  BSYNC B4 ;  /* 0x0000000000047941 */ /* 0x000fea0003800000 */
.L_x_1778:
[C---:B------:R-:W-:Y:S02]  /*2fae0*/  R2UR UR4, R84.reuse ;  /* 0x00000000540472ca */ /* 0x040fe400000e0000 */
[C---:B------:R-:W-:Y:S02]  /*2faf0*/  R2UR UR5, R85.reuse ;  /* 0x00000000550572ca */ /* 0x040fe400000e0000 */
[----:B------:R-:W-:Y:S02]  /*2fb00*/  R2UR UR6, R84 ;  /* 0x00000000540672ca */ /* 0x000fe400000e0000 */
[----:B------:R-:W-:-:S09]  /*2fb10*/  R2UR UR7, R85 ;  /* 0x00000000550772ca */ /* 0x000fd200000e0000 */
[----:B-----5:R0:W-:Y:S04]  /*2fb20*/  ST.E.128 desc[UR4][R64.64], R12 ;  /* 0x0000000c40007985 */ /* 0x0201e8000c101d04 */
[----:B------:R0:W5:Y:S02]  /*2fb30*/  LD.E.U8 R106, desc[UR6][R40.64] ;  /* 0x00000006286a7980 */ /* 0x000164000c101100 */
.L_x_1777:
[----:B------:R-:W-:Y:S05]  /*2fb40*/  BSYNC B3 ;  /* 0x0000000000037941 */ /* 0x000fea0003800000 */
.L_x_1776:
[----:B-----5:R-:W-:Y:S01]  /*2fb50*/  LOP3.LUT P1, RZ, R106, 0x2, RZ, 0xc0, !PT ;  /* 0x000000026aff7812 */ /* 0x020fe2000782c0ff */
[----:B------:R-:W-:-:S12]  /*2fb60*/  BSSY B3, `(.L_x_1780) ;  /* 0x000008d000037945 */ /* 0x000fd80003800000 */
[----:B------:R-:W-:Y:S05]  /*2fb70*/  @!P1 BRA `(.L_x_1781) ;  /* 0x00000008002c9947 */ /* 0x000fea0003800000 */
[----:B------:R-:W-:Y:S02]  /*2fb80*/  R2UR UR4, R84 ;  /* 0x00000000540472ca */ /* 0x000fe400000e0000 */
[----:B------:R-:W-:-:S13]  /*2fb90*/  R2UR UR5, R85 ;  /* 0x00000000550572ca */ /* 0x000fda00000e0000 */
[----:B0-----:R-:W2:Y:S01]  /*2fba0*/  LD.E.U8 R14, desc[UR4][R36.64+0x18] ;  /* 0x00001804240e7980 */ /* 0x001ea2000c101100 */
[--C-:B------:R-:W-:Y:S02]  /*2fbb0*/  SHF.R.S32.HI R13, RZ, 0x1f, R102.reuse ;  /* 0x0000001fff0d7819 */ /* 0x100fe40000011466 */
[----:B------:R-:W-:-:S04]  /*2fbc0*/  IADD3 R12, P2, P3, R38, R103, R102 ;  /* 0x00000067260c7210 */ /* 0x000fc80007b5e066 */
[----:B------:R-:W-:Y:S01]  /*2fbd0*/  IADD3.X R13, R39, R105, R13, P2, P3 ;  /* 0x00000069270d7210 */ /* 0x000fe200017e640d */
[----:B------:R-:W-:Y:S01]  /*2fbe0*/  BSSY B4, `(.L_x_1782) ;  /* 0x000007e000047945 */ /* 0x000fe20003800000 */
[----:B--2---:R-:W-:-:S04]  /*2fbf0*/  LOP3.LUT P1, RZ, R14, 0x2, RZ, 0xc0, !PT ;  /* 0x000000020eff7812 */ /* 0x004fc8000782c0ff */
[----:B------:R-:W5:Y:S09]  /*2fc00*/  LD.E.128 R12, desc[UR4][R12.64] ;  /* 0x000000040c0c7980 */ /* 0x000f72000c101d00 */
[----:B------:R-:W-:Y:S05]  /*2fc10*/  @!P1 BRA `(.L_x_1783) ;  /* 0x0000000400e89947 */ /* 0x000fea0003800000 */
[----:B-----5:R-:W-:Y:S01]  /*2fc20*/  IMAD.MOV.U32 R99, RZ, RZ, R15 ;  /* 0x000000ffff637224 */ /* 0x020fe200078e000f */
[----:B------:R-:W-:Y:S02]  /*2fc30*/  SHF.R.U32.HI R15, RZ, 0x8, R94 ;  /* 0x00000008ff0f7819 */ /* 0x000fe4000001165e */
[----:B------:R-:W-:Y:S02]  /*2fc40*/  SHF.R.U32.HI R100, RZ, 0x8, R95 ;  /* 0x00000008ff647819 */ /* 0x000fe4000001165f */
[----:B------:R-:W-:Y:S02]  /*2fc50*/  SHF.R.U32.HI R108, RZ, 0x8, R97 ;  /* 0x00000008ff6c7819 */ /* 0x000fe40000011661 */
[----:B------:R-:W-:Y:S02]  /*2fc60*/  LOP3.LUT R98, R94, 0xff, RZ, 0xc0, !PT ;  /* 0x000000ff5e627812 */ /* 0x000fe400078ec0ff */
[----:B------:R-:W-:Y:S02]  /*2fc70*/  LOP3.LUT R101, R95, 0xff, RZ, 0xc0, !PT ;  /* 0x000000ff5f657812 */ /* 0x000fe400078ec0ff */
[----:B------:R-:W-:-:S02]  /*2fc80*/  SHF.R.U32.HI R106, RZ, 0x8, R96 ;  /* 0x00000008ff6a7819 */ /* 0x000fc40000011660 */
[----:B------:R-:W-:Y:S02]  /*2fc90*/  LOP3.LUT R15, R15, 0xff, RZ, 0xc0, !PT ;  /* 0x000000ff0f0f7812 */ /* 0x000fe400078ec0ff */
[----:B------:R-:W-:Y:S02]  /*2fca0*/  LOP3.LUT R100, R100, 0xff, RZ, 0xc0, !PT ;  /* 0x000000ff64647812 */ /* 0x000fe400078ec0ff */
[----:B------:R-:W-:Y:S02]  /*2fcb0*/  LOP3.LUT R117, R97, 0xff, RZ, 0xc0, !PT ;  /* 0x000000ff61757812 */ /* 0x000fe400078ec0ff */
[----:B------:R-:W-:Y:S02]  /*2fcc0*/  LOP3.LUT R108, R108, 0xff, RZ, 0xc0, !PT ;  /* 0x000000ff6c6c7812 */ /* 0x000fe400078ec0ff */
[----:B------:R-:W-:Y:S02]  /*2fcd0*/  LOP3.LUT R115, R96, 0xff, RZ, 0xc0, !PT ;  /* 0x000000ff60737812 */ /* 0x000fe400078ec0ff */
[----:B------:R-:W-:-:S02]  /*2fce0*/  LOP3.LUT R106, R106, 0xff, RZ, 0xc0, !PT ;  /* 0x000000ff6a6a7812 */ /* 0x000fc400078ec0ff */
[----:B------:R-:W-:Y:S02]  /*2fcf0*/  PRMT R98, R15, 0x7604, R98 ;  /* 0x000076040f627816 */ /* 0x000fe40000000062 */
[----:B------:R-:W-:Y:S02]  /*2fd00*/  PRMT R101, R100, 0x7604, R101 ;  /* 0x0000760464657816 */ /* 0x000fe40000000065 */
[----:B------:R-:W-:Y:S02]  /*2fd10*/  SHF.R.U32.HI R15, RZ, 0x10, R94 ;  /* 0x00000010ff0f7819 */ /* 0x000fe4000001165e */
[----:B------:R-:W-:Y:S02]  /*2fd20*/  SHF.R.U32.HI R100, RZ, 0x10, R96 ;  /* 0x00000010ff647819 */ /* 0x000fe40000011660 */
[----:B------:R-:W-:Y:S02]  /*2fd30*/  PRMT R117, R108, 0x7604, R117 ;  /* 0x000076046c757816 */ /* 0x000fe40000000075 */
[----:B------:R-:W-:-:S02]  /*2fd40*/  PRMT R115, R106, 0x7604, R115 ;  /* 0x000076046a737816 */ /* 0x000fc40000000073 */
[----:B------:R-:W-:Y:S02]  /*2fd50*/  SHF.R.U32.HI R108, RZ, 0x10, R97 ;  /* 0x00000010ff6c7819 */ /* 0x000fe40000011661 */
[----:B------:R-:W-:Y:S02]  /*2fd60*/  LOP3.LUT R15, R15, 0xff, RZ, 0xc0, !PT ;  /* 0x000000ff0f0f7812 */ /* 0x000fe400078ec0ff */
[----:B------:R-:W-:Y:S02]  /*2fd70*/  LOP3.LUT R106, R100, 0xff, RZ, 0xc0, !PT ;  /* 0x000000ff646a7812 */ /* 0x000fe400078ec0ff */
        /* <DEDUP_REMOVED lines=9> */
[----:B------:R-:W-:Y:S02]  /*2fe10*/  F2FP.F16.E4M3.UNPACK_B R94, R13 ;  /* 0x0000000dff5e723e */ /* 0x000fe400020006ff */
[----:B------:R-:W-:Y:S02]  /*2fe20*/  LOP3.LUT R117, R117, 0xff000000, R97, 0xf8, !PT ;  /* 0xff00000075757812 */ /* 0x000fe400078ef861 */
[----:B------:R-:W-:Y:S02]  /*2fe30*/  F2FP.F16.E4M3.UNPACK_B R98, R96.H1 ;  /* 0x00000060ff62723e */ /* 0x000fe400030006ff */
[----:B------:R-:W-:Y:S02]  /*2fe40*/  F2FP.F16.E4M3.UNPACK_B R97, R15.H1 ;  /* 0x0000000fff61723e */ /* 0x000fe400030006ff */
[----:B------:R-:W-:Y:S01]  /*2fe50*/  F2FP.F16.E4M3.UNPACK_B R13, R13.H1 ;  /* 0x0000000dff0d723e */ /* 0x000fe200030006ff */
[----:B------:R-:W-:Y:S01]  /*2fe60*/  HADD2.F32 R108, -RZ, R98.H0_H0 ;  /* 0x20000062ff6c7230 */ /* 0x000fe20000004100 */
[----:B------:R-:W-:Y:S01]  /*2fe70*/  LOP3.LUT R106, R101, 0xff000000, R95, 0xf8, !PT ;  /* 0xff000000656a7812 */ /* 0x000fe200078ef85f */
[----:B------:R-:W-:-:S02]  /*2fe80*/  HADD2.F32 R95, -RZ, R94.H0_H0 ;  /* 0x2000005eff5f7230 */ /* 0x000fc40000004100 */
[----:B------:R-:W-:Y:S02]  /*2fe90*/  HADD2.F32 R94, -RZ, R94.H1_H1 ;  /* 0x3000005eff5e7230 */ /* 0x000fe40000004100 */
[----:B------:R-:W-:Y:S02]  /*2fea0*/  HADD2.F32 R110, -RZ, R98.H1_H1 ;  /* 0x30000062ff6e7230 */ /* 0x000fe40000004100 */
[----:B------:R-:W-:Y:S02]  /*2feb0*/  HADD2.F32 R100, -RZ, R97.H0_H0 ;  /* 0x20000061ff647230 */ /* 0x000fe40000004100 */
[C---:B------:R-:W-:Y:S01]  /*2fec0*/  FMUL.FTZ R112, R94.reuse, R108 ;  /* 0x0000006c5e707220 */ /* 0x040fe20000410000 */
[----:B------:R-:W-:Y:S02]  /*2fed0*/  HADD2.F32 R98, -RZ, R13.H1_H1 ;  /* 0x3000000dff627230 */ /* 0x000fe40000004100 */
[----:B------:R-:W-:Y:S02]  /*2fee0*/  HADD2.F32 R101, -RZ, R97.H1_H1 ;  /* 0x30000061ff657230 */ /* 0x000fe40000004100 */
[----:B------:R-:W-:Y:S01]  /*2fef0*/  FMUL.FTZ R115, R94, R100 ;  /* 0x000000645e737220 */ /* 0x000fe20000410000 */
[----:B------:R-:W-:-:S02]  /*2ff00*/  HADD2.F32 R97, -RZ, R13.H0_H0 ;  /* 0x2000000dff617230 */ /* 0x000fc40000004100 */
[C---:B------:R-:W-:Y:S01]  /*2ff10*/  FMUL.FTZ R114, R98.reuse, R110 ;  /* 0x0000006e62727220 */ /* 0x040fe20000410000 */
[C---:B------:R-:W-:Y:S01]  /*2ff20*/  FFMA.FTZ R13, R95.reuse, R100, -R112 ;  /* 0x000000645f0d7223 */ /* 0x040fe20000010870 */
[-C--:B------:R-:W-:Y:S01]  /*2ff30*/  FMUL.FTZ R119, R98, R101.reuse ;  /* 0x0000006562777220 */ /* 0x080fe20000410000 */
[----:B------:R-:W-:Y:S01]  /*2ff40*/  FFMA.FTZ R94, R95, R108, R115 ;  /* 0x0000006c5f5e7223 */ /* 0x000fe20000010073 */
[C---:B------:R-:W-:Y:S01]  /*2ff50*/  FFMA.FTZ R95, R97.reuse, R101, -R114 ;  /* 0x00000065615f7223 */ /* 0x040fe20000010872 */
[----:B------:R-:W-:Y:S01]  /*2ff60*/  F2FP.F16.E4M3.UNPACK_B R98, R99 ;  /* 0x00000063ff62723e */ /* 0x000fe200020006ff */
[----:B------:R-:W-:Y:S01]  /*2ff70*/  FFMA.FTZ R114, R97, R110, R119 ;  /* 0x0000006e61727223 */ /* 0x000fe20000010077 */
[----:B------:R-:W-:Y:S02]  /*2ff80*/  F2FP.F16.E4M3.UNPACK_B R100, R117.H1 ;  /* 0x00000075ff64723e */ /* 0x000fe400030006ff */
[-C--:B------:R-:W-:Y:S01]  /*2ff90*/  F2FP.F16.E4M3.UNPACK_B R101, R106.reuse.H1 ;  /* 0x0000006aff65723e */ /* 0x080fe200030006ff */
        /* <DEDUP_REMOVED lines=9> */
[C---:B------:R-:W-:Y:S01]  /*30030*/  FMUL.FTZ R116, R98.reuse, R110 ;  /* 0x0000006e62747220 */ /* 0x040fe20000410000 */
[----:B------:R-:W-:Y:S02]  /*30040*/  HADD2.F32 R100, -RZ, R99.H1_H1 ;  /* 0x30000063ff647230 */ /* 0x000fe40000004100 */
[-C--:B------:R-:W-:Y:S01]  /*30050*/  FMUL.FTZ R115, R98, R108.reuse ;  /* 0x0000006c62737220 */ /* 0x080fe20000410000 */
[----:B------:R-:W-:Y:S02]  /*30060*/  HADD2.F32 R101, -RZ, R101.H1_H1 ;  /* 0x30000065ff657230 */ /* 0x000fe40000004100 */
[C---:B------:R-:W-:Y:S01]  /*30070*/  FFMA.FTZ R116, R97.reuse, R108, -R116 ;  /* 0x0000006c61747223 */ /* 0x040fe20000010874 */
[----:B------:R-:W-:Y:S02]  /*30080*/  HADD2.F32 R99, -RZ, R99.H0_H0 ;  /* 0x20000063ff637230 */ /* 0x000fe40000004100 */
[----:B------:R-:W-:Y:S01]  /*30090*/  FFMA.FTZ R121, R97, R110, R115 ;  /* 0x0000006e61797223 */ /* 0x000fe20000010073 */
[C---:B------:R-:W-:Y:S01]  /*300a0*/  FMUL.FTZ R98, R100.reuse, R112 ;  /* 0x0000007064627220 */ /* 0x040fe20000410000 */
[-C--:B------:R-:W-:Y:S01]  /*300b0*/  F2FP.F16.E4M3.UNPACK_B R97, R14.reuse ;  /* 0x0000000eff61723e */ /* 0x080fe200020006ff */
[-C--:B------:R-:W-:Y:S01]  /*300c0*/  FMUL.FTZ R119, R100, R101.reuse ;  /* 0x0000006564777220 */ /* 0x080fe20000410000 */
[----:B------:R-:W-:Y:S01]  /*300d0*/  F2FP.F16.E4M3.UNPACK_B R14, R14.H1 ;  /* 0x0000000eff0e723e */ /* 0x000fe200030006ff */
[----:B------:R-:W-:Y:S01]  /*300e0*/  FFMA.FTZ R118, R99, R101, -R98 ;  /* 0x0000006563767223 */ /* 0x000fe20000010862 */
[----:B------:R-:W-:-:S02]  /*300f0*/  HADD2.F32 R108, -RZ, R117.H0_H0 ;  /* 0x20000075ff6c7230 */ /* 0x000fc40000004100 */
[----:B------:R-:W-:Y:S01]  /*30100*/  FFMA.FTZ R123, R99, R112, R119 ;  /* 0x00000070637b7223 */ /* 0x000fe20000010077 */
[--C-:B------:R-:W-:Y:S01]  /*30110*/  HADD2.F32 R98, -RZ, R97.reuse.H0_H0 ;  /* 0x20000061ff627230 */ /* 0x100fe20000004100 */
[----:B------:R-:W-:Y:S01]  /*30120*/  F2FP.SATFINITE.E4M3.F32.PACK_AB_MERGE_C R13, R94, R13, R95 ;  /* 0x0000000d5e0d723e */ /* 0x000fe2000480705f */
[----:B------:R-:W-:Y:S02]  /*30130*/  HADD2.F32 R97, -RZ, R97.H1_H1 ;  /* 0x30000061ff617230 */ /* 0x000fe40000004100 */
        /* <DEDUP_REMOVED lines=9> */
[-C--:B------:R-:W-:Y:S01]  /*301d0*/  FMUL.FTZ R14, R100, R117.reuse ;  /* 0x00000075640e7220 */ /* 0x080fe20000410000 */
[----:B------:R-:W-:Y:S01]  /*301e0*/  FFMA.FTZ R119, R98, R108, R97 ;  /* 0x0000006c62777223 */ /* 0x000fe20000010061 */
[----:B------:R-:W-:Y:S01]  /*301f0*/  FMUL.FTZ R100, R100, R106 ;  /* 0x0000006a64647220 */ /* 0x000fe20000410000 */
[----:B------:R-:W-:Y:S01]  /*30200*/  F2FP.F16.E4M3.UNPACK_B R98, R96 ;  /* 0x00000060ff62723e */ /* 0x000fe200020006ff */
[C---:B------:R-:W-:Y:S01]  /*30210*/  FFMA.FTZ R108, R99.reuse, R106, -R14 ;  /* 0x0000006a636c7223 */ /* 0x040fe2000001080e */
[-C--:B------:R-:W-:Y:S01]  /*30220*/  F2FP.F16.E4M3.UNPACK_B R14, R12.reuse.H1 ;  /* 0x0000000cff0e723e */ /* 0x080fe200030006ff */
[----:B------:R-:W-:Y:S01]  /*30230*/  FFMA.FTZ R117, R99, R117, R100 ;  /* 0x0000007563757223 */ /* 0x000fe20000010064 */
[----:B------:R-:W-:Y:S01]  /*30240*/  F2FP.F16.E4M3.UNPACK_B R97, R15 ;  /* 0x0000000fff61723e */ /* 0x000fe200020006ff */
[--C-:B------:R-:W-:Y:S01]  /*30250*/  HADD2.F32 R100, -RZ, R98.reuse.H1_H1 ;  /* 0x30000062ff647230 */ /* 0x100fe20000004100 */
[----:B------:R-:W-:Y:S01]  /*30260*/  F2FP.F16.E4M3.UNPACK_B R12, R12 ;  /* 0x0000000cff0c723e */ /* 0x000fe200020006ff */
[----:B------:R-:W-:Y:S01]  /*30270*/  HADD2.F32 R99, -RZ, R98.H0_H0 ;  /* 0x20000062ff637230 */ /* 0x000fe20000004100 */
[----:B------:R-:W-:Y:S01]  /*30280*/  F2FP.SATFINITE.E4M3.F32.PACK_AB_MERGE_C R108, R117, R108, RZ ;  /* 0x0000006c756c723e */ /* 0x000fe200048070ff */
[----:B------:R-:W-:-:S02]  /*30290*/  HADD2.F32 R96, -RZ, R14.H1_H1 ;  /* 0x3000000eff607230 */ /* 0x000fc40000004100 */
[--C-:B------:R-:W-:Y:S01]  /*302a0*/  HADD2.F32 R98, -RZ, R97.reuse.H1_H1 ;  /* 0x30000061ff627230 */ /* 0x100fe20000004100 */
[----:B------:R-:W-:Y:S01]  /*302b0*/  F2FP.SATFINITE.E4M3.F32.PACK_AB_MERGE_C R108, R119, R110, R108 ;  /* 0x0000006e776c723e */ /* 0x000fe2000480706c */
[----:B------:R-:W-:Y:S02]  /*302c0*/  HADD2.F32 R15, -RZ, R14.H0_H0 ;  /* 0x2000000eff0f7230 */ /* 0x000fe40000004100 */
[C---:B------:R-:W-:Y:S01]  /*302d0*/  FMUL.FTZ R106, R96.reuse, R100 ;  /* 0x00000064606a7220 */ /* 0x040fe20000410000 */
[--C-:B------:R-:W-:Y:S02]  /*302e0*/  HADD2.F32 R14, -RZ, R12.reuse.H1_H1 ;  /* 0x3000000cff0e7230 */ /* 0x100fe40000004100 */
[-C--:B------:R-:W-:Y:S01]  /*302f0*/  FMUL.FTZ R115, R96, R98.reuse ;  /* 0x0000006260737220 */ /* 0x080fe20000410000 */
[----:B------:R-:W-:Y:S02]  /*30300*/  HADD2.F32 R97, -RZ, R97.H0_H0 ;  /* 0x20000061ff617230 */ /* 0x000fe40000004100 */
[----:B------:R-:W-:Y:S01]  /*30310*/  FFMA.FTZ R106, R15, R98, -R106 ;  /* 0x000000620f6a7223 */ /* 0x000fe2000001086a */
[----:B------:R-:W-:-:S02]  /*30320*/  HADD2.F32 R12, -RZ, R12.H0_H0 ;  /* 0x2000000cff0c7230 */ /* 0x000fc40000004100 */
[C---:B------:R-:W-:Y:S01]  /*30330*/  FMUL.FTZ R101, R14.reuse, R99 ;  /* 0x000000630e657220 */ /* 0x040fe20000410000 */
[----:B------:R-:W-:Y:S01]  /*30340*/  FFMA.FTZ R115, R15, R100, R115 ;  /* 0x000000640f737223 */ /* 0x000fe20000010073 */
[-C--:B------:R-:W-:Y:S01]  /*30350*/  FMUL.FTZ R14, R14, R97.reuse ;  /* 0x000000610e0e7220 */ /* 0x080fe20000410000 */
[----:B------:R-:W-:Y:S01]  /*30360*/  F2FP.SATFINITE.E4M3.F32.PACK_AB_MERGE_C R15, R121, R116, R118 ;  /* 0x00000074790f723e */ /* 0x000fe20004807076 */
[C---:B------:R-:W-:Y:S02]  /*30370*/  FFMA.FTZ R101, R12.reuse, R97, -R101 ;  /* 0x000000610c657223 */ /* 0x040fe40000010865 */
[----:B------:R-:W-:Y:S01]  /*30380*/  FFMA.FTZ R14, R12, R99, R14 ;  /* 0x000000630c0e7223 */ /* 0x000fe2000001000e */
[----:B------:R-:W-:-:S04]  /*30390*/  F2FP.SATFINITE.E4M3.F32.PACK_AB_MERGE_C R106, R115, R106, RZ ;  /* 0x0000006a736a723e */ /* 0x000fc800048070ff */
[----:B------:R-:W-:Y:S01]  /*303a0*/  F2FP.SATFINITE.E4M3.F32.PACK_AB_MERGE_C R12, R14, R101, R106 ;  /* 0x000000650e0c723e */ /* 0x000fe2000480706a */
[----:B------:R-:W-:-:S07]  /*303b0*/  IMAD.MOV.U32 R14, RZ, RZ, R108 ;  /* 0x000000ffff0e7224 */ /* 0x000fce00078e006c */
.L_x_1783:
[----:B------:R-:W-:Y:S05]  /*303c0*/  BSYNC B4 ;  /* 0x0000000000047941 */ /* 0x000fea0003800000 */
.L_x_1782:
[C---:B------:R-:W-:Y:S02]  /*303d0*/  R2UR UR4, R84.reuse ;  /* 0x00000000540472ca */ /* 0x040fe400000e0000 */
[C---:B------:R-:W-:Y:S02]  /*303e0*/  R2UR UR5, R85.reuse ;  /* 0x00000000550572ca */ /* 0x040fe400000e0000 */
[----:B------:R-:W-:Y:S02]  /*303f0*/  R2UR UR6, R84 ;  /* 0x00000000540672ca */ /* 0x000fe400000e0000 */
[----:B------:R-:W-:-:S09]  /*30400*/  R2UR UR7, R85 ;  /* 0x00000000550772ca */ /* 0x000fd200000e0000 */
[----:B-----5:R1:W-:Y:S04]  /*30410*/  ST.E.128 desc[UR4][R64.64+0x20], R12 ;  /* 0x0000200c40007985 */ /* 0x0203e8000c101d04 */
[----:B------:R1:W5:Y:S02]  /*30420*/  LD.E.U8 R106, desc[UR6][R40.64] ;  /* 0x00000006286a7980 */ /* 0x000364000c101100 */
.L_x_1781:
[----:B------:R-:W-:Y:S05]  /*30430*/  BSYNC B3 ;  /* 0x0000000000037941 */ /* 0x000fea0003800000 */
.L_x_1780:
[----:B-----5:R-:W-:Y:S01]  /*30440*/  LOP3.LUT P1, RZ, R106, 0x4, RZ, 0xc0, !PT ;  /* 0x000000046aff7812 */ /* 0x020fe2000782c0ff */
[----:B------:R-:W-:-:S12]  /*30450*/  BSSY B3, `(.L_x_1784) ;  /* 0x0000088000037945 */ /* 0x000fd80003800000 */
[----:B------:R-:W-:Y:S05]  /*30460*/  @!P1 BRA `(.L_x_1785) ;  /* 0x0000000800189947 */ /* 0x000fea0003800000 */
[----:B------:R-:W-:Y:S02]  /*30470*/  R2UR UR4, R84 ;  /* 0x00000000540472ca */ /* 0x000fe400000e0000 */
[----:B------:R-:W-:-:S13]  /*30480*/  R2UR UR5, R85 ;  /* 0x00000000550572ca */ /* 0x000fda00000e0000 */
[----:B01----:R-:W2:Y:S01]  /*30490*/  LD.E.U8 R12, desc[UR4][R36.64+0x18] ;  /* 0x00001804240c7980 */ /* 0x003ea2000c101100 */
[----:B------:R-:W-:Y:S01]  /*304a0*/  BSSY B4, `(.L_x_1786) ;  /* 0x000007c000047945 */ /* 0x000fe20003800000 */
[----:B--2---:R-:W-:Y:S02]  /*304b0*/  LOP3.LUT P1, RZ, R12, 0x4, RZ, 0xc0, !PT ;  /* 0x000000040cff7812 */ /* 0x004fe4000782c0ff */
[----:B------:R0:W5:Y:S11]  /*304c0*/  LD.E.128 R12, desc[UR4][R46.64+0x2800] ;  /* 0x002800042e0c7980 */ /* 0x000176000c101d00 */
[----:B0-----:R-:W-:Y:S05]  /*304d0*/  @!P1 BRA `(.L_x_1787) ;  /* 0x0000000400e09947 */ /* 0x001fea0003800000 */
[----:B------:R-:W-:Y:S01]  /*304e0*/  SHF.R.U32.HI R97, RZ, 0x8, R79 ;  /* 0x00000008ff617819 */ /* 0x000fe2000001164f */
[----:B-----5:R-:W-:Y:S01]  /*304f0*/  IMAD.MOV.U32 R95, RZ, RZ, R15 ;  /* 0x000000ffff5f7224 */ /* 0x020fe200078e000f */
[----:B------:R-:W-:Y:S01]  /*30500*/  SHF.R.U32.HI R15, RZ, 0x8, R78 ;  /* 0x00000008ff0f7819 */ /* 0x000fe2000001164e */
[----:B------:R-:W-:Y:S01]  /*30510*/  IMAD.MOV.U32 R94, RZ, RZ, R14 ;  /* 0x000000ffff5e7224 */ /* 0x000fe200078e000e */
[----:B------:R-:W-:Y:S02]  /*30520*/  LOP3.LUT R96, R79, 0xff, RZ, 0xc0, !PT ;  /* 0x000000ff4f607812 */ /* 0x000fe400078ec0ff */
[----:B------:R-:W-:Y:S02]  /*30530*/  LOP3.LUT R97, R97, 0xff, RZ, 0xc0, !PT ;  /* 0x000000ff61617812 */ /* 0x000fe400078ec0ff */
[----:B------:R-:W-:Y:S02]  /*30540*/  LOP3.LUT R14, R78, 0xff, RZ, 0xc0, !PT ;  /* 0x000000ff4e0e7812 */ /* 0x000fe400078ec0ff */
[----:B------:R-:W-:-:S02]  /*30550*/  LOP3.LUT R15, R15, 0xff, RZ, 0xc0, !PT ;  /* 0x000000ff0f0f7812 */ /* 0x000fc400078ec0ff */
[----:B------:R-:W-:Y:S02]  /*30560*/  PRMT R96, R97, 0x7604, R96 ;  /* 0x0000760461607816 */ /* 0x000fe40000000060 */
[----:B------:R-:W-:Y:S02]  /*30570*/  SHF.R.U32.HI R97, RZ, 0x8, R92 ;  /* 0x00000008ff617819 */ /* 0x000fe4000001165c */
[----:B------:R-:W-:Y:S02]  /*30580*/  PRMT R15, R15, 0x7604, R14 ;  /* 0x000076040f0f7816 */ /* 0x000fe4000000000e */
[----:B------:R-:W-:Y:S02]  /*30590*/  LOP3.LUT R14, R92, 0xff, RZ, 0xc0, !PT ;  /* 0x000000ff5c0e7812 */ /* 0x000fe400078ec0ff */
[----:B------:R-:W-:Y:S02]  /*305a0*/  LOP3.LUT R97, R97, 0xff, RZ, 0xc0, !PT ;  /* 0x000000ff61617812 */ /* 0x000fe400078ec0ff */
[----:B------:R-:W-:-:S02]  /*305b0*/  SHF.R.U32.HI R106, RZ, 0x10, R79 ;  /* 0x00000010ff6a7819 */ /* 0x000fc4000001164f */
[----:B------:R-:W-:Y:S02]  /*305c0*/  PRMT R99, R97, 0x7604, R14 ;  /* 0x0000760461637816 */ /* 0x000fe4000000000e */
[--C-:B------:R-:W-:Y:S01]  /*305d0*/  SHF.R.U32.HI R101, RZ, 0x8, R93.reuse ;  /* 0x00000008ff657819 */ /* 0x100fe2000001165d */
[----:B------:R-:W-:Y:S01]  /*305e0*/  IMAD.U32 R97, R106, 0x10000, RZ ;  /* 0x000100006a617824 */ /* 0x000fe200078e00ff */
[----:B------:R-:W-:Y:S02]  /*305f0*/  LOP3.LUT R99, R99, 0xff0000, R92, 0xf8, !PT ;  /* 0x00ff000063637812 */ /* 0x000fe400078ef85c */
[----:B------:R-:W-:Y:S02]  /*30600*/  LOP3.LUT R98, R93, 0xff, RZ, 0xc0, !PT ;  /* 0x000000ff5d627812 */ /* 0x000fe400078ec0ff */
[----:B------:R-:W-:Y:S02]  /*30610*/  LOP3.LUT R101, R101, 0xff, RZ, 0xc0, !PT ;  /* 0x000000ff65657812 */ /* 0x000fe400078ec0ff */
[----:B------:R-:W-:-:S02]  /*30620*/  SHF.R.U32.HI R100, RZ, 0x10, R93 ;  /* 0x00000010ff647819 */ /* 0x000fc4000001165d */
[----:B------:R-:W-:Y:S02]  /*30630*/  LOP3.LUT R15, R15, 0xff0000, R78, 0xf8, !PT ;  /* 0x00ff00000f0f7812 */ /* 0x000fe400078ef84e */
[----:B------:R-:W-:Y:S02]  /*30640*/  LOP3.LUT R99, R99, 0xff000000, R92, 0xf8, !PT ;  /* 0xff00000063637812 */ /* 0x000fe400078ef85c */
[----:B------:R-:W-:Y:S01]  /*30650*/  PRMT R98, R101, 0x7604, R98 ;  /* 0x0000760465627816 */ /* 0x000fe20000000062 */
[----:B------:R-:W-:Y:S01]  /*30660*/  IMAD.U32 R101, R100, 0x10000, RZ ;  /* 0x0001000064657824 */ /* 0x000fe200078e00ff */
[----:B------:R-:W-:Y:S02]  /*30670*/  LOP3.LUT R97, R96, 0xff0000, R97, 0xf8, !PT ;  /* 0x00ff000060617812 */ /* 0x000fe400078ef861 */
[----:B------:R-:W-:Y:S02]  /*30680*/  LOP3.LUT R14, R15, 0xff000000, R78, 0xf8, !PT ;  /* 0xff0000000f0e7812 */ /* 0x000fe400078ef84e */
[----:B------:R-:W-:-:S02]  /*30690*/  F2FP.F16.E4M3.UNPACK_B R15, R13 ;  /* 0x0000000dff0f723e */ /* 0x000fc400020006ff */
[----:B------:R-:W-:Y:S02]  /*306a0*/  F2FP.F16.E4M3.UNPACK_B R92, R99.H1 ;  /* 0x00000063ff5c723e */ /* 0x000fe400030006ff */
[----:B------:R-:W-:Y:S01]  /*306b0*/  LOP3.LUT R97, R97, 0xff000000, R79, 0xf8, !PT ;  /* 0xff00000061617812 */ /* 0x000fe200078ef84f */
[--C-:B------:R-:W-:Y:S01]  /*306c0*/  HADD2.F32 R78, -RZ, R15.reuse.H0_H0 ;  /* 0x2000000fff4e7230 */ /* 0x100fe20000004100 */
[----:B------:R-:W-:Y:S01]  /*306d0*/  LOP3.LUT R101, R98, 0xff0000, R101, 0xf8, !PT ;  /* 0x00ff000062657812 */ /* 0x000fe200078ef865 */
[----:B------:R-:W-:Y:S01]  /*306e0*/  HADD2.F32 R15, -RZ, R15.H1_H1 ;  /* 0x3000000fff0f7230 */ /* 0x000fe20000004100 */
[----:B------:R-:W-:Y:S01]  /*306f0*/  F2FP.F16.E4M3.UNPACK_B R79, R14.H1 ;  /* 0x0000000eff4f723e */ /* 0x000fe200030006ff */
[--C-:B------:R-:W-:Y:S01]  /*30700*/  HADD2.F32 R98, -RZ, R92.reuse.H0_H0 ;  /* 0x2000005cff627230 */ /* 0x100fe20000004100 */
[----:B------:R-:W-:Y:S01]  /*30710*/  F2FP.F16.E4M3.UNPACK_B R13, R13.H1 ;  /* 0x0000000dff0d723e */ /* 0x000fe200030006ff */
[----:B------:R-:W-:Y:S01]  /*30720*/  HADD2.F32 R100, -RZ, R92.H1_H1 ;  /* 0x3000005cff647230 */ /* 0x000fe20000004100 */
[----:B------:R-:W-:Y:S01]  /*30730*/  LOP3.LUT R101, R101, 0xff000000, R93, 0xf8, !PT ;  /* 0xff00000065657812 */ /* 0x000fe200078ef85d */
[----:B------:R-:W-:-:S02]  /*30740*/  HADD2.F32 R93, -RZ, R79.H0_H0 ;  /* 0x2000004fff5d7230 */ /* 0x000fc40000004100 */
[C---:B------:R-:W-:Y:S01]  /*30750*/  FMUL.FTZ R115, R15.reuse, R98 ;  /* 0x000000620f737220 */ /* 0x040fe20000410000 */
[----:B------:R-:W-:Y:S01]  /*30760*/  HADD2.F32 R92, -RZ, R13.H1_H1 ;  /* 0x3000000dff5c7230 */ /* 0x000fe20000004100 */
[----:B------:R-:W-:Y:S01]  /*30770*/  F2FP.F16.E4M3.UNPACK_B R99, R99 ;  /* 0x00000063ff63723e */ /* 0x000fe200020006ff */
[----:B------:R-:W-:Y:S02]  /*30780*/  HADD2.F32 R96, -RZ, R79.H1_H1 ;  /* 0x3000004fff607230 */ /* 0x000fe40000004100 */
[-C--:B------:R-:W-:Y:S01]  /*30790*/  FMUL.FTZ R15, R15, R93.reuse ;  /* 0x0000005d0f0f7220 */ /* 0x080fe20000410000 */
[----:B------:R-:W-:Y:S02]  /*307a0*/  HADD2.F32 R79, -RZ, R13.H0_H0 ;  /* 0x2000000dff4f7230 */ /* 0x000fe40000004100 */
[----:B------:R-:W-:Y:S01]  /*307b0*/  FFMA.FTZ R13, R78, R93, -R115 ;  /* 0x0000005d4e0d7223 */ /* 0x000fe20000010873 */
[C---:B------:R-:W-:Y:S01]  /*307c0*/  FMUL.FTZ R106, R92.reuse, R100 ;  /* 0x000000645c6a7220 */ /* 0x040fe20000410000 */
[----:B------:R-:W-:Y:S01]  /*307d0*/  FMUL.FTZ R93, R92, R96 ;  /* 0x000000605c5d7220 */ /* 0x000fe20000410000 */
[----:B------:R-:W-:Y:S01]  /*307e0*/  FFMA.FTZ R78, R78, R98, R15 ;  /* 0x000000624e4e7223 */ /* 0x000fe2000001000f */
[----:B------:R-:W-:Y:S01]  /*307f0*/  F2FP.F16.E4M3.UNPACK_B R15, R95 ;  /* 0x0000005fff0f723e */ /* 0x000fe200020006ff */
[C---:B------:R-:W-:Y:S01]  /*30800*/  FFMA.FTZ R106, R79.reuse, R96, -R106 ;  /* 0x000000604f6a7223 */ /* 0x040fe2000001086a */
[----:B------:R-:W-:Y:S01]  /*30810*/  FFMA.FTZ R115, R79, R100, R93 ;  /* 0x000000644f737223 */ /* 0x000fe2000001005d */
[----:B------:R-:W-:-:S02]  /*30820*/  F2FP.F16.E4M3.UNPACK_B R92, R101.H1 ;  /* 0x00000065ff5c723e */ /* 0x000fc400030006ff */
        /* <DEDUP_REMOVED lines=9> */
[----:B------:R-:W-:Y:S02]  /*308c0*/  HADD2.F32 R100, -RZ, R92.H1_H1 ;  /* 0x3000005cff647230 */ /* 0x000fe40000004100 */
[----:B------:R-:W-:Y:S01]  /*308d0*/  FMUL.FTZ R108, R15, R98 ;  /* 0x000000620f6c7220 */ /* 0x000fe20000410000 */
[----:B------:R-:W-:-:S02]  /*308e0*/  HADD2.F32 R92, -RZ, R95.H1_H1 ;  /* 0x3000005fff5c7230 */ /* 0x000fc40000004100 */
[-C--:B------:R-:W-:Y:S01]  /*308f0*/  FMUL.FTZ R15, R15, R96.reuse ;  /* 0x000000600f0f7220 */ /* 0x080fe20000410000 */
[----:B------:R-:W-:Y:S02]  /*30900*/  HADD2.F32 R93, -RZ, R93.H1_H1 ;  /* 0x3000005dff5d7230 */ /* 0x000fe40000004100 */
[C---:B------:R-:W-:Y:S01]  /*30910*/  FFMA.FTZ R108, R79.reuse, R96, -R108 ;  /* 0x000000604f6c7223 */ /* 0x040fe2000001086c */
[----:B------:R-:W-:Y:S02]  /*30920*/  HADD2.F32 R95, -RZ, R95.H0_H0 ;  /* 0x2000005fff5f7230 */ /* 0x000fe40000004100 */
[----:B------:R-:W-:Y:S01]  /*30930*/  FFMA.FTZ R119, R79, R98, R15 ;  /* 0x000000624f777223 */ /* 0x000fe2000001000f */
[----:B------:R-:W-:Y:S01]  /*30940*/  F2FP.F16.E4M3.UNPACK_B R15, R94 ;  /* 0x0000005eff0f723e */ /* 0x000fe200020006ff */
[C---:B------:R-:W-:Y:S01]  /*30950*/  FMUL.FTZ R110, R92.reuse, R100 ;  /* 0x000000645c6e7220 */ /* 0x040fe20000410000 */
[----:B------:R-:W-:Y:S01]  /*30960*/  F2FP.F16.E4M3.UNPACK_B R94, R94.H1 ;  /* 0x0000005eff5e723e */ /* 0x000fe200030006ff */
[----:B------:R-:W-:Y:S01]  /*30970*/  FMUL.FTZ R117, R92, R93 ;  /* 0x0000005d5c757220 */ /* 0x000fe20000410000 */
[----:B------:R-:W-:-:S02]  /*30980*/  HADD2.F32 R98, -RZ, R101.H0_H0 ;  /* 0x20000065ff627230 */ /* 0x000fc40000004100 */
[C---:B------:R-:W-:Y:S01]  /*30990*/  FFMA.FTZ R110, R95.reuse, R93, -R110 ;  /* 0x0000005d5f6e7223 */ /* 0x040fe2000001086e */
[--C-:B------:R-:W-:Y:S02]  /*309a0*/  HADD2.F32 R79, -RZ, R15.reuse.H0_H0 ;  /* 0x2000000fff4f7230 */ /* 0x100fe40000004100 */
[----:B------:R-:W-:Y:S01]  /*309b0*/  FFMA.FTZ R121, R95, R100, R117 ;  /* 0x000000645f797223 */ /* 0x000fe20000010075 */
[----:B------:R-:W-:Y:S01]  /*309c0*/  HADD2.F32 R15, -RZ, R15.H1_H1 ;  /* 0x3000000fff0f7230 */ /* 0x000fe20000004100 */
[----:B------:R-:W-:Y:S01]  /*309d0*/  F2FP.SATFINITE.E4M3.F32.PACK_AB_MERGE_C R13, R78, R13, R106 ;  /* 0x0000000d4e0d723e */ /* 0x000fe2000480706a */
[----:B------:R-:W-:Y:S02]  /*309e0*/  HADD2.F32 R101, -RZ, R101.H1_H1 ;  /* 0x30000065ff657230 */ /* 0x000fe40000004100 */
[--C-:B------:R-:W-:Y:S02]  /*309f0*/  HADD2.F32 R96, -RZ, R97.reuse.H0_H0 ;  /* 0x20000061ff607230 */ /* 0x100fe40000004100 */
[----:B------:R-:W-:Y:S01]  /*30a00*/  FMUL.FTZ R100, R15, R98 ;  /* 0x000000620f647220 */ /* 0x000fe20000410000 */
[----:B------:R-:W-:Y:S01]  /*30a10*/  HADD2.F32 R92, -RZ, R94.H1_H1 ;  /* 0x3000005eff5c7230 */ /* 0x000fe20000004100 */
[----:B------:R-:W-:Y:S01]  /*30a20*/  F2FP.SATFINITE.E4M3.F32.PACK_AB_MERGE_C R110, R121, R110, RZ ;  /* 0x0000006e796e723e */ /* 0x000fe200048070ff */
[----:B------:R-:W-:-:S02]  /*30a30*/  HADD2.F32 R97, -RZ, R97.H1_H1 ;  /* 0x30000061ff617230 */ /* 0x000fc40000004100 */
[-C--:B------:R-:W-:Y:S01]  /*30a40*/  FMUL.FTZ R15, R15, R96.reuse ;  /* 0x000000600f0f7220 */ /* 0x080fe20000410000 */
[----:B------:R-:W-:Y:S02]  /*30a50*/  HADD2.F32 R94, -RZ, R94.H0_H0 ;  /* 0x2000005eff5e7230 */ /* 0x000fe40000004100 */
[C---:B------:R-:W-:Y:S01]  /*30a60*/  FMUL.FTZ R93, R92.reuse, R101 ;  /* 0x000000655c5d7220 */ /* 0x040fe20000410000 */
[C---:B------:R-:W-:Y:S01]  /*30a70*/  FFMA.FTZ R100, R79.reuse, R96, -R100 ;  /* 0x000000604f647223 */ /* 0x040fe20000010864 */
[-C--:B------:R-:W-:Y:S01]  /*30a80*/  FMUL.FTZ R92, R92, R97.reuse ;  /* 0x000000615c5c7220 */ /* 0x080fe20000410000 */
[----:B------:R-:W-:Y:S01]  /*30a90*/  FFMA.FTZ R117, R79, R98, R15 ;  /* 0x000000624f757223 */ /* 0x000fe2000001000f */
[----:B------:R-:W-:Y:S01]  /*30aa0*/  F2FP.F16.E4M3.UNPACK_B R15, R12.H1 ;  /* 0x0000000cff0f723e */ /* 0x000fe200030006ff */
[C---:B------:R-:W-:Y:S01]  /*30ab0*/  FFMA.FTZ R97, R94.reuse, R97, -R93 ;  /* 0x000000615e617223 */ /* 0x040fe2000001085d */
[----:B------:R-:W-:Y:S01]  /*30ac0*/  FFMA.FTZ R98, R94, R101, R92 ;  /* 0x000000655e627223 */ /* 0x000fe2000001005c */
[----:B------:R-:W-:Y:S01]  /*30ad0*/  F2FP.F16.E4M3.UNPACK_B R92, R14 ;  /* 0x0000000eff5c723e */ /* 0x000fe200020006ff */
[----:B------:R-:W-:Y:S01]  /*30ae0*/  HADD2.F32 R96, -RZ, R99.H1_H1 ;  /* 0x30000063ff607230 */ /* 0x000fe20000004100 */
[----:B------:R-:W-:Y:S01]  /*30af0*/  F2FP.F16.E4M3.UNPACK_B R12, R12 ;  /* 0x0000000cff0c723e */ /* 0x000fe200020006ff */
[--C-:B------:R-:W-:Y:S01]  /*30b00*/  HADD2.F32 R79, -RZ, R15.reuse.H0_H0 ;  /* 0x2000000fff4f7230 */ /* 0x100fe20000004100 */
[----:B------:R-:W-:Y:S01]  /*30b10*/  F2FP.SATFINITE.E4M3.F32.PACK_AB_MERGE_C R97, R98, R97, RZ ;  /* 0x000000616261723e */ /* 0x000fe200048070ff */
[----:B------:R-:W-:Y:S01]  /*30b20*/  HADD2.F32 R15, -RZ, R15.H1_H1 ;  /* 0x3000000fff0f7230 */ /* 0x000fe20000004100 */
[----:B------:R-:W-:Y:S01]  /*30b30*/  F2FP.SATFINITE.E4M3.F32.PACK_AB_MERGE_C R108, R119, R108, R110 ;  /* 0x0000006c776c723e */ /* 0x000fe2000480706e */
[----:B------:R-:W-:Y:S01]  /*30b40*/  HADD2.F32 R94, -RZ, R92.H1_H1 ;  /* 0x3000005cff5e7230 */ /* 0x000fe20000004100 */
[----:B------:R-:W-:Y:S01]  /*30b50*/  F2FP.SATFINITE.E4M3.F32.PACK_AB_MERGE_C R97, R117, R100, R97 ;  /* 0x000000647561723e */ /* 0x000fe20004807061 */
[----:B------:R-:W-:-:S02]  /*30b60*/  HADD2.F32 R99, -RZ, R99.H0_H0 ;  /* 0x20000063ff637230 */ /* 0x000fc40000004100 */
[----:B------:R-:W-:Y:S02]  /*30b70*/  HADD2.F32 R14, -RZ, R12.H1_H1 ;  /* 0x3000000cff0e7230 */ /* 0x000fe40000004100 */
[C---:B------:R-:W-:Y:S01]  /*30b80*/  FMUL.FTZ R95, R15.reuse, R94 ;  /* 0x0000005e0f5f7220 */ /* 0x040fe20000410000 */
[----:B------:R-:W-:Y:S02]  /*30b90*/  HADD2.F32 R93, -RZ, R92.H0_H0 ;  /* 0x2000005cff5d7230 */ /* 0x000fe40000004100 */
[-C--:B------:R-:W-:Y:S01]  /*30ba0*/  FMUL.FTZ R92, R15, R96.reuse ;  /* 0x000000600f5c7220 */ /* 0x080fe20000410000 */
[----:B------:R-:W-:Y:S02]  /*30bb0*/  HADD2.F32 R12, -RZ, R12.H0_H0 ;  /* 0x2000000cff0c7230 */ /* 0x000fe40000004100 */
[C---:B------:R-:W-:Y:S01]  /*30bc0*/  FMUL.FTZ R15, R14.reuse, R99 ;  /* 0x000000630e0f7220 */ /* 0x040fe20000410000 */
[C---:B------:R-:W-:Y:S01]  /*30bd0*/  FFMA.FTZ R95, R79.reuse, R96, R95 ;  /* 0x000000604f5f7223 */ /* 0x040fe2000001005f */
[-C--:B------:R-:W-:Y:S01]  /*30be0*/  FMUL.FTZ R14, R14, R93.reuse ;  /* 0x0000005d0e0e7220 */ /* 0x080fe20000410000 */
[----:B------:R-:W-:Y:S01]  /*30bf0*/  FFMA.FTZ R92, R79, R94, -R92 ;  /* 0x0000005e4f5c7223 */ /* 0x000fe2000001085c */
[----:B------:R-:W-:-:S02]  /*30c00*/  FFMA.FTZ R15, R12, R93, -R15 ;  /* 0x0000005d0c0f7223 */ /* 0x000fc4000001080f */
[----:B------:R-:W-:Y:S02]  /*30c10*/  FFMA.FTZ R14, R12, R99, R14 ;  /* 0x000000630c0e7223 */ /* 0x000fe4000001000e */
[----:B------:R-:W-:-:S04]  /*30c20*/  F2FP.SATFINITE.E4M3.F32.PACK_AB_MERGE_C R92, R95, R92, RZ ;  /* 0x0000005c5f5c723e */ /* 0x000fc800048070ff */
[----:B------:R-:W-:Y:S01]  /*30c30*/  F2FP.SATFINITE.E4M3.F32.PACK_AB_MERGE_C R12, R14, R15, R92 ;  /* 0x0000000f0e0c723e */ /* 0x000fe2000480705c */
[----:B------:R-:W-:Y:S02]  /*30c40*/  IMAD.MOV.U32 R14, RZ, RZ, R97 ;  /* 0x000000ffff0e7224 */ /* 0x000fe400078e0061 */
[----:B------:R-:W-:-:S07]  /*30c50*/  IMAD.MOV.U32 R15, RZ, RZ, R108 ;  /* 0x000000ffff0f7224 */ /* 0x000fce00078e006c */
.L_x_1787:
[----:B------:R-:W-:Y:S05]  /*30c60*/  BSYNC B4 ;  /* 0x0000000000047941 */ /* 0x000fea0003800000 */
.L_x_1786:
[C---:B------:R-:W-:Y:S02]  /*30c70*/  R2UR UR4, R84.reuse ;  /* 0x00000000540472ca */ /* 0x040fe400000e0000 */
[C---:B------:R-:W-:Y:S02]  /*30c80*/  R2UR UR5, R85.reuse ;  /* 0x00000000550572ca */ /* 0x040fe400000e0000 */
[----:B------:R-:W-:Y:S02]  /*30c90*/  R2UR UR6, R84 ;  /* 0x00000000540672ca */ /* 0x000fe400000e0000 */
[----:B------:R-:W-:-:S09]  /*30ca0*/  R2UR UR7, R85 ;  /* 0x00000000550772ca */ /* 0x000fd200000e0000 */
[----:B-----5:R2:W-:Y:S04]  /*30cb0*/  ST.E.128 desc[UR4][R64.64+0x40], R12 ;  /* 0x0000400c40007985 */ /* 0x0205e8000c101d04 */
[----:B------:R2:W5:Y:S02]  /*30cc0*/  LD.E.U8 R106, desc[UR6][R40.64] ;  /* 0x00000006286a7980 */ /* 0x000564000c101100 */
.L_x_1785:
[----:B------:R-:W-:Y:S05]  /*30cd0*/  BSYNC B3 ;  /* 0x0000000000037941 */ /* 0x000fea0003800000 */
.L_x_1784:
[----:B-----5:R-:W-:Y:S01]  /*30ce0*/  LOP3.LUT P1, RZ, R106, 0x8, RZ, 0xc0, !PT ;  /* 0x000000086aff7812 */ /* 0x020fe2000782c0ff */
[----:B------:R-:W-:-:S12]  /*30cf0*/  BSSY B3, `(.L_x_1788) ;  /* 0x000008e000037945 */ /* 0x000fd80003800000 */
[----:B------:R-:W-:Y:S05]  /*30d00*/  @!P1 BRA `(.L_x_1789) ;  /* 0x0000000800309947 */ /* 0x000fea0003800000 */
[----:B------:R-:W-:Y:S02]  /*30d10*/  R2UR UR4, R84 ;  /* 0x00000000540472ca */ /* 0x000fe400000e0000 */
[----:B------:R-:W-:-:S13]  /*30d20*/  R2UR UR5, R85 ;  /* 0x00000000550572ca */ /* 0x000fda00000e0000 */
[----:B012---:R-:W2:Y:S01]  /*30d30*/  LD.E.U8 R14, desc[UR4][R36.64+0x18] ;  /* 0x00001804240e7980 */ /* 0x007ea2000c101100 */
[----:B------:R-:W-:-:S05]  /*30d40*/  VIADD R12, R102, 0x2800 ;  /* 0x00002800660c7836 */ /* 0x000fca0000000000 */
[--C-:B------:R-:W-:Y:S02]  /*30d50*/  SHF.R.S32.HI R13, RZ, 0x1f, R12.reuse ;  /* 0x0000001fff0d7819 */ /* 0x100fe4000001140c */
[----:B------:R-:W-:-:S04]  /*30d60*/  IADD3 R12, P2, P3, R38, R103, R12 ;  /* 0x00000067260c7210 */ /* 0x000fc80007b5e00c */
[----:B------:R-:W-:Y:S01]  /*30d70*/  IADD3.X R13, R39, R105, R13, P2, P3 ;  /* 0x00000069270d7210 */ /* 0x000fe200017e640d */
[----:B------:R-:W-:Y:S01]  /*30d80*/  BSSY B4, `(.L_x_1790) ;  /* 0x000007e000047945 */ /* 0x000fe20003800000 */
[----:B--2---:R-:W-:-:S04]  /*30d90*/  LOP3.LUT P1, RZ, R14, 0x8, RZ, 0xc0, !PT ;  /* 0x000000080eff7812 */ /* 0x004fc8000782c0ff */
[----:B------:R-:W5:Y:S09]  /*30da0*/  LD.E.128 R12, desc[UR4][R12.64] ;  /* 0x000000040c0c7980 */ /* 0x000f72000c101d00 */
[----:B------:R-:W-:Y:S05]  /*30db0*/  @!P1 BRA `(.L_x_1791) ;  /* 0x0000000400e89947 */ /* 0x000fea0003800000 */
[----:B------:R-:W-:Y:S01]  /*30dc0*/  SHF.R.U32.HI R79, RZ, 0x8, R71 ;  /* 0x00000008ff4f7819 */ /* 0x000fe20000011647 */
[----:B-----5:R-:W-:Y:S01]  /*30dd0*/  IMAD.MOV.U32 R78, RZ, RZ, R15 ;  /* 0x000000ffff4e7224 */ /* 0x020fe200078e000f */
[----:B------:R-:W-:Y:S02]  /*30de0*/  SHF.R.U32.HI R15, RZ, 0x8, R70 ;  /* 0x00000008ff0f7819 */ /* 0x000fe40000011646 */
[----:B------:R-:W-:Y:S02]  /*30df0*/  SHF.R.U32.HI R95, RZ, 0x8, R77 ;  /* 0x00000008ff5f7819 */ /* 0x000fe4000001164d */
[----:B------:R-:W-:Y:S02]  /*30e00*/  LOP3.LUT R94, R71, 0xff, RZ, 0xc0, !PT ;  /* 0x000000ff475e7812 */ /* 0x000fe400078ec0ff */
[----:B------:R-:W-:Y:S02]  /*30e10*/  SHF.R.U32.HI R93, RZ, 0x8, R76 ;  /* 0x00000008ff5d7819 */ /* 0x000fe4000001164c */
[----:B------:R-:W-:-:S02]  /*30e20*/  LOP3.LUT R79, R79, 0xff, RZ, 0xc0, !PT ;  /* 0x000000ff4f4f7812 */ /* 0x000fc400078ec0ff */
[----:B------:R-:W-:Y:S02]  /*30e30*/  LOP3.LUT R92, R70, 0xff, RZ, 0xc0, !PT ;  /* 0x000000ff465c7812 */ /* 0x000fe400078ec0ff */
[----:B------:R-:W-:Y:S02]  /*30e40*/  LOP3.LUT R15, R15, 0xff, RZ, 0xc0, !PT ;  /* 0x000000ff0f0f7812 */ /* 0x000fe400078ec0ff */
[----:B------:R-:W-:Y:S02]  /*30e50*/  LOP3.LUT R98, R77, 0xff, RZ, 0xc0, !PT ;  /* 0x000000ff4d627812 */ /* 0x000fe400078ec0ff */
[----:B------:R-:W-:Y:S02]  /*30e60*/  LOP3.LUT R95, R95, 0xff, RZ, 0xc0, !PT ;  /* 0x000000ff5f5f7812 */ /* 0x000fe400078ec0ff */
[----:B------:R-:W-:Y:S02]  /*30e70*/  LOP3.LUT R96, R76, 0xff, RZ, 0xc0, !PT ;  /* 0x000000ff4c607812 */ /* 0x000fe400078ec0ff */
[----:B------:R-:W-:-:S02]  /*30e80*/  LOP3.LUT R93, R93, 0xff, RZ, 0xc0, !PT ;  /* 0x000000ff5d5d7812 */ /* 0x000fc400078ec0ff */
[----:B------:R-:W-:Y:S02]  /*30e90*/  PRMT R94, R79, 0x7604, R94 ;  /* 0x000076044f5e7816 */ /* 0x000fe4000000005e */
[----:B------:R-:W-:Y:S02]  /*30ea0*/  SHF.R.U32.HI R79, RZ, 0x10, R76 ;  /* 0x00000010ff4f7819 */ /* 0x000fe4000001164c */
[----:B------:R-:W-:Y:S02]  /*30eb0*/  PRMT R92, R15, 0x7604, R92 ;  /* 0x000076040f5c7816 */ /* 0x000fe4000000005c */
[----:B------:R-:W-:Y:S02]  /*30ec0*/  PRMT R98, R95, 0x7604, R98 ;  /* 0x000076045f627816 */ /* 0x000fe40000000062 */
[----:B------:R-:W-:Y:S02]  /*30ed0*/  SHF.R.U32.HI R15, RZ, 0x10, R70 ;  /* 0x00000010ff0f7819 */ /* 0x000fe40000011646 */
[----:B------:R-:W-:-:S02]  /*30ee0*/  PRMT R96, R93, 0x7604, R96 ;  /* 0x000076045d607816 */ /* 0x000fc40000000060 */
[----:B------:R-:W-:Y:S02]  /*30ef0*/  SHF.R.U32.HI R95, RZ, 0x10, R71 ;  /* 0x00000010ff5f7819 */ /* 0x000fe40000011647 */
[----:B------:R-:W-:Y:S02]  /*30f00*/  LOP3.LUT R93, R79, 0xff, RZ, 0xc0, !PT ;  /* 0x000000ff4f5d7812 */ /* 0x000fe400078ec0ff */
[----:B------:R-:W-:Y:S02]  /*30f10*/  LOP3.LUT R15, R15, 0xff, RZ, 0xc0, !PT ;  /* 0x000000ff0f0f7812 */ /* 0x000fe400078ec0ff */
[----:B------:R-:W-:Y:S02]  /*30f20*/  LOP3.LUT R79, R95, 0xff, RZ, 0xc0, !PT ;  /* 0x000000ff5f4f7812 */ /* 0x000fe400078ec0ff */
[----:B------:R-:W-:Y:S02]  /*30f30*/  PRMT R95, R93, 0x7054, R96 ;  /* 0x000070545d5f7816 */ /* 0x000fe40000000060 */
[----:B------:R-:W-:-:S02]  /*30f40*/  PRMT R15, R15, 0x7054, R92 ;  /* 0x000070540f0f7816 */ /* 0x000fc4000000005c */
[----:B------:R-:W-:Y:S02]  /*30f50*/  SHF.R.U32.HI R97, RZ, 0x10, R77 ;  /* 0x00000010ff617819 */ /* 0x000fe4000001164d */
[----:B------:R-:W-:Y:S02]  /*30f60*/  LOP3.LUT R95, R95, 0xff000000, R76, 0xf8, !PT ;  /* 0xff0000005f5f7812 */ /* 0x000fe400078ef84c */
[----:B------:R-:W-:Y:S02]  /*30f70*/  PRMT R93, R79, 0x7054, R94 ;  /* 0x000070544f5d7816 */ /* 0x000fe4000000005e */
[----:B------:R-:W-:Y:S02]  /*30f80*/  LOP3.LUT R79, R15, 0xff000000, R70, 0xf8, !PT ;  /* 0xff0000000f4f7812 */ /* 0x000fe400078ef846 */
[----:B------:R-:W-:Y:S02]  /*30f90*/  F2FP.F16.E4M3.UNPACK_B R15, R13 ;  /* 0x0000000dff0f723e */ /* 0x000fe400020006ff */
[----:B------:R-:W-:-:S02]  /*30fa0*/  LOP3.LUT R97, R97, 0xff, RZ, 0xc0, !PT ;  /* 0x000000ff61617812 */ /* 0x000fc400078ec0ff */
[----:B------:R-:W-:Y:S01]  /*30fb0*/  F2FP.F16.E4M3.UNPACK_B R76, R95.H1 ;  /* 0x0000005fff4c723e */ /* 0x000fe200030006ff */
[--C-:B------:R-:W-:Y:S01]  /*30fc0*/  HADD2.F32 R70, -RZ, R15.reuse.H0_H0 ;  /* 0x2000000fff467230 */ /* 0x100fe20000004100 */
[----:B------:R-:W-:Y:S01]  /*30fd0*/  LOP3.LUT R93, R93, 0xff000000, R71, 0xf8, !PT ;  /* 0xff0000005d5d7812 */ /* 0x000fe200078ef847 */
[----:B------:R-:W-:Y:S01]  /*30fe0*/  HADD2.F32 R15, -RZ, R15.H1_H1 ;  /* 0x3000000fff0f7230 */ /* 0x000fe20000004100 */
[----:B------:R-:W-:Y:S01]  /*30ff0*/  PRMT R97, R97, 0x7054, R98 ;  /* 0x0000705461617816 */ /* 0x000fe20000000062 */
[--C-:B------:R-:W-:Y:S01]  /*31000*/  HADD2.F32 R94, -RZ, R76.reuse.H0_H0 ;  /* 0x2000004cff5e7230 */ /* 0x100fe20000004100 */
[----:B------:R-:W-:Y:S01]  /*31010*/  F2FP.F16.E4M3.UNPACK_B R71, R79.H1 ;  /* 0x0000004fff47723e */ /* 0x000fe200030006ff */
[----:B------:R-:W-:Y:S01]  /*31020*/  HADD2.F32 R96, -RZ, R76.H1_H1 ;  /* 0x3000004cff607230 */ /* 0x000fe20000004100 */
[----:B------:R-:W-:Y:S02]  /*31030*/  F2FP.F16.E4M3.UNPACK_B R13, R13.H1 ;  /* 0x0000000dff0d723e */ /* 0x000fe400030006ff */
        /* <DEDUP_REMOVED lines=25> */
[----:B------:R-:W-:Y:S02]  /*311d0*/  HADD2.F32 R94, -RZ, R71.H1_H1 ;  /* 0x30000047ff5e7230 */ /* 0x000fe40000004100 */
[----:B------:R-:W-:Y:S01]  /*311e0*/  FMUL.FTZ R101, R15, R92 ;  /* 0x0000005c0f657220 */ /* 0x000fe20000410000 */
[----:B------:R-:W-:-:S02]  /*311f0*/  HADD2.F32 R71, -RZ, R78.H1_H1 ;  /* 0x3000004eff477230 */ /* 0x000fc40000004100 */
[-C--:B------:R-:W-:Y:S01]  /*31200*/  FMUL.FTZ R15, R15, R77.reuse ;  /* 0x0000004d0f0f7220 */ /* 0x080fe20000410000 */
[----:B------:R-:W-:Y:S02]  /*31210*/  HADD2.F32 R76, -RZ, R76.H1_H1 ;  /* 0x3000004cff4c7230 */ /* 0x000fe40000004100 */
[C---:B------:R-:W-:Y:S01]  /*31220*/  FFMA.FTZ R96, R70.reuse, R77, -R101 ;  /* 0x0000004d46607223 */ /* 0x040fe20000010865 */
[----:B------:R-:W-:Y:S02]  /*31230*/  HADD2.F32 R78, -RZ, R78.H0_H0 ;  /* 0x2000004eff4e7230 */ /* 0x000fe40000004100 */
[C---:B------:R-:W-:Y:S01]  /*31240*/  FMUL.FTZ R117, R71.reuse, R94 ;  /* 0x0000005e47757220 */ /* 0x040fe20000410000 */
[----:B------:R-:W-:Y:S01]  /*31250*/  FFMA.FTZ R115, R70, R92, R15 ;  /* 0x0000005c46737223 */ /* 0x000fe2000001000f */
[----:B------:R-:W-:Y:S01]  /*31260*/  FMUL.FTZ R71, R71, R76 ;  /* 0x0000004c47477220 */ /* 0x000fe20000410000 */
[----:B------:R-:W-:Y:S01]  /*31270*/  F2FP.F16.E4M3.UNPACK_B R15, R14 ;  /* 0x0000000eff0f723e */ /* 0x000fe200020006ff */
[C---:B------:R-:W-:Y:S01]  /*31280*/  FFMA.FTZ R117, R78.reuse, R76, -R117 ;  /* 0x0000004c4e757223 */ /* 0x040fe20000010875 */
[----:B------:R-:W-:Y:S01]  /*31290*/  F2FP.F16.E4M3.UNPACK_B R14, R14.H1 ;  /* 0x0000000eff0e723e */ /* 0x000fe200030006ff */
[----:B------:R-:W-:Y:S01]  /*312a0*/  FFMA.FTZ R106, R78, R94, R71 ;  /* 0x0000005e4e6a7223 */ /* 0x000fe20000010047 */
[--C-:B------:R-:W-:Y:S01]  /*312b0*/  HADD2.F32 R78, -RZ, R97.reuse.H0_H0 ;  /* 0x20000061ff4e7230 */ /* 0x100fe20000004100 */
[----:B------:R-:W-:Y:S01]  /*312c0*/  F2FP.SATFINITE.E4M3.F32.PACK_AB_MERGE_C R99, R99, R100, RZ ;  /* 0x000000646363723e */ /* 0x000fe200048070ff */
[----:B------:R-:W-:-:S02]  /*312d0*/  HADD2.F32 R97, -RZ, R97.H1_H1 ;  /* 0x30000061ff617230 */ /* 0x000fc40000004100 */
[--C-:B------:R-:W-:Y:S01]  /*312e0*/  HADD2.F32 R76, -RZ, R14.reuse.H1_H1 ;  /* 0x3000000eff4c7230 */ /* 0x100fe20000004100 */
[----:B------:R-:W-:Y:S01]  /*312f0*/  F2FP.SATFINITE.E4M3.F32.PACK_AB_MERGE_C R106, R106, R117, RZ ;  /* 0x000000756a6a723e */ /* 0x000fe200048070ff */
[----:B------:R-:W-:Y:S01]  /*31300*/  HADD2.F32 R70, -RZ, R15.H0_H0 ;  /* 0x2000000fff467230 */ /* 0x000fe20000004100 */
[----:B------:R-:W-:Y:S01]  /*31310*/  F2FP.SATFINITE.E4M3.F32.PACK_AB_MERGE_C R13, R98, R13, R99 ;  /* 0x0000000d620d723e */ /* 0x000fe20004807063 */
[----:B------:R-:W-:Y:S02]  /*31320*/  HADD2.F32 R77, -RZ, R93.H0_H0 ;  /* 0x2000005dff4d7230 */ /* 0x000fe40000004100 */
[----:B------:R-:W-:Y:S02]  /*31330*/  HADD2.F32 R15, -RZ, R15.H1_H1 ;  /* 0x3000000fff0f7230 */ /* 0x000fe40000004100 */
[----:B------:R-:W-:Y:S02]  /*31340*/  HADD2.F32 R93, -RZ, R93.H1_H1 ;  /* 0x3000005dff5d7230 */ /* 0x000fe40000004100 */
[----:B------:R-:W-:-:S02]  /*31350*/  HADD2.F32 R71, -RZ, R14.H0_H0 ;  /* 0x2000000eff477230 */ /* 0x000fc40000004100 */
[C---:B------:R-:W-:Y:S01]  /*31360*/  FMUL.FTZ R14, R76.reuse, R97 ;  /* 0x000000614c0e7220 */ /* 0x040fe20000410000 */
[C---:B------:R-:W-:Y:S01]  /*31370*/  FMUL.FTZ R101, R15.reuse, R78 ;  /* 0x0000004e0f657220 */ /* 0x040fe20000410000 */
[----:B------:R-:W-:Y:S01]  /*31380*/  FMUL.FTZ R15, R15, R77 ;  /* 0x0000004d0f0f7220 */ /* 0x000fe20000410000 */
[-C--:B------:R-:W-:Y:S01]  /*31390*/  FMUL.FTZ R76, R76, R93.reuse ;  /* 0x0000005d4c4c7220 */ /* 0x080fe20000410000 */
[C---:B------:R-:W-:Y:S01]  /*313a0*/  FFMA.FTZ R94, R71.reuse, R93, -R14 ;  /* 0x0000005d475e7223 */ /* 0x040fe2000001080e */
[-C--:B------:R-:W-:Y:S01]  /*313b0*/  F2FP.F16.E4M3.UNPACK_B R14, R12.reuse.H1 ;  /* 0x0000000cff0e723e */ /* 0x080fe200030006ff */
[C---:B------:R-:W-:Y:S01]  /*313c0*/  FFMA.FTZ R101, R70.reuse, R77, -R101 ;  /* 0x0000004d46657223 */ /* 0x040fe20000010865 */
[----:B------:R-:W-:Y:S01]  /*313d0*/  F2FP.F16.E4M3.UNPACK_B R12, R12 ;  /* 0x0000000cff0c723e */ /* 0x000fe200020006ff */
[----:B------:R-:W-:Y:S01]  /*313e0*/  FFMA.FTZ R92, R70, R78, R15 ;  /* 0x0000004e465c7223 */ /* 0x000fe2000001000f */
[----:B------:R-:W-:Y:S01]  /*313f0*/  FFMA.FTZ R97, R71, R97, R76 ;  /* 0x0000006147617223 */ /* 0x000fe2000001004c */
[----:B------:R-:W-:-:S02]  /*31400*/  HADD2.F32 R70, -RZ, R14.H1_H1 ;  /* 0x3000000eff467230 */ /* 0x000fc40000004100 */
[----:B------:R-:W-:Y:S02]  /*31410*/  HADD2.F32 R76, -RZ, R95.H1_H1 ;  /* 0x3000005fff4c7230 */ /* 0x000fe40000004100 */
[----:B------:R-:W-:Y:S01]  /*31420*/  HADD2.F32 R71, -RZ, R79.H1_H1 ;  /* 0x3000004fff477230 */ /* 0x000fe20000004100 */
[----:B------:R-:W-:Y:S01]  /*31430*/  F2FP.SATFINITE.E4M3.F32.PACK_AB_MERGE_C R94, R97, R94, RZ ;  /* 0x0000005e615e723e */ /* 0x000fe200048070ff */
[----:B------:R-:W-:Y:S02]  /*31440*/  HADD2.F32 R15, -RZ, R14.H0_H0 ;  /* 0x2000000eff0f7230 */ /* 0x000fe40000004100 */
[C---:B------:R-:W-:Y:S01]  /*31450*/  FMUL.FTZ R78, R70.reuse, R76 ;  /* 0x0000004c464e7220 */ /* 0x040fe20000410000 */
[----:B------:R-:W-:Y:S02]  /*31460*/  HADD2.F32 R95, -RZ, R95.H0_H0 ;  /* 0x2000005fff5f7230 */ /* 0x000fe40000004100 */
[----:B------:R-:W-:Y:S01]  /*31470*/  FMUL.FTZ R93, R70, R71 ;  /* 0x00000047465d7220 */ /* 0x000fe20000410000 */
[----:B------:R-:W-:-:S02]  /*31480*/  HADD2.F32 R14, -RZ, R12.H1_H1 ;  /* 0x3000000cff0e7230 */ /* 0x000fc40000004100 */
[C---:B------:R-:W-:Y:S01]  /*31490*/  FFMA.FTZ R78, R15.reuse, R71, -R78 ;  /* 0x000000470f4e7223 */ /* 0x040fe2000001084e */
[----:B------:R-:W-:Y:S02]  /*314a0*/  HADD2.F32 R79, -RZ, R79.H0_H0 ;  /* 0x2000004fff4f7230 */ /* 0x000fe40000004100 */
[----:B------:R-:W-:Y:S01]  /*314b0*/  FFMA.FTZ R93, R15, R76, R93 ;  /* 0x0000004c0f5d7223 */ /* 0x000fe2000001005d */
[----:B------:R-:W-:Y:S02]  /*314c0*/  HADD2.F32 R12, -RZ, R12.H0_H0 ;  /* 0x2000000cff0c7230 */ /* 0x000fe40000004100 */
[----:B------:R-:W-:Y:S01]  /*314d0*/  FMUL.FTZ R77, R14, R95 ;  /* 0x0000005f0e4d7220 */ /* 0x000fe20000410000 */
[----:B------:R-:W-:Y:S01]  /*314e0*/  F2FP.SATFINITE.E4M3.F32.PACK_AB_MERGE_C R92, R92, R101, R94 ;  /* 0x000000655c5c723e */ /* 0x000fe2000480705e */
[-C--:B------:R-:W-:Y:S01]  /*314f0*/  FMUL.FTZ R14, R14, R79.reuse ;  /* 0x0000004f0e0e7220 */ /* 0x080fe20000410000 */
[----:B------:R-:W-:Y:S01]  /*31500*/  F2FP.SATFINITE.E4M3.F32.PACK_AB_MERGE_C R78, R93, R78, RZ ;  /* 0x0000004e5d4e723e */ /* 0x000fe200048070ff */
[C---:B------:R-:W-:Y:S01]  /*31510*/  FFMA.FTZ R77, R12.reuse, R79, -R77 ;  /* 0x0000004f0c4d7223 */ /* 0x040fe2000001084d */
[----:B------:R-:W-:Y:S01]  /*31520*/  F2FP.SATFINITE.E4M3.F32.PACK_AB_MERGE_C R15, R115, R96, R106 ;  /* 0x00000060730f723e */ /* 0x000fe2000480706a */
[----:B------:R-:W-:-:S05]  /*31530*/  FFMA.FTZ R14, R12, R95, R14 ;  /* 0x0000005f0c0e7223 */ /* 0x000fca000001000e */
[----:B------:R-:W-:Y:S01]  /*31540*/  F2FP.SATFINITE.E4M3.F32.PACK_AB_MERGE_C R12, R14, R77, R78 ;  /* 0x0000004d0e0c723e */ /* 0x000fe2000480704e */
[----:B------:R-:W-:-:S07]  /*31550*/  IMAD.MOV.U32 R14, RZ, RZ, R92 ;  /* 0x000000ffff0e7224 */ /* 0x000fce00078e005c */
.L_x_1791:
[----:B------:R-:W-:Y:S05]  /*31560*/  BSYNC B4 ;  /* 0x0000000000047941 */ /* 0x000fea0003800000 */
.L_x_1790:
[C---:B------:R-:W-:Y:S02]  /*31570*/  R2UR UR4, R84.reuse ;  /* 0x00000000540472ca */ /* 0x040fe400000e0000 */
[C---:B------:R-:W-:Y:S02]  /*31580*/  R2UR UR5, R85.reuse ;  /* 0x00000000550572ca */ /* 0x040fe400000e0000 */
[----:B------:R-:W-:Y:S02]  /*31590*/  R2UR UR6, R84 ;  /* 0x00000000540672ca */ /* 0x000fe400000e0000 */
[----:B------:R-:W-:-:S09]  /*315a0*/  R2UR UR7, R85 ;  /* 0x00000000550772ca */ /* 0x000fd200000e0000 */
[----:B-----5:R3:W-:Y:S04]  /*315b0*/  ST.E.128 desc[UR4][R64.64+0x60], R12 ;  /* 0x0000600c40007985 */ /* 0x0207e8000c101d04 */
[----:B------:R3:W5:Y:S02]  /*315c0*/  LD.E.U8 R106, desc[UR6][R40.64] ;  /* 0x00000006286a7980 */ /* 0x000764000c101100 */
.L_x_1789:
[----:B------:R-:W-:Y:S05]  /*315d0*/  BSYNC B3 ;  /* 0x0000000000037941 */ /* 0x000fea0003800000 */
.L_x_1788:
[----:B-----5:R-:W-:Y:S01]  /*315e0*/  LOP3.LUT P1, RZ, R106, 0x10, RZ, 0xc0, !PT ;  /* 0x000000106aff7812 */ /* 0x020fe2000782c0ff */
[----:B------:R-:W-:-:S12]  /*315f0*/  BSSY B3, `(.L_x_1792) ;  /* 0x0000087000037945 */ /* 0x000fd80003800000 */
[----:B------:R-:W-:Y:S05]  /*31600*/  @!P1 BRA `(.L_x_1793) ;  /* 0x0000000800149947 */ /* 0x000fea0003800000 */
[----:B------:R-:W-:Y:S02]  /*31610*/  R2UR UR4, R84 ;  /* 0x00000000540472ca */ /* 0x000fe400000e0000 */
[----:B------:R-:W-:-:S13]  /*31620*/  R2UR UR5, R85 ;  /* 0x00000000550572ca */ /* 0x000fda00000e0000 */
[----:B0123--:R-:W2:Y:S01]  /*31630*/  LD.E.U8 R12, desc[UR4][R36.64+0x18] ;  /* 0x00001804240c7980 */ /* 0x00fea2000c101100 */
        /* <DEDUP_REMOVED lines=18> */
[----:B------:R-:W-:Y:S02]  /*31760*/  SHF.R.U32.HI R94, RZ, 0x10, R67 ;  /* 0x00000010ff5e7819 */ /* 0x000fe40000011643 */
[----:B------:R-:W-:Y:S02]  /*31770*/  PRMT R79, R77, 0x7604, R14 ;  /* 0x000076044d4f7816 */ /* 0x000fe4000000000e */
[----:B------:R-:W-:Y:S01]  /*31780*/  LOP3.LUT R78, R69, 0xff, RZ, 0xc0, !PT ;  /* 0x000000ff454e7812 */ /* 0x000fe200078ec0ff */
[----:B------:R-:W-:Y:S01]  /*31790*/  IMAD.U32 R77, R94, 0x10000, RZ ;  /* 0x000100005e4d7824 */ /* 0x000fe200078e00ff */
[----:B------:R-:W-:Y:S02]  /*317a0*/  LOP3.LUT R93, R93, 0xff, RZ, 0xc0, !PT ;  /* 0x000000ff5d5d7812 */ /* 0x000fe400078ec0ff */
[----:B------:R-:W-:Y:S02]  /*317b0*/  SHF.R.U32.HI R92, RZ, 0x10, R69 ;  /* 0x00000010ff5c7819 */ /* 0x000fe40000011645 */
[----:B------:R-:W-:-:S02]  /*317c0*/  LOP3.LUT R79, R79, 0xff0000, R68, 0xf8, !PT ;  /* 0x00ff00004f4f7812 */ /* 0x000fc400078ef844 */
[----:B------:R-:W-:Y:S02]  /*317d0*/  LOP3.LUT R15, R15, 0xff0000, R66, 0xf8, !PT ;  /* 0x00ff00000f0f7812 */ /* 0x000fe400078ef842 */
[----:B------:R-:W-:Y:S01]  /*317e0*/  PRMT R78, R93, 0x7604, R78 ;  /* 0x000076045d4e7816 */ /* 0x000fe2000000004e */
[----:B------:R-:W-:Y:S01]  /*317f0*/  IMAD.U32 R93, R92, 0x10000, RZ ;  /* 0x000100005c5d7824 */ /* 0x000fe200078e00ff */
[----:B------:R-:W-:Y:S02]  /*31800*/  LOP3.LUT R77, R76, 0xff0000, R77, 0xf8, !PT ;  /* 0x00ff00004c4d7812 */ /* 0x000fe400078ef84d */
[----:B------:R-:W-:Y:S02]  /*31810*/  LOP3.LUT R79, R79, 0xff000000, R68, 0xf8, !PT ;  /* 0xff0000004f4f7812 */ /* 0x000fe400078ef844 */
[----:B------:R-:W-:Y:S02]  /*31820*/  LOP3.LUT R76, R15, 0xff000000, R66, 0xf8, !PT ;  /* 0xff0000000f4c7812 */ /* 0x000fe400078ef842 */
[----:B------:R-:W-:-:S02]  /*31830*/  F2FP.F16.E4M3.UNPACK_B R14, R13 ;  /* 0x0000000dff0e723e */ /* 0x000fc400020006ff */
[----:B------:R-:W-:Y:S02]  /*31840*/  LOP3.LUT R93, R78, 0xff0000, R93, 0xf8, !PT ;  /* 0x00ff00004e5d7812 */ /* 0x000fe400078ef85d */
[----:B------:R-:W-:Y:S01]  /*31850*/  LOP3.LUT R77, R77, 0xff000000, R67, 0xf8, !PT ;  /* 0xff0000004d4d7812 */ /* 0x000fe200078ef843 */
[--C-:B------:R-:W-:Y:S01]  /*31860*/  HADD2.F32 R15, -RZ, R14.reuse.H0_H0 ;  /* 0x2000000eff0f7230 */ /* 0x100fe20000004100 */
[----:B------:R-:W-:Y:S01]  /*31870*/  F2FP.F16.E4M3.UNPACK_B R66, R79.H1 ;  /* 0x0000004fff42723e */ /* 0x000fe200030006ff */
[----:B------:R-:W-:Y:S01]  /*31880*/  HADD2.F32 R14, -RZ, R14.H1_H1 ;  /* 0x3000000eff0e7230 */ /* 0x000fe20000004100 */
[----:B------:R-:W-:Y:S02]  /*31890*/  F2FP.F16.E4M3.UNPACK_B R67, R76.H1 ;  /* 0x0000004cff43723e */ /* 0x000fe400030006ff */
[----:B------:R-:W-:Y:S01]  /*318a0*/  LOP3.LUT R93, R93, 0xff000000, R69, 0xf8, !PT ;  /* 0xff0000005d5d7812 */ /* 0x000fe200078ef845 */
[--C-:B------:R-:W-:Y:S01]  /*318b0*/  HADD2.F32 R69, -RZ, R66.reuse.H0_H0 ;  /* 0x20000042ff457230 */ /* 0x100fe20000004100 */
[----:B------:R-:W-:Y:S01]  /*318c0*/  F2FP.F16.E4M3.UNPACK_B R13, R13.H1 ;  /* 0x0000000dff0d723e */ /* 0x000fe200030006ff */
[----:B------:R-:W-:Y:S01]  /*318d0*/  HADD2.F32 R68, -RZ, R67.H0_H0 ;  /* 0x20000043ff447230 */ /* 0x000fe20000004100 */
[----:B------:R-:W-:Y:S01]  /*318e0*/  F2FP.F16.E4M3.UNPACK_B R79, R79 ;  /* 0x0000004fff4f723e */ /* 0x000fe200020006ff */
[----:B------:R-:W-:-:S02]  /*318f0*/  HADD2.F32 R78, -RZ, R66.H1_H1 ;  /* 0x30000042ff4e7230 */ /* 0x000fc40000004100 */
[CC--:B------:R-:W-:Y:S01]  /*31900*/  FMUL.FTZ R92, R14.reuse, R69.reuse ;  /* 0x000000450e5c7220 */ /* 0x0c0fe20000410000 */
[----:B------:R-:W-:Y:S02]  /*31910*/  HADD2.F32 R66, -RZ, R13.H1_H1 ;  /* 0x3000000dff427230 */ /* 0x000fe40000004100 */
[-C--:B------:R-:W-:Y:S01]  /*31920*/  FMUL.FTZ R14, R14, R68.reuse ;  /* 0x000000440e0e7220 */ /* 0x080fe20000410000 */
[----:B------:R-:W-:Y:S02]  /*31930*/  HADD2.F32 R67, -RZ, R67.H1_H1 ;  /* 0x30000043ff437230 */ /* 0x000fe40000004100 */
[C---:B------:R-:W-:Y:S01]  /*31940*/  FFMA.FTZ R92, R15.reuse, R68, -R92 ;  /* 0x000000440f5c7223 */ /* 0x040fe2000001085c */
[----:B------:R-:W-:Y:S02]  /*31950*/  HADD2.F32 R13, -RZ, R13.H0_H0 ;  /* 0x2000000dff0d7230 */ /* 0x000fe40000004100 */
[----:B------:R-:W-:Y:S01]  /*31960*/  FFMA.FTZ R95, R15, R69, R14 ;  /* 0x000000450f5f7223 */ /* 0x000fe2000001000e */
[C---:B------:R-:W-:Y:S01]  /*31970*/  FMUL.FTZ R94, R66.reuse, R78 ;  /* 0x0000004e425e7220 */ /* 0x040fe20000410000 */
[----:B------:R-:W-:Y:S01]  /*31980*/  FMUL.FTZ R97, R66, R67 ;  /* 0x0000004342617220 */ /* 0x000fe20000410000 */
[----:B------:R-:W-:-:S02]  /*31990*/  F2FP.F16.E4M3.UNPACK_B R14, R71 ;  /* 0x00000047ff0e723e */ /* 0x000fc400020006ff */
[----:B------:R-:W-:Y:S01]  /*319a0*/  F2FP.F16.E4M3.UNPACK_B R15, R93.H1 ;  /* 0x0000005dff0f723e */ /* 0x000fe200030006ff */
[C---:B------:R-:W-:Y:S01]  /*319b0*/  FFMA.FTZ R94, R13.reuse, R67, -R94 ;  /* 0x000000430d5e7223 */ /* 0x040fe2000001085e */
[----:B------:R-:W-:Y:S01]  /*319c0*/  F2FP.F16.E4M3.UNPACK_B R66, R77.H1 ;  /* 0x0000004dff42723e */ /* 0x000fe200030006ff */
[----:B------:R-:W-:Y:S01]  /*319d0*/  FFMA.FTZ R97, R13, R78, R97 ;  /* 0x0000004e0d617223 */ /* 0x000fe20000010061 */
        /* <DEDUP_REMOVED lines=10> */
[--C-:B------:R-:W-:Y:S02]  /*31a80*/  HADD2.F32 R15, -RZ, R71.reuse.H1_H1 ;  /* 0x30000047ff0f7230 */ /* 0x100fe40000004100 */
[-C--:B------:R-:W-:Y:S01]  /*31a90*/  FMUL.FTZ R69, R14, R67.reuse ;  /* 0x000000430e457220 */ /* 0x080fe20000410000 */
[----:B------:R-:W-:Y:S02]  /*31aa0*/  HADD2.F32 R66, -RZ, R66.H1_H1 ;  /* 0x30000042ff427230 */ /* 0x000fe40000004100 */
[C---:B------:R-:W-:Y:S01]  /*31ab0*/  FFMA.FTZ R98, R13.reuse, R67, -R96 ;  /* 0x000000430d627223 */ /* 0x040fe20000010860 */
[----:B------:R-:W-:Y:S02]  /*31ac0*/  HADD2.F32 R71, -RZ, R71.H0_H0 ;  /* 0x20000047ff477230 */ /* 0x000fe40000004100 */
[----:B------:R-:W-:Y:S01]  /*31ad0*/  FFMA.FTZ R99, R13, R68, R69 ;  /* 0x000000440d637223 */ /* 0x000fe20000010045 */
[C---:B------:R-:W-:Y:S01]  /*31ae0*/  FMUL.FTZ R14, R15.reuse, R78 ;  /* 0x0000004e0f0e7220 */ /* 0x040fe20000410000 */
[----:B------:R-:W-:Y:S01]  /*31af0*/  F2FP.F16.E4M3.UNPACK_B R13, R70 ;  /* 0x00000046ff0d723e */ /* 0x000fe200020006ff */
[----:B------:R-:W-:Y:S01]  /*31b00*/  FMUL.FTZ R15, R15, R66 ;  /* 0x000000420f0f7220 */ /* 0x000fe20000410000 */
[----:B------:R-:W-:Y:S01]  /*31b10*/  F2FP.F16.E4M3.UNPACK_B R70, R70.H1 ;  /* 0x00000046ff46723e */ /* 0x000fe200030006ff */
[----:B------:R-:W-:Y:S01]  /*31b20*/  FFMA.FTZ R100, R71, R66, -R14 ;  /* 0x0000004247647223 */ /* 0x000fe2000001080e */
[----:B------:R-:W-:-:S02]  /*31b30*/  HADD2.F32 R67, -RZ, R93.H0_H0 ;  /* 0x2000005dff437230 */ /* 0x000fc40000004100 */
[----:B------:R-:W-:Y:S01]  /*31b40*/  FFMA.FTZ R101, R71, R78, R15 ;  /* 0x0000004e47657223 */ /* 0x000fe2000001000f */
[--C-:B------:R-:W-:Y:S01]  /*31b50*/  HADD2.F32 R14, -RZ, R13.reuse.H0_H0 ;  /* 0x2000000dff0e7230 */ /* 0x100fe20000004100 */
[----:B------:R-:W-:Y:S01]  /*31b60*/  F2FP.SATFINITE.E4M3.F32.PACK_AB_MERGE_C R94, R97, R94, RZ ;  /* 0x0000005e615e723e */ /* 0x000fe200048070ff */
        /* <DEDUP_REMOVED lines=12> */
[-C--:B------:R-:W-:Y:S01]  /*31c30*/  FMUL.FTZ R66, R15, R77.reuse ;  /* 0x0000004d0f427220 */ /* 0x080fe20000410000 */
[----:B------:R-:W-:Y:S02]  /*31c40*/  HADD2.F32 R67, -RZ, R79.H1_H1 ;  /* 0x3000004fff437230 */ /* 0x000fe40000004100 */
[C---:B------:R-:W-:Y:S01]  /*31c50*/  FFMA.FTZ R77, R70.reuse, R77, -R13 ;  /* 0x0000004d464d7223 */ /* 0x040fe2000001080d */
[-C--:B------:R-:W-:Y:S01]  /*31c60*/  F2FP.F16.E4M3.UNPACK_B R13, R12.reuse.H1 ;  /* 0x0000000cff0d723e */ /* 0x080fe200030006ff */
[----:B------:R-:W-:Y:S01]  /*31c70*/  FFMA.FTZ R96, R70, R93, R66 ;  /* 0x0000005d46607223 */ /* 0x000fe20000010042 */
[----:B------:R-:W-:Y:S01]  /*31c80*/  F2FP.F16.E4M3.UNPACK_B R12, R12 ;  /* 0x0000000cff0c723e */ /* 0x000fe200020006ff */
[----:B------:R-:W-:Y:S01]  /*31c90*/  HADD2.F32 R66, -RZ, R76.H1_H1 ;  /* 0x3000004cff427230 */ /* 0x000fe20000004100 */
[----:B------:R-:W-:Y:S01]  /*31ca0*/  F2FP.SATFINITE.E4M3.F32.PACK_AB_MERGE_C R99, R99, R98, R100 ;  /* 0x000000626363723e */ /* 0x000fe20004807064 */
[--C-:B------:R-:W-:Y:S01]  /*31cb0*/  HADD2.F32 R15, -RZ, R13.reuse.H1_H1 ;  /* 0x3000000dff0f7230 */ /* 0x100fe20000004100 */
[----:B------:R-:W-:Y:S01]  /*31cc0*/  F2FP.SATFINITE.E4M3.F32.PACK_AB_MERGE_C R77, R96, R77, RZ ;  /* 0x0000004d604d723e */ /* 0x000fe200048070ff */
[----:B------:R-:W-:-:S02]  /*31cd0*/  HADD2.F32 R14, -RZ, R13.H0_H0 ;  /* 0x2000000dff0e7230 */ /* 0x000fc40000004100 */
[----:B------:R-:W-:Y:S02]  /*31ce0*/  HADD2.F32 R79, -RZ, R79.H0_H0 ;  /* 0x2000004fff4f7230 */ /* 0x000fe40000004100 */
[C---:B------:R-:W-:Y:S01]  /*31cf0*/  FMUL.FTZ R69, R15.reuse, R67 ;  /* 0x000000430f457220 */ /* 0x040fe20000410000 */
[----:B------:R-:W-:Y:S02]  /*31d00*/  HADD2.F32 R13, -RZ, R12.H1_H1 ;  /* 0x3000000cff0d7230 */ /* 0x000fe40000004100 */
[-C--:B------:R-:W-:Y:S01]  /*31d10*/  FMUL.FTZ R70, R15, R66.reuse ;  /* 0x000000420f467220 */ /* 0x080fe20000410000 */
[----:B------:R-:W-:Y:S02]  /*31d20*/  HADD2.F32 R76, -RZ, R76.H0_H0 ;  /* 0x2000004cff4c7230 */ /* 0x000fe40000004100 */
[C---:B------:R-:W-:Y:S01]  /*31d30*/  FFMA.FTZ R69, R14.reuse, R66, -R69 ;  /* 0x000000420e457223 */ /* 0x040fe20000010845 */
[----:B------:R-:W-:Y:S02]  /*31d40*/  HADD2.F32 R12, -RZ, R12.H0_H0 ;  /* 0x2000000cff0c7230 */ /* 0x000fe40000004100 */
[C---:B------:R-:W-:Y:S01]  /*31d50*/  FMUL.FTZ R15, R13.reuse, R79 ;  /* 0x0000004f0d0f7220 */ /* 0x040fe20000410000 */
[----:B------:R-:W-:Y:S01]  /*31d60*/  FFMA.FTZ R70, R14, R67, R70 ;  /* 0x000000430e467223 */ /* 0x000fe20000010046 */
[----:B------:R-:W-:Y:S01]  /*31d70*/  FMUL.FTZ R68, R13, R76 ;  /* 0x0000004c0d447220 */ /* 0x000fe20000410000 */
[----:B------:R-:W-:Y:S01]  /*31d80*/  F2FP.SATFINITE.E4M3.F32.PACK_AB_MERGE_C R13, R95, R92, R94 ;  /* 0x0000005c5f0d723e */ /* 0x000fe2000480705e */
[----:B------:R-:W-:Y:S01]  /*31d90*/  FFMA.FTZ R15, R12, R76, -R15 ;  /* 0x0000004c0c0f7223 */ /* 0x000fe2000001080f */
[----:B------:R-:W-:Y:S01]  /*31da0*/  F2FP.SATFINITE.E4M3.F32.PACK_AB_MERGE_C R14, R78, R71, R77 ;  /* 0x000000474e0e723e */ /* 0x000fe2000480704d */
[----:B------:R-:W-:Y:S01]  /*31db0*/  FFMA.FTZ R68, R12, R79, R68 ;  /* 0x0000004f0c447223 */ /* 0x000fe20000010044 */
[----:B------:R-:W-:-:S04]  /*31dc0*/  F2FP.SATFINITE.E4M3.F32.PACK_AB_MERGE_C R69, R70, R69, RZ ;  /* 0x000000454645723e */ /* 0x000fc800048070ff */
[----:B------:R-:W-:Y:S01]  /*31dd0*/  F2FP.SATFINITE.E4M3.F32.PACK_AB_MERGE_C R12, R68, R15, R69 ;  /* 0x0000000f440c723e */ /* 0x000fe20004807045 */
[----:B------:R-:W-:-:S07]  /*31de0*/  IMAD.MOV.U32 R15, RZ, RZ, R99 ;  /* 0x000000ffff0f7224 */ /* 0x000fce00078e0063 */
.L_x_1795:
[----:B------:R-:W-:Y:S05]  /*31df0*/  BSYNC B4 ;  /* 0x0000000000047941 */ /* 0x000fea0003800000 */
.L_x_1794:
[C---:B------:R-:W-:Y:S02]  /*31e00*/  R2UR UR4, R84.reuse ;  /* 0x00000000540472ca */ /* 0x040fe400000e0000 */
[C---:B------:R-:W-:Y:S02]  /*31e10*/  R2UR UR5, R85.reuse ;  /* 0x00000000550572ca */ /* 0x040fe400000e0000 */
[----:B------:R-:W-:Y:S02]  /*31e20*/  R2UR UR6, R84 ;  /* 0x00000000540672ca */ /* 0x000fe400000e0000 */
[----:B------:R-:W-:-:S09]  /*31e30*/  R2UR UR7, R85 ;  /* 0x00000000550772ca */ /* 0x000fd200000e0000 */
[----:B-----5:R4:W-:Y:S04]  /*31e40*/  ST.E.128 desc[UR4][R64.64+0x80], R12 ;  /* 0x0000800c40007985 */ /* 0x0209e8000c101d04 */
[----:B------:R4:W5:Y:S02]  /*31e50*/  LD.E.U8 R106, desc[UR6][R40.64] ;  /* 0x00000006286a7980 */ /* 0x000964000c101100 */
.L_x_1793:
[----:B------:R-:W-:Y:S05]  /*31e60*/  BSYNC B3 ;  /* 0x0000000000037941 */ /* 0x000fea0003800000 */
.L_x_1792:
[----:B-----5:R-:W-:-:S13]  /*31e70*/  LOP3.LUT P1, RZ, R106, 0x20, RZ, 0xc0, !PT ;  /* 0x000000206aff7812 */ /* 0x020fda000782c0ff */
[----:B------:R-:W-:Y:S05]  /*31e80*/  @!P1 BRA `(.L_x_1775) ;  /* 0x0000000800289947 */ /* 0x000fea0003800000 */
[----:B------:R-:W-:Y:S02]  /*31e90*/  R2UR UR4, R84 ;  /* 0x00000000540472ca */ /* 0x000fe400000e0000 */
[----:B------:R-:W-:-:S13]  /*31ea0*/  R2UR UR5, R85 ;  /* 0x00000000550572ca */ /* 0x000fda00000e0000 */
[----:B------:R-:W2:Y:S02]  /*31eb0*/  LD.E.U8 R66, desc[UR4][R36.64+0x18] ;  /* 0x0000180424427980 */ /* 0x000ea4000c101100 */
[----:B01234-:R-:W-:-:S05]  /*31ec0*/  VIADD R12, R102, 0x5000 ;  /* 0x00005000660c7836 */ /* 0x01ffca0000000000 */
[--C-:B------:R-:W-:Y:S02]  /*31ed0*/  SHF.R.S32.HI R13, RZ, 0x1f, R12.reuse ;  /* 0x0000001fff0d7819 */ /* 0x100fe4000001140c */
[----:B------:R-:W-:-:S04]  /*31ee0*/  IADD3 R12, P1, P2, R38, R103, R12 ;  /* 0x00000067260c7210 */ /* 0x000fc80007a3e00c */
[----:B------:R-:W-:Y:S01]  /*31ef0*/  IADD3.X R13, R39, R105, R13, P1, P2 ;  /* 0x00000069270d7210 */ /* 0x000fe20000fe440d */
[----:B------:R-:W-:Y:S05]  /*31f00*/  BSSY B3, `(.L_x_1796) ;  /* 0x000007f000037945 */ /* 0x000fea0003800000 */
[----:B------:R-:W5:Y:S01]  /*31f10*/  LD.E.128 R12, desc[UR4][R12.64] ;  /* 0x000000040c0c7980 */ /* 0x000f62000c101d00 */
[----:B------:R-:W-:-:S13]  /*31f20*/  LOP3.LUT P1, RZ, R66, 0x20, RZ, 0xc0, !PT ;  /* 0x0000002042ff7812 */ /* 0x000fda000782c0ff */
[----:B------:R-:W-:Y:S05]  /*31f30*/  @!P1 BRA `(.L_x_1797) ;  /* 0x0000000400ec9947 */ /* 0x000fea0003800000 */
[----:B-----5:R-:W-:Y:S01]  /*31f40*/  IMAD.MOV.U32 R66, RZ, RZ, R14 ;  /* 0x000000ffff427224 */ /* 0x020fe200078e000e */
[----:B------:R-:W-:Y:S01]  /*31f50*/  SHF.R.U32.HI R68, RZ, 0x8, R61 ;  /* 0x00000008ff447819 */ /* 0x000fe2000001163d */
[----:B------:R-:W-:Y:S01]  /*31f60*/  IMAD.MOV.U32 R67, RZ, RZ, R15 ;  /* 0x000000ffff437224 */ /* 0x000fe200078e000f */
[----:B------:R-:W-:Y:S02]  /*31f70*/  SHF.R.U32.HI R14, RZ, 0x8, R60 ;  /* 0x00000008ff0e7819 */ /* 0x000fe4000001163c */
[----:B------:R-:W-:Y:S02]  /*31f80*/  LOP3.LUT R69, R61, 0xff, RZ, 0xc0, !PT ;  /* 0x000000ff3d457812 */ /* 0x000fe400078ec0ff */
[----:B------:R-:W-:Y:S02]  /*31f90*/  SHF.R.U32.HI R70, RZ, 0x8, R62 ;  /* 0x00000008ff467819 */ /* 0x000fe4000001163e */
[----:B------:R-:W-:Y:S02]  /*31fa0*/  LOP3.LUT R68, R68, 0xff, RZ, 0xc0, !PT ;  /* 0x000000ff44447812 */ /* 0x000fe400078ec0ff */
[----:B------:R-:W-:-:S02]  /*31fb0*/  LOP3.LUT R15, R60, 0xff, RZ, 0xc0, !PT ;  /* 0x000000ff3c0f7812 */ /* 0x000fc400078ec0ff */
[----:B------:R-:W-:Y:S02]  /*31fc0*/  LOP3.LUT R14, R14, 0xff, RZ, 0xc0, !PT ;  /* 0x000000ff0e0e7812 */ /* 0x000fe400078ec0ff */
[----:B------:R-:W-:Y:S02]  /*31fd0*/  LOP3.LUT R71, R62, 0xff, RZ, 0xc0, !PT ;  /* 0x000000ff3e477812 */ /* 0x000fe400078ec0ff */
[----:B------:R-:W-:Y:S02]  /*31fe0*/  SHF.R.U32.HI R76, RZ, 0x8, R63 ;  /* 0x00000008ff4c7819 */ /* 0x000fe4000001163f */
        /* <DEDUP_REMOVED lines=20> */
[----:B------:R-:W-:-:S02]  /*32130*/  F2FP.F16.E4M3.UNPACK_B R14, R13 ;  /* 0x0000000dff0e723e */ /* 0x000fc400020006ff */
[----:B------:R-:W-:Y:S02]  /*32140*/  PRMT R77, R76, 0x7054, R77 ;  /* 0x000070544c4d7816 */ /* 0x000fe4000000004d */
        /* <DEDUP_REMOVED lines=90> */
.L_x_1797:
[----:B------:R-:W-:Y:S05]  /*326f0*/  BSYNC B3 ;  /* 0x0000000000037941 */ /* 0x000fea0003800000 */
.L_x_1796:
[----:B------:R-:W-:Y:S02]  /*32700*/  R2UR UR4, R84 ;  /* 0x00000000540472ca */ /* 0x000fe400000e0000 */
[----:B------:R-:W-:-:S13]  /*32710*/  R2UR UR5, R85 ;  /* 0x00000000550572ca */ /* 0x000fda00000e0000 */
[----:B-----5:R0:W-:Y:S02]  /*32720*/  ST.E.128 desc[UR4][R64.64+0xa0], R12 ;  /* 0x0000a00c40007985 */ /* 0x0201e4000c101d04 */
.L_x_1775:
[----:B------:R-:W-:Y:S05]  /*32730*/  BSYNC B2 ;  /* 0x0000000000027941 */ /* 0x000fea0003800000 */
.L_x_1774:
[----:B------:R-:W-:Y:S02]  /*32740*/  R2UR UR4, R84 ;  /* 0x00000000540472ca */ /* 0x000fe400000e0000 */
[----:B------:R-:W-:-:S13]  /*32750*/  R2UR UR5, R85 ;  /* 0x00000000550572ca */ /* 0x000fda00000e0000 */
[----:B01234-:R-:W2:Y:S02]  /*32760*/  LD.E R12, desc[UR4][R36.64+0xc] ;  /* 0x00000c04240c7980 */ /* 0x01fea4000c101900 */
[----:B--2---:R-:W-:Y:S02]  /*32770*/  IMAD R13, R25, -0xa0, R12 ;  /* 0xffffff60190d7824 */ /* 0x004fe400078e020c */
[----:B------:R-:W-:-:S03]  /*32780*/  VIADD R12, R107, 0x80 ;  /* 0x000000806b0c7836 */ /* 0x000fc60000000000 */
[----:B------:R-:W-:-:S04]  /*32790*/  VIMNMX R13, R13, 0xa0, PT ;  /* 0x000000a00d0d7848 */ /* 0x000fc80003fe0100 */
[----:B------:R-:W-:-:S13]  /*327a0*/  ISETP.GE.AND P1, PT, R12, R13, PT ;  /* 0x0000000d0c00720c */ /* 0x000fda0003f26270 */
[----:B------:R-:W-:Y:S05]  /*327b0*/  @P1 BRA `(.L_x_1798) ;  /* 0x000000c4009c1947 */ /* 0x000fea0003800000 */
[----:B------:R-:W-:Y:S02]  /*327c0*/  R2UR UR4, R84 ;  /* 0x00000000540472ca */ /* 0x000fe400000e0000 */
[----:B------:R-:W-:-:S13]  /*327d0*/  R2UR UR5, R85 ;  /* 0x00000000550572ca */ /* 0x000fda00000e0000 */
[----:B-----5:R-:W2:Y:S01]  /*327e0*/  LD.E.U8 R62, desc[UR4][R40.64] ;  /* 0x00000004283e7980 */ /* 0x020ea2000c101100 */
[----:B------:R-:W-:Y:S01]  /*327f0*/  IADD3 R107, P1, R107, 0x80, RZ ;  /* 0x000000806b6b7810 */ /* 0x000fe20007f3e0ff */
[----:B------:R-:W-:Y:S01]  /*32800*/  BSSY B2, `(.L_x_1799) ;  /* 0x0000096000027945 */ /* 0x000fe20003800000 */
[----:B------:R-:W-:-:S03]  /*32810*/  IADD3 R72, P2, R109, R72, RZ ;  /* 0x000000486d487210 */ /* 0x000fc60007f5e0ff */
[----:B------:R-:W-:Y:S02]  /*32820*/  IMAD.X R111, RZ, RZ, R111, P1 ;  /* 0x000000ffff6f7224 */ /* 0x000fe400008e066f */
[----:B------:R-:W-:Y:S02]  /*32830*/  IMAD.X R73, R113, 0x1, R75, P2 ;  /* 0x0000000171497824 */ /* 0x000fe400010e064b */
[----:B------:R-:W-:Y:S02]  /*32840*/  IMAD R111, R111, R90, RZ ;  /* 0x0000005a6f6f7224 */ /* 0x000fe400078e02ff */
[----:B------:R-:W-:-:S04]  /*32850*/  IMAD.WIDE.U32 R72, R90, R107, R72 ;  /* 0x0000006b5a487225 */ /* 0x000fc800078e0048 */
[----:B------:R-:W-:Y:S01]  /*32860*/  IMAD R111, R91, R107, R111 ;  /* 0x0000006b5b6f7224 */ /* 0x000fe200078e026f */
        /* <DEDUP_REMOVED lines=13> */
[----:B-----5:R-:W-:Y:S01]  /*32940*/  IMAD.MOV.U32 R62, RZ, RZ, R14 ;  /* 0x000000ffff3e7224 */ /* 0x020fe200078e000e */
[----:B------:R-:W-:Y:S01]  /*32950*/  SHF.R.U32.HI R14, RZ, 0x8, R58 ;  /* 0x00000008ff0e7819 */ /* 0x000fe2000001163a */
[----:B------:R-:W-:Y:S01]  /*32960*/  IMAD.MOV.U32 R63, RZ, RZ, R15 ;  /* 0x000000ffff3f7224 */ /* 0x000fe200078e000f */
        /* <DEDUP_REMOVED lines=20> */
[----:B------:R-:W-:Y:S02]  /*32ab0*/  LOP3.LUT R68, R68, 0xff, RZ, 0xc0, !PT ;  /* 0x000000ff44447812 */ /* 0x000fe400078ec0ff */
[----:B------:R-:W-:Y:S02]  /*32ac0*/  SHF.R.U32.HI R70, RZ, 0x10, R59 ;  /* 0x00000010ff467819 */ /* 0x000fe4000001163b */
[----:B------:R-:W-:-:S02]  /*32ad0*/  PRMT R15, R14, 0x7054, R15 ;  /* 0x000070540e0f7816 */ /* 0x000fc4000000000f */
[----:B------:R-:W-:Y:S02]  /*32ae0*/  PRMT R67, R66, 0x7054, R67 ;  /* 0x0000705442437816 */ /* 0x000fe40000000043 */
[----:B------:R-:W-:Y:S02]  /*32af0*/  PRMT R69, R68, 0x7054, R69 ;  /* 0x0000705444457816 */ /* 0x000fe40000000045 */
[----:B------:R-:W-:Y:S02]  /*32b00*/  LOP3.LUT R64, R70, 0xff, RZ, 0xc0, !PT ;  /* 0x000000ff46407812 */ /* 0x000fe400078ec0ff */
[----:B------:R-:W-:Y:S02]  /*32b10*/  LOP3.LUT R58, R15, 0xff000000, R58, 0xf8, !PT ;  /* 0xff0000000f3a7812 */ /* 0x000fe400078ef83a */
[----:B------:R-:W-:Y:S02]  /*32b20*/  LOP3.LUT R67, R67, 0xff000000, R56, 0xf8, !PT ;  /* 0xff00000043437812 */ /* 0x000fe400078ef838 */
[----:B------:R-:W-:-:S02]  /*32b30*/  F2FP.F16.E4M3.UNPACK_B R14, R13 ;  /* 0x0000000dff0e723e */ /* 0x000fc400020006ff */
[----:B------:R-:W-:Y:S02]  /*32b40*/  LOP3.LUT R69, R69, 0xff000000, R57, 0xf8, !PT ;  /* 0xff00000045457812 */ /* 0x000fe400078ef839 */
[----:B------:R-:W-:Y:S01]  /*32b50*/  PRMT R65, R64, 0x7054, R65 ;  /* 0x0000705440417816 */ /* 0x000fe20000000041 */
[--C-:B------:R-:W-:Y:S01]  /*32b60*/  HADD2.F32 R15, -RZ, R14.reuse.H0_H0 ;  /* 0x2000000eff0f7230 */ /* 0x100fe20000004100 */
[----:B------:R-:W-:Y:S01]  /*32b70*/  F2FP.F16.E4M3.UNPACK_B R56, R67.H1 ;  /* 0x00000043ff38723e */ /* 0x000fe200030006ff */
[----:B------:R-:W-:Y:S01]  /*32b80*/  HADD2.F32 R14, -RZ, R14.H1_H1 ;  /* 0x3000000eff0e7230 */ /* 0x000fe20000004100 */
[----:B------:R-:W-:Y:S02]  /*32b90*/  F2FP.F16.E4M3.UNPACK_B R57, R58.H1 ;  /* 0x0000003aff39723e */ /* 0x000fe400030006ff */
[----:B------:R-:W-:Y:S01]  /*32ba0*/  F2FP.F16.E4M3.UNPACK_B R13, R13.H1 ;  /* 0x0000000dff0d723e */ /* 0x000fe200030006ff */
[--C-:B------:R-:W-:Y:S01]  /*32bb0*/  HADD2.F32 R64, -RZ, R56.reuse.H0_H0 ;  /* 0x20000038ff407230 */ /* 0x100fe20000004100 */
[----:B------:R-:W-:Y:S01]  /*32bc0*/  LOP3.LUT R65, R65, 0xff000000, R59, 0xf8, !PT ;  /* 0xff00000041417812 */ /* 0x000fe200078ef83b */
[----:B------:R-:W-:Y:S01]  /*32bd0*/  HADD2.F32 R66, -RZ, R56.H1_H1 ;  /* 0x30000038ff427230 */ /* 0x000fe20000004100 */
[----:B------:R-:W-:Y:S01]  /*32be0*/  F2FP.F16.E4M3.UNPACK_B R67, R67 ;  /* 0x00000043ff43723e */ /* 0x000fe200020006ff */
[----:B------:R-:W-:-:S02]  /*32bf0*/  HADD2.F32 R59, -RZ, R57.H0_H0 ;  /* 0x20000039ff3b7230 */ /* 0x000fc40000004100 */
[C---:B------:R-:W-:Y:S01]  /*32c00*/  FMUL.FTZ R68, R14.reuse, R64 ;  /* 0x000000400e447220 */ /* 0x040fe20000410000 */
[----:B------:R-:W-:Y:S01]  /*32c10*/  HADD2.F32 R56, -RZ, R13.H1_H1 ;  /* 0x3000000dff387230 */ /* 0x000fe20000004100 */
[----:B------:R-:W-:Y:S01]  /*32c20*/  F2FP.F16.E4M3.UNPACK_B R58, R58 ;  /* 0x0000003aff3a723e */ /* 0x000fe200020006ff */
[----:B------:R-:W-:Y:S02]  /*32c30*/  HADD2.F32 R57, -RZ, R57.H1_H1 ;  /* 0x30000039ff397230 */ /* 0x000fe40000004100 */
[-C--:B------:R-:W-:Y:S01]  /*32c40*/  FMUL.FTZ R71, R14, R59.reuse ;  /* 0x0000003b0e477220 */ /* 0x080fe20000410000 */
[----:B------:R-:W-:Y:S02]  /*32c50*/  HADD2.F32 R13, -RZ, R13.H0_H0 ;  /* 0x2000000dff0d7230 */ /* 0x000fe40000004100 */
[C---:B------:R-:W-:Y:S01]  /*32c60*/  FMUL.FTZ R14, R56.reuse, R66 ;  /* 0x00000042380e7220 */ /* 0x040fe20000410000 */
[C---:B------:R-:W-:Y:S01]  /*32c70*/  FFMA.FTZ R68, R15.reuse, R59, -R68 ;  /* 0x0000003b0f447223 */ /* 0x040fe20000010844 */
[-C--:B------:R-:W-:Y:S01]  /*32c80*/  FMUL.FTZ R59, R56, R57.reuse ;  /* 0x00000039383b7220 */ /* 0x080fe20000410000 */
        /* <DEDUP_REMOVED lines=24> */
[----:B------:R-:W-:Y:S01]  /*32e10*/  FMUL.FTZ R15, R15, R56 ;  /* 0x000000380f0f7220 */ /* 0x000fe20000410000 */
[----:B------:R-:W-:Y:S01]  /*32e20*/  F2FP.F16.E4M3.UNPACK_B R62, R62.H1 ;  /* 0x0000003eff3e723e */ /* 0x000fe200030006ff */
[----:B------:R-:W-:-:S02]  /*32e30*/  HADD2.F32 R57, -RZ, R69.H0_H0 ;  /* 0x20000045ff397230 */ /* 0x000fc40000004100 */
[C---:B------:R-:W-:Y:S01]  /*32e40*/  FFMA.FTZ R76, R63.reuse, R56, -R72 ;  /* 0x000000383f4c7223 */ /* 0x040fe20000010848 */
[--C-:B------:R-:W-:Y:S02]  /*32e50*/  HADD2.F32 R14, -RZ, R13.reuse.H0_H0 ;  /* 0x2000000dff0e7230 */ /* 0x100fe40000004100 */
[----:B------:R-:W-:Y:S01]  /*32e60*/  FFMA.FTZ R77, R63, R64, R15 ;  /* 0x000000403f4d7223 */ /* 0x000fe2000001000f */
[----:B------:R-:W-:Y:S02]  /*32e70*/  HADD2.F32 R13, -RZ, R13.H1_H1 ;  /* 0x3000000dff0d7230 */ /* 0x000fe40000004100 */
[----:B------:R-:W-:Y:S02]  /*32e80*/  HADD2.F32 R56, -RZ, R65.H0_H0 ;  /* 0x20000041ff387230 */ /* 0x000fe40000004100 */
        /* <DEDUP_REMOVED lines=16> */
[----:B------:R-:W-:Y:S01]  /*32f90*/  F2FP.SATFINITE.E4M3.F32.PACK_AB_MERGE_C R76, R77, R76, RZ ;  /* 0x0000004c4d4c723e */ /* 0x000fe200048070ff */
[--C-:B------:R-:W-:Y:S01]  /*32fa0*/  HADD2.F32 R15, -RZ, R13.reuse.H1_H1 ;  /* 0x3000000dff0f7230 */ /* 0x100fe20000004100 */
[----:B------:R-:W-:Y:S01]  /*32fb0*/  F2FP.SATFINITE.E4M3.F32.PACK_AB_MERGE_C R65, R72, R65, RZ ;  /* 0x000000414841723e */ /* 0x000fe200048070ff */
[----:B------:R-:W-:Y:S01]  /*32fc0*/  HADD2.F32 R14, -RZ, R13.H0_H0 ;  /* 0x2000000dff0e7230 */ /* 0x000fe20000004100 */
[----:B------:R-:W-:Y:S01]  /*32fd0*/  F2FP.SATFINITE.E4M3.F32.PACK_AB_MERGE_C R75, R75, R74, R76 ;  /* 0x0000004a4b4b723e */ /* 0x000fe2000480704c */
[----:B------:R-:W-:-:S02]  /*32fe0*/  HADD2.F32 R67, -RZ, R67.H0_H0 ;  /* 0x20000043ff437230 */ /* 0x000fc40000004100 */
        /* <DEDUP_REMOVED lines=16> */
.L_x_1802:
[----:B------:R-:W-:Y:S05]  /*330f0*/  BSYNC B3 ;  /* 0x0000000000037941 */ /* 0x000fea0003800000 */
.L_x_1801:
[C---:B------:R-:W-:Y:S02]  /*33100*/  R2UR UR4, R84.reuse ;  /* 0x00000000540472ca */ /* 0x040fe400000e0000 */
[C---:B------:R-:W-:Y:S02]  /*33110*/  R2UR UR5, R85.reuse ;  /* 0x00000000550572ca */ /* 0x040fe400000e0000 */
[----:B------:R-:W-:Y:S02]  /*33120*/  R2UR UR6, R84 ;  /* 0x00000000540672ca */ /* 0x000fe400000e0000 */
[----:B------:R-:W-:-:S09]  /*33130*/  R2UR UR7, R85 ;  /* 0x00000000550772ca */ /* 0x000fd200000e0000 */
[----:B-----5:R0:W-:Y:S04]  /*33140*/  ST.E.128 desc[UR4][R60.64], R12 ;  /* 0x0000000c3c007985 */ /* 0x0201e8000c101d04 */
[----:B------:R0:W5:Y:S02]  /*33150*/  LD.E.U8 R62, desc[UR6][R40.64] ;  /* 0x00000006283e7980 */ /* 0x000164000c101100 */
.L_x_1800:
[----:B------:R-:W-:Y:S05]  /*33160*/  BSYNC B2 ;  /* 0x0000000000027941 */ /* 0x000fea0003800000 */
.L_x_1799:
[----:B-----5:R-:W-:Y:S01]  /*33170*/  LOP3.LUT P1, RZ, R62, 0x2, RZ, 0xc0, !PT ;  /* 0x000000023eff7812 */ /* 0x020fe2000782c0ff */
[----:B------:R-:W-:-:S12]  /*33180*/  BSSY B2, `(.L_x_1803) ;  /* 0x000008b000027945 */ /* 0x000fd80003800000 */
[----:B------:R-:W-:Y:S05]  /*33190*/  @!P1 BRA `(.L_x_1804) ;  /* 0x0000000800249947 */ /* 0x000fea0003800000 */
[----:B------:R-:W-:Y:S02]  /*331a0*/  R2UR UR4, R84 ;  /* 0x00000000540472ca */ /* 0x000fe400000e0000 */
[----:B------:R-:W-:-:S13]  /*331b0*/  R2UR UR5, R85 ;  /* 0x00000000550572ca */ /* 0x000fda00000e0000 */
[----:B0-----:R-:W2:Y:S01]  /*331c0*/  LD.E.U8 R14, desc[UR4][R36.64+0x18] ;  /* 0x00001804240e7980 */ /* 0x001ea2000c101100 */
        /* <DEDUP_REMOVED lines=127> */
.L_x_1806:
[----:B------:R-:W-:Y:S05]  /*339c0*/  BSYNC B3 ;  /* 0x0000000000037941 */ /* 0x000fea0003800000 */
.L_x_1805:
[C---:B------:R-:W-:Y:S02]  /*339d0*/  R2UR UR4, R84.reuse ;  /* 0x00000000540472ca */ /* 0x040fe400000e0000 */
[C---:B------:R-:W-:Y:S02]  /*339e0*/  R2UR UR5, R85.reuse ;  /* 0x00000000550572ca */ /* 0x040fe400000e0000 */
[----:B------:R-:W-:Y:S02]  /*339f0*/  R2UR UR6, R84 ;  /* 0x00000000540672ca */ /* 0x000fe400000e0000 */
[----:B------:R-:W-:-:S09]  /*33a00*/  R2UR UR7, R85 ;  /* 0x00000000550772ca */ /* 0x000fd200000e0000 */
[----:B-----5:R1:W-:Y:S04]  /*33a10*/  ST.E.128 desc[UR4][R60.64+0x20], R12 ;  /* 0x0000200c3c007985 */ /* 0x0203e8000c101d04 */
[----:B------:R1:W5:Y:S02]  /*33a20*/  LD.E.U8 R62, desc[UR6][R40.64] ;  /* 0x00000006283e7980 */ /* 0x000364000c101100 */
.L_x_1804:
[----:B------:R-:W-:Y:S05]  /*33a30*/  BSYNC B2 ;  /* 0x0000000000027941 */ /* 0x000fea0003800000 */
.L_x_1803:
        /* <DEDUP_REMOVED lines=133> */
.L_x_1810:
[----:B------:R-:W-:Y:S05]  /*34290*/  BSYNC B3 ;  /* 0x0000000000037941 */ /* 0x000fea0003800000 */
.L_x_1809:
[C---:B------:R-:W-:Y:S02]  /*342a0*/  R2UR UR4, R84.reuse ;  /* 0x00000000540472ca */ /* 0x040fe400000e0000 */
[C---:B------:R-:W-:Y:S02]  /*342b0*/  R2UR UR5, R85.reuse ;  /* 0x00000000550572ca */ /* 0x040fe400000e0000 */
[----:B------:R-:W-:Y:S02]  /*342c0*/  R2UR UR6, R84 ;  /* 0x00000000540672ca */ /* 0x000fe400000e0000 */
[----:B------:R-:W-:-:S09]  /*342d0*/  R2UR UR7, R85 ;  /* 0x00000000550772ca */ /* 0x000fd200000e0000 */
[----:B-----5:R2:W-:Y:S04]  /*342e0*/  ST.E.128 desc[UR4][R60.64+0x40], R12 ;  /* 0x0000400c3c007985 */ /* 0x0205e8000c101d04 */
[----:B------:R2:W5:Y:S02]  /*342f0*/  LD.E.U8 R62, desc[UR6][R40.64] ;  /* 0x00000006283e7980 */ /* 0x000564000c101100 */
.L_x_1808:
[----:B------:R-:W-:Y:S05]  /*34300*/  BSYNC B2 ;  /* 0x0000000000027941 */ /* 0x000fea0003800000 */
.L_x_1807:
        /* <DEDUP_REMOVED lines=133> */
.L_x_1814:
[----:B------:R-:W-:Y:S05]  /*34b60*/  BSYNC B3 ;  /* 0x0000000000037941 */ /* 0x000fea0003800000 */
.L_x_1813:
[C---:B------:R-:W-:Y:S02]  /*34b70*/  R2UR UR4, R84.reuse ;  /* 0x00000000540472ca */ /* 0x040fe400000e0000 */
[C---:B------:R-:W-:Y:S02]  /*34b80*/  R2UR UR5, R85.reuse ;  /* 0x00000000550572ca */ /* 0x040fe400000e0000 */
[----:B------:R-:W-:Y:S02]  /*34b90*/  R2UR UR6, R84 ;  /* 0x00000000540672ca */ /* 0x000fe400000e0000 */
[----:B------:R-:W-:-:S09]  /*34ba0*/  R2UR UR7, R85 ;  /* 0x00000000550772ca */ /* 0x000fd200000e0000 */
[----:B-----5:R3:W-:Y:S04]  /*34bb0*/  ST.E.128 desc[UR4][R60.64+0x60], R12 ;  /* 0x0000600c3c007985 */ /* 0x0207e8000c101d04 */
[----:B------:R3:W5:Y:S02]  /*34bc0*/  LD.E.U8 R62, desc[UR6][R40.64] ;  /* 0x00000006283e7980 */ /* 0x000764000c101100 */
.L_x_1812:
[----:B------:R-:W-:Y:S05]  /*34bd0*/  BSYNC B2 ;  /* 0x0000000000027941 */ /* 0x000fea0003800000 */
.L_x_1811:
        /* <DEDUP_REMOVED lines=133> */
.L_x_1818:
[----:B------:R-:W-:Y:S05]  /*35430*/  BSYNC B3 ;  /* 0x0000000000037941 */ /* 0x000fea0003800000 */
.L_x_1817:
[C---:B------:R-:W-:Y:S02]  /*35440*/  R2UR UR4, R84.reuse ;  /* 0x00000000540472ca */ /* 0x040fe400000e0000 */
[C---:B------:R-:W-:Y:S02]  /*35450*/  R2UR UR5, R85.reuse ;  /* 0x00000000550572ca */ /* 0x040fe400000e0000 */
[----:B------:R-:W-:Y:S02]  /*35460*/  R2UR UR6, R84 ;  /* 0x00000000540672ca */ /* 0x000fe400000e0000 */
[----:B------:R-:W-:-:S09]  /*35470*/  R2UR UR7, R85 ;  /* 0x00000000550772ca */ /* 0x000fd200000e0000 */
[----:B-----5:R4:W-:Y:S04]  /*35480*/  ST.E.128 desc[UR4][R60.64+0x80], R12 ;  /* 0x0000800c3c007985 */ /* 0x0209e8000c101d04 */
[----:B------:R4:W5:Y:S02]  /*35490*/  LD.E.U8 R62, desc[UR6][R40.64] ;  /* 0x00000006283e7980 */ /* 0x000964000c101100 */
.L_x_1816:
[----:B------:R-:W-:Y:S05]  /*354a0*/  BSYNC B2 ;  /* 0x0000000000027941 */ /* 0x000fea0003800000 */
.L_x_1815:
[----:B-----5:R-:W-:-:S13]  /*354b0*/  LOP3.LUT P1, RZ, R62, 0x20, RZ, 0xc0, !PT ;  /* 0x000000203eff7812 */ /* 0x020fda000782c0ff */
[----:B------:R-:W-:Y:S05]  /*354c0*/  @!P1 BRA `(.L_x_1798) ;  /* 0x0000009800589947 */ /* 0x000fea0003800000 */
[----:B------:R-:W-:Y:S02]  /*354d0*/  R2UR UR4, R84 ;  /* 0x00000000540472ca */ /* 0x000fe400000e0000 */
[----:B------:R-:W-:-:S13]  /*354e0*/  R2UR UR5, R85 ;  /* 0x00000000550572ca */ /* 0x000fda00000e0000 */
[----:B------:R-:W2:Y:S01]  /*354f0*/  LD.E.U8 R36, desc[UR4][R36.64+0x18] ;  /* 0x0000180424247980 */ /* 0x000ea2000c101100 */
[----:B------:R-:W-:-:S05]  /*35500*/  VIADD R102, R102, 0x7000 ;  /* 0x0000700066667836 */ /* 0x000fca0000000000 */
[--C-:B01234-:R-:W-:Y:S02]  /*35510*/  IADD3 R12, P1, P2, R38, R103, R102.reuse ;  /* 0x00000067260c7210 */ /* 0x11ffe40007a3e066 */
[----:B------:R-:W-:-:S04]  /*35520*/  SHF.R.S32.HI R38, RZ, 0x1f, R102 ;  /* 0x0000001fff267819 */ /* 0x000fc80000011466 */
[----:B------:R-:W-:Y:S01]  /*35530*/  IADD3.X R13, R39, R105, R38, P1, P2 ;  /* 0x00000069270d7210 */ /* 0x000fe20000fe4426 */
[----:B------:R-:W-:Y:S05]  /*35540*/  BSSY B2, `(.L_x_1819) ;  /* 0x000007b000027945 */ /* 0x000fea0003800000 */
[----:B------:R-:W5:Y:S01]  /*35550*/  LD.E.128 R12, desc[UR4][R12.64] ;  /* 0x000000040c0c7980 */ /* 0x000f62000c101d00 */
[----:B------:R-:W-:-:S13]  /*35560*/  LOP3.LUT P1, RZ, R36, 0x20, RZ, 0xc0, !PT ;  /* 0x0000002024ff7812 */ /* 0x000fda000782c0ff */
        /* <DEDUP_REMOVED lines=120> */
.L_x_1820:
[----:B------:R-:W-:Y:S05]  /*35cf0*/  BSYNC B2 ;  /* 0x0000000000027941 */ /* 0x000fea0003800000 */
.L_x_1819:
[----:B------:R-:W-:Y:S02]  /*35d00*/  R2UR UR4, R84 ;  /* 0x00000000540472ca */ /* 0x000fe400000e0000 */
[----:B------:R-:W-:-:S13]  /*35d10*/  R2UR UR5, R85 ;  /* 0x00000000550572ca */ /* 0x000fda00000e0000 */
[----:B-----5:R0:W-:Y:S01]  /*35d20*/  ST.E.128 desc[UR4][R60.64+0xa0], R12 ;  /* 0x0000a00c3c007985 */ /* 0x0201e2000c101d04 */
[----:B------:R-:W-:Y:S05]  /*35d30*/  BRA `(.L_x_1798) ;  /* 0x00000090003c7947 */ /* 0x000fea0003800000 */
.L_x_1765:
[C---:B------:R-:W-:Y:S01]  /*35d40*/  R2UR UR10, R84.reuse ;  /* 0x00000000540a72ca */ /* 0x040fe200000e0000 */
[----:B------:R0:W5:Y:S01]  /*35d50*/  LDL.64 R76, [R82+0x10] ;  /* 0x00001000524c7983 */ /* 0x0001620000100a00 */
[C---:B------:R-:W-:Y:S02]  /*35d60*/  R2UR UR11, R85.reuse ;  /* 0x00000000550b72ca */ /* 0x040fe400000e0000 */
[C---:B------:R-:W-:Y:S02]  /*35d70*/  R2UR UR8, R84.reuse ;  /* 0x00000000540872ca */ /* 0x040fe400000e0000 */
[C---:B------:R-:W-:Y:S02]  /*35d80*/  R2UR UR9, R85.reuse ;  /* 0x00000000550972ca */ /* 0x040fe400000e0000 */
[----:B------:R-:W-:Y:S02]  /*35d90*/  R2UR UR4, R84 ;  /* 0x00000000540472ca */ /* 0x000fe400000e0000 */
[----:B------:R-:W-:-:S02]  /*35da0*/  R2UR UR5, R85 ;  /* 0x00000000550572ca */ /* 0x000fc400000e0000 */
[C---:B------:R-:W-:Y:S02]  /*35db0*/  R2UR UR6, R84.reuse ;  /* 0x00000000540672ca */ /* 0x040fe400000e0000 */
[----:B------:R-:W-:Y:S01]  /*35dc0*/  R2UR UR7, R85 ;  /* 0x00000000550772ca */ /* 0x000fe200000e0000 */
[----:B-----5:R-:W2:Y:S04]  /*35dd0*/  LD.E R14, desc[UR10][R102.64+0xc] ;  /* 0x00000c0a660e7980 */ /* 0x020ea8000c101900 */
[----:B------:R-:W3:Y:S04]  /*35de0*/  LD.E R12, desc[UR8][R102.64+0x14] ;  /* 0x00001408660c7980 */ /* 0x000ee8000c101900 */
[----:B------:R-:W4:Y:S04]  /*35df0*/  LD.E.64 R92, desc[UR4][R102.64+0xa0] ;  /* 0x0000a004665c7980 */ /* 0x000f28000c101b00 */
[----:B------:R-:W4:Y:S01]  /*35e00*/  LD.E.64 R94, desc[UR6][R102.64+0xc0] ;  /* 0x0000c006665e7980 */ /* 0x000f22000c101b00 */
[----:B------:R-:W-:-:S02]  /*35e10*/  R2UR UR12, R84 ;  /* 0x00000000540c72ca */ /* 0x000fc400000e0000 */
[----:B------:R-:W-:Y:S01]  /*35e20*/  R2UR UR13, R85 ;  /* 0x00000000550d72ca */ /* 0x000fe200000e0000 */
[----:B------:R0:W5:Y:S01]  /*35e30*/  LD.E.64 R78, desc[UR4][R102.64+0x98] ;  /* 0x00009804664e7980 */ /* 0x000162000c101b00 */
[----:B------:R-:W-:Y:S03]  /*35e40*/  BSSY B2, `(.L_x_1821) ;  /* 0x0000052000027945 */ /* 0x000fe60003800000 */
[----:B------:R0:W5:Y:S04]  /*35e50*/  LD.E.64 R96, desc[UR6][R102.64+0xa8] ;  /* 0x0000a80666607980 */ /* 0x000168000c101b00 */
[----:B------:R0:W5:Y:S04]  /*35e60*/  LD.E.64 R100, desc[UR8][R102.64+0xb8] ;  /* 0x0000b80866647980 */ /* 0x000168000c101b00 */
[----:B------:R0:W5:Y:S01]  /*35e70*/  LD.E.U8 R110, desc[UR12][R102.64+0x19] ;  /* 0x0000190c666e7980 */ /* 0x000162000c101100 */
[----:B------:R-:W-:-:S02]  /*35e80*/  CS2R R48, SRZ ;  /* 0x0000000000307805 */ /* 0x000fc4000001ff00 */
[----:B------:R-:W-:Y:S02]  /*35e90*/  CS2R R30, SRZ ;  /* 0x00000000001e7805 */ /* 0x000fe4000001ff00 */
[----:B------:R-:W-:Y:S02]  /*35ea0*/  CS2R R34, SRZ ;  /* 0x0000000000227805 */ /* 0x000fe4000001ff00 */
[----:B------:R-:W-:Y:S02]  /*35eb0*/  CS2R R36, SRZ ;  /* 0x0000000000247805 */ /* 0x000fe4000001ff00 */
[----:B------:R-:W-:Y:S02]  /*35ec0*/  CS2R R38, SRZ ;  /* 0x0000000000267805 */ /* 0x000fe4000001ff00 */
[----:B------:R-:W-:Y:S02]  /*35ed0*/  CS2R R40, SRZ ;  /* 0x0000000000287805 */ /* 0x000fe4000001ff00 */
[----:B------:R-:W-:Y:S01]  /*35ee0*/  CS2R R42, SRZ ;  /* 0x00000000002a7805 */ /* 0x000fe2000001ff00 */
[----:B------:R-:W5:Y:S01]  /*35ef0*/  LD.E.64 R102, desc[UR10][R102.64+0xc8] ;  /* 0x0000c80a66667980 */ /* 0x000f62000c101b00 */
        /* <DEDUP_REMOVED lines=13> */
[----:B--2---:R-:W-:Y:S01]  /*35fd0*/  IMAD R14, R25, -0xa0, R14 ;  /* 0xffffff60190e7824 */ /* 0x004fe200078e020e */
[----:B---3--:R-:W-:-:S04]  /*35fe0*/  LEA.HI R12, R12, R12, RZ, 0x1 ;  /* 0x0000000c0c0c7211 */ /* 0x008fc800078f08ff */
[----:B------:R-:W-:Y:S02]  /*35ff0*/  VIMNMX R14, R14, 0xa0, PT ;  /* 0x000000a00e0e7848 */ /* 0x000fe40003fe0100 */
[----:B------:R-:W-:-:S04]  /*36000*/  SHF.R.S32.HI R12, RZ, 0x1, R12 ;  /* 0x00000001ff0c7819 */ /* 0x000fc8000001140c */
[CC--:B------:R-:W-:Y:S01]  /*36010*/  ISETP.GE.AND P1, PT, R12.reuse, R14.reuse, PT ;  /* 0x0000000e0c00720c */ /* 0x0c0fe20003f26270 */
[-C--:B----4-:R-:W-:Y:S02]  /*36020*/  IMAD R15, R93, R25.reuse, RZ ;  /* 0x000000195d0f7224 */ /* 0x090fe400078e02ff */
[----:B------:R-:W-:Y:S02]  /*36030*/  IMAD R29, R95, R25, RZ ;  /* 0x000000195f1d7224 */ /* 0x000fe400078e02ff */
[----:B------:R-:W-:Y:S02]  /*36040*/  VIADD R13, R12, 0x80 ;  /* 0x000000800c0d7836 */ /* 0x000fe40000000000 */
[-C--:B------:R-:W-:Y:S02]  /*36050*/  IMAD R105, R92, R33.reuse, R15 ;  /* 0x000000215c697224 */ /* 0x080fe400078e020f */
[----:B------:R-:W-:Y:S02]  /*36060*/  IMAD R107, R94, R33, R29 ;  /* 0x000000215e6b7224 */ /* 0x000fe400078e021d */
[----:B------:R-:W-:Y:S01]  /*36070*/  IMAD.WIDE.U32 R92, R92, R25, RZ ;  /* 0x000000195c5c7225 */ /* 0x000fe200078e00ff */
[----:B------:R-:W-:-:S03]  /*36080*/  ISETP.GE.AND P3, PT, R13, R14, PT ;  /* 0x0000000e0d00720c */ /* 0x000fc60003f66270 */
[----:B------:R-:W-:Y:S01]  /*36090*/  IMAD.WIDE.U32 R94, R94, R25, RZ ;  /* 0x000000195e5e7225 */ /* 0x000fe200078e00ff */
[----:B------:R-:W-:Y:S02]  /*360a0*/  CS2R R12, SRZ ;  /* 0x00000000000c7805 */ /* 0x000fe4000001ff00 */
[----:B------:R-:W-:Y:S02]  /*360b0*/  CS2R R14, SRZ ;  /* 0x00000000000e7805 */ /* 0x000fe4000001ff00 */
[----:B------:R-:W-:Y:S02]  /*360c0*/  CS2R R28, SRZ ;  /* 0x00000000001c7805 */ /* 0x000fe4000001ff00 */
[----:B------:R-:W-:Y:S01]  /*360d0*/  CS2R R32, SRZ ;  /* 0x0000000000207805 */ /* 0x000fe2000001ff00 */
[----:B------:R-:W-:Y:S02]  /*360e0*/  IMAD.IADD R105, R93, 0x1, R105 ;  /* 0x000000015d697824 */ /* 0x000fe400078e0269 */
[----:B------:R-:W-:Y:S01]  /*360f0*/  IMAD.IADD R111, R95, 0x1, R107 ;  /* 0x000000015f6f7824 */ /* 0x000fe200078e026b */
[----:B0-----:R-:W-:Y:S06]  /*36100*/  @P1 BRA `(.L_x_1822) ;  /* 0x0000000000941947 */ /* 0x001fec0003800000 */
[----:B-----5:R-:W-:Y:S02]  /*36110*/  LOP3.LUT R12, R110, 0x1, RZ, 0xc0, !PT ;  /* 0x000000016e0c7812 */ /* 0x020fe400078ec0ff */
[----:B------:R-:W-:Y:S02]  /*36120*/  CS2R R36, SRZ ;  /* 0x0000000000247805 */ /* 0x000fe4000001ff00 */
[----:B------:R-:W-:Y:S02]  /*36130*/  IADD3 R106, P5, R96, R92, RZ ;  /* 0x0000005c606a7210 */ /* 0x000fe40007fbe0ff */
[----:B------:R-:W-:Y:S02]  /*36140*/  CS2R R38, SRZ ;  /* 0x0000000000267805 */ /* 0x000fe4000001ff00 */
[----:B------:R-:W-:Y:S02]  /*36150*/  ISETP.NE.U32.AND P4, PT, R12, 0x1, PT ;  /* 0x000000010c00780c */ /* 0x000fe40003f85070 */
[----:B------:R-:W-:-:S02]  /*36160*/  CS2R R40, SRZ ;  /* 0x0000000000287805 */ /* 0x000fc4000001ff00 */
[----:B------:R-:W-:Y:S01]  /*36170*/  CS2R R42, SRZ ;  /* 0x00000000002a7805 */ /* 0x000fe2000001ff00 */
[----:B------:R-:W-:Y:S01]  /*36180*/  IMAD.X R107, R97, 0x1, R105, P5 ;  /* 0x00000001616b7824 */ /* 0x000fe200028e0669 */
[----:B------:R-:W-:Y:S02]  /*36190*/  R2P PR, R110, 0x6 ;  /* 0x000000066e007804 */ /* 0x000fe40000000000 */
[----:B------:R-:W-:Y:S02]  /*361a0*/  CS2R R44, SRZ ;  /* 0x00000000002c7805 */ /* 0x000fe4000001ff00 */
[----:B------:R-:W-:Y:S02]  /*361b0*/  IADD3 R108, P5, R102, R94, RZ ;  /* 0x0000005e666c7210 */ /* 0x000fe40007fbe0ff */
[----:B------:R-:W-:Y:S02]  /*361c0*/  CS2R R46, SRZ ;  /* 0x00000000002e7805 */ /* 0x000fe4000001ff00 */
[----:B------:R-:W-:-:S02]  /*361d0*/  CS2R R12, SRZ ;  /* 0x00000000000c7805 */ /* 0x000fc4000001ff00 */
[----:B------:R-:W-:Y:S02]  /*361e0*/  CS2R R14, SRZ ;  /* 0x00000000000e7805 */ /* 0x000fe4000001ff00 */
[----:B------:R-:W-:Y:S02]  /*361f0*/  CS2R R28, SRZ ;  /* 0x00000000001c7805 */ /* 0x000fe4000001ff00 */
[----:B------:R-:W-:Y:S02]  /*36200*/  CS2R R30, SRZ ;  /* 0x00000000001e7805 */ /* 0x000fe4000001ff00 */
[----:B------:R-:W-:Y:S02]  /*36210*/  CS2R R32, SRZ ;  /* 0x0000000000207805 */ /* 0x000fe4000001ff00 */
[----:B------:R-:W-:Y:S02]  /*36220*/  @!P4 R2UR UR4, R84 ;  /* 0x000000005404c2ca */ /* 0x000fe400000e0000 */
[----:B------:R-:W-:-:S02]  /*36230*/  CS2R R34, SRZ ;  /* 0x0000000000227805 */ /* 0x000fc4000001ff00 */
[----:B------:R-:W-:Y:S01]  /*36240*/  @!P4 R2UR UR5, R85 ;  /* 0x000000005505c2ca */ /* 0x000fe200000e0000 */
[----:B------:R-:W-:Y:S01]  /*36250*/  IMAD.X R109, R103, 0x1, R111, P5 ;  /* 0x00000001676d7824 */ /* 0x000fe200028e066f */
[C---:B------:R-:W-:Y:S02]  /*36260*/  @P1 R2UR UR8, R84.reuse ;  /* 0x00000000540812ca */ /* 0x040fe400000e0000 */
[C---:B------:R-:W-:Y:S02]  /*36270*/  @P1 R2UR UR9, R85.reuse ;  /* 0x00000000550912ca */ /* 0x040fe400000e0000 */
[C---:B------:R-:W-:Y:S02]  /*36280*/  @P2 R2UR UR12, R84.reuse ;  /* 0x00000000540c22ca */ /* 0x040fe400000e0000 */
[----:B------:R-:W-:Y:S02]  /*36290*/  @P2 R2UR UR13, R85 ;  /* 0x00000000550d22ca */ /* 0x000fe400000e0000 */
[----:B------:R-:W-:-:S02]  /*362a0*/  @!P4 R2UR UR6, R84 ;  /* 0x000000005406c2ca */ /* 0x000fc400000e0000 */
[C---:B------:R-:W-:Y:S01]  /*362b0*/  @!P4 R2UR UR7, R85.reuse ;  /* 0x000000005507c2ca */ /* 0x040fe200000e0000 */
[----:B------:R0:W5:Y:S01]  /*362c0*/  @!P4 LD.E.128 R36, desc[UR4][R106.64] ;  /* 0x000000046a24c980 */ /* 0x000162000c101d00 */
[C---:B------:R-:W-:Y:S02]  /*362d0*/  @P1 R2UR UR10, R84.reuse ;  /* 0x00000000540a12ca */ /* 0x040fe400000e0000 */
[C---:B------:R-:W-:Y:S01]  /*362e0*/  @P1 R2UR UR11, R85.reuse ;  /* 0x00000000550b12ca */ /* 0x040fe200000e0000 */
[----:B------:R0:W5:Y:S01]  /*362f0*/  @P1 LD.E.128 R40, desc[UR8][R106.64+0x20] ;  /* 0x000020086a281980 */ /* 0x000162000c101d00 */
[----:B------:R-:W-:Y:S02]  /*36300*/  @P2 R2UR UR14, R84 ;  /* 0x00000000540e22ca */ /* 0x000fe400000e0000 */
[----:B------:R-:W-:Y:S01]  /*36310*/  @P2 R2UR UR15, R85 ;  /* 0x00000000550f22ca */ /* 0x000fe200000e0000 */
[----:B------:R0:W5:Y:S04]  /*36320*/  @P2 LD.E.128 R44, desc[UR12][R106.64+0x40] ;  /* 0x0000400c6a2c2980 */ /* 0x000168000c101d00 */
[----:B------:R0:W5:Y:S04]  /*36330*/  @!P4 LD.E.128 R12, desc[UR6][R108.64] ;  /* 0x000000066c0cc980 */ /* 0x000168000c101d00 */
[----:B------:R0:W5:Y:S04]  /*36340*/  @P1 LD.E.128 R28, desc[UR10][R108.64+0x20] ;  /* 0x0000200a6c1c1980 */ /* 0x000168000c101d00 */
[----:B------:R0:W5:Y:S02]  /*36350*/  @P2 LD.E.128 R32, desc[UR14][R108.64+0x40] ;  /* 0x0000400e6c202980 */ /* 0x000164000c101d00 */
.L_x_1822:
[----:B------:R-:W-:Y:S05]  /*36360*/  BSYNC B2 ;  /* 0x0000000000027941 */ /* 0x000fea0003800000 */
.L_x_1821:
[----:B------:R-:W-:Y:S04]  /*36370*/  BSSY B2, `(.L_x_1823) ;  /* 0x0000027000027945 */ /* 0x000fe80003800000 */
[----:B------:R-:W-:Y:S05]  /*36380*/  @P3 BRA `(.L_x_1824) ;  /* 0x0000000000943947 */ /* 0x000fea0003800000 */
[----:B-----5:R-:W-:Y:S02]  /*36390*/  IADD3 R92, P4, P5, R96, R78, R92 ;  /* 0x0000004e605c7210 */ /* 0x020fe40007d9e05c */
[----:B------:R-:W-:Y:S02]  /*363a0*/  CS2R R60, SRZ ;  /* 0x00000000003c7805 */ /* 0x000fe4000001ff00 */
[C---:B------:R-:W-:Y:S02]  /*363b0*/  LOP3.LUT R48, R110.reuse, 0x1, RZ, 0xc0, !PT ;  /* 0x000000016e307812 */ /* 0x040fe400078ec0ff */
[----:B------:R-:W-:Y:S02]  /*363c0*/  CS2R R62, SRZ ;  /* 0x00000000003e7805 */ /* 0x000fe4000001ff00 */
[----:B------:R-:W-:Y:S02]  /*363d0*/  R2P PR, R110, 0x6 ;  /* 0x000000066e007804 */ /* 0x000fe40000000000 */
[----:B------:R-:W-:-:S02]  /*363e0*/  CS2R R64, SRZ ;  /* 0x0000000000407805 */ /* 0x000fc4000001ff00 */
[----:B------:R-:W-:Y:S02]  /*363f0*/  ISETP.NE.U32.AND P3, PT, R48, 0x1, PT ;  /* 0x000000013000780c */ /* 0x000fe40003f65070 */
[----:B------:R-:W-:Y:S02]  /*36400*/  CS2R R66, SRZ ;  /* 0x0000000000427805 */ /* 0x000fe4000001ff00 */
[----:B------:R-:W-:Y:S02]  /*36410*/  IADD3.X R93, R97, R79, R105, P4, P5 ;  /* 0x0000004f615d7210 */ /* 0x000fe400027ea469 */
[----:B------:R-:W-:Y:S02]  /*36420*/  CS2R R68, SRZ ;  /* 0x0000000000447805 */ /* 0x000fe4000001ff00 */
[----:B------:R-:W-:Y:S02]  /*36430*/  IADD3 R94, P4, P5, R102, R100, R94 ;  /* 0x00000064665e7210 */ /* 0x000fe40007d9e05e */
[----:B------:R-:W-:-:S02]  /*36440*/  CS2R R70, SRZ ;  /* 0x0000000000467805 */ /* 0x000fc4000001ff00 */
[----:B------:R-:W-:Y:S02]  /*36450*/  CS2R R48, SRZ ;  /* 0x0000000000307805 */ /* 0x000fe4000001ff00 */
[----:B------:R-:W-:Y:S02]  /*36460*/  CS2R R50, SRZ ;  /* 0x0000000000327805 */ /* 0x000fe4000001ff00 */
[----:B------:R-:W-:Y:S02]  /*36470*/  CS2R R52, SRZ ;  /* 0x0000000000347805 */ /* 0x000fe4000001ff00 */
[----:B------:R-:W-:Y:S02]  /*36480*/  CS2R R54, SRZ ;  /* 0x0000000000367805 */ /* 0x000fe4000001ff00 */
[----:B------:R-:W-:Y:S02]  /*36490*/  CS2R R56, SRZ ;  /* 0x0000000000387805 */ /* 0x000fe4000001ff00 */
[----:B------:R-:W-:-:S02]  /*364a0*/  @P1 R2UR UR8, R84 ;  /* 0x00000000540812ca */ /* 0x000fc400000e0000 */
[----:B------:R-:W-:Y:S02]  /*364b0*/  CS2R R58, SRZ ;  /* 0x00000000003a7805 */ /* 0x000fe4000001ff00 */
[C---:B------:R-:W-:Y:S02]  /*364c0*/  @!P3 R2UR UR4, R84.reuse ;  /* 0x000000005404b2ca */ /* 0x040fe400000e0000 */
[C---:B------:R-:W-:Y:S02]  /*364d0*/  @!P3 R2UR UR5, R85.reuse ;  /* 0x000000005505b2ca */ /* 0x040fe400000e0000 */
[C---:B------:R-:W-:Y:S02]  /*364e0*/  @P1 R2UR UR9, R85.reuse ;  /* 0x00000000550912ca */ /* 0x040fe400000e0000 */
[----:B------:R-:W-:Y:S02]  /*364f0*/  @P2 R2UR UR12, R84 ;  /* 0x00000000540c22ca */ /* 0x000fe400000e0000 */
[----:B------:R-:W-:-:S02]  /*36500*/  @P2 R2UR UR13, R85 ;  /* 0x00000000550d22ca */ /* 0x000fc400000e0000 */
[C---:B------:R-:W-:Y:S02]  /*36510*/  @!P3 R2UR UR6, R84.reuse ;  /* 0x000000005406b2ca */ /* 0x040fe400000e0000 */
[C---:B------:R-:W-:Y:S02]  /*36520*/  @!P3 R2UR UR7, R85.reuse ;  /* 0x000000005507b2ca */ /* 0x040fe400000e0000 */
[C---:B------:R-:W-:Y:S01]  /*36530*/  @P1 R2UR UR10, R84.reuse ;  /* 0x00000000540a12ca */ /* 0x040fe200000e0000 */
[----:B------:R1:W5:Y:S01]  /*36540*/  @!P3 LD.E.128 R60, desc[UR4][R92.64] ;  /* 0x000000045c3cb980 */ /* 0x000362000c101d00 */
[C---:B------:R-:W-:Y:S02]  /*36550*/  @P1 R2UR UR11, R85.reuse ;  /* 0x00000000550b12ca */ /* 0x040fe400000e0000 */
[----:B------:R-:W-:Y:S01]  /*36560*/  @P2 R2UR UR14, R84 ;  /* 0x00000000540e22ca */ /* 0x000fe200000e0000 */
[----:B------:R1:W5:Y:S01]  /*36570*/  @P1 LD.E.128 R64, desc[UR8][R92.64+0x20] ;  /* 0x000020085c401980 */ /* 0x000362000c101d00 */
[----:B------:R-:W-:-:S02]  /*36580*/  @P2 R2UR UR15, R85 ;  /* 0x00000000550f22ca */ /* 0x000fc400000e0000 */
[----:B------:R-:W-:Y:S01]  /*36590*/  IADD3.X R95, R103, R101, R111, P4, P5 ;  /* 0x00000065675f7210 */ /* 0x000fe200027ea46f */
[----:B------:R1:W5:Y:S04]  /*365a0*/  @P2 LD.E.128 R68, desc[UR12][R92.64+0x40] ;  /* 0x0000400c5c442980 */ /* 0x000368000c101d00 */
[----:B------:R1:W5:Y:S04]  /*365b0*/  @!P3 LD.E.128 R48, desc[UR6][R94.64] ;  /* 0x000000065e30b980 */ /* 0x000368000c101d00 */
[----:B------:R1:W5:Y:S04]  /*365c0*/  @P1 LD.E.128 R52, desc[UR10][R94.64+0x20] ;  /* 0x0000200a5e341980 */ /* 0x000368000c101d00 */
[----:B------:R1:W5:Y:S02]  /*365d0*/  @P2 LD.E.128 R56, desc[UR14][R94.64+0x40] ;  /* 0x0000400e5e382980 */ /* 0x000364000c101d00 */
.L_x_1824:
[----:B------:R-:W-:Y:S05]  /*365e0*/  BSYNC B2 ;  /* 0x0000000000027941 */ /* 0x000fea0003800000 */
.L_x_1823:
[----:B------:R-:W-:Y:S01]  /*365f0*/  R2UR UR4, R84 ;  /* 0x00000000540472ca */ /* 0x000fe200000e0000 */
[----:B-----5:R2:W5:Y:S01]  /*36600*/  LDL R78, [R83] ;  /* 0x00000000534e7983 */ /* 0x0205620000100800 */
[----:B------:R-:W-:-:S03]  /*36610*/  R2UR UR5, R85 ;  /* 0x00000000550572ca */ /* 0x000fc600000e0000 */
[----:B------:R2:W5:Y:S10]  /*36620*/  LDL R79, [R83+0x4] ;  /* 0x00000400534f7983 */ /* 0x0005740000100800 */
[----:B-1----:R-:W3:Y:S01]  /*36630*/  LD.E R92, desc[UR4][R76.64+0x1c] ;  /* 0x00001c044c5c7980 */ /* 0x002ee2000c101900 */
[----:B------:R-:W-:Y:S01]  /*36640*/  BSSY B2, `(.L_x_1825) ;  /* 0x0000005000027945 */ /* 0x000fe20003800000 */
[----:B---3--:R-:W-:-:S04]  /*36650*/  LOP3.LUT R92, R92, 0x1, RZ, 0xfc, !PT ;  /* 0x000000015c5c7812 */ /* 0x008fc800078efcff */
[----:B------:R-:W-:-:S13]  /*36660*/  ISETP.NE.AND P1, PT, R92, 0x3, PT ;  /* 0x000000035c00780c */ /* 0x000fda0003f25270 */
[----:B--2---:R-:W-:Y:S05]  /*36670*/  @!P1 BRA `(.L_x_1826) ;  /* 0x0000000000049947 */ /* 0x004fea0003800000 */
[----:B------:R-:W-:Y:S01]  /*36680*/  BPT.TRAP 0x1 ;  /* 0x000000040000795c */ /* 0x000fe20000300000 */
.L_x_1826:
[----:B------:R-:W-:Y:S05]  /*36690*/  BSYNC B2 ;  /* 0x0000000000027941 */ /* 0x000fea0003800000 */
.L_x_1825:
[----:B------:R-:W-:Y:S02]  /*366a0*/  R2UR UR4, R84 ;  /* 0x00000000540472ca */ /* 0x000fe400000e0000 */
[----:B------:R-:W-:-:S13]  /*366b0*/  R2UR UR5, R85 ;  /* 0x00000000550572ca */ /* 0x000fda00000e0000 */
[----:B------:R-:W2:Y:S01]  /*366c0*/  LD.E.64 R76, desc[UR4][R76.64+0x8] ;  /* 0x000008044c4c7980 */ /* 0x000ea2000c101b00 */
[----:B-----5:R-:W-:Y:S01]  /*366d0*/  SHF.L.U32 R79, R79, 0x1f, RZ ;  /* 0x0000001f4f4f7819 */ /* 0x020fe200000006ff */
[----:B------:R-:W-:Y:S01]  /*366e0*/  BSSY B2, `(.L_x_1827) ;  /* 0x0000005000027945 */ /* 0x000fe20003800000 */
[----:B--2---:R-:W-:-:S05]  /*366f0*/  MOV R93, R76 ;  /* 0x0000004c005d7202 */ /* 0x004fca0000000f00 */
[----:B------:R-:W-:-:S04]  /*36700*/  IMAD R78, R78, 0x8, R93 ;  /* 0x000000084e4e7824 */ /* 0x000fc800078e025d */
[----:B------:R-:W1:Y:S02]  /*36710*/  SYNCS.PHASECHK.TRANS64.TRYWAIT P1, [R78+URZ], R79 ;  /* 0x0000004f4e0075a7 */ /* 0x000e64000802017f */
[----:B-1----:R-:W-:Y:S05]  /*36720*/  @!P1 BRA `(.L_x_1828) ;  /* 0x0000008800389947 */ /* 0x002fea0003800000 */
.L_x_1879:
[----:B------:R-:W-:Y:S05]  /*36730*/  BSYNC B2 ;  /* 0x0000000000027941 */ /* 0x000fea0003800000 */
.L_x_1827:
[----:B------:R-:W2:Y:S01]  /*36740*/  LDL.64 R92, [R82+0x50] ;  /* 0x00005000525c7983 */ /* 0x000ea20000100a00 */
[C---:B------:R-:W-:Y:S02]  /*36750*/  R2UR UR6, R84.reuse ;  /* 0x00000000540672ca */ /* 0x040fe400000e0000 */
[C---:B------:R-:W-:Y:S01]  /*36760*/  R2UR UR7, R85.reuse ;  /* 0x00000000550772ca */ /* 0x040fe200000e0000 */
[----:B------:R-:W3:Y:S01]  /*36770*/  LDL.64 R76, [R82+0x8] ;  /* 0x00000800524c7983 */ /* 0x000ee20000100a00 */
[C---:B------:R-:W-:Y:S02]  /*36780*/  R2UR UR4, R84.reuse ;  /* 0x00000000540472ca */ /* 0x040fe400000e0000 */
[----:B------:R-:W-:Y:S01]  /*36790*/  R2UR UR5, R85 ;  /* 0x00000000550572ca */ /* 0x000fe200000e0000 */
[----:B------:R-:W4:Y:S04]  /*367a0*/  LDL R105, [R83] ;  /* 0x0000000053697983 */ /* 0x000f280000100800 */
[----:B------:R-:W3:Y:S04]  /*367b0*/  LDL.64 R96, [R82+0x58] ;  /* 0x0000580052607983 */ /* 0x000ee80000100a00 */
[----:B------:R-:W5:Y:S04]  /*367c0*/  LDL.64 R94, [R82+0x38] ;  /* 0x00003800525e7983 */ /* 0x000f680000100a00 */
[----:B--2---:R-:W2:Y:S04]  /*367d0*/  LD.E R74, desc[UR6][R92.64+0xc] ;  /* 0x00000c065c4a7980 */ /* 0x004ea8000c101900 */
[----:B------:R-:W2:Y:S01]  /*367e0*/  LD.E R110, desc[UR4][R92.64+0x8] ;  /* 0x000008045c6e7980 */ /* 0x000ea2000c101900 */
[----:B------:R-:W-:-:S02]  /*367f0*/  R2UR UR8, R84 ;  /* 0x00000000540872ca */ /* 0x000fc400000e0000 */
[----:B------:R-:W-:Y:S01]  /*36800*/  R2UR UR9, R85 ;  /* 0x00000000550972ca */ /* 0x000fe200000e0000 */
[----:B----4-:R-:W-:Y:S01]  /*36810*/  IMAD R105, R105, 0x7800, RZ ;  /* 0x0000780069697824 */ /* 0x010fe200078e02ff */
[----:B------:R-:W5:Y:S01]  /*36820*/  LD.E R103, desc[UR6][R92.64+0x4] ;  /* 0x000004065c677980 */ /* 0x000f62000c101900 */
[----:B------:R-:W-:Y:S03]  /*36830*/  BSSY B2, `(.L_x_1829) ;  /* 0x00003ca000027945 */ /* 0x000fe60003800000 */
[----:B---3--:R-:W5:Y:S07]  /*36840*/  LD.E.64 R96, desc[UR4][R96.64] ;  /* 0x0000000460607980 */ /* 0x008f6e000c101b00 */
[----:B------:R3:W5:Y:S01]  /*36850*/  LD.E R102, desc[UR8][R76.64+0x74] ;  /* 0x000074084c667980 */ /* 0x000762000c101900 */
[----:B0-----:R-:W-:Y:S01]  /*36860*/  SHF.R.S32.HI R106, RZ, 0x1f, R105 ;  /* 0x0000001fff6a7819 */ /* 0x001fe20000011469 */
[----:B--2---:R-:W-:Y:S01]  /*36870*/  IMAD R74, R25, -0xa0, R74 ;  /* 0xffffff60194a7824 */ /* 0x004fe200078e024a */
[----:B------:R-:W-:-:S04]  /*36880*/  LEA.HI R108, R110, R110, RZ, 0x1 ;  /* 0x0000006e6e6c7211 */ /* 0x000fc800078f08ff */
[----:B------:R-:W-:Y:S02]  /*36890*/  VIMNMX R74, R74, 0xa0, PT ;  /* 0x000000a04a4a7848 */ /* 0x000fe40003fe0100 */
[----:B------:R-:W-:-:S04]  /*368a0*/  SHF.R.S32.HI R111, RZ, 0x1, R108 ;  /* 0x00000001ff6f7819 */ /* 0x000fc8000001146c */
[----:B------:R-:W-:Y:S02]  /*368b0*/  ISETP.GE.AND P1, PT, R111, R74, PT ;  /* 0x0000004a6f00720c */ /* 0x000fe40003f26270 */
[----:B------:R-:W-:Y:S01]  /*368c0*/  LOP3.LUT R73, R108, 0xffffffe, RZ, 0xc0, !PT ;  /* 0x0ffffffe6c497812 */ /* 0x000fe200078ec0ff */
[----:B------:R-:W-:Y:S01]  /*368d0*/  IMAD R74, R91, R111, RZ ;  /* 0x0000006f5b4a7224 */ /* 0x000fe200078e02ff */
[----:B---3--:R-:W-:-:S03]  /*368e0*/  SHF.R.S32.HI R77, RZ, 0x1f, R111 ;  /* 0x0000001fff4d7819 */ /* 0x008fc6000001146f */
[----:B------:R-:W-:Y:S02]  /*368f0*/  IMAD.IADD R73, R110, 0x1, -R73 ;  /* 0x000000016e497824 */ /* 0x000fe400078e0a49 */
[----:B------:R-:W-:Y:S02]  /*36900*/  IMAD R77, R90, R77, R74 ;  /* 0x0000004d5a4d7224 */ /* 0x000fe400078e024a */
[----:B------:R-:W-:Y:S02]  /*36910*/  IMAD.SHL.U32 R107, R73, 0x10, RZ ;  /* 0x00000010496b7824 */ /* 0x000fe400078e00ff */
[----:B------:R-:W-:Y:S01]  /*36920*/  IMAD.MOV.U32 R74, RZ, RZ, R72 ;  /* 0x000000ffff4a7224 */ /* 0x000fe200078e0048 */
[----:B------:R-:W-:Y:S06]  /*36930*/  @P1 BRA `(.L_x_1830) ;  /* 0x0000003800e41947 */ /* 0x000fec0003800000 */
[----:B------:R-:W-:Y:S02]  /*36940*/  R2UR UR4, R84 ;  /* 0x00000000540472ca */ /* 0x000fe400000e0000 */
[----:B------:R-:W-:-:S13]  /*36950*/  R2UR UR5, R85 ;  /* 0x00000000550572ca */ /* 0x000fda00000e0000 */
[----:B-----5:R-:W2:Y:S01]  /*36960*/  LD.E.U8 R72, desc[UR4][R94.64] ;  /* 0x000000045e487980 */ /* 0x020ea2000c101100 */
[----:B------:R-:W-:Y:S01]  /*36970*/  IMAD.WIDE.U32 R100, R90, R111, R74 ;  /* 0x0000006f5a647225 */ /* 0x000fe200078e004a */
[----:B------:R-:W-:Y:S03]  /*36980*/  BSSY B3, `(.L_x_1831) ;  /* 0x0000134000037945 */ /* 0x000fe60003800000 */
[----:B------:R-:W-:Y:S01]  /*36990*/  IMAD.IADD R109, R101, 0x1, R77 ;  /* 0x00000001656d7824 */ /* 0x000fe200078e024d */
[----:B--2---:R-:W-:-:S04]  /*369a0*/  LOP3.LUT R72, R72, 0x1, RZ, 0xc0, !PT ;  /* 0x0000000148487812 */ /* 0x004fc800078ec0ff */
[----:B------:R-:W-:-:S13]  /*369b0*/  ISETP.NE.U32.AND P1, PT, R72, 0x1, PT ;  /* 0x000000014800780c */ /* 0x000fda0003f25070 */
[----:B------:R-:W-:Y:S05]  /*369c0*/  @P1 BRA `(.L_x_1832) ;  /* 0x0000001000bc1947 */ /* 0x000fea0003800000 */
[----:B------:R-:W-:Y:S02]  /*369d0*/  LEA.HI R72, R103, R103, RZ, 0x1 ;  /* 0x0000006767487211 */ /* 0x000fe400078f08ff */
[----:B------:R-:W-:Y:S02]  /*369e0*/  SHF.R.S32.HI R77, RZ, 0x1f, R110 ;  /* 0x0000001fff4d7819 */ /* 0x000fe4000001146e */
[----:B------:R-:W-:Y:S01]  /*369f0*/  SHF.R.S32.HI R112, RZ, 0x1, R72 ;  /* 0x00000001ff707819 */ /* 0x000fe20000011448 */
[----:B------:R-:W-:Y:S01]  /*36a00*/  IMAD.IADD R72, R102, 0x1, -R103 ;  /* 0x0000000166487824 */ /* 0x000fe200078e0a67 */
[----:B-1----:R-:W-:Y:S02]  /*36a10*/  LEA.HI R79, R77, R110, RZ, 0x4 ;  /* 0x0000006e4d4f7211 */ /* 0x002fe400078f20ff */
[----:B------:R-:W-:Y:S02]  /*36a20*/  ISETP.GE.AND P1, PT, R107, R112, PT ;  /* 0x000000706b00720c */ /* 0x000fe40003f26270 */
[----:B------:R-:W-:Y:S01]  /*36a30*/  LEA.HI R77, R77, R110, RZ, 0x2 ;  /* 0x0000006e4d4d7211 */ /* 0x000fe200078f10ff */
[----:B------:R-:W-:Y:S01]  /*36a40*/  IMAD.SHL.U32 R79, R79, 0x20, RZ ;  /* 0x000000204f4f7824 */ /* 0x000fe200078e00ff */
[----:B------:R-:W-:-:S02]  /*36a50*/  SEL R74, R112, RZ, P1 ;  /* 0x000000ff704a7207 */ /* 0x000fc40000800000 */
[----:B------:R-:W-:Y:S01]  /*36a60*/  SEL R72, R103, R72, !P1 ;  /* 0x0000004867487207 */ /* 0x000fe20004800000 */
[----:B------:R-:W-:Y:S01]  /*36a70*/  IMAD.SHL.U32 R77, R77, 0x20, RZ ;  /* 0x000000204d4d7824 */ /* 0x000fe200078e00ff */
[----:B------:R-:W-:Y:S01]  /*36a80*/  LOP3.LUT R79, R79, 0xfffffe00, RZ, 0xc0, !PT ;  /* 0xfffffe004f4f7812 */ /* 0x000fe200078ec0ff */
[----:B------:R-:W-:Y:S01]  /*36a90*/  IMAD.IADD R74, R107, 0x1, R74 ;  /* 0x000000016b4a7824 */ /* 0x000fe200078e024a */
[----:B------:R-:W-:Y:S02]  /*36aa0*/  SHF.R.S32.HI R75, RZ, 0x1f, R72 ;  /* 0x0000001fff4b7819 */ /* 0x000fe40000011448 */
[----:B------:R-:W-:Y:S02]  /*36ab0*/  LOP3.LUT R77, R77, 0x180, RZ, 0xc0, !PT ;  /* 0x000001804d4d7812 */ /* 0x000fe400078ec0ff */
[----:B------:R-:W-:Y:S02]  /*36ac0*/  SHF.R.S32.HI R73, RZ, 0x1f, R74 ;  /* 0x0000001fff497819 */ /* 0x000fe4000001144a */
[----:B------:R-:W-:-:S02]  /*36ad0*/  LEA.HI R76, R75, R72, RZ, 0x5 ;  /* 0x000000484b4c7211 */ /* 0x000fc400078f28ff */
[-C--:B------:R-:W-:Y:S02]  /*36ae0*/  LEA.HI R72, R73, R74.reuse, RZ, 0x4 ;  /* 0x0000004a49487211 */ /* 0x080fe400078f20ff */
[----:B------:R-:W-:Y:S02]  /*36af0*/  LEA.HI R75, R111, R111, RZ, 0x1 ;  /* 0x0000006f6f4b7211 */ /* 0x000fe400078f08ff */
[----:B------:R-:W-:Y:S02]  /*36b00*/  SHF.R.S32.HI R115, RZ, 0x4, R72 ;  /* 0x00000004ff737819 */ /* 0x000fe40000011448 */
[----:B------:R-:W-:Y:S02]  /*36b10*/  LOP3.LUT R78, R75, 0x3fffffe, RZ, 0xc0, !PT ;  /* 0x03fffffe4b4e7812 */ /* 0x000fe400078ec0ff */
[----:B------:R-:W-:Y:S02]  /*36b20*/  LEA.HI.SX32 R76, R76, R115, 0x1b ;  /* 0x000000734c4c7211 */ /* 0x000fe400078fdaff */
[----:B------:R-:W-:Y:S01]  /*36b30*/  LEA.HI R73, R73, R74, RZ, 0x6 ;  /* 0x0000004a49497211 */ /* 0x000fe200078f30ff */
[----:B------:R-:W-:Y:S01]  /*36b40*/  IMAD.IADD R78, R111, 0x1, -R78 ;  /* 0x000000016f4e7824 */ /* 0x000fe200078e0a4e */
[----:B------:R-:W-:-:S02]  /*36b50*/  SHF.R.S32.HI R113, RZ, 0x1f, R76 ;  /* 0x0000001fff717819 */ /* 0x000fc4000001144c */
[----:B------:R-:W-:Y:S01]  /*36b60*/  SHF.R.U32.HI R75, RZ, 0x3, R77 ;  /* 0x00000003ff4b7819 */ /* 0x000fe2000001164d */
[----:B------:R-:W-:Y:S01]  /*36b70*/  IMAD R78, R78, 0x40, R79 ;  /* 0x000000404e4e7824 */ /* 0x000fe200078e024f */
[----:B------:R-:W-:Y:S02]  /*36b80*/  SHF.R.S32.HI R73, RZ, 0x6, R73 ;  /* 0x00000006ff497819 */ /* 0x000fe40000011449 */
[----:B------:R-:W-:Y:S02]  /*36b90*/  LOP3.LUT R72, R77, 0x30, R72, 0xf8, !PT ;  /* 0x000000304d487812 */ /* 0x000fe400078ef848 */
[----:B------:R-:W-:Y:S01]  /*36ba0*/  LEA.HI R74, R113, R76, RZ, 0x2 ;  /* 0x0000004c714a7211 */ /* 0x000fe200078f10ff */
[----:B------:R-:W-:Y:S01]  /*36bb0*/  IMAD.SHL.U32 R113, R76, 0x10, RZ ;  /* 0x000000104c717824 */ /* 0x000fe200078e00ff */
[----:B------:R-:W-:Y:S01]  /*36bc0*/  LOP3.LUT R72, R72, R75, RZ, 0x3c, !PT ;  /* 0x0000004b48487212 */ /* 0x000fe200078e3cff */
[----:B------:R-:W-:Y:S01]  /*36bd0*/  IMAD R73, R73, 0x2800, R78 ;  /* 0x0000280049497824 */ /* 0x000fe200078e024e */
[----:B------:R-:W-:-:S02]  /*36be0*/  SHF.R.S32.HI R79, RZ, 0x2, R74 ;  /* 0x00000002ff4f7819 */ /* 0x000fc4000001144a */
[----:B------:R-:W-:Y:S01]  /*36bf0*/  LOP3.LUT R74, R77, 0x30, R113, 0xf8, !PT ;  /* 0x000000304d4a7812 */ /* 0x000fe200078ef871 */
[----:B------:R-:W-:Y:S01]  /*36c00*/  IMAD.IADD R72, R73, 0x1, R72 ;  /* 0x0000000149487824 */ /* 0x000fe200078e0248 */
[----:B------:R-:W-:Y:S01]  /*36c10*/  R2UR UR4, R84 ;  /* 0x00000000540472ca */ /* 0x000fe200000e0000 */
[----:B------:R-:W-:Y:S01]  /*36c20*/  IMAD R79, R79, 0x2800, R78 ;  /* 0x000028004f4f7824 */ /* 0x000fe200078e024e */
[----:B------:R-:W-:Y:S02]  /*36c30*/  LOP3.LUT R74, R74, R75, RZ, 0x3c, !PT ;  /* 0x0000004b4a4a7212 */ /* 0x000fe400078e3cff */
[----:B------:R-:W-:Y:S02]  /*36c40*/  IADD3 R72, P1, P2, R96, R72, R105 ;  /* 0x0000004860487210 */ /* 0x000fe40007a3e069 */
[----:B------:R-:W-:Y:S01]  /*36c50*/  R2UR UR5, R85 ;  /* 0x00000000550572ca */ /* 0x000fe200000e0000 */
[----:B------:R-:W-:Y:S01]  /*36c60*/  IMAD.IADD R74, R79, 0x1, R74 ;  /* 0x000000014f4a7824 */ /* 0x000fe200078e024a */
[----:B------:R-:W-:-:S02]  /*36c70*/  R2UR UR6, R84 ;  /* 0x00000000540672ca */ /* 0x000fc400000e0000 */
[----:B------:R-:W-:Y:S02]  /*36c80*/  R2UR UR7, R85 ;  /* 0x00000000550772ca */ /* 0x000fe400000e0000 */
[--C-:B------:R-:W-:Y:S02]  /*36c90*/  IADD3.X R73, R97, RZ, R106.reuse, P1, P2 ;  /* 0x000000ff61497210 */ /* 0x100fe40000fe446a */
[----:B------:R-:W-:Y:S02]  /*36ca0*/  ISETP.GE.AND P2, PT, R107, R112, PT ;  /* 0x000000706b00720c */ /* 0x000fe40003f46270 */
[----:B------:R-:W-:Y:S01]  /*36cb0*/  IADD3 R76, P3, P4, R96, R74, R105 ;  /* 0x0000004a604c7210 */ /* 0x000fe20007c7e069 */
[----:B------:R-:W-:Y:S01]  /*36cc0*/  IMAD.SHL.U32 R115, R115, 0x10, RZ ;  /* 0x0000001073737824 */ /* 0x000fe200078e00ff */
[----:B------:R-:W-:Y:S01]  /*36cd0*/  BSSY B4, `(.L_x_1833) ;  /* 0x00000f3000047945 */ /* 0x000fe20003800000 */
[----:B------:R-:W5:Y:S01]  /*36ce0*/  LD.E.128 R72, desc[UR4][R72.64] ;  /* 0x0000000448487980 */ /* 0x000f62000c101d00 */
[----:B------:R-:W-:-:S02]  /*36cf0*/  IADD3.X R77, R97, RZ, R106, P3, P4 ;  /* 0x000000ff614d7210 */ /* 0x000fc40001fe846a */
[----:B------:R-:W-:-:S04]  /*36d00*/  ISETP.GE.AND P1, PT, R113, R102, PT ;  /* 0x000000667100720c */ /* 0x000fc80003f26270 */
[----:B------:R-:W5:Y:S01]  /*36d10*/  LD.E.128 R76, desc[UR6][R76.64] ;  /* 0x000000064c4c7980 */ /* 0x000f62000c101d00 */
[----:B------:R-:W-:Y:S01]  /*36d20*/  SHF.R.S32.HI R112, RZ, 0x1f, R115 ;  /* 0x0000001fff707819 */ /* 0x000fe20000011473 */
[----:B------:R-:W-:Y:S07]  /*36d30*/  @P2 BRA `(.L_x_1834) ;  /* 0x0000000c00b02947 */ /* 0x000fee0003800000 */
[----:B------:R-:W-:Y:S01]  /*36d40*/  SHF.R.U32.HI R116, RZ, 0x8, R36 ;  /* 0x00000008ff747819 */ /* 0x000fe20000011624 */
[----:B-----5:R-:W-:Y:S01]  /*36d50*/  IMAD.MOV.U32 R117, RZ, RZ, R75 ;  /* 0x000000ffff757224 */ /* 0x020fe200078e004b */
[----:B------:R-:W-:Y:S01]  /*36d60*/  LOP3.LUT R114, R36, 0xff, RZ, 0xc0, !PT ;  /* 0x000000ff24727812 */ /* 0x000fe200078ec0ff */
[----:B------:R-:W-:Y:S01]  /*36d70*/  IMAD.MOV.U32 R118, RZ, RZ, R79 ;  /* 0x000000ffff767224 */ /* 0x000fe200078e004f */
[----:B------:R-:W-:Y:S02]  /*36d80*/  LOP3.LUT R75, R116, 0xff, RZ, 0xc0, !PT ;  /* 0x000000ff744b7812 */ /* 0x000fe400078ec0ff */
[----:B------:R-:W-:Y:S02]  /*36d90*/  SHF.R.U32.HI R121, RZ, 0x8, R39 ;  /* 0x00000008ff797819 */ /* 0x000fe40000011627 */
[----:B------:R-:W-:Y:S02]  /*36da0*/  SHF.R.U32.HI R119, RZ, 0x8, R38 ;  /* 0x00000008ff777819 */ /* 0x000fe40000011626 */
[----:B------:R-:W-:-:S02]  /*36db0*/  PRMT R75, R75, 0x7604, R114 ;  /* 0x000076044b4b7816 */ /* 0x000fc40000000072 */
[----:B------:R-:W-:Y:S02]  /*36dc0*/  SHF.R.U32.HI R114, RZ, 0x8, R37 ;  /* 0x00000008ff727819 */ /* 0x000fe40000011625 */
[----:B------:R-:W-:Y:S02]  /*36dd0*/  LOP3.LUT R120, R39, 0xff, RZ, 0xc0, !PT ;  /* 0x000000ff27787812 */ /* 0x000fe400078ec0ff */
[----:B------:R-:W-:Y:S02]  /*36de0*/  LOP3.LUT R121, R121, 0xff, RZ, 0xc0, !PT ;  /* 0x000000ff79797812 */ /* 0x000fe400078ec0ff */
[----:B------:R-:W-:Y:S02]  /*36df0*/  LOP3.LUT R116, R38, 0xff, RZ, 0xc0, !PT ;  /* 0x000000ff26747812 */ /* 0x000fe400078ec0ff */
[----:B------:R-:W-:Y:S02]  /*36e00*/  SHF.R.U32.HI R123, RZ, 0x8, R12 ;  /* 0x00000008ff7b7819 */ /* 0x000fe4000001160c */
[----:B------:R-:W-:-:S02]  /*36e10*/  LOP3.LUT R119, R119, 0xff, RZ, 0xc0, !PT ;  /* 0x000000ff77777812 */ /* 0x000fc400078ec0ff */
[----:B------:R-:W-:Y:S02]  /*36e20*/  LOP3.LUT R79, R37, 0xff, RZ, 0xc0, !PT ;  /* 0x000000ff254f7812 */ /* 0x000fe400078ec0ff */
[----:B------:R-:W-:Y:S02]  /*36e30*/  LOP3.LUT R114, R114, 0xff, RZ, 0xc0, !PT ;  /* 0x000000ff72727812 */ /* 0x000fe400078ec0ff */
[----:B------:R-:W-:Y:S02]  /*36e40*/  PRMT R120, R121, 0x7604, R120 ;  /* 0x0000760479787816 */ /* 0x000fe40000000078 */
[----:B------:R-:W-:Y:S02]  /*36e50*/  LOP3.LUT R122, R12, 0xff, RZ, 0xc0, !PT ;  /* 0x000000ff0c7a7812 */ /* 0x000fe400078ec0ff */
[----:B------:R-:W-:Y:S02]  /*36e60*/  LOP3.LUT R123, R123, 0xff, RZ, 0xc0, !PT ;  /* 0x000000ff7b7b7812 */ /* 0x000fe400078ec0ff */
[----:B------:R-:W-:-:S02]  /*36e70*/  PRMT R119, R119, 0x7604, R116 ;  /* 0x0000760477777816 */ /* 0x000fc40000000074 */
        /* <DEDUP_REMOVED lines=8> */
[----:B------:R-:W-:Y:S02]  /*36f00*/  PRMT R116, R121, 0x7604, R114 ;  /* 0x0000760479747816 */ /* 0x000fe40000000072 */
[----:B------:R-:W-:Y:S02]  /*36f10*/  SHF.R.U32.HI R114, RZ, 0x10, R37 ;  /* 0x00000010ff727819 */ /* 0x000fe40000011625 */
[----:B------:R-:W-:Y:S02]  /*36f20*/  PRMT R129, R125, 0x7604, R122 ;  /* 0x000076047d817816 */ /* 0x000fe4000000007a */
[----:B------:R-:W-:Y:S01]  /*36f30*/  SHF.R.U32.HI R125, RZ, 0x10, R13 ;  /* 0x00000010ff7d7819 */ /* 0x000fe2000001160d */
[----:B------:R-:W-:Y:S01]  /*36f40*/  IMAD.U32 R114, R114, 0x10000, RZ ;  /* 0x0001000072727824 */ /* 0x000fe200078e00ff */
[----:B------:R-:W-:-:S02]  /*36f50*/  SHF.R.U32.HI R121, RZ, 0x10, R39 ;  /* 0x00000010ff797819 */ /* 0x000fc40000011627 */
[----:B------:R-:W-:Y:S01]  /*36f60*/  SHF.R.U32.HI R127, RZ, 0x8, R15 ;  /* 0x00000008ff7f7819 */ /* 0x000fe2000001160f */
[----:B------:R-:W-:Y:S01]  /*36f70*/  IMAD.U32 R125, R125, 0x10000, RZ ;  /* 0x000100007d7d7824 */ /* 0x000fe200078e00ff */
[----:B------:R-:W-:Y:S01]  /*36f80*/  LOP3.LUT R124, R15, 0xff, RZ, 0xc0, !PT ;  /* 0x000000ff0f7c7812 */ /* 0x000fe200078ec0ff */
[----:B------:R-:W-:Y:S01]  /*36f90*/  IMAD.U32 R121, R121, 0x10000, RZ ;  /* 0x0001000079797824 */ /* 0x000fe200078e00ff */
[----:B------:R-:W-:Y:S02]  /*36fa0*/  LOP3.LUT R127, R127, 0xff, RZ, 0xc0, !PT ;  /* 0x000000ff7f7f7812 */ /* 0x000fe400078ec0ff */
[----:B------:R-:W-:Y:S02]  /*36fb0*/  LOP3.LUT R79, R79, 0xff0000, R114, 0xf8, !PT ;  /* 0x00ff00004f4f7812 */ /* 0x000fe400078ef872 */
[----:B------:R-:W-:Y:S02]  /*36fc0*/  LOP3.LUT R125, R116, 0xff0000, R125, 0xf8, !PT ;  /* 0x00ff0000747d7812 */ /* 0x000fe400078ef87d */
[----:B------:R-:W-:-:S02]  /*36fd0*/  LOP3.LUT R119, R119, 0xff0000, R38, 0xf8, !PT ;  /* 0x00ff000077777812 */ /* 0x000fc400078ef826 */
[----:B------:R-:W-:Y:S02]  /*36fe0*/  PRMT R124, R127, 0x7604, R124 ;  /* 0x000076047f7c7816 */ /* 0x000fe4000000007c */
[----:B------:R-:W-:Y:S02]  /*36ff0*/  LOP3.LUT R121, R120, 0xff0000, R121, 0xf8, !PT ;  /* 0x00ff000078797812 */ /* 0x000fe400078ef879 */
[----:B------:R-:W-:Y:S02]  /*37000*/  SHF.R.U32.HI R127, RZ, 0x10, R15 ;  /* 0x00000010ff7f7819 */ /* 0x000fe4000001160f */
[----:B------:R-:W-:Y:S02]  /*37010*/  LOP3.LUT R79, R79, 0xff000000, R37, 0xf8, !PT ;  /* 0xff0000004f4f7812 */ /* 0x000fe400078ef825 */
[----:B------:R-:W-:Y:S01]  /*37020*/  LOP3.LUT R125, R125, 0xff000000, R13, 0xf8, !PT ;  /* 0xff0000007d7d7812 */ /* 0x000fe200078ef80d */
[----:B------:R-:W-:Y:S01]  /*37030*/  IMAD.U32 R127, R127, 0x10000, RZ ;  /* 0x000100007f7f7824 */ /* 0x000fe200078e00ff */
[----:B------:R-:W-:-:S02]  /*37040*/  LOP3.LUT R13, R119, 0xff000000, R38, 0xf8, !PT ;  /* 0xff000000770d7812 */ /* 0x000fc400078ef826 */
[----:B------:R-:W-:Y:S02]  /*37050*/  LOP3.LUT R119, R121, 0xff000000, R39, 0xf8, !PT ;  /* 0xff00000079777812 */ /* 0x000fe400078ef827 */
[--C-:B------:R-:W-:Y:S02]  /*37060*/  LOP3.LUT R75, R75, 0xff0000, R36.reuse, 0xf8, !PT ;  /* 0x00ff00004b4b7812 */ /* 0x100fe400078ef824 */
[----:B------:R-:W-:Y:S02]  /*37070*/  F2FP.F16.E4M3.UNPACK_B R39, R77 ;  /* 0x0000004dff27723e */ /* 0x000fe400020006ff */
[----:B------:R-:W-:Y:S02]  /*37080*/  F2FP.F16.E4M3.UNPACK_B R114, R79 ;  /* 0x0000004fff72723e */ /* 0x000fe400020006ff */
[----:B------:R-:W-:Y:S02]  /*37090*/  F2FP.F16.E4M3.UNPACK_B R120, R125 ;  /* 0x0000007dff78723e */ /* 0x000fe400020006ff */
[----:B------:R-:W-:Y:S01]  /*370a0*/  LOP3.LUT R75, R75, 0xff000000, R36, 0xf8, !PT ;  /* 0xff0000004b4b7812 */ /* 0x000fe200078ef824 */
[----:B------:R-:W-:Y:S01]  /*370b0*/  HADD2.F32 R36, -RZ, R39.H0_H0 ;  /* 0x20000027ff247230 */ /* 0x000fe20000004100 */
[----:B------:R-:W-:Y:S01]  /*370c0*/  F2FP.F16.E4M3.UNPACK_B R37, R73 ;  /* 0x00000049ff25723e */ /* 0x000fe200020006ff */
[----:B------:R-:W-:Y:S01]  /*370d0*/  HADD2.F32 R121, -RZ, R114.H0_H0 ;  /* 0x20000072ff797230 */ /* 0x000fe20000004100 */
[----:B------:R-:W-:Y:S01]  /*370e0*/  LOP3.LUT R131, R124, 0xff0000, R127, 0xf8, !PT ;  /* 0x00ff00007c837812 */ /* 0x000fe200078ef87f */
[--C-:B------:R-:W-:Y:S01]  /*370f0*/  HADD2.F32 R127, -RZ, R120.reuse.H0_H0 ;  /* 0x20000078ff7f7230 */ /* 0x100fe20000004100 */
[----:B------:R-:W-:Y:S01]  /*37100*/  LOP3.LUT R123, R123, 0xff0000, R12, 0xf8, !PT ;  /* 0x00ff00007b7b7812 */ /* 0x000fe200078ef80c */
[----:B------:R-:W-:Y:S01]  /*37110*/  HADD2.F32 R38, -RZ, R37.H0_H0 ;  /* 0x20000025ff267230 */ /* 0x000fe20000004100 */
[----:B------:R-:W-:Y:S01]  /*37120*/  LOP3.LUT R129, R129, 0xff0000, R14, 0xf8, !PT ;  /* 0x00ff000081817812 */ /* 0x000fe200078ef80e */
[C---:B------:R-:W-:Y:S01]  /*37130*/  FMUL.FTZ R122, R36.reuse, R121 ;  /* 0x00000079247a7220 */ /* 0x040fe20000410000 */
[----:B------:R-:W-:Y:S01]  /*37140*/  LOP3.LUT R116, R123, 0xff000000, R12, 0xf8, !PT ;  /* 0xff0000007b747812 */ /* 0x000fe200078ef80c */
[----:B------:R-:W-:Y:S01]  /*37150*/  FMUL.FTZ R123, R36, R127 ;  /* 0x0000007f247b7220 */ /* 0x000fe20000410000 */
[----:B------:R-:W-:Y:S01]  /*37160*/  F2FP.F16.E4M3.UNPACK_B R77, R77.H1 ;  /* 0x0000004dff4d723e */ /* 0x000fe200030006ff */
[----:B------:R-:W-:Y:S01]  /*37170*/  HADD2.F32 R39, -RZ, R39.H1_H1 ;  /* 0x30000027ff277230 */ /* 0x000fe20000004100 */
[----:B------:R-:W-:Y:S01]  /*37180*/  F2FP.F16.E4M3.UNPACK_B R125, R125.H1 ;  /* 0x0000007dff7d723e */ /* 0x000fe200030006ff */
[C---:B------:R-:W-:Y:S01]  /*37190*/  FFMA.FTZ R12, R38.reuse, R121, -R123 ;  /* 0x00000079260c7223 */ /* 0x040fe2000001087b */
[----:B------:R-:W-:Y:S01]  /*371a0*/  LOP3.LUT R36, R129, 0xff000000, R14, 0xf8, !PT ;  /* 0xff00000081247812 */ /* 0x000fe200078ef80e */
[----:B------:R-:W-:Y:S01]  /*371b0*/  FFMA.FTZ R14, R38, R127, R122 ;  /* 0x0000007f260e7223 */ /* 0x000fe2000001007a */
[----:B------:R-:W-:Y:S01]  /*371c0*/  F2FP.F16.E4M3.UNPACK_B R79, R79.H1 ;  /* 0x0000004fff4f723e */ /* 0x000fe200030006ff */
[----:B------:R-:W-:Y:S01]  /*371d0*/  HADD2.F32 R122, -RZ, R120.H1_H1 ;  /* 0x30000078ff7a7230 */ /* 0x000fe20000004100 */
[----:B------:R-:W-:Y:S01]  /*371e0*/  LOP3.LUT R131, R131, 0xff000000, R15, 0xf8, !PT ;  /* 0xff00000083837812 */ /* 0x000fe200078ef80f */
[----:B------:R-:W-:Y:S01]  /*371f0*/  HADD2.F32 R114, -RZ, R114.H1_H1 ;  /* 0x30000072ff727230 */ /* 0x000fe20000004100 */
[----:B------:R-:W-:Y:S01]  /*37200*/  F2FP.F16.E4M3.UNPACK_B R73, R73.H1 ;  /* 0x00000049ff49723e */ /* 0x000fe200030006ff */
        /* <DEDUP_REMOVED lines=19> */
[----:B------:R-:W-:Y:S01]  /*37340*/  F2FP.F16.E4M3.UNPACK_B R120, R117 ;  /* 0x00000075ff78723e */ /* 0x000fe200020006ff */
[----:B------:R-:W-:Y:S02]  /*37350*/  HADD2.F32 R114, -RZ, R121.H0_H0 ;  /* 0x20000079ff727230 */ /* 0x000fe40000004100 */
[----:B------:R-:W-:Y:S01]  /*37360*/  FMUL.FTZ R128, R77, R126 ;  /* 0x0000007e4d807220 */ /* 0x000fe20000410000 */
[----:B------:R-:W-:-:S02]  /*37370*/  HADD2.F32 R125, -RZ, R127.H0_H0 ;  /* 0x2000007fff7d7230 */ /* 0x000fc40000004100 */
[-C--:B------:R-:W-:Y:S01]  /*37380*/  FMUL.FTZ R77, R77, R122.reuse ;  /* 0x0000007a4d4d7220 */ /* 0x080fe20000410000 */
[----:B------:R-:W-:Y:S01]  /*37390*/  HADD2.F32 R123, -RZ, R124.H0_H0 ;  /* 0x2000007cff7b7230 */ /* 0x000fe20000004100 */
[----:B------:R-:W-:Y:S01]  /*373a0*/  F2FP.F16.E4M3.UNPACK_B R131, R131.H1 ;  /* 0x00000083ff83723e */ /* 0x000fe200030006ff */
[----:B------:R-:W-:Y:S02]  /*373b0*/  HADD2.F32 R73, -RZ, R73.H1_H1 ;  /* 0x30000049ff497230 */ /* 0x000fe40000004100 */
[C---:B------:R-:W-:Y:S01]  /*373c0*/  FMUL.FTZ R130, R114.reuse, R125 ;  /* 0x0000007d72827220 */ /* 0x040fe20000410000 */
[----:B------:R-:W-:Y:S02]  /*373d0*/  HADD2.F32 R79, -RZ, R120.H0_H0 ;  /* 0x20000078ff4f7230 */ /* 0x000fe40000004100 */
[-C--:B------:R-:W-:Y:S01]  /*373e0*/  FMUL.FTZ R132, R114, R123.reuse ;  /* 0x0000007b72847220 */ /* 0x080fe20000410000 */
[----:B------:R-:W-:Y:S02]  /*373f0*/  HADD2.F32 R127, -RZ, R127.H1_H1 ;  /* 0x3000007fff7f7230 */ /* 0x000fe40000004100 */
[C---:B------:R-:W-:Y:S01]  /*37400*/  FFMA.FTZ R114, R73.reuse, R122, -R128 ;  /* 0x0000007a49727223 */ /* 0x040fe20000010880 */
[----:B------:R-:W-:Y:S01]  /*37410*/  FFMA.FTZ R77, R73, R126, R77 ;  /* 0x0000007e494d7223 */ /* 0x000fe2000001004d */
[C---:B------:R-:W-:Y:S01]  /*37420*/  FFMA.FTZ R73, R79.reuse, R123, -R130 ;  /* 0x0000007b4f497223 */ /* 0x040fe20000010882 */
[----:B------:R-:W-:Y:S01]  /*37430*/  FFMA.FTZ R79, R79, R125, R132 ;  /* 0x0000007d4f4f7223 */ /* 0x000fe20000010084 */
[----:B------:R-:W-:Y:S01]  /*37440*/  F2FP.F16.E4M3.UNPACK_B R122, R118.H1 ;  /* 0x00000076ff7a723e */ /* 0x000fe200030006ff */
        /* <DEDUP_REMOVED lines=8> */
[----:B------:R-:W-:Y:S01]  /*374d0*/  HADD2.F32 R120, -RZ, R120.H1_H1 ;  /* 0x30000078ff787230 */ /* 0x000fe20000004100 */
[----:B------:R-:W-:Y:S01]  /*374e0*/  F2FP.SATFINITE.E4M3.F32.PACK_AB_MERGE_C R37, R114, R37, RZ ;  /* 0x000000257225723e */ /* 0x000fe200048070ff */
[----:B------:R-:W-:Y:S02]  /*374f0*/  HADD2.F32 R126, -RZ, R125.H0_H0 ;  /* 0x2000007dff7e7230 */ /* 0x000fe40000004100 */
[C---:B------:R-:W-:Y:S01]  /*37500*/  FMUL.FTZ R132, R117.reuse, R128 ;  /* 0x0000008075847220 */ /* 0x040fe20000410000 */
[----:B------:R-:W-:Y:S02]  /*37510*/  HADD2.F32 R119, -RZ, R121.H0_H0 ;  /* 0x20000079ff777230 */ /* 0x000fe40000004100 */
[C---:B------:R-:W-:Y:S01]  /*37520*/  FFMA.FTZ R118, R120.reuse, R124, -R129 ;  /* 0x0000007c78767223 */ /* 0x040fe20000010881 */
[----:B------:R-:W-:Y:S01]  /*37530*/  FFMA.FTZ R120, R120, R127, R130 ;  /* 0x0000007f78787223 */ /* 0x000fe20000010082 */
[----:B------:R-:W-:Y:S01]  /*37540*/  FMUL.FTZ R123, R117, R126 ;  /* 0x0000007e757b7220 */ /* 0x000fe20000410000 */
[----:B------:R-:W-:Y:S01]  /*37550*/  F2FP.F16.E4M3.UNPACK_B R127, R76.H1 ;  /* 0x0000004cff7f723e */ /* 0x000fe200030006ff */
[C---:B------:R-:W-:Y:S01]  /*37560*/  FFMA.FTZ R117, R119.reuse, R126, -R132 ;  /* 0x0000007e77757223 */ /* 0x040fe20000010884 */
[----:B------:R-:W-:Y:S01]  /*37570*/  F2FP.F16.E4M3.UNPACK_B R130, R116.H1 ;  /* 0x00000074ff82723e */ /* 0x000fe200030006ff */
[----:B------:R-:W-:Y:S01]  /*37580*/  FFMA.FTZ R119, R119, R128, R123 ;  /* 0x0000008077777223 */ /* 0x000fe2000001007b */
[----:B------:R-:W-:Y:S01]  /*37590*/  F2FP.F16.E4M3.UNPACK_B R129, R75.H1 ;  /* 0x0000004bff81723e */ /* 0x000fe200030006ff */
[----:B------:R-:W-:Y:S01]  /*375a0*/  HADD2.F32 R128, -RZ, R125.H1_H1 ;  /* 0x3000007dff807230 */ /* 0x000fe20000004100 */
[----:B------:R-:W-:Y:S01]  /*375b0*/  F2FP.F16.E4M3.UNPACK_B R125, R72.H1 ;  /* 0x00000048ff7d723e */ /* 0x000fe200030006ff */
[----:B------:R-:W-:Y:S01]  /*375c0*/  HADD2.F32 R124, -RZ, R122.H1_H1 ;  /* 0x3000007aff7c7230 */ /* 0x000fe20000004100 */
[----:B------:R-:W-:Y:S01]  /*375d0*/  F2FP.SATFINITE.E4M3.F32.PACK_AB_MERGE_C R15, R15, R12, R37 ;  /* 0x0000000c0f0f723e */ /* 0x000fe20004807025 */
[----:B------:R-:W-:Y:S01]  /*375e0*/  HADD2.F32 R132, -RZ, R131.H1_H1 ;  /* 0x30000083ff847230 */ /* 0x000fe20000004100 */
[----:B------:R-:W-:Y:S01]  /*375f0*/  F2FP.SATFINITE.E4M3.F32.PACK_AB_MERGE_C R38, R77, R38, RZ ;  /* 0x000000264d26723e */ /* 0x000fe200048070ff */
[----:B------:R-:W-:-:S02]  /*37600*/  HADD2.F32 R122, -RZ, R127.H0_H0 ;  /* 0x2000007fff7a7230 */ /* 0x000fc40000004100 */
[C---:B------:R-:W-:Y:S01]  /*37610*/  FMUL.FTZ R133, R124.reuse, R128 ;  /* 0x000000807c857220 */ /* 0x040fe20000410000 */
[--C-:B------:R-:W-:Y:S02]  /*37620*/  HADD2.F32 R131, -RZ, R130.reuse.H0_H0 ;  /* 0x20000082ff837230 */ /* 0x100fe40000004100 */
[----:B------:R-:W-:Y:S01]  /*37630*/  FMUL.FTZ R138, R124, R132 ;  /* 0x000000847c8a7220 */ /* 0x000fe20000410000 */
[----:B------:R-:W-:Y:S01]  /*37640*/  HADD2.F32 R126, -RZ, R129.H0_H0 ;  /* 0x20000081ff7e7230 */ /* 0x000fe20000004100 */
[----:B------:R-:W-:Y:S01]  /*37650*/  F2FP.SATFINITE.E4M3.F32.PACK_AB_MERGE_C R77, R39, R14, R38 ;  /* 0x0000000e274d723e */ /* 0x000fe20004807026 */
[----:B------:R-:W-:Y:S02]  /*37660*/  HADD2.F32 R121, -RZ, R121.H1_H1 ;  /* 0x30000079ff797230 */ /* 0x000fe40000004100 */
[CC--:B------:R-:W-:Y:S01]  /*37670*/  FMUL.FTZ R134, R122.reuse, R131.reuse ;  /* 0x000000837a867220 */ /* 0x0c0fe20000410000 */
[----:B------:R-:W-:Y:S02]  /*37680*/  HADD2.F32 R123, -RZ, R125.H0_H0 ;  /* 0x2000007dff7b7230 */ /* 0x000fe40000004100 */
[----:B------:R-:W-:Y:S01]  /*37690*/  FMUL.FTZ R136, R122, R126 ;  /* 0x0000007e7a887220 */ /* 0x000fe20000410000 */
[C---:B------:R-:W-:Y:S01]  /*376a0*/  FFMA.FTZ R122, R121.reuse, R128, -R138 ;  /* 0x00000080797a7223 */ /* 0x040fe2000001088a */
[----:B------:R-:W-:Y:S01]  /*376b0*/  FFMA.FTZ R124, R121, R132, R133 ;  /* 0x00000084797c7223 */ /* 0x000fe20000010085 */
[C---:B------:R-:W-:Y:S01]  /*376c0*/  FFMA.FTZ R121, R123.reuse, R126, -R134 ;  /* 0x0000007e7b797223 */ /* 0x040fe20000010886 */
[----:B------:R-:W-:Y:S01]  /*376d0*/  FFMA.FTZ R123, R123, R131, R136 ;  /* 0x000000837b7b7223 */ /* 0x000fe20000010088 */
[----:B------:R-:W-:Y:S01]  /*376e0*/  HADD2.F32 R128, -RZ, R127.H1_H1 ;  /* 0x3000007fff807230 */ /* 0x000fe20000004100 */
[----:B------:R-:W-:Y:S01]  /*376f0*/  F2FP.F16.E4M3.UNPACK_B R127, R76 ;  /* 0x0000004cff7f723e */ /* 0x000fe200020006ff */
[----:B------:R-:W-:Y:S01]  /*37700*/  HADD2.F32 R133, -RZ, R130.H1_H1 ;  /* 0x30000082ff857230 */ /* 0x000fe20000004100 */
[----:B------:R-:W-:Y:S01]  /*37710*/  F2FP.F16.E4M3.UNPACK_B R130, R116 ;  /* 0x00000074ff82723e */ /* 0x000fe200020006ff */
[----:B------:R-:W-:Y:S01]  /*37720*/  HADD2.F32 R131, -RZ, R129.H1_H1 ;  /* 0x30000081ff837230 */ /* 0x000fe20000004100 */
[----:B------:R-:W-:Y:S01]  /*37730*/  F2FP.F16.E4M3.UNPACK_B R129, R75 ;  /* 0x0000004bff81723e */ /* 0x000fe200020006ff */
[----:B------:R-:W-:Y:S01]  /*37740*/  HADD2.F32 R126, -RZ, R125.H1_H1 ;  /* 0x3000007dff7e7230 */ /* 0x000fe20000004100 */
[----:B------:R-:W-:Y:S01]  /*37750*/  F2FP.F16.E4M3.UNPACK_B R125, R72 ;  /* 0x00000048ff7d723e */ /* 0x000fe200020006ff */
[----:B------:R-:W-:-:S02]  /*37760*/  HADD2.F32 R75, -RZ, R127.H0_H0 ;  /* 0x2000007fff4b7230 */ /* 0x000fc40000004100 */
[C---:B------:R-:W-:Y:S01]  /*37770*/  FMUL.FTZ R135, R128.reuse, R133 ;  /* 0x0000008580877220 */ /* 0x040fe20000410000 */
[----:B------:R-:W-:Y:S01]  /*37780*/  FMUL.FTZ R76, R128, R131 ;  /* 0x00000083804c7220 */ /* 0x000fe20000410000 */
[--C-:B------:R-:W-:Y:S01]  /*37790*/  HADD2.F32 R132, -RZ, R130.reuse.H0_H0 ;  /* 0x20000082ff847230 */ /* 0x100fe20000004100 */
[----:B------:R-:W-:Y:S01]  /*377a0*/  F2FP.SATFINITE.E4M3.F32.PACK_AB_MERGE_C R117, R122, R117, RZ ;  /* 0x000000757a75723e */ /* 0x000fe200048070ff */
[----:B------:R-:W-:Y:S02]  /*377b0*/  HADD2.F32 R128, -RZ, R129.H0_H0 ;  /* 0x20000081ff807230 */ /* 0x000fe40000004100 */
[C---:B------:R-:W-:Y:S01]  /*377c0*/  FFMA.FTZ R72, R126.reuse, R131, -R135 ;  /* 0x000000837e487223 */ /* 0x040fe20000010887 */
[----:B------:R-:W-:Y:S02]  /*377d0*/  HADD2.F32 R116, -RZ, R125.H0_H0 ;  /* 0x2000007dff747230 */ /* 0x000fe40000004100 */
[----:B------:R-:W-:Y:S01]  /*377e0*/  FFMA.FTZ R76, R126, R133, R76 ;  /* 0x000000857e4c7223 */ /* 0x000fe2000001004c */
[C---:B------:R-:W-:Y:S01]  /*377f0*/  FMUL.FTZ R131, R75.reuse, R132 ;  /* 0x000000844b837220 */ /* 0x040fe20000410000 */
[----:B------:R-:W-:Y:S01]  /*37800*/  FMUL.FTZ R133, R75, R128 ;  /* 0x000000804b857220 */ /* 0x000fe20000410000 */
[----:B------:R-:W-:Y:S01]  /*37810*/  HADD2.F32 R127, -RZ, R127.H1_H1 ;  /* 0x3000007fff7f7230 */ /* 0x000fe20000004100 */
[----:B------:R-:W-:Y:S01]  /*37820*/  F2FP.SATFINITE.E4M3.F32.PACK_AB_MERGE_C R72, R72, R121, RZ ;  /* 0x000000794848723e */ /* 0x000fe200048070ff */
[----:B------:R-:W-:-:S02]  /*37830*/  HADD2.F32 R130, -RZ, R130.H1_H1 ;  /* 0x30000082ff827230 */ /* 0x000fc40000004100 */
[C---:B------:R-:W-:Y:S01]  /*37840*/  FFMA.FTZ R75, R116.reuse, R128, -R131 ;  /* 0x00000080744b7223 */ /* 0x040fe20000010883 */
[----:B------:R-:W-:Y:S01]  /*37850*/  FFMA.FTZ R116, R116, R132, R133 ;  /* 0x0000008474747223 */ /* 0x000fe20000010085 */
[----:B------:R-:W-:Y:S01]  /*37860*/  HADD2.F32 R126, -RZ, R129.H1_H1 ;  /* 0x30000081ff7e7230 */ /* 0x000fe20000004100 */
[----:B------:R-:W-:Y:S01]  /*37870*/  F2FP.F16.E4M3.UNPACK_B R128, R78.H1 ;  /* 0x0000004eff80723e */ /* 0x000fe200030006ff */
[----:B------:R-:W-:Y:S01]  /*37880*/  HADD2.F32 R125, -RZ, R125.H1_H1 ;  /* 0x3000007dff7d7230 */ /* 0x000fe20000004100 */
[----:B------:R-:W-:Y:S01]  /*37890*/  F2FP.F16.E4M3.UNPACK_B R133, R36.H1 ;  /* 0x00000024ff85723e */ /* 0x000fe200030006ff */
[C---:B------:R-:W-:Y:S01]  /*378a0*/  FMUL.FTZ R132, R127.reuse, R130 ;  /* 0x000000827f847220 */ /* 0x040fe20000410000 */
[----:B------:R-:W-:Y:S01]  /*378b0*/  F2FP.F16.E4M3.UNPACK_B R131, R13.H1 ;  /* 0x0000000dff83723e */ /* 0x000fe200030006ff */
[----:B------:R-:W-:Y:S01]  /*378c0*/  FMUL.FTZ R136, R127, R126 ;  /* 0x0000007e7f887220 */ /* 0x000fe20000410000 */
[----:B------:R-:W-:Y:S01]  /*378d0*/  F2FP.F16.E4M3.UNPACK_B R127, R74.H1 ;  /* 0x0000004aff7f723e */ /* 0x000fe200030006ff */
[----:B------:R-:W-:Y:S01]  /*378e0*/  FFMA.FTZ R126, R125, R126, -R132 ;  /* 0x0000007e7d7e7223 */ /* 0x000fe20000010884 */
[----:B------:R-:W-:-:S02]  /*378f0*/  HADD2.F32 R129, -RZ, R128.H0_H0 ;  /* 0x20000080ff817230 */ /* 0x000fc40000004100 */
[----:B------:R-:W-:Y:S01]  /*37900*/  FFMA.FTZ R125, R125, R130, R136 ;  /* 0x000000827d7d7223 */ /* 0x000fe20000010088 */
[----:B------:R-:W-:Y:S01]  /*37910*/  HADD2.F32 R134, -RZ, R133.H0_H0 ;  /* 0x20000085ff867230 */ /* 0x000fe20000004100 */
[----:B------:R-:W-:Y:S01]  /*37920*/  F2FP.F16.E4M3.UNPACK_B R78, R78 ;  /* 0x0000004eff4e723e */ /* 0x000fe200020006ff */
[----:B------:R-:W-:Y:S01]  /*37930*/  HADD2.F32 R132, -RZ, R131.H0_H0 ;  /* 0x20000083ff847230 */ /* 0x000fe20000004100 */
[----:B------:R-:W-:Y:S01]  /*37940*/  F2FP.F16.E4M3.UNPACK_B R13, R13 ;  /* 0x0000000dff0d723e */ /* 0x000fe200020006ff */
[----:B------:R-:W-:Y:S02]  /*37950*/  HADD2.F32 R130, -RZ, R128.H1_H1 ;  /* 0x30000080ff827230 */ /* 0x000fe40000004100 */
[C---:B------:R-:W-:Y:S01]  /*37960*/  FMUL.FTZ R135, R129.reuse, R134 ;  /* 0x0000008681877220 */ /* 0x040fe20000410000 */
[----:B------:R-:W-:Y:S02]  /*37970*/  HADD2.F32 R128, -RZ, R127.H0_H0 ;  /* 0x2000007fff807230 */ /* 0x000fe40000004100 */
[----:B------:R-:W-:Y:S01]  /*37980*/  FMUL.FTZ R129, R129, R132 ;  /* 0x0000008481817220 */ /* 0x000fe20000410000 */
[----:B------:R-:W-:Y:S01]  /*37990*/  HADD2.F32 R133, -RZ, R133.H1_H1 ;  /* 0x30000085ff857230 */ /* 0x000fe20000004100 */
[----:B------:R-:W-:Y:S01]  /*379a0*/  F2FP.F16.E4M3.UNPACK_B R74, R74 ;  /* 0x0000004aff4a723e */ /* 0x000fe200020006ff */
[----:B------:R-:W-:-:S02]  /*379b0*/  HADD2.F32 R131, -RZ, R131.H1_H1 ;  /* 0x30000083ff837230 */ /* 0x000fc40000004100 */
[C---:B------:R-:W-:Y:S01]  /*379c0*/  FFMA.FTZ R132, R128.reuse, R132, -R135 ;  /* 0x0000008480847223 */ /* 0x040fe20000010887 */
[----:B------:R-:W-:Y:S02]  /*379d0*/  HADD2.F32 R127, -RZ, R127.H1_H1 ;  /* 0x3000007fff7f7230 */ /* 0x000fe40000004100 */
[----:B------:R-:W-:Y:S01]  /*379e0*/  FFMA.FTZ R134, R128, R134, R129 ;  /* 0x0000008680867223 */ /* 0x000fe20000010081 */
[C---:B------:R-:W-:Y:S01]  /*379f0*/  FMUL.FTZ R136, R130.reuse, R133 ;  /* 0x0000008582887220 */ /* 0x040fe20000410000 */
[----:B------:R-:W-:Y:S01]  /*37a00*/  F2FP.F16.E4M3.UNPACK_B R128, R36 ;  /* 0x00000024ff80723e */ /* 0x000fe200020006ff */
[-C--:B------:R-:W-:Y:S01]  /*37a10*/  FMUL.FTZ R130, R130, R131.reuse ;  /* 0x0000008382827220 */ /* 0x080fe20000410000 */
[--C-:B------:R-:W-:Y:S02]  /*37a20*/  HADD2.F32 R36, -RZ, R78.reuse.H0_H0 ;  /* 0x2000004eff247230 */ /* 0x100fe40000004100 */
[----:B------:R-:W-:Y:S01]  /*37a30*/  FFMA.FTZ R137, R127, R131, -R136 ;  /* 0x000000837f897223 */ /* 0x000fe20000010888 */
[----:B------:R-:W-:-:S02]  /*37a40*/  HADD2.F32 R78, -RZ, R78.H1_H1 ;  /* 0x3000004eff4e7230 */ /* 0x000fc40000004100 */
[----:B------:R-:W-:Y:S01]  /*37a50*/  FFMA.FTZ R139, R127, R133, R130 ;  /* 0x000000857f8b7223 */ /* 0x000fe20000010082 */
[--C-:B------:R-:W-:Y:S01]  /*37a60*/  HADD2.F32 R131, -RZ, R128.reuse.H1_H1 ;  /* 0x30000080ff837230 */ /* 0x100fe20000004100 */
[----:B------:R-:W-:Y:S01]  /*37a70*/  F2FP.SATFINITE.E4M3.F32.PACK_AB_MERGE_C R117, R118, R73, R117 ;  /* 0x000000497675723e */ /* 0x000fe20004807075 */
[--C-:B------:R-:W-:Y:S01]  /*37a80*/  HADD2.F32 R127, -RZ, R13.reuse.H0_H0 ;  /* 0x2000000dff7f7230 */ /* 0x100fe20000004100 */
[----:B------:R-:W-:Y:S01]  /*37a90*/  F2FP.SATFINITE.E4M3.F32.PACK_AB_MERGE_C R119, R124, R119, RZ ;  /* 0x000000777c77723e */ /* 0x000fe200048070ff */
[----:B------:R-:W-:Y:S02]  /*37aa0*/  HADD2.F32 R130, -RZ, R128.H0_H0 ;  /* 0x20000080ff827230 */ /* 0x000fe40000004100 */
[----:B------:R-:W-:Y:S01]  /*37ab0*/  FMUL.FTZ R135, R78, R131 ;  /* 0x000000834e877220 */ /* 0x000fe20000410000 */
[----:B------:R-:W-:Y:S02]  /*37ac0*/  HADD2.F32 R129, -RZ, R13.H1_H1 ;  /* 0x3000000dff817230 */ /* 0x000fe40000004100 */
[----:B------:R-:W-:Y:S01]  /*37ad0*/  FMUL.FTZ R133, R36, R127 ;  /* 0x0000007f24857220 */ /* 0x000fe20000410000 */
[----:B------:R-:W-:-:S02]  /*37ae0*/  HADD2.F32 R13, -RZ, R74.H0_H0 ;  /* 0x2000004aff0d7230 */ /* 0x000fc40000004100 */
[-C--:B------:R-:W-:Y:S01]  /*37af0*/  FMUL.FTZ R128, R36, R130.reuse ;  /* 0x0000008224807220 */ /* 0x080fe20000410000 */
[----:B------:R-:W-:Y:S02]  /*37b00*/  HADD2.F32 R74, -RZ, R74.H1_H1 ;  /* 0x3000004aff4a7230 */ /* 0x000fe40000004100 */
[----:B------:R-:W-:Y:S01]  /*37b10*/  FMUL.FTZ R78, R78, R129 ;  /* 0x000000814e4e7220 */ /* 0x000fe20000410000 */
[----:B------:R-:W-:Y:S01]  /*37b20*/  F2FP.SATFINITE.E4M3.F32.PACK_AB_MERGE_C R76, R76, R123, RZ ;  /* 0x0000007b4c4c723e */ /* 0x000fe200048070ff */
[C---:B------:R-:W-:Y:S01]  /*37b30*/  FFMA.FTZ R128, R13.reuse, R127, -R128 ;  /* 0x0000007f0d807223 */ /* 0x040fe20000010880 */
[----:B------:R-:W-:Y:S01]  /*37b40*/  FFMA.FTZ R133, R13, R130, R133 ;  /* 0x000000820d857223 */ /* 0x000fe20000010085 */
[C---:B------:R-:W-:Y:S01]  /*37b50*/  FFMA.FTZ R135, R74.reuse, R129, -R135 ;  /* 0x000000814a877223 */ /* 0x040fe20000010887 */
[----:B------:R-:W-:Y:S01]  /*37b60*/  FFMA.FTZ R78, R74, R131, R78 ;  /* 0x000000834a4e7223 */ /* 0x000fe2000001004e */
[----:B------:R-:W-:Y:S01]  /*37b70*/  F2FP.SATFINITE.E4M3.F32.PACK_AB_MERGE_C R132, R137, R132, RZ ;  /* 0x000000848984723e */ /* 0x000fe200048070ff */
[----:B------:R-:W-:Y:S01]  /*37b80*/  IMAD.MOV.U32 R73, RZ, RZ, R15 ;  /* 0x000000ffff497224 */ /* 0x000fe200078e000f */
[----:B------:R-:W-:-:S02]  /*37b90*/  F2FP.SATFINITE.E4M3.F32.PACK_AB_MERGE_C R134, R139, R134, RZ ;  /* 0x000000868b86723e */ /* 0x000fc400048070ff */
[----:B------:R-:W-:Y:S01]  /*37ba0*/  F2FP.SATFINITE.E4M3.F32.PACK_AB_MERGE_C R72, R126, R75, R72 ;  /* 0x0000004b7e48723e */ /* 0x000fe20004807048 */
[----:B------:R-:W-:Y:S01]  /*37bb0*/  IMAD.MOV.U32 R75, RZ, RZ, R117 ;  /* 0x000000ffff4b7224 */ /* 0x000fe200078e0075 */
[----:B------:R-:W-:Y:S02]  /*37bc0*/  F2FP.SATFINITE.E4M3.F32.PACK_AB_MERGE_C R79, R120, R79, R119 ;  /* 0x0000004f784f723e */ /* 0x000fe40004807077 */
[----:B------:R-:W-:Y:S02]  /*37bd0*/  F2FP.SATFINITE.E4M3.F32.PACK_AB_MERGE_C R76, R125, R116, R76 ;  /* 0x000000747d4c723e */ /* 0x000fe4000480704c */
[----:B------:R-:W-:Y:S02]  /*37be0*/  F2FP.SATFINITE.E4M3.F32.PACK_AB_MERGE_C R74, R135, R128, R132 ;  /* 0x00000080874a723e */ /* 0x000fe40004807084 */
[----:B------:R-:W-:-:S07]  /*37bf0*/  F2FP.SATFINITE.E4M3.F32.PACK_AB_MERGE_C R78, R78, R133, R134 ;  /* 0x000000854e4e723e */ /* 0x000fce0004807086 */
.L_x_1834:
[----:B------:R-:W-:Y:S05]  /*37c00*/  BSYNC B4 ;  /* 0x0000000000047941 */ /* 0x000fea0003800000 */
.L_x_1833:
[C---:B------:R-:W-:Y:S02]  /*37c10*/  R2UR UR4, R84.reuse ;  /* 0x00000000540472ca */ /* 0x040fe400000e0000 */
[C---:B------:R-:W-:Y:S02]  /*37c20*/  R2UR UR5, R85.reuse ;  /* 0x00000000550572ca */ /* 0x040fe400000e0000 */
[----:B------:R-:W-:Y:S02]  /*37c30*/  @!P1 R2UR UR6, R84 ;  /* 0x00000000540692ca */ /* 0x000fe400000e0000 */
[----:B------:R-:W-:Y:S02]  /*37c40*/  @!P1 R2UR UR7, R85 ;  /* 0x00000000550792ca */ /* 0x000fe400000e0000 */
[----:B------:R-:W-:Y:S02]  /*37c50*/  IADD3 R12, P2, P3, R86, R100, R115 ;  /* 0x00000064560c7210 */ /* 0x000fe40007b5e073 */
[----:B------:R-:W-:-:S02]  /*37c60*/  @!P1 SHF.R.S32.HI R15, RZ, 0x1f, R113 ;  /* 0x0000001fff0f9819 */ /* 0x000fc40000011471 */
[----:B------:R-:W-:Y:S02]  /*37c70*/  @!P1 IADD3 R14, P4, P5, R86, R100, R113 ;  /* 0x00000064560e9210 */ /* 0x000fe40007d9e071 */
[CC--:B------:R-:W-:Y:S02]  /*37c80*/  IADD3.X R13, R87.reuse, R109.reuse, R112, P2, P3 ;  /* 0x0000006d570d7210 */ /* 0x0c0fe400017e6470 */
[----:B------:R-:W-:-:S03]  /*37c90*/  @!P1 IADD3.X R15, R87, R109, R15, P4, P5 ;  /* 0x0000006d570f9210 */ /* 0x000fc600027ea40f */
[----:B-----5:R0:W-:Y:S04]  /*37ca0*/  ST.E.128 desc[UR4][R12.64], R72 ;  /* 0x000000480c007985 */ /* 0x0201e8000c101d04 */
[----:B------:R0:W-:Y:S02]  /*37cb0*/  @!P1 ST.E.128 desc[UR6][R14.64], R76 ;  /* 0x0000004c0e009985 */ /* 0x0001e4000c101d06 */
.L_x_1832:
[----:B------:R-:W-:Y:S05]  /*37cc0*/  BSYNC B3 ;  /* 0x0000000000037941 */ /* 0x000fea0003800000 */
.L_x_1831:
[----:B------:R-:W-:Y:S02]  /*37cd0*/  R2UR UR4, R84 ;  /* 0x00000000540472ca */ /* 0x000fe400000e0000 */
[----:B------:R-:W-:-:S13]  /*37ce0*/  R2UR UR5, R85 ;  /* 0x00000000550572ca */ /* 0x000fda00000e0000 */
[----:B0-----:R-:W2:Y:S01]  /*37cf0*/  LD.E.U8 R12, desc[UR4][R94.64] ;  /* 0x000000045e0c7980 */ /* 0x001ea2000c101100 */
[----:B------:R-:W-:Y:S01]  /*37d00*/  BSSY B3, `(.L_x_1835) ;  /* 0x0000141000037945 */ /* 0x000fe20003800000 */
[----:B--2---:R-:W-:-:S13]  /*37d10*/  LOP3.LUT P1, RZ, R12, 0x2, RZ, 0xc0, !PT ;  /* 0x000000020cff7812 */ /* 0x004fda000782c0ff */
[----:B------:R-:W-:Y:S05]  /*37d20*/  @!P1 BRA `(.L_x_1836) ;  /* 0x0000001000f89947 */ /* 0x000fea0003800000 */
[----:B------:R-:W-:Y:S02]  /*37d30*/  R2UR UR4, R84 ;  /* 0x00000000540472ca */ /* 0x000fe400000e0000 */
[----:B------:R-:W-:-:S13]  /*37d40*/  R2UR UR5, R85 ;  /* 0x00000000550572ca */ /* 0x000fda00000e0000 */
[----:B------:R-:W2:Y:S01]  /*37d50*/  LD.E R12, desc[UR4][R92.64+0x4] ;  /* 0x000004045c0c7980 */ /* 0x000ea2000c101900 */
[----:B------:R-:W-:Y:S01]  /*37d60*/  VIADD R72, R107, 0x20 ;  /* 0x000000206b487836 */ /* 0x000fe20000000000 */
[----:B------:R-:W-:Y:S01]  /*37d70*/  SHF.R.S32.HI R37, RZ, 0x1f, R110 ;  /* 0x0000001fff257819 */ /* 0x000fe2000001146e */
[----:B------:R-:W-:Y:S01]  /*37d80*/  IMAD.IADD R14, R102, 0x1, -R103 ;  /* 0x00000001660e7824 */ /* 0x000fe200078e0a67 */
[----:B------:R-:W-:Y:S02]  /*37d90*/  LEA.HI R36, R111, R111, RZ, 0x1 ;  /* 0x0000006f6f247211 */ /* 0x000fe400078f08ff */
[CC--:B------:R-:W-:Y:S02]  /*37da0*/  LEA.HI R38, R37.reuse, R110.reuse, RZ, 0x4 ;  /* 0x0000006e25267211 */ /* 0x0c0fe400078f20ff */
[----:B------:R-:W-:Y:S02]  /*37db0*/  LEA.HI R37, R37, R110, RZ, 0x2 ;  /* 0x0000006e25257211 */ /* 0x000fe400078f10ff */
[----:B------:R-:W-:Y:S01]  /*37dc0*/  LOP3.LUT R36, R36, 0x3fffffe, RZ, 0xc0, !PT ;  /* 0x03fffffe24247812 */ /* 0x000fe200078ec0ff */
[----:B------:R-:W-:Y:S01]  /*37dd0*/  IMAD.SHL.U32 R39, R38, 0x20, RZ ;  /* 0x0000002026277824 */ /* 0x000fe200078e00ff */
[----:B------:R-:W-:Y:S01]  /*37de0*/  R2UR UR6, R84 ;  /* 0x00000000540672ca */ /* 0x000fe200000e0000 */
[----:B------:R-:W-:Y:S01]  /*37df0*/  IMAD.SHL.U32 R37, R37, 0x20, RZ ;  /* 0x0000002025257824 */ /* 0x000fe200078e00ff */
[----:B------:R-:W-:Y:S01]  /*37e00*/  R2UR UR7, R85 ;  /* 0x00000000550772ca */ /* 0x000fe200000e0000 */
[----:B------:R-:W-:Y:S01]  /*37e10*/  IMAD.IADD R38, R111, 0x1, -R36 ;  /* 0x000000016f267824 */ /* 0x000fe200078e0a24 */
[----:B------:R-:W-:-:S02]  /*37e20*/  LOP3.LUT R39, R39, 0xfffffe00, RZ, 0xc0, !PT ;  /* 0xfffffe0027277812 */ /* 0x000fc400078ec0ff */
[----:B------:R-:W-:-:S03]  /*37e30*/  LOP3.LUT R37, R37, 0x180, RZ, 0xc0, !PT ;  /* 0x0000018025257812 */ /* 0x000fc600078ec0ff */
[----:B------:R-:W-:Y:S01]  /*37e40*/  IMAD R39, R38, 0x40, R39 ;  /* 0x0000004026277824 */ /* 0x000fe200078e0227 */
[----:B------:R-:W-:Y:S01]  /*37e50*/  SHF.R.U32.HI R38, RZ, 0x3, R37 ;  /* 0x00000003ff267819 */ /* 0x000fe20000011625 */
[----:B------:R-:W-:Y:S01]  /*37e60*/  BSSY B4, `(.L_x_1837) ;  /* 0x000011f000047945 */ /* 0x000fe20003800000 */
[----:B--2---:R-:W-:-:S04]  /*37e70*/  LEA.HI R12, R12, R12, RZ, 0x1 ;  /* 0x0000000c0c0c7211 */ /* 0x004fc800078f08ff */
[----:B------:R-:W-:-:S04]  /*37e80*/  SHF.R.S32.HI R75, RZ, 0x1, R12 ;  /* 0x00000001ff4b7819 */ /* 0x000fc8000001140c */
[----:B------:R-:W-:-:S04]  /*37e90*/  ISETP.GE.AND P1, PT, R72, R75, PT ;  /* 0x0000004b4800720c */ /* 0x000fc80003f26270 */
[----:B------:R-:W-:Y:S02]  /*37ea0*/  SEL R13, R75, RZ, P1 ;  /* 0x000000ff4b0d7207 */ /* 0x000fe40000800000 */
[----:B------:R-:W-:-:S03]  /*37eb0*/  SEL R14, R103, R14, !P1 ;  /* 0x0000000e670e7207 */ /* 0x000fc60004800000 */
[----:B------:R-:W-:Y:S01]  /*37ec0*/  IMAD.IADD R13, R72, 0x1, R13 ;  /* 0x00000001480d7824 */ /* 0x000fe200078e020d */
[----:B------:R-:W-:-:S04]  /*37ed0*/  SHF.R.S32.HI R15, RZ, 0x1f, R14 ;  /* 0x0000001fff0f7819 */ /* 0x000fc8000001140e */
[----:B------:R-:W-:Y:S02]  /*37ee0*/  SHF.R.S32.HI R12, RZ, 0x1f, R13 ;  /* 0x0000001fff0c7819 */ /* 0x000fe4000001140d */
[----:B------:R-:W-:Y:S02]  /*37ef0*/  LEA.HI R15, R15, R14, RZ, 0x5 ;  /* 0x0000000e0f0f7211 */ /* 0x000fe400078f28ff */
[CC--:B------:R-:W-:Y:S02]  /*37f00*/  LEA.HI R14, R12.reuse, R13.reuse, RZ, 0x4 ;  /* 0x0000000d0c0e7211 */ /* 0x0c0fe400078f20ff */
[----:B------:R-:W-:Y:S02]  /*37f10*/  LEA.HI R12, R12, R13, RZ, 0x6 ;  /* 0x0000000d0c0c7211 */ /* 0x000fe400078f30ff */
[----:B------:R-:W-:Y:S02]  /*37f20*/  SHF.R.S32.HI R74, RZ, 0x4, R14 ;  /* 0x00000004ff4a7819 */ /* 0x000fe4000001140e */
[----:B------:R-:W-:-:S02]  /*37f30*/  SHF.R.S32.HI R12, RZ, 0x6, R12 ;  /* 0x00000006ff0c7819 */ /* 0x000fc4000001140c */
[----:B------:R-:W-:Y:S02]  /*37f40*/  LEA.HI.SX32 R15, R15, R74, 0x1b ;  /* 0x0000004a0f0f7211 */ /* 0x000fe400078fdaff */
[----:B------:R-:W-:Y:S01]  /*37f50*/  LOP3.LUT R14, R37, 0x30, R14, 0xf8, !PT ;  /* 0x00000030250e7812 */ /* 0x000fe200078ef80e */
[----:B------:R-:W-:Y:S01]  /*37f60*/  IMAD R12, R12, 0x2800, R39 ;  /* 0x000028000c0c7824 */ /* 0x000fe200078e0227 */
[----:B------:R-:W-:Y:S01]  /*37f70*/  SHF.R.S32.HI R36, RZ, 0x1f, R15 ;  /* 0x0000001fff247819 */ /* 0x000fe2000001140f */
[----:B------:R-:W-:Y:S01]  /*37f80*/  IMAD.SHL.U32 R73, R15, 0x10, RZ ;  /* 0x000000100f497824 */ /* 0x000fe200078e00ff */
[----:B------:R-:W-:Y:S02]  /*37f90*/  LOP3.LUT R13, R14, R38, RZ, 0x3c, !PT ;  /* 0x000000260e0d7212 */ /* 0x000fe400078e3cff */
[----:B------:R-:W-:Y:S02]  /*37fa0*/  LEA.HI R36, R36, R15, RZ, 0x2 ;  /* 0x0000000f24247211 */ /* 0x000fe400078f10ff */
[----:B------:R-:W-:Y:S01]  /*37fb0*/  LOP3.LUT R15, R37, 0x30, R73, 0xf8, !PT ;  /* 0x00000030250f7812 */ /* 0x000fe200078ef849 */
[----:B------:R-:W-:Y:S01]  /*37fc0*/  IMAD.IADD R12, R12, 0x1, R13 ;  /* 0x000000010c0c7824 */ /* 0x000fe200078e020d */
[----:B------:R-:W-:-:S02]  /*37fd0*/  SHF.R.S32.HI R36, RZ, 0x2, R36 ;  /* 0x00000002ff247819 */ /* 0x000fc40000011424 */
[----:B------:R-:W-:Y:S02]  /*37fe0*/  LOP3.LUT R15, R15, R38, RZ, 0x3c, !PT ;  /* 0x000000260f0f7212 */ /* 0x000fe400078e3cff */
[----:B------:R-:W-:Y:S01]  /*37ff0*/  IADD3 R12, P1, P2, R96, R12, R105 ;  /* 0x0000000c600c7210 */ /* 0x000fe20007a3e069 */
[----:B------:R-:W-:-:S03]  /*38000*/  IMAD R36, R36, 0x2800, R39 ;  /* 0x0000280024247824 */ /* 0x000fc600078e0227 */
[----:B------:R-:W-:Y:S01]  /*38010*/  IADD3.X R13, R97, RZ, R106, P1, P2 ;  /* 0x000000ff610d7210 */ /* 0x000fe20000fe446a */
[----:B------:R-:W-:Y:S01]  /*38020*/  IMAD.IADD R36, R36, 0x1, R15 ;  /* 0x0000000124247824 */ /* 0x000fe200078e020f */
[----:B------:R-:W-:-:S04]  /*38030*/  ISETP.GE.AND P2, PT, R72, R75, PT ;  /* 0x0000004b4800720c */ /* 0x000fc80003f46270 */
[----:B------:R-:W-:Y:S01]  /*38040*/  IADD3 R36, P3, P4, R96, R36, R105 ;  /* 0x0000002460247210 */ /* 0x000fe20007c7e069 */
[----:B------:R-:W5:Y:S03]  /*38050*/  LD.E.128 R12, desc[UR4][R12.64] ;  /* 0x000000040c0c7980 */ /* 0x000f66000c101d00 */
[----:B------:R-:W-:Y:S01]  /*38060*/  IADD3.X R37, R97, RZ, R106, P3, P4 ;  /* 0x000000ff61257210 */ /* 0x000fe20001fe846a */
[----:B------:R-:W-:Y:S01]  /*38070*/  IMAD.SHL.U32 R75, R74, 0x10, RZ ;  /* 0x000000104a4b7824 */ /* 0x000fe200078e00ff */
[----:B------:R-:W-:-:S04]  /*38080*/  ISETP.GE.AND P1, PT, R73, R102, PT ;  /* 0x000000664900720c */ /* 0x000fc80003f26270 */
[----:B------:R-:W5:Y:S01]  /*38090*/  LD.E.128 R36, desc[UR6][R36.64] ;  /* 0x0000000624247980 */ /* 0x000f62000c101d00 */
[----:B------:R-:W-:Y:S01]  /*380a0*/  SHF.R.S32.HI R72, RZ, 0x1f, R75 ;  /* 0x0000001fff487819 */ /* 0x000fe2000001144b */
[----:B------:R-:W-:Y:S07]  /*380b0*/  @P2 BRA `(.L_x_1838) ;  /* 0x0000000c00e42947 */ /* 0x000fee0003800000 */
[----:B-----5:R-:W-:Y:S01]  /*380c0*/  IMAD.MOV.U32 R77, RZ, RZ, R39 ;  /* 0x000000ffff4d7224 */ /* 0x020fe200078e0027 */
[----:B------:R-:W-:Y:S01]  /*380d0*/  SHF.R.U32.HI R39, RZ, 0x8, R42 ;  /* 0x00000008ff277819 */ /* 0x000fe2000001162a */
[----:B------:R-:W-:Y:S01]  /*380e0*/  IMAD.MOV.U32 R74, RZ, RZ, R12 ;  /* 0x000000ffff4a7224 */ /* 0x000fe200078e000c */
[----:B------:R-:W-:Y:S01]  /*380f0*/  LOP3.LUT R112, R42, 0xff, RZ, 0xc0, !PT ;  /* 0x000000ff2a707812 */ /* 0x000fe200078ec0ff */
[----:B-1----:R-:W-:Y:S01]  /*38100*/  IMAD.MOV.U32 R79, RZ, RZ, R37 ;  /* 0x000000ffff4f7224 */ /* 0x002fe200078e0025 */
[----:B------:R-:W-:Y:S01]  /*38110*/  LOP3.LUT R39, R39, 0xff, RZ, 0xc0, !PT ;  /* 0x000000ff27277812 */ /* 0x000fe200078ec0ff */
[----:B------:R-:W-:Y:S01]  /*38120*/  IMAD.MOV.U32 R76, RZ, RZ, R13 ;  /* 0x000000ffff4c7224 */ /* 0x000fe200078e000d */
[----:B------:R-:W-:Y:S01]  /*38130*/  SHF.R.U32.HI R12, RZ, 0x8, R40 ;  /* 0x00000008ff0c7819 */ /* 0x000fe20000011628 */
[----:B------:R-:W-:Y:S01]  /*38140*/  IMAD.MOV.U32 R37, RZ, RZ, R15 ;  /* 0x000000ffff257224 */ /* 0x000fe200078e000f */
[----:B------:R-:W-:Y:S02]  /*38150*/  PRMT R112, R39, 0x7604, R112 ;  /* 0x0000760427707816 */ /* 0x000fe40000000070 */
[----:B------:R-:W-:-:S02]  /*38160*/  SHF.R.U32.HI R39, RZ, 0x8, R29 ;  /* 0x00000008ff277819 */ /* 0x000fc4000001161d */
        /* <DEDUP_REMOVED lines=8> */
[----:B------:R-:W-:Y:S02]  /*381f0*/  SHF.R.U32.HI R115, RZ, 0x8, R31 ;  /* 0x00000008ff737819 */ /* 0x000fe4000001161f */
[----:B------:R-:W-:Y:S02]  /*38200*/  PRMT R116, R39, 0x7604, R116 ;  /* 0x0000760427747816 */ /* 0x000fe40000000074 */
[----:B------:R-:W-:Y:S02]  /*38210*/  LOP3.LUT R78, R41, 0xff, RZ, 0xc0, !PT ;  /* 0x000000ff294e7812 */ /* 0x000fe400078ec0ff */
[----:B------:R-:W-:-:S02]  /*38220*/  LOP3.LUT R15, R15, 0xff, RZ, 0xc0, !PT ;  /* 0x000000ff0f0f7812 */ /* 0x000fc400078ec0ff */
[----:B------:R-:W-:Y:S02]  /*38230*/  PRMT R13, R12, 0x7604, R13 ;  /* 0x000076040c0d7816 */ /* 0x000fe4000000000d */
[----:B------:R-:W-:Y:S02]  /*38240*/  SHF.R.U32.HI R39, RZ, 0x10, R42 ;  /* 0x00000010ff277819 */ /* 0x000fe4000001162a */
[----:B------:R-:W-:Y:S02]  /*38250*/  SHF.R.U32.HI R12, RZ, 0x8, R28 ;  /* 0x00000008ff0c7819 */ /* 0x000fe4000001161c */
[----:B------:R-:W-:Y:S02]  /*38260*/  PRMT R114, R113, 0x7604, R114 ;  /* 0x0000760471727816 */ /* 0x000fe40000000072 */
[----:B------:R-:W-:Y:S02]  /*38270*/  SHF.R.U32.HI R113, RZ, 0x8, R30 ;  /* 0x00000008ff717819 */ /* 0x000fe4000001161e */
[----:B------:R-:W-:-:S02]  /*38280*/  LOP3.LUT R120, R31, 0xff, RZ, 0xc0, !PT ;  /* 0x000000ff1f787812 */ /* 0x000fc400078ec0ff */
[----:B------:R-:W-:Y:S02]  /*38290*/  LOP3.LUT R115, R115, 0xff, RZ, 0xc0, !PT ;  /* 0x000000ff73737812 */ /* 0x000fe400078ec0ff */
[----:B------:R-:W-:Y:S02]  /*382a0*/  PRMT R78, R15, 0x7604, R78 ;  /* 0x000076040f4e7816 */ /* 0x000fe4000000004e */
[----:B------:R-:W-:Y:S02]  /*382b0*/  LOP3.LUT R39, R39, 0xff, RZ, 0xc0, !PT ;  /* 0x000000ff27277812 */ /* 0x000fe400078ec0ff */
[----:B------:R-:W-:Y:S02]  /*382c0*/  LOP3.LUT R15, R28, 0xff, RZ, 0xc0, !PT ;  /* 0x000000ff1c0f7812 */ /* 0x000fe400078ec0ff */
[----:B------:R-:W-:Y:S02]  /*382d0*/  LOP3.LUT R12, R12, 0xff, RZ, 0xc0, !PT ;  /* 0x000000ff0c0c7812 */ /* 0x000fe400078ec0ff */
[----:B------:R-:W-:-:S02]  /*382e0*/  LOP3.LUT R118, R30, 0xff, RZ, 0xc0, !PT ;  /* 0x000000ff1e767812 */ /* 0x000fc400078ec0ff */
[----:B------:R-:W-:Y:S02]  /*382f0*/  LOP3.LUT R113, R113, 0xff, RZ, 0xc0, !PT ;  /* 0x000000ff71717812 */ /* 0x000fe400078ec0ff */
[----:B------:R-:W-:Y:S02]  /*38300*/  PRMT R123, R115, 0x7604, R120 ;  /* 0x00007604737b7816 */ /* 0x000fe40000000078 */
[----:B------:R-:W-:Y:S02]  /*38310*/  PRMT R115, R39, 0x7054, R112 ;  /* 0x0000705427737816 */ /* 0x000fe40000000070 */
[----:B------:R-:W-:Y:S02]  /*38320*/  PRMT R119, R12, 0x7604, R15 ;  /* 0x000076040c777816 */ /* 0x000fe4000000000f */
[----:B------:R-:W-:Y:S02]  /*38330*/  SHF.R.U32.HI R39, RZ, 0x10, R29 ;  /* 0x00000010ff277819 */ /* 0x000fe4000001161d */
[----:B------:R-:W-:-:S02]  /*38340*/  SHF.R.U32.HI R15, RZ, 0x10, R41 ;  /* 0x00000010ff0f7819 */ /* 0x000fc40000011629 */
[----:B------:R-:W-:Y:S02]  /*38350*/  PRMT R121, R113, 0x7604, R118 ;  /* 0x0000760471797816 */ /* 0x000fe40000000076 */
[----:B------:R-:W-:Y:S02]  /*38360*/  SHF.R.U32.HI R12, RZ, 0x10, R40 ;  /* 0x00000010ff0c7819 */ /* 0x000fe40000011628 */
[----:B------:R-:W-:Y:S02]  /*38370*/  SHF.R.U32.HI R113, RZ, 0x10, R43 ;  /* 0x00000010ff717819 */ /* 0x000fe4000001162b */
[----:B------:R-:W-:Y:S02]  /*38380*/  LOP3.LUT R39, R39, 0xff, RZ, 0xc0, !PT ;  /* 0x000000ff27277812 */ /* 0x000fe400078ec0ff */
[----:B------:R-:W-:Y:S02]  /*38390*/  LOP3.LUT R15, R15, 0xff, RZ, 0xc0, !PT ;  /* 0x000000ff0f0f7812 */ /* 0x000fe400078ec0ff */
[----:B------:R-:W-:-:S02]  /*383a0*/  LOP3.LUT R12, R12, 0xff, RZ, 0xc0, !PT ;  /* 0x000000ff0c0c7812 */ /* 0x000fc400078ec0ff */
[----:B------:R-:W-:Y:S02]  /*383b0*/  LOP3.LUT R113, R113, 0xff, RZ, 0xc0, !PT ;  /* 0x000000ff71717812 */ /* 0x000fe400078ec0ff */
[----:B------:R-:W-:Y:S02]  /*383c0*/  PRMT R39, R39, 0x7054, R116 ;  /* 0x0000705427277816 */ /* 0x000fe40000000074 */
[----:B------:R-:W-:Y:S02]  /*383d0*/  PRMT R15, R15, 0x7054, R78 ;  /* 0x000070540f0f7816 */ /* 0x000fe4000000004e */
[----:B------:R-:W-:Y:S02]  /*383e0*/  PRMT R13, R12, 0x7054, R13 ;  /* 0x000070540c0d7816 */ /* 0x000fe4000000000d */
[----:B------:R-:W-:Y:S02]  /*383f0*/  PRMT R117, R113, 0x7054, R114 ;  /* 0x0000705471757816 */ /* 0x000fe40000000072 */
[----:B------:R-:W-:-:S02]  /*38400*/  SHF.R.U32.HI R12, RZ, 0x10, R28 ;  /* 0x00000010ff0c7819 */ /* 0x000fc4000001161c */
[----:B------:R-:W-:Y:S02]  /*38410*/  LOP3.LUT R114, R39, 0xff000000, R29, 0xf8, !PT ;  /* 0xff00000027727812 */ /* 0x000fe400078ef81d */
[----:B------:R-:W-:Y:S02]  /*38420*/  LOP3.LUT R113, R15, 0xff000000, R41, 0xf8, !PT ;  /* 0xff0000000f717812 */ /* 0x000fe400078ef829 */
[----:B------:R-:W-:Y:S02]  /*38430*/  LOP3.LUT R12, R12, 0xff, RZ, 0xc0, !PT ;  /* 0x000000ff0c0c7812 */ /* 0x000fe400078ec0ff */
[----:B------:R-:W-:Y:S02]  /*38440*/  F2FP.F16.E4M3.UNPACK_B R39, R79 ;  /* 0x0000004fff27723e */ /* 0x000fe400020006ff */
[----:B------:R-:W-:Y:S02]  /*38450*/  LOP3.LUT R41, R13, 0xff000000, R40, 0xf8, !PT ;  /* 0xff0000000d297812 */ /* 0x000fe400078ef828 */
[----:B------:R-:W-:Y:S01]  /*38460*/  F2FP.F16.E4M3.UNPACK_B R116, R114 ;  /* 0x00000072ff74723e */ /* 0x000fe200020006ff */
[--C-:B------:R-:W-:Y:S01]  /*38470*/  HADD2.F32 R13, -RZ, R39.reuse.H0_H0 ;  /* 0x20000027ff0d7230 */ /* 0x100fe20000004100 */
[----:B------:R-:W-:Y:S01]  /*38480*/  SHF.R.U32.HI R112, RZ, 0x10, R31 ;  /* 0x00000010ff707819 */ /* 0x000fe2000001161f */
[----:B------:R-:W-:Y:S01]  /*38490*/  HADD2.F32 R39, -RZ, R39.H1_H1 ;  /* 0x30000027ff277230 */ /* 0x000fe20000004100 */
[----:B------:R-:W-:Y:S01]  /*384a0*/  F2FP.F16.E4M3.UNPACK_B R40, R113 ;  /* 0x00000071ff28723e */ /* 0x000fe200020006ff */
[--C-:B------:R-:W-:Y:S01]  /*384b0*/  HADD2.F32 R118, -RZ, R116.reuse.H0_H0 ;  /* 0x20000074ff767230 */ /* 0x100fe20000004100 */
[----:B------:R-:W-:Y:S01]  /*384c0*/  PRMT R119, R12, 0x7054, R119 ;  /* 0x000070540c777816 */ /* 0x000fe20000000077 */
[----:B------:R-:W-:Y:S01]  /*384d0*/  HADD2.F32 R116, -RZ, R116.H1_H1 ;  /* 0x30000074ff747230 */ /* 0x000fe20000004100 */
[----:B------:R-:W-:-:S02]  /*384e0*/  F2FP.F16.E4M3.UNPACK_B R29, R76 ;  /* 0x0000004cff1d723e */ /* 0x000fc400020006ff */
[----:B------:R-:W-:Y:S01]  /*384f0*/  LOP3.LUT R112, R112, 0xff, RZ, 0xc0, !PT ;  /* 0x000000ff70707812 */ /* 0x000fe200078ec0ff */
[----:B------:R-:W-:Y:S01]  /*38500*/  FMUL.FTZ R120, R13, R118 ;  /* 0x000000760d787220 */ /* 0x000fe20000410000 */
[----:B------:R-:W-:Y:S01]  /*38510*/  LOP3.LUT R12, R115, 0xff000000, R42, 0xf8, !PT ;  /* 0xff000000730c7812 */ /* 0x000fe200078ef82a */
[--C-:B------:R-:W-:Y:S01]  /*38520*/  HADD2.F32 R42, -RZ, R40.reuse.H0_H0 ;  /* 0x20000028ff2a7230 */ /* 0x100fe20000004100 */
[----:B------:R-:W-:Y:S01]  /*38530*/  SHF.R.U32.HI R78, RZ, 0x10, R30 ;  /* 0x00000010ff4e7819 */ /* 0x000fe2000001161e */
[--C-:B------:R-:W-:Y:S01]  /*38540*/  HADD2.F32 R15, -RZ, R29.reuse.H0_H0 ;  /* 0x2000001dff0f7230 */ /* 0x100fe20000004100 */
[----:B------:R-:W-:Y:S01]  /*38550*/  PRMT R123, R112, 0x7054, R123 ;  /* 0x00007054707b7816 */ /* 0x000fe2000000007b */
[----:B------:R-:W-:Y:S01]  /*38560*/  HADD2.F32 R40, -RZ, R40.H1_H1 ;  /* 0x30000028ff287230 */ /* 0x000fe20000004100 */
[----:B------:R-:W-:Y:S01]  /*38570*/  LOP3.LUT R112, R117, 0xff000000, R43, 0xf8, !PT ;  /* 0xff00000075707812 */ /* 0x000fe200078ef82b */
[-C--:B------:R-:W-:Y:S01]  /*38580*/  FMUL.FTZ R43, R13, R42.reuse ;  /* 0x0000002a0d2b7220 */ /* 0x080fe20000410000 */
[----:B------:R-:W-:Y:S01]  /*38590*/  LOP3.LUT R78, R78, 0xff, RZ, 0xc0, !PT ;  /* 0x000000ff4e4e7812 */ /* 0x000fe200078ec0ff */
[C---:B------:R-:W-:Y:S01]  /*385a0*/  FFMA.FTZ R13, R15.reuse, R42, -R120 ;  /* 0x0000002a0f0d7223 */ /* 0x040fe20000010878 */
[----:B------:R-:W-:Y:S01]  /*385b0*/  F2FP.F16.E4M3.UNPACK_B R79, R79.H1 ;  /* 0x0000004fff4f723e */ /* 0x000fe200030006ff */
[----:B------:R-:W-:Y:S01]  /*385c0*/  FFMA.FTZ R15, R15, R118, R43 ;  /* 0x000000760f0f7223 */ /* 0x000fe2000001002b */
[----:B------:R-:W-:Y:S01]  /*385d0*/  PRMT R121, R78, 0x7054, R121 ;  /* 0x000070544e797816 */ /* 0x000fe20000000079 */
[----:B------:R-:W-:Y:S01]  /*385e0*/  HADD2.F32 R29, -RZ, R29.H1_H1 ;  /* 0x3000001dff1d7230 */ /* 0x000fe20000004100 */
[----:B------:R-:W-:Y:S01]  /*385f0*/  F2FP.F16.E4M3.UNPACK_B R43, R114.H1 ;  /* 0x00000072ff2b723e */ /* 0x000fe200030006ff */
[C---:B------:R-:W-:Y:S01]  /*38600*/  FMUL.FTZ R118, R39.reuse, R116 ;  /* 0x0000007427767220 */ /* 0x040fe20000410000 */
[----:B------:R-:W-:Y:S01]  /*38610*/  F2FP.F16.E4M3.UNPACK_B R113, R113.H1 ;  /* 0x00000071ff71723e */ /* 0x000fe200030006ff */
[----:B------:R-:W-:Y:S01]  /*38620*/  FMUL.FTZ R39, R39, R40 ;  /* 0x0000002827277220 */ /* 0x000fe20000410000 */
[----:B------:R-:W-:Y:S01]  /*38630*/  LOP3.LUT R78, R119, 0xff000000, R28, 0xf8, !PT ;  /* 0xff000000774e7812 */ /* 0x000fe200078ef81c */
[----:B------:R-:W-:Y:S01]  /*38640*/  HADD2.F32 R114, -RZ, R43.H0_H0 ;  /* 0x2000002bff727230 */ /* 0x000fe20000004100 */
[----:B------:R-:W-:Y:S01]  /*38650*/  LOP3.LUT R28, R121, 0xff000000, R30, 0xf8, !PT ;  /* 0xff000000791c7812 */ /* 0x000fe200078ef81e */
[----:B------:R-:W-:Y:S01]  /*38660*/  HADD2.F32 R30, -RZ, R79.H0_H0 ;  /* 0x2000004fff1e7230 */ /* 0x000fe20000004100 */
[----:B------:R-:W-:Y:S01]  /*38670*/  F2FP.F16.E4M3.UNPACK_B R76, R76.H1 ;  /* 0x0000004cff4c723e */ /* 0x000fe200030006ff */
[----:B------:R-:W-:Y:S01]  /*38680*/  HADD2.F32 R42, -RZ, R113.H0_H0 ;  /* 0x20000071ff2a7230 */ /* 0x000fe20000004100 */
[----:B------:R-:W-:Y:S01]  /*38690*/  LOP3.LUT R123, R123, 0xff000000, R31, 0xf8, !PT ;  /* 0xff0000007b7b7812 */ /* 0x000fe200078ef81f */
[----:B------:R-:W-:-:S02]  /*386a0*/  HADD2.F32 R117, -RZ, R43.H1_H1 ;  /* 0x3000002bff757230 */ /* 0x000fc40000004100 */
[C---:B------:R-:W-:Y:S01]  /*386b0*/  FMUL.FTZ R120, R30.reuse, R114 ;  /* 0x000000721e787220 */ /* 0x040fe20000410000 */
[----:B------:R-:W-:Y:S02]  /*386c0*/  HADD2.F32 R31, -RZ, R76.H0_H0 ;  /* 0x2000004cff1f7230 */ /* 0x000fe40000004100 */
[----:B------:R-:W-:Y:S01]  /*386d0*/  FMUL.FTZ R115, R30, R42 ;  /* 0x0000002a1e737220 */ /* 0x000fe20000410000 */
[C---:B------:R-:W-:Y:S01]  /*386e0*/  FFMA.FTZ R30, R29.reuse, R40, -R118 ;  /* 0x000000281d1e7223 */ /* 0x040fe20000010876 */
[----:B------:R-:W-:Y:S01]  /*386f0*/  FFMA.FTZ R40, R29, R116, R39 ;  /* 0x000000741d287223 */ /* 0x000fe20000010027 */
[----:B------:R-:W-:Y:S01]  /*38700*/  F2FP.F16.E4M3.UNPACK_B R118, R123 ;  /* 0x0000007bff76723e */ /* 0x000fe200020006ff */
[C---:B------:R-:W-:Y:S01]  /*38710*/  FFMA.FTZ R29, R31.reuse, R42, -R120 ;  /* 0x0000002a1f1d7223 */ /* 0x040fe20000010878 */
[----:B------:R-:W-:Y:S01]  /*38720*/  FFMA.FTZ R31, R31, R114, R115 ;  /* 0x000000721f1f7223 */ /* 0x000fe20000010073 */
[----:B------:R-:W-:Y:S01]  /*38730*/  HADD2.F32 R114, -RZ, R113.H1_H1 ;  /* 0x30000071ff727230 */ /* 0x000fe20000004100 */
[----:B------:R-:W-:Y:S01]  /*38740*/  F2FP.F16.E4M3.UNPACK_B R113, R77 ;  /* 0x0000004dff71723e */ /* 0x000fe200020006ff */
[----:B------:R-:W-:Y:S01]  /*38750*/  HADD2.F32 R39, -RZ, R79.H1_H1 ;  /* 0x3000004fff277230 */ /* 0x000fe20000004100 */
[----:B------:R-:W-:Y:S01]  /*38760*/  F2FP.F16.E4M3.UNPACK_B R116, R112 ;  /* 0x00000070ff74723e */ /* 0x000fe200020006ff */
[----:B------:R-:W-:Y:S01]  /*38770*/  HADD2.F32 R119, -RZ, R118.H0_H0 ;  /* 0x20000076ff777230 */ /* 0x000fe20000004100 */
[----:B------:R-:W-:Y:S01]  /*38780*/  F2FP.F16.E4M3.UNPACK_B R79, R37 ;  /* 0x00000025ff4f723e */ /* 0x000fe200020006ff */
[----:B------:R-:W-:-:S02]  /*38790*/  HADD2.F32 R42, -RZ, R113.H0_H0 ;  /* 0x20000071ff2a7230 */ /* 0x000fc40000004100 */
[C---:B------:R-:W-:Y:S01]  /*387a0*/  FMUL.FTZ R121, R39.reuse, R117 ;  /* 0x0000007527797220 */ /* 0x040fe20000410000 */
[----:B------:R-:W-:Y:S02]  /*387b0*/  HADD2.F32 R115, -RZ, R116.H0_H0 ;  /* 0x20000074ff737230 */ /* 0x000fe40000004100 */
[-C--:B------:R-:W-:Y:S01]  /*387c0*/  FMUL.FTZ R120, R39, R114.reuse ;  /* 0x0000007227787220 */ /* 0x080fe20000410000 */
[----:B------:R-:W-:Y:S02]  /*387d0*/  HADD2.F32 R76, -RZ, R76.H1_H1 ;  /* 0x3000004cff4c7230 */ /* 0x000fe40000004100 */
[C---:B------:R-:W-:Y:S01]  /*387e0*/  FMUL.FTZ R122, R42.reuse, R119 ;  /* 0x000000772a7a7220 */ /* 0x040fe20000410000 */
[----:B------:R-:W-:Y:S02]  /*387f0*/  HADD2.F32 R43, -RZ, R79.H0_H0 ;  /* 0x2000004fff2b7230 */ /* 0x000fe40000004100 */
[----:B------:R-:W-:Y:S01]  /*38800*/  FMUL.FTZ R124, R42, R115 ;  /* 0x000000732a7c7220 */ /* 0x000fe20000410000 */
[C---:B------:R-:W-:Y:S01]  /*38810*/  FFMA.FTZ R42, R76.reuse, R114, -R121 ;  /* 0x000000724c2a7223 */ /* 0x040fe20000010879 */
[----:B------:R-:W-:Y:S01]  /*38820*/  FFMA.FTZ R76, R76, R117, R120 ;  /* 0x000000754c4c7223 */ /* 0x000fe20000010078 */
[----:B------:R-:W-:Y:S01]  /*38830*/  FFMA.FTZ R39, R43, R115, -R122 ;  /* 0x000000732b277223 */ /* 0x000fe2000001087a */
[----:B------:R-:W-:-:S02]  /*38840*/  HADD2.F32 R115, -RZ, R113.H1_H1 ;  /* 0x30000071ff737230 */ /* 0x000fc40000004100 */
[----:B------:R-:W-:Y:S01]  /*38850*/  FFMA.FTZ R43, R43, R119, R124 ;  /* 0x000000772b2b7223 */ /* 0x000fe2000001007c */
[----:B------:R-:W-:Y:S01]  /*38860*/  HADD2.F32 R117, -RZ, R116.H1_H1 ;  /* 0x30000074ff757230 */ /* 0x000fe20000004100 */
[----:B------:R-:W-:Y:S01]  /*38870*/  F2FP.F16.E4M3.UNPACK_B R113, R77.H1 ;  /* 0x0000004dff71723e */ /* 0x000fe200030006ff */
[----:B------:R-:W-:Y:S01]  /*38880*/  HADD2.F32 R119, -RZ, R118.H1_H1 ;  /* 0x30000076ff777230 */ /* 0x000fe20000004100 */
[----:B------:R-:W-:Y:S01]  /*38890*/  F2FP.F16.E4M3.UNPACK_B R120, R123.H1 ;  /* 0x0000007bff78723e */ /* 0x000fe200030006ff */
[----:B------:R-:W-:Y:S01]  /*388a0*/  HADD2.F32 R114, -RZ, R79.H1_H1 ;  /* 0x3000004fff727230 */ /* 0x000fe20000004100 */
[----:B------:R-:W-:Y:S01]  /*388b0*/  F2FP.F16.E4M3.UNPACK_B R116, R112.H1 ;  /* 0x00000070ff74723e */ /* 0x000fe200030006ff */
[C---:B------:R-:W-:Y:S01]  /*388c0*/  FMUL.FTZ R124, R115.reuse, R117 ;  /* 0x00000075737c7220 */ /* 0x040fe20000410000 */
[----:B------:R-:W-:Y:S01]  /*388d0*/  F2FP.F16.E4M3.UNPACK_B R79, R37.H1 ;  /* 0x00000025ff4f723e */ /* 0x000fe200030006ff */
[----:B------:R-:W-:Y:S02]  /*388e0*/  HADD2.F32 R37, -RZ, R113.H0_H0 ;  /* 0x20000071ff257230 */ /* 0x000fe40000004100 */
[----:B------:R-:W-:Y:S01]  /*388f0*/  FMUL.FTZ R121, R115, R119 ;  /* 0x0000007773797220 */ /* 0x000fe20000410000 */
[----:B------:R-:W-:Y:S01]  /*38900*/  HADD2.F32 R122, -RZ, R120.H0_H0 ;  /* 0x20000078ff7a7230 */ /* 0x000fe20000004100 */
[----:B------:R-:W-:Y:S01]  /*38910*/  F2FP.F16.E4M3.UNPACK_B R123, R78.H1 ;  /* 0x0000004eff7b723e */ /* 0x000fe200030006ff */
[----:B------:R-:W-:-:S02]  /*38920*/  HADD2.F32 R118, -RZ, R116.H0_H0 ;  /* 0x20000074ff767230 */ /* 0x000fc40000004100 */
[C---:B------:R-:W-:Y:S01]  /*38930*/  FFMA.FTZ R112, R114.reuse, R117, -R121 ;  /* 0x0000007572707223 */ /* 0x040fe20000010879 */
[----:B------:R-:W-:Y:S02]  /*38940*/  HADD2.F32 R77, -RZ, R79.H0_H0 ;  /* 0x2000004fff4d7230 */ /* 0x000fe40000004100 */
[C---:B------:R-:W-:Y:S01]  /*38950*/  FMUL.FTZ R126, R37.reuse, R122 ;  /* 0x0000007a257e7220 */ /* 0x040fe20000410000 */
[----:B------:R-:W-:Y:S01]  /*38960*/  FFMA.FTZ R114, R114, R119, R124 ;  /* 0x0000007772727223 */ /* 0x000fe2000001007c */
[----:B------:R-:W-:Y:S01]  /*38970*/  FMUL.FTZ R115, R37, R118 ;  /* 0x0000007625737220 */ /* 0x000fe20000410000 */
[----:B------:R-:W-:Y:S01]  /*38980*/  F2FP.F16.E4M3.UNPACK_B R119, R36.H1 ;  /* 0x00000024ff77723e */ /* 0x000fe200030006ff */
[C---:B------:R-:W-:Y:S01]  /*38990*/  FFMA.FTZ R37, R77.reuse, R118, -R126 ;  /* 0x000000764d257223 */ /* 0x040fe2000001087e */
[----:B------:R-:W-:Y:S01]  /*389a0*/  F2FP.F16.E4M3.UNPACK_B R121, R41.H1 ;  /* 0x00000029ff79723e */ /* 0x000fe200030006ff */
[----:B------:R-:W-:Y:S01]  /*389b0*/  FFMA.FTZ R77, R77, R122, R115 ;  /* 0x0000007a4d4d7223 */ /* 0x000fe20000010073 */
[----:B------:R-:W-:Y:S01]  /*389c0*/  HADD2.F32 R117, -RZ, R113.H1_H1 ;  /* 0x30000071ff757230 */ /* 0x000fe20000004100 */
[----:B------:R-:W-:Y:S01]  /*389d0*/  F2FP.F16.E4M3.UNPACK_B R115, R74.H1 ;  /* 0x0000004aff73723e */ /* 0x000fe200030006ff */
[----:B------:R-:W-:Y:S01]  /*389e0*/  HADD2.F32 R124, -RZ, R120.H1_H1 ;  /* 0x30000078ff7c7230 */ /* 0x000fe20000004100 */
[----:B------:R-:W-:Y:S01]  /*389f0*/  F2FP.SATFINITE.E4M3.F32.PACK_AB_MERGE_C R31, R76, R31, RZ ;  /* 0x0000001f4c1f723e */ /* 0x000fe200048070ff */
[----:B------:R-:W-:Y:S01]  /*38a00*/  HADD2.F32 R118, -RZ, R116.H1_H1 ;  /* 0x30000074ff767230 */ /* 0x000fe20000004100 */
[----:B------:R-:W-:Y:S01]  /*38a10*/  F2FP.SATFINITE.E4M3.F32.PACK_AB_MERGE_C R29, R42, R29, RZ ;  /* 0x0000001d2a1d723e */ /* 0x000fe200048070ff */
        /* <DEDUP_REMOVED lines=24> */
[-C--:B------:R-:W-:Y:S01]  /*38ba0*/  FMUL.FTZ R74, R120, R122.reuse ;  /* 0x0000007a784a7220 */ /* 0x080fe20000410000 */
[----:B------:R-:W-:Y:S01]  /*38bb0*/  HADD2.F32 R124, -RZ, R123.H0_H0 ;  /* 0x2000007bff7c7230 */ /* 0x000fe20000004100 */
[----:B------:R-:W-:Y:S01]  /*38bc0*/  F2FP.SATFINITE.E4M3.F32.PACK_AB_MERGE_C R37, R116, R37, RZ ;  /* 0x000000257425723e */ /* 0x000fe200048070ff */
[----:B------:R-:W-:Y:S02]  /*38bd0*/  HADD2.F32 R120, -RZ, R121.H0_H0 ;  /* 0x20000079ff787230 */ /* 0x000fe40000004100 */
[C---:B------:R-:W-:Y:S01]  /*38be0*/  FFMA.FTZ R36, R117.reuse, R122, -R36 ;  /* 0x0000007a75247223 */ /* 0x040fe20000010824 */
[----:B------:R-:W-:Y:S01]  /*38bf0*/  FFMA.FTZ R74, R117, R125, R74 ;  /* 0x0000007d754a7223 */ /* 0x000fe2000001004a */
[----:B------:R-:W-:Y:S02]  /*38c00*/  HADD2.F32 R78, -RZ, R115.H0_H0 ;  /* 0x20000073ff4e7230 */ /* 0x000fe40000004100 */
[C---:B------:R-:W-:Y:S01]  /*38c10*/  FMUL.FTZ R117, R41.reuse, R124 ;  /* 0x0000007c29757220 */ /* 0x040fe20000410000 */
[----:B------:R-:W-:Y:S01]  /*38c20*/  FMUL.FTZ R125, R41, R120 ;  /* 0x00000078297d7220 */ /* 0x000fe20000410000 */
[----:B------:R-:W-:Y:S01]  /*38c30*/  HADD2.F32 R119, -RZ, R119.H1_H1 ;  /* 0x30000077ff777230 */ /* 0x000fe20000004100 */
[----:B------:R-:W-:Y:S01]  /*38c40*/  F2FP.SATFINITE.E4M3.F32.PACK_AB_MERGE_C R36, R36, R79, RZ ;  /* 0x0000004f2424723e */ /* 0x000fe200048070ff */
[----:B------:R-:W-:-:S02]  /*38c50*/  HADD2.F32 R126, -RZ, R123.H1_H1 ;  /* 0x3000007bff7e7230 */ /* 0x000fc40000004100 */
[C---:B------:R-:W-:Y:S01]  /*38c60*/  FFMA.FTZ R41, R78.reuse, R120, -R117 ;  /* 0x000000784e297223 */ /* 0x040fe20000010875 */
[----:B------:R-:W-:Y:S02]  /*38c70*/  HADD2.F32 R120, -RZ, R121.H1_H1 ;  /* 0x30000079ff787230 */ /* 0x000fe40000004100 */
[----:B------:R-:W-:Y:S01]  /*38c80*/  FFMA.FTZ R78, R78, R124, R125 ;  /* 0x0000007c4e4e7223 */ /* 0x000fe2000001007d */
[----:B------:R-:W-:Y:S02]  /*38c90*/  HADD2.F32 R115, -RZ, R115.H1_H1 ;  /* 0x30000073ff737230 */ /* 0x000fe40000004100 */
[C---:B------:R-:W-:Y:S01]  /*38ca0*/  FMUL.FTZ R122, R119.reuse, R126 ;  /* 0x0000007e777a7220 */ /* 0x040fe20000410000 */
[----:B------:R-:W-:Y:S01]  /*38cb0*/  F2FP.F16.E4M3.UNPACK_B R121, R38.H1 ;  /* 0x00000026ff79723e */ /* 0x000fe200030006ff */
[----:B------:R-:W-:Y:S01]  /*38cc0*/  FMUL.FTZ R124, R119, R120 ;  /* 0x00000078777c7220 */ /* 0x000fe20000410000 */
        /* <DEDUP_REMOVED lines=8> */
[----:B------:R-:W-:Y:S01]  /*38d50*/  F2FP.F16.E4M3.UNPACK_B R38, R38 ;  /* 0x00000026ff26723e */ /* 0x000fe200020006ff */
[----:B------:R-:W-:Y:S02]  /*38d60*/  HADD2.F32 R124, -RZ, R123.H0_H0 ;  /* 0x2000007bff7c7230 */ /* 0x000fe40000004100 */
[C---:B------:R-:W-:Y:S01]  /*38d70*/  FMUL.FTZ R130, R122.reuse, R127 ;  /* 0x0000007f7a827220 */ /* 0x040fe20000410000 */
[----:B------:R-:W-:Y:S01]  /*38d80*/  HADD2.F32 R121, -RZ, R121.H1_H1 ;  /* 0x30000079ff797230 */ /* 0x000fe20000004100 */
[----:B------:R-:W-:Y:S01]  /*38d90*/  F2FP.F16.E4M3.UNPACK_B R12, R12 ;  /* 0x0000000cff0c723e */ /* 0x000fe200020006ff */
[----:B------:R-:W-:Y:S02]  /*38da0*/  HADD2.F32 R128, -RZ, R125.H1_H1 ;  /* 0x3000007dff807230 */ /* 0x000fe40000004100 */
[----:B------:R-:W-:Y:S01]  /*38db0*/  FMUL.FTZ R122, R122, R124 ;  /* 0x0000007c7a7a7220 */ /* 0x000fe20000410000 */
[----:B------:R-:W-:-:S02]  /*38dc0*/  HADD2.F32 R126, -RZ, R123.H1_H1 ;  /* 0x3000007bff7e7230 */ /* 0x000fc40000004100 */
[----:B------:R-:W-:Y:S01]  /*38dd0*/  FFMA.FTZ R130, R119, R124, -R130 ;  /* 0x0000007c77827223 */ /* 0x000fe20000010882 */
[----:B------:R-:W-:Y:S02]  /*38de0*/  HADD2.F32 R117, -RZ, R117.H1_H1 ;  /* 0x30000075ff757230 */ /* 0x000fe40000004100 */
[C---:B------:R-:W-:Y:S01]  /*38df0*/  FMUL.FTZ R124, R121.reuse, R128 ;  /* 0x00000080797c7220 */ /* 0x040fe20000410000 */
[----:B------:R-:W-:Y:S01]  /*38e00*/  F2FP.F16.E4M3.UNPACK_B R14, R14 ;  /* 0x0000000eff0e723e */ /* 0x000fe200020006ff */
[-C--:B------:R-:W-:Y:S01]  /*38e10*/  FMUL.FTZ R121, R121, R126.reuse ;  /* 0x0000007e79797220 */ /* 0x080fe20000410000 */
[----:B------:R-:W-:Y:S01]  /*38e20*/  FFMA.FTZ R122, R119, R127, R122 ;  /* 0x0000007f777a7223 */ /* 0x000fe2000001007a */
[C---:B------:R-:W-:Y:S01]  /*38e30*/  FFMA.FTZ R129, R117.reuse, R126, -R124 ;  /* 0x0000007e75817223 */ /* 0x040fe2000001087c */
[----:B------:R-:W-:Y:S02]  /*38e40*/  HADD2.F32 R119, -RZ, R12.H1_H1 ;  /* 0x3000000cff777230 */ /* 0x000fe40000004100 */
[----:B------:R-:W-:Y:S01]  /*38e50*/  FFMA.FTZ R131, R117, R128, R121 ;  /* 0x0000008075837223 */ /* 0x000fe20000010079 */
[----:B------:R-:W-:Y:S01]  /*38e60*/  F2FP.F16.E4M3.UNPACK_B R121, R28 ;  /* 0x0000001cff79723e */ /* 0x000fe200020006ff */
[----:B------:R-:W-:Y:S01]  /*38e70*/  HADD2.F32 R28, -RZ, R38.H0_H0 ;  /* 0x20000026ff1c7230 */ /* 0x000fe20000004100 */
[----:B------:R-:W-:Y:S01]  /*38e80*/  F2FP.SATFINITE.E4M3.F32.PACK_AB_MERGE_C R77, R118, R77, RZ ;  /* 0x0000004d764d723e */ /* 0x000fe200048070ff */
[----:B------:R-:W-:Y:S01]  /*38e90*/  HADD2.F32 R117, -RZ, R12.H0_H0 ;  /* 0x2000000cff757230 */ /* 0x000fe20000004100 */
[----:B------:R-:W-:Y:S01]  /*38ea0*/  F2FP.SATFINITE.E4M3.F32.PACK_AB_MERGE_C R74, R74, R113, RZ ;  /* 0x000000714a4a723e */ /* 0x000fe200048070ff */
[--C-:B------:R-:W-:Y:S01]  /*38eb0*/  HADD2.F32 R123, -RZ, R121.reuse.H0_H0 ;  /* 0x20000079ff7b7230 */ /* 0x100fe20000004100 */
[----:B------:R-:W-:Y:S01]  /*38ec0*/  F2FP.SATFINITE.E4M3.F32.PACK_AB_MERGE_C R129, R129, R130, RZ ;  /* 0x000000828181723e */ /* 0x000fe200048070ff */
[----:B------:R-:W-:Y:S01]  /*38ed0*/  HADD2.F32 R38, -RZ, R38.H1_H1 ;  /* 0x30000026ff267230 */ /* 0x000fe20000004100 */
[----:B------:R-:W-:Y:S01]  /*38ee0*/  F2FP.SATFINITE.E4M3.F32.PACK_AB_MERGE_C R39, R112, R39, R37 ;  /* 0x000000277027723e */ /* 0x000fe20004807025 */
[----:B------:R-:W-:-:S02]  /*38ef0*/  HADD2.F32 R121, -RZ, R121.H1_H1 ;  /* 0x30000079ff797230 */ /* 0x000fc40000004100 */
[C---:B------:R-:W-:Y:S01]  /*38f00*/  FMUL.FTZ R125, R28.reuse, R123 ;  /* 0x0000007b1c7d7220 */ /* 0x040fe20000410000 */
[--C-:B------:R-:W-:Y:S02]  /*38f10*/  HADD2.F32 R12, -RZ, R14.reuse.H0_H0 ;  /* 0x2000000eff0c7230 */ /* 0x100fe40000004100 */
[----:B------:R-:W-:Y:S01]  /*38f20*/  FMUL.FTZ R28, R28, R117 ;  /* 0x000000751c1c7220 */ /* 0x000fe20000410000 */
[----:B------:R-:W-:Y:S02]  /*38f30*/  HADD2.F32 R14, -RZ, R14.H1_H1 ;  /* 0x3000000eff0e7230 */ /* 0x000fe40000004100 */
[C---:B------:R-:W-:Y:S01]  /*38f40*/  FMUL.FTZ R127, R38.reuse, R121 ;  /* 0x00000079267f7220 */ /* 0x040fe20000410000 */
[----:B------:R-:W-:Y:S01]  /*38f50*/  FMUL.FTZ R38, R38, R119 ;  /* 0x0000007726267220 */ /* 0x000fe20000410000 */
[C---:B------:R-:W-:Y:S01]  /*38f60*/  FFMA.FTZ R125, R12.reuse, R117, -R125 ;  /* 0x000000750c7d7223 */ /* 0x040fe2000001087d */
[----:B------:R-:W-:Y:S01]  /*38f70*/  FFMA.FTZ R28, R12, R123, R28 ;  /* 0x0000007b0c1c7223 */ /* 0x000fe2000001001c */
[----:B------:R-:W-:Y:S01]  /*38f80*/  FFMA.FTZ R12, R14, R119, -R127 ;  /* 0x000000770e0c7223 */ /* 0x000fe2000001087f */
[----:B------:R-:W-:Y:S01]  /*38f90*/  F2FP.SATFINITE.E4M3.F32.PACK_AB_MERGE_C R36, R120, R41, R36 ;  /* 0x000000297824723e */ /* 0x000fe20004807024 */
[----:B------:R-:W-:Y:S01]  /*38fa0*/  FFMA.FTZ R121, R14, R121, R38 ;  /* 0x000000790e797223 */ /* 0x000fe20000010026 */
[----:B------:R-:W-:-:S02]  /*38fb0*/  F2FP.SATFINITE.E4M3.F32.PACK_AB_MERGE_C R43, R114, R43, R77 ;  /* 0x0000002b722b723e */ /* 0x000fc4000480704d */
[----:B------:R-:W-:Y:S02]  /*38fc0*/  F2FP.SATFINITE.E4M3.F32.PACK_AB_MERGE_C R74, R115, R78, R74 ;  /* 0x0000004e734a723e */ /* 0x000fe4000480704a */
[----:B------:R-:W-:Y:S02]  /*38fd0*/  F2FP.SATFINITE.E4M3.F32.PACK_AB_MERGE_C R122, R131, R122, RZ ;  /* 0x0000007a837a723e */ /* 0x000fe400048070ff */
[----:B------:R-:W-:Y:S01]  /*38fe0*/  F2FP.SATFINITE.E4M3.F32.PACK_AB_MERGE_C R37, R40, R15, R31 ;  /* 0x0000000f2825723e */ /* 0x000fe2000480701f */
[----:B------:R-:W-:Y:S01]  /*38ff0*/  IMAD.MOV.U32 R15, RZ, RZ, R39 ;  /* 0x000000ffff0f7224 */ /* 0x000fe200078e0027 */
[----:B------:R-:W-:Y:S01]  /*39000*/  F2FP.SATFINITE.E4M3.F32.PACK_AB_MERGE_C R14, R12, R125, R129 ;  /* 0x0000007d0c0e723e */ /* 0x000fe20004807081 */
[----:B------:R-:W-:Y:S01]  /*39010*/  IMAD.MOV.U32 R12, RZ, RZ, R36 ;  /* 0x000000ffff0c7224 */ /* 0x000fe200078e0024 */
[----:B------:R-:W-:Y:S01]  /*39020*/  F2FP.SATFINITE.E4M3.F32.PACK_AB_MERGE_C R38, R121, R28, R122 ;  /* 0x0000001c7926723e */ /* 0x000fe2000480707a */
[----:B------:R-:W-:Y:S02]  /*39030*/  IMAD.MOV.U32 R36, RZ, RZ, R74 ;  /* 0x000000ffff247224 */ /* 0x000fe400078e004a */
[----:B------:R-:W-:-:S07]  /*39040*/  IMAD.MOV.U32 R39, RZ, RZ, R43 ;  /* 0x000000ffff277224 */ /* 0x000fce00078e002b */
.L_x_1838:
[----:B------:R-:W-:Y:S05]  /*39050*/  BSYNC B4 ;  /* 0x0000000000047941 */ /* 0x000fea0003800000 */
.L_x_1837:
        /* <DEDUP_REMOVED lines=11> */
.L_x_1836:
[----:B------:R-:W-:Y:S05]  /*39110*/  BSYNC B3 ;  /* 0x0000000000037941 */ /* 0x000fea0003800000 */
.L_x_1835:
[----:B------:R-:W-:Y:S02]  /*39120*/  R2UR UR4, R84 ;  /* 0x00000000540472ca */ /* 0x000fe400000e0000 */
[----:B------:R-:W-:-:S13]  /*39130*/  R2UR UR5, R85 ;  /* 0x00000000550572ca */ /* 0x000fda00000e0000 */
[----:B0-----:R-:W2:Y:S02]  /*39140*/  LD.E.U8 R12, desc[UR4][R94.64] ;  /* 0x000000045e0c7980 */ /* 0x001ea4000c101100 */
[----:B--2---:R-:W-:-:S13]  /*39150*/  LOP3.LUT P1, RZ, R12, 0x4, RZ, 0xc0, !PT ;  /* 0x000000040cff7812 */ /* 0x004fda000782c0ff */
[----:B------:R-:W-:Y:S05]  /*39160*/  @!P1 BRA `(.L_x_1830) ;  /* 0x0000001000d89947 */ /* 0x000fea0003800000 */
[----:B------:R-:W-:Y:S02]  /*39170*/  R2UR UR4, R84 ;  /* 0x00000000540472ca */ /* 0x000fe400000e0000 */
[----:B------:R-:W-:-:S13]  /*39180*/  R2UR UR5, R85 ;  /* 0x00000000550572ca */ /* 0x000fda00000e0000 */
[----:B------:R-:W2:Y:S01]  /*39190*/  LD.E R12, desc[UR4][R92.64+0x4] ;  /* 0x000004045c0c7980 */ /* 0x000ea2000c101900 */
[----:B------:R-:W-:Y:S01]  /*391a0*/  VIADD R36, R107, 0x40 ;  /* 0x000000406b247836 */ /* 0x000fe20000000000 */
[----:B------:R-:W-:Y:S02]  /*391b0*/  SHF.R.S32.HI R29, RZ, 0x1f, R110 ;  /* 0x0000001fff1d7819 */ /* 0x000fe4000001146e */
        /* <DEDUP_REMOVED lines=10> */
[----:B------:R-:W-:Y:S02]  /*39260*/  LOP3.LUT R29, R29, 0xfffffe00, RZ, 0xc0, !PT ;  /* 0xfffffe001d1d7812 */ /* 0x000fe400078ec0ff */
[----:B------:R-:W-:-:S03]  /*39270*/  SHF.R.U32.HI R31, RZ, 0x3, R30 ;  /* 0x00000003ff1f7819 */ /* 0x000fc6000001161e */
[----:B------:R-:W-:Y:S01]  /*39280*/  IMAD R29, R38, 0x40, R29 ;  /* 0x00000040261d7824 */ /* 0x000fe200078e021d */
[----:B------:R-:W-:Y:S01]  /*39290*/  BSSY B3, `(.L_x_1839) ;  /* 0x0000119000037945 */ /* 0x000fe20003800000 */
[----:B--2---:R-:W-:-:S04]  /*392a0*/  LEA.HI R12, R12, R12, RZ, 0x1 ;  /* 0x0000000c0c0c7211 */ /* 0x004fc800078f08ff */
[----:B------:R-:W-:Y:S01]  /*392b0*/  SHF.R.S32.HI R41, RZ, 0x1, R12 ;  /* 0x00000001ff297819 */ /* 0x000fe2000001140c */
[----:B------:R-:W-:-:S03]  /*392c0*/  IMAD.IADD R12, R102, 0x1, -R103 ;  /* 0x00000001660c7824 */ /* 0x000fc600078e0a67 */
        /* <DEDUP_REMOVED lines=17> */
[----:B------:R-:W-:-:S03]  /*393e0*/  LEA.HI R15, R15, R28, RZ, 0x2 ;  /* 0x0000001c0f0f7211 */ /* 0x000fc600078f10ff */
[----:B------:R-:W-:Y:S01]  /*393f0*/  IMAD.IADD R12, R12, 0x1, R13 ;  /* 0x000000010c0c7824 */ /* 0x000fe200078e020d */
[----:B------:R-:W-:Y:S02]  /*39400*/  SHF.R.S32.HI R28, RZ, 0x2, R15 ;  /* 0x00000002ff1c7819 */ /* 0x000fe4000001140f */
[----:B------:R-:W-:Y:S02]  /*39410*/  LOP3.LUT R15, R30, 0x30, R37, 0xf8, !PT ;  /* 0x000000301e0f7812 */ /* 0x000fe400078ef825 */
[----:B------:R-:W-:Y:S01]  /*39420*/  IADD3 R12, P1, P2, R96, R12, R105 ;  /* 0x0000000c600c7210 */ /* 0x000fe20007a3e069 */
[----:B------:R-:W-:Y:S01]  /*39430*/  IMAD R28, R28, 0x2800, R29 ;  /* 0x000028001c1c7824 */ /* 0x000fe200078e021d */
[----:B------:R-:W-:Y:S02]  /*39440*/  LOP3.LUT R15, R15, R31, RZ, 0x3c, !PT ;  /* 0x0000001f0f0f7212 */ /* 0x000fe400078e3cff */
[----:B------:R-:W-:Y:S02]  /*39450*/  ISETP.GE.AND P6, PT, R36, R41, PT ;  /* 0x000000292400720c */ /* 0x000fe40003fc6270 */
[----:B------:R-:W-:Y:S01]  /*39460*/  IADD3.X R13, R97, RZ, R106, P1, P2 ;  /* 0x000000ff610d7210 */ /* 0x000fe20000fe446a */
[----:B------:R-:W-:Y:S01]  /*39470*/  IMAD.IADD R28, R28, 0x1, R15 ;  /* 0x000000011c1c7824 */ /* 0x000fe200078e020f */
[----:B------:R-:W-:-:S04]  /*39480*/  ISETP.GE.AND P1, PT, R37, R102, PT ;  /* 0x000000662500720c */ /* 0x000fc80003f26270 */
[----:B------:R-:W-:Y:S01]  /*39490*/  IADD3 R28, P3, P4, R96, R28, R105 ;  /* 0x0000001c601c7210 */ /* 0x000fe20007c7e069 */
[----:B------:R-:W-:Y:S01]  /*394a0*/  IMAD.SHL.U32 R39, R39, 0x10, RZ ;  /* 0x0000001027277824 */ /* 0x000fe200078e00ff */
[----:B------:R-:W5:Y:S02]  /*394b0*/  LD.E.128 R12, desc[UR4][R12.64] ;  /* 0x000000040c0c7980 */ /* 0x000f64000c101d00 */
[----:B------:R-:W-:Y:S02]  /*394c0*/  IADD3.X R29, R97, RZ, R106, P3, P4 ;  /* 0x000000ff611d7210 */ /* 0x000fe40001fe846a */
[----:B------:R-:W-:-:S04]  /*394d0*/  IADD3 R36, P2, P3, R86, R100, R39 ;  /* 0x0000006456247210 */ /* 0x000fc80007b5e027 */
[----:B------:R-:W5:Y:S01]  /*394e0*/  LD.E.128 R28, desc[UR6][R28.64] ;  /* 0x000000061c1c7980 */ /* 0x000f62000c101d00 */
[----:B------:R-:W-:Y:S01]  /*394f0*/  @!P1 IADD3 R100, P4, P5, R86, R100, R37 ;  /* 0x0000006456649210 */ /* 0x000fe20007d9e025 */
[----:B------:R-:W-:-:S12]  /*39500*/  @P6 BRA `(.L_x_1840) ;  /* 0x0000000c00c46947 */ /* 0x000fd80003800000 */
[----:B-----5:R-:W-:Y:S01]  /*39510*/  IMAD.MOV.U32 R42, RZ, RZ, R13 ;  /* 0x000000ffff2a7224 */ /* 0x020fe200078e000d */
[----:B------:R-:W-:Y:S01]  /*39520*/  SHF.R.U32.HI R13, RZ, 0x8, R44 ;  /* 0x00000008ff0d7819 */ /* 0x000fe2000001162c */
[----:B------:R-:W-:Y:S01]  /*39530*/  IMAD.MOV.U32 R72, RZ, RZ, R31 ;  /* 0x000000ffff487224 */ /* 0x000fe200078e001f */
[----:B------:R-:W-:Y:S01]  /*39540*/  SHF.R.U32.HI R31, RZ, 0x8, R46 ;  /* 0x00000008ff1f7819 */ /* 0x000fe2000001162e */
[----:B------:R-:W-:Y:S01]  /*39550*/  IMAD.MOV.U32 R38, RZ, RZ, R12 ;  /* 0x000000ffff267224 */ /* 0x000fe200078e000c */
[----:B------:R-:W-:Y:S01]  /*39560*/  LOP3.LUT R12, R44, 0xff, RZ, 0xc0, !PT ;  /* 0x000000ff2c0c7812 */ /* 0x000fe200078ec0ff */
[----:B------:R-:W-:Y:S01]  /*39570*/  IMAD.MOV.U32 R43, RZ, RZ, R29 ;  /* 0x000000ffff2b7224 */ /* 0x000fe200078e001d */
[----:B------:R-:W-:Y:S01]  /*39580*/  LOP3.LUT R13, R13, 0xff, RZ, 0xc0, !PT ;  /* 0x000000ff0d0d7812 */ /* 0x000fe200078ec0ff */
[----:B------:R-:W-:Y:S01]  /*39590*/  IMAD.MOV.U32 R41, RZ, RZ, R15 ;  /* 0x000000ffff297224 */ /* 0x000fe200078e000f */
[----:B------:R-:W-:Y:S02]  /*395a0*/  SHF.R.U32.HI R15, RZ, 0x8, R45 ;  /* 0x00000008ff0f7819 */ /* 0x000fe4000001162d */
[----:B------:R-:W-:-:S02]  /*395b0*/  LOP3.LUT R29, R46, 0xff, RZ, 0xc0, !PT ;  /* 0x000000ff2e1d7812 */ /* 0x000fc400078ec0ff */
[----:B------:R-:W-:Y:S02]  /*395c0*/  LOP3.LUT R40, R31, 0xff, RZ, 0xc0, !PT ;  /* 0x000000ff1f287812 */ /* 0x000fe400078ec0ff */
[----:B------:R-:W-:Y:S02]  /*395d0*/  PRMT R13, R13, 0x7604, R12 ;  /* 0x000076040d0d7816 */ /* 0x000fe4000000000c */
[----:B------:R-:W-:Y:S02]  /*395e0*/  LOP3.LUT R12, R45, 0xff, RZ, 0xc0, !PT ;  /* 0x000000ff2d0c7812 */ /* 0x000fe400078ec0ff */
[----:B------:R-:W-:Y:S02]  /*395f0*/  LOP3.LUT R15, R15, 0xff, RZ, 0xc0, !PT ;  /* 0x000000ff0f0f7812 */ /* 0x000fe400078ec0ff */
[----:B------:R-:W-:Y:S02]  /*39600*/  PRMT R29, R40, 0x7604, R29 ;  /* 0x00007604281d7816 */ /* 0x000fe4000000001d */
[----:B------:R-:W-:-:S02]  /*39610*/  SHF.R.U32.HI R40, RZ, 0x8, R33 ;  /* 0x00000008ff287819 */ /* 0x000fc40000011621 */
[----:B------:R-:W-:Y:S02]  /*39620*/  SHF.R.U32.HI R74, RZ, 0x8, R47 ;  /* 0x00000008ff4a7819 */ /* 0x000fe4000001162f */
[----:B------:R-:W-:Y:S02]  /*39630*/  PRMT R12, R15, 0x7604, R12 ;  /* 0x000076040f0c7816 */ /* 0x000fe4000000000c */
        /* <DEDUP_REMOVED lines=9> */
[----:B------:R-:W-:-:S02]  /*396d0*/  LOP3.LUT R74, R34, 0xff, RZ, 0xc0, !PT ;  /* 0x000000ff224a7812 */ /* 0x000fc400078ec0ff */
[----:B------:R-:W-:Y:S01]  /*396e0*/  SHF.R.U32.HI R76, RZ, 0x8, R32 ;  /* 0x00000008ff4c7819 */ /* 0x000fe20000011620 */
[----:B------:R-:W-:Y:S01]  /*396f0*/  IMAD.U32 R15, R15, 0x10000, RZ ;  /* 0x000100000f0f7824 */ /* 0x000fe200078e00ff */
[----:B-1----:R-:W-:Y:S02]  /*39700*/  PRMT R79, R77, 0x7604, R74 ;  /* 0x000076044d4f7816 */ /* 0x002fe4000000004a */
[----:B------:R-:W-:Y:S02]  /*39710*/  LOP3.LUT R75, R32, 0xff, RZ, 0xc0, !PT ;  /* 0x000000ff204b7812 */ /* 0x000fe400078ec0ff */
[----:B------:R-:W-:Y:S02]  /*39720*/  LOP3.LUT R76, R76, 0xff, RZ, 0xc0, !PT ;  /* 0x000000ff4c4c7812 */ /* 0x000fe400078ec0ff */
[----:B------:R-:W-:Y:S02]  /*39730*/  SHF.R.U32.HI R74, RZ, 0x10, R33 ;  /* 0x00000010ff4a7819 */ /* 0x000fe40000011621 */
[----:B------:R-:W-:-:S02]  /*39740*/  SHF.R.U32.HI R111, RZ, 0x8, R35 ;  /* 0x00000008ff6f7819 */ /* 0x000fc40000011623 */
[----:B------:R-:W-:Y:S02]  /*39750*/  SHF.R.U32.HI R40, RZ, 0x10, R47 ;  /* 0x00000010ff287819 */ /* 0x000fe4000001162f */
[----:B------:R-:W-:Y:S02]  /*39760*/  SHF.R.U32.HI R77, RZ, 0x10, R35 ;  /* 0x00000010ff4d7819 */ /* 0x000fe40000011623 */
[----:B------:R-:W-:Y:S01]  /*39770*/  PRMT R75, R76, 0x7604, R75 ;  /* 0x000076044c4b7816 */ /* 0x000fe2000000004b */
[----:B------:R-:W-:Y:S01]  /*39780*/  IMAD.U32 R40, R40, 0x10000, RZ ;  /* 0x0001000028287824 */ /* 0x000fe200078e00ff */
[----:B------:R-:W-:Y:S01]  /*39790*/  LOP3.LUT R15, R12, 0xff0000, R15, 0xf8, !PT ;  /* 0x00ff00000c0f7812 */ /* 0x000fe200078ef80f */
[----:B------:R-:W-:Y:S01]  /*397a0*/  IMAD.U32 R12, R74, 0x10000, RZ ;  /* 0x000100004a0c7824 */ /* 0x000fe200078e00ff */
[----:B------:R-:W-:Y:S01]  /*397b0*/  LOP3.LUT R76, R35, 0xff, RZ, 0xc0, !PT ;  /* 0x000000ff234c7812 */ /* 0x000fe200078ec0ff */
[----:B------:R-:W-:Y:S01]  /*397c0*/  IMAD.U32 R77, R77, 0x10000, RZ ;  /* 0x000100004d4d7824 */ /* 0x000fe200078e00ff */
[----:B------:R-:W-:-:S02]  /*397d0*/  LOP3.LUT R111, R111, 0xff, RZ, 0xc0, !PT ;  /* 0x000000ff6f6f7812 */ /* 0x000fc400078ec0ff */
[----:B------:R-:W-:Y:S02]  /*397e0*/  LOP3.LUT R13, R13, 0xff0000, R44, 0xf8, !PT ;  /* 0x00ff00000d0d7812 */ /* 0x000fe400078ef82c */
[----:B------:R-:W-:Y:S02]  /*397f0*/  PRMT R76, R111, 0x7604, R76 ;  /* 0x000076046f4c7816 */ /* 0x000fe4000000004c */
        /* <DEDUP_REMOVED lines=10> */
[----:B------:R-:W-:Y:S02]  /*398a0*/  F2FP.F16.E4M3.UNPACK_B R47, R77 ;  /* 0x0000004dff2f723e */ /* 0x000fe400020006ff */
[----:B------:R-:W-:Y:S01]  /*398b0*/  F2FP.F16.E4M3.UNPACK_B R46, R44 ;  /* 0x0000002cff2e723e */ /* 0x000fe200020006ff */
[----:B------:R-:W-:Y:S01]  /*398c0*/  HADD2.F32 R13, -RZ, R33.H0_H0 ;  /* 0x20000021ff0d7230 */ /* 0x000fe20000004100 */
[----:B------:R-:W-:Y:S01]  /*398d0*/  F2FP.F16.E4M3.UNPACK_B R31, R42 ;  /* 0x0000002aff1f723e */ /* 0x000fe200020006ff */
[----:B------:R-:W-:Y:S01]  /*398e0*/  HADD2.F32 R78, -RZ, R47.H0_H0 ;  /* 0x2000002fff4e7230 */ /* 0x000fe20000004100 */
[--C-:B------:R-:W-:Y:S01]  /*398f0*/  LOP3.LUT R45, R75, 0xff0000, R32.reuse, 0xf8, !PT ;  /* 0x00ff00004b2d7812 */ /* 0x100fe200078ef820 */
[--C-:B------:R-:W-:Y:S01]  /*39900*/  HADD2.F32 R74, -RZ, R46.reuse.H0_H0 ;  /* 0x2000002eff4a7230 */ /* 0x100fe20000004100 */
[----:B------:R-:W-:Y:S01]  /*39910*/  LOP3.LUT R111, R111, 0xff000000, R35, 0xf8, !PT ;  /* 0xff0000006f6f7812 */ /* 0x000fe200078ef823 */
[----:B------:R-:W-:Y:S01]  /*39920*/  HADD2.F32 R15, -RZ, R31.H0_H0 ;  /* 0x2000001fff0f7230 */ /* 0x000fe20000004100 */
[----:B------:R-:W-:Y:S01]  /*39930*/  LOP3.LUT R45, R45, 0xff000000, R32, 0xf8, !PT ;  /* 0xff0000002d2d7812 */ /* 0x000fe200078ef820 */
[----:B------:R-:W-:Y:S01]  /*39940*/  FMUL.FTZ R32, R13, R78 ;  /* 0x0000004e0d207220 */ /* 0x000fe20000410000 */
[----:B------:R-:W-:Y:S01]  /*39950*/  LOP3.LUT R29, R79, 0xff0000, R34, 0xf8, !PT ;  /* 0x00ff00004f1d7812 */ /* 0x000fe200078ef822 */
[-C--:B------:R-:W-:Y:S01]  /*39960*/  FMUL.FTZ R73, R13, R74.reuse ;  /* 0x0000004a0d497220 */ /* 0x080fe20000410000 */
[----:B------:R-:W-:Y:S01]  /*39970*/  HADD2.F32 R35, -RZ, R46.H1_H1 ;  /* 0x3000002eff237230 */ /* 0x000fe20000004100 */
[----:B------:R-:W-:Y:S01]  /*39980*/  F2FP.F16.E4M3.UNPACK_B R43, R43.H1 ;  /* 0x0000002bff2b723e */ /* 0x000fe200030006ff */
[C---:B------:R-:W-:Y:S01]  /*39990*/  FFMA.FTZ R13, R15.reuse, R74, -R32 ;  /* 0x0000004a0f0d7223 */ /* 0x040fe20000010820 */
[----:B------:R-:W-:Y:S01]  /*399a0*/  F2FP.F16.E4M3.UNPACK_B R77, R77.H1 ;  /* 0x0000004dff4d723e */ /* 0x000fe200030006ff */
        /* <DEDUP_REMOVED lines=26> */
[----:B------:R-:W-:Y:S02]  /*39b50*/  HADD2.F32 R35, -RZ, R43.H1_H1 ;  /* 0x3000002bff237230 */ /* 0x000fe40000004100 */
[----:B------:R-:W-:-:S02]  /*39b60*/  HADD2.F32 R42, -RZ, R73.H0_H0 ;  /* 0x20000049ff2a7230 */ /* 0x000fc40000004100 */
[--C-:B------:R-:W-:Y:S02]  /*39b70*/  HADD2.F32 R78, -RZ, R79.reuse.H0_H0 ;  /* 0x2000004fff4e7230 */ /* 0x100fe40000004100 */
[C---:B------:R-:W-:Y:S01]  /*39b80*/  FMUL.FTZ R113, R35.reuse, R77 ;  /* 0x0000004d23717220 */ /* 0x040fe20000410000 */
[----:B------:R-:W-:Y:S02]  /*39b90*/  HADD2.F32 R75, -RZ, R74.H0_H0 ;  /* 0x2000004aff4b7230 */ /* 0x000fe40000004100 */
[----:B------:R-:W-:Y:S01]  /*39ba0*/  FMUL.FTZ R110, R35, R47 ;  /* 0x0000002f236e7220 */ /* 0x000fe20000410000 */
[--C-:B------:R-:W-:Y:S02]  /*39bb0*/  HADD2.F32 R43, -RZ, R46.reuse.H0_H0 ;  /* 0x2000002eff2b7230 */ /* 0x100fe40000004100 */
[C---:B------:R-:W-:Y:S01]  /*39bc0*/  FMUL.FTZ R112, R42.reuse, R78 ;  /* 0x0000004e2a707220 */ /* 0x040fe20000410000 */
[----:B------:R-:W-:Y:S02]  /*39bd0*/  HADD2.F32 R79, -RZ, R79.H1_H1 ;  /* 0x3000004fff4f7230 */ /* 0x000fe40000004100 */
[----:B------:R-:W-:Y:S01]  /*39be0*/  FMUL.FTZ R115, R42, R75 ;  /* 0x0000004b2a737220 */ /* 0x000fe20000410000 */
[C---:B------:R-:W-:Y:S01]  /*39bf0*/  FFMA.FTZ R42, R44.reuse, R47, -R113 ;  /* 0x0000002f2c2a7223 */ /* 0x040fe20000010871 */
[C---:B------:R-:W-:Y:S01]  /*39c00*/  FFMA.FTZ R35, R43.reuse, R75, -R112 ;  /* 0x0000004b2b237223 */ /* 0x040fe20000010870 */
[----:B------:R-:W-:Y:S01]  /*39c10*/  F2FP.F16.E4M3.UNPACK_B R75, R72.H1 ;  /* 0x00000048ff4b723e */ /* 0x000fe200030006ff */
[----:B------:R-:W-:Y:S01]  /*39c20*/  FFMA.FTZ R44, R44, R77, R110 ;  /* 0x0000004d2c2c7223 */ /* 0x000fe2000001006e */
[----:B------:R-:W-:Y:S01]  /*39c30*/  F2FP.F16.E4M3.UNPACK_B R113, R111.H1 ;  /* 0x0000006fff71723e */ /* 0x000fe200030006ff */
[----:B------:R-:W-:Y:S01]  /*39c40*/  HADD2.F32 R47, -RZ, R46.H1_H1 ;  /* 0x3000002eff2f7230 */ /* 0x000fe20000004100 */
[----:B------:R-:W-:Y:S01]  /*39c50*/  F2FP.F16.E4M3.UNPACK_B R77, R76.H1 ;  /* 0x0000004cff4d723e */ /* 0x000fe200030006ff */
[----:B------:R-:W-:Y:S01]  /*39c60*/  FFMA.FTZ R43, R43, R78, R115 ;  /* 0x0000004e2b2b7223 */ /* 0x000fe20000010073 */
[----:B------:R-:W-:Y:S01]  /*39c70*/  HADD2.F32 R46, -RZ, R73.H1_H1 ;  /* 0x30000049ff2e7230 */ /* 0x000fe20000004100 */
[----:B------:R-:W-:Y:S01]  /*39c80*/  F2FP.F16.E4M3.UNPACK_B R73, R41.H1 ;  /* 0x00000029ff49723e */ /* 0x000fe200030006ff */
[----:B------:R-:W-:Y:S01]  /*39c90*/  HADD2.F32 R78, -RZ, R74.H1_H1 ;  /* 0x3000004aff4e7230 */ /* 0x000fe20000004100 */
[----:B------:R-:W-:Y:S01]  /*39ca0*/  F2FP.SATFINITE.E4M3.F32.PACK_AB_MERGE_C R33, R44, R33, RZ ;  /* 0x000000212c21723e */ /* 0x000fe200048070ff */
[----:B------:R-:W-:-:S02]  /*39cb0*/  HADD2.F32 R41, -RZ, R75.H0_H0 ;  /* 0x2000004bff297230 */ /* 0x000fc40000004100 */
[CC--:B------:R-:W-:Y:S01]  /*39cc0*/  FMUL.FTZ R72, R46.reuse, R79.reuse ;  /* 0x0000004f2e487220 */ /* 0x0c0fe20000410000 */
[----:B------:R-:W-:Y:S02]  /*39cd0*/  HADD2.F32 R110, -RZ, R113.H0_H0 ;  /* 0x20000071ff6e7230 */ /* 0x000fe40000004100 */
[-C--:B------:R-:W-:Y:S01]  /*39ce0*/  FMUL.FTZ R112, R46, R78.reuse ;  /* 0x0000004e2e707220 */ /* 0x080fe20000410000 */
[----:B------:R-:W-:Y:S02]  /*39cf0*/  HADD2.F32 R76, -RZ, R77.H0_H0 ;  /* 0x2000004dff4c7230 */ /* 0x000fe40000004100 */
[----:B------:R-:W-:Y:S01]  /*39d00*/  FFMA.FTZ R46, R47, R78, -R72 ;  /* 0x0000004e2f2e7223 */ /* 0x000fe20000010848 */
[----:B------:R-:W-:Y:S02]  /*39d10*/  HADD2.F32 R74, -RZ, R73.H0_H0 ;  /* 0x20000049ff4a7230 */ /* 0x000fe40000004100 */
[----:B------:R-:W-:Y:S01]  /*39d20*/  FMUL.FTZ R111, R41, R110 ;  /* 0x0000006e296f7220 */ /* 0x000fe20000410000 */
        /* <DEDUP_REMOVED lines=10> */
[----:B------:R-:W-:Y:S01]  /*39dd0*/  F2FP.SATFINITE.E4M3.F32.PACK_AB_MERGE_C R31, R42, R31, RZ ;  /* 0x0000001f2a1f723e */ /* 0x000fe200048070ff */
[----:B------:R-:W-:-:S02]  /*39de0*/  HADD2.F32 R114, -RZ, R113.H1_H1 ;  /* 0x30000071ff727230 */ /* 0x000fc40000004100 */
[----:B------:R-:W-:Y:S02]  /*39df0*/  HADD2.F32 R74, -RZ, R79.H0_H0 ;  /* 0x2000004fff4a7230 */ /* 0x000fe40000004100 */
[C---:B------:R-:W-:Y:S01]  /*39e00*/  FMUL.FTZ R115, R76.reuse, R110 ;  /* 0x0000006e4c737220 */ /* 0x040fe20000410000 */
[----:B------:R-:W-:Y:S02]  /*39e10*/  HADD2.F32 R113, -RZ, R112.H0_H0 ;  /* 0x20000070ff717230 */ /* 0x000fe40000004100 */
[----:B------:R-:W-:Y:S01]  /*39e20*/  FMUL.FTZ R120, R76, R114 ;  /* 0x000000724c787220 */ /* 0x000fe20000410000 */
[----:B------:R-:W-:Y:S01]  /*39e30*/  HADD2.F32 R78, -RZ, R111.H0_H0 ;  /* 0x2000006fff4e7230 */ /* 0x000fe20000004100 */
[----:B------:R-:W-:Y:S01]  /*39e40*/  F2FP.SATFINITE.E4M3.F32.PACK_AB_MERGE_C R13, R32, R13, R31 ;  /* 0x0000000d200d723e */ /* 0x000fe2000480701f */
[----:B------:R-:W-:Y:S02]  /*39e50*/  HADD2.F32 R73, -RZ, R73.H1_H1 ;  /* 0x30000049ff497230 */ /* 0x000fe40000004100 */
[----:B------:R-:W-:Y:S01]  /*39e60*/  FMUL.FTZ R116, R74, R113 ;  /* 0x000000714a747220 */ /* 0x000fe20000410000 */
[----:B------:R-:W-:-:S02]  /*39e70*/  HADD2.F32 R75, -RZ, R77.H0_H0 ;  /* 0x2000004dff4b7230 */ /* 0x000fc40000004100 */
        /* <DEDUP_REMOVED lines=13> */
[----:B------:R-:W-:Y:S01]  /*39f50*/  FMUL.FTZ R45, R110, R115 ;  /* 0x000000736e2d7220 */ /* 0x000fe20000410000 */
[----:B------:R-:W-:-:S02]  /*39f60*/  HADD2.F32 R38, -RZ, R79.H0_H0 ;  /* 0x2000004fff267230 */ /* 0x000fc40000004100 */
[-C--:B------:R-:W-:Y:S01]  /*39f70*/  FMUL.FTZ R40, R110, R113.reuse ;  /* 0x000000716e287220 */ /* 0x080fe20000410000 */
[----:B------:R-:W-:Y:S02]  /*39f80*/  HADD2.F32 R114, -RZ, R112.H0_H0 ;  /* 0x20000070ff727230 */ /* 0x000fe40000004100 */
        /* <DEDUP_REMOVED lines=8> */
[C---:B------:R-:W-:Y:S01]  /*3a010*/  FFMA.FTZ R38, R45.reuse, R110, -R78 ;  /* 0x0000006e2d267223 */ /* 0x040fe2000001084e */
[----:B------:R-:W-:Y:S02]  /*3a020*/  HADD2.F32 R78, -RZ, R111.H1_H1 ;  /* 0x3000006fff4e7230 */ /* 0x000fe40000004100 */
[----:B------:R-:W-:Y:S01]  /*3a030*/  FFMA.FTZ R45, R45, R114, R113 ;  /* 0x000000722d2d7223 */ /* 0x000fe20000010071 */
[----:B------:R-:W-:Y:S02]  /*3a040*/  HADD2.F32 R77, -RZ, R77.H1_H1 ;  /* 0x3000004dff4d7230 */ /* 0x000fe40000004100 */
[C---:B------:R-:W-:Y:S01]  /*3a050*/  FMUL.FTZ R114, R79.reuse, R112 ;  /* 0x000000704f727220 */ /* 0x040fe20000410000 */
[----:B------:R-:W-:Y:S01]  /*3a060*/  F2FP.F16.E4M3.UNPACK_B R110, R30.H1 ;  /* 0x0000001eff6e723e */ /* 0x000fe200030006ff */
[-C--:B------:R-:W-:Y:S01]  /*3a070*/  FMUL.FTZ R116, R79, R78.reuse ;  /* 0x0000004e4f747220 */ /* 0x080fe20000410000 */
[----:B------:R-:W-:Y:S01]  /*3a080*/  F2FP.F16.E4M3.UNPACK_B R113, R29.H1 ;  /* 0x0000001dff71723e */ /* 0x000fe200030006ff */
[C---:B------:R-:W-:Y:S01]  /*3a090*/  FFMA.FTZ R115, R77.reuse, R78, -R114 ;  /* 0x0000004e4d737223 */ /* 0x040fe20000010872 */
[----:B------:R-:W-:Y:S01]  /*3a0a0*/  F2FP.F16.E4M3.UNPACK_B R111, R12.H1 ;  /* 0x0000000cff6f723e */ /* 0x000fe200030006ff */
[----:B------:R-:W-:Y:S01]  /*3a0b0*/  FFMA.FTZ R116, R77, R112, R116 ;  /* 0x000000704d747223 */ /* 0x000fe20000010074 */
[----:B------:R-:W-:Y:S01]  /*3a0c0*/  F2FP.F16.E4M3.UNPACK_B R78, R14.H1 ;  /* 0x0000000eff4e723e */ /* 0x000fe200030006ff */
[--C-:B------:R-:W-:Y:S01]  /*3a0d0*/  HADD2.F32 R79, -RZ, R110.reuse.H0_H0 ;  /* 0x2000006eff4f7230 */ /* 0x100fe20000004100 */
[----:B------:R-:W-:Y:S01]  /*3a0e0*/  F2FP.F16.E4M3.UNPACK_B R30, R30 ;  /* 0x0000001eff1e723e */ /* 0x000fe200020006ff */
[----:B------:R-:W-:Y:S01]  /*3a0f0*/  HADD2.F32 R114, -RZ, R113.H0_H0 ;  /* 0x20000071ff727230 */ /* 0x000fe20000004100 */
[----:B------:R-:W-:Y:S01]  /*3a100*/  F2FP.F16.E4M3.UNPACK_B R12, R12 ;  /* 0x0000000cff0c723e */ /* 0x000fe200020006ff */
[----:B------:R-:W-:Y:S01]  /*3a110*/  HADD2.F32 R112, -RZ, R111.H0_H0 ;  /* 0x2000006fff707230 */ /* 0x000fe20000004100 */
[----:B------:R-:W-:Y:S01]  /*3a120*/  F2FP.F16.E4M3.UNPACK_B R14, R14 ;  /* 0x0000000eff0e723e */ /* 0x000fe200020006ff */
[----:B------:R-:W-:-:S02]  /*3a130*/  HADD2.F32 R110, -RZ, R110.H1_H1 ;  /* 0x3000006eff6e7230 */ /* 0x000fc40000004100 */
[C---:B------:R-:W-:Y:S01]  /*3a140*/  FMUL.FTZ R118, R79.reuse, R114 ;  /* 0x000000724f767220 */ /* 0x040fe20000410000 */
[----:B------:R-:W-:Y:S02]  /*3a150*/  HADD2.F32 R113, -RZ, R113.H1_H1 ;  /* 0x30000071ff717230 */ /* 0x000fe40000004100 */
[-C--:B------:R-:W-:Y:S01]  /*3a160*/  FMUL.FTZ R120, R79, R112.reuse ;  /* 0x000000704f787220 */ /* 0x080fe20000410000 */
[----:B------:R-:W-:Y:S01]  /*3a170*/  HADD2.F32 R111, -RZ, R111.H1_H1 ;  /* 0x3000006fff6f7230 */ /* 0x000fe20000004100 */
[----:B------:R-:W-:Y:S01]  /*3a180*/  F2FP.SATFINITE.E4M3.F32.PACK_AB_MERGE_C R41, R74, R41, RZ ;  /* 0x000000294a29723e */ /* 0x000fe200048070ff */
[--C-:B------:R-:W-:Y:S02]  /*3a190*/  HADD2.F32 R77, -RZ, R78.reuse.H0_H0 ;  /* 0x2000004eff4d7230 */ /* 0x100fe40000004100 */
        /* <DEDUP_REMOVED lines=8> */
[----:B------:R-:W-:Y:S01]  /*3a220*/  F2FP.F16.E4M3.UNPACK_B R78, R29 ;  /* 0x0000001dff4e723e */ /* 0x000fe200020006ff */
[----:B------:R-:W-:Y:S01]  /*3a230*/  HADD2.F32 R29, -RZ, R30.H0_H0 ;  /* 0x2000001eff1d7230 */ /* 0x000fe20000004100 */
[----:B------:R-:W-:Y:S01]  /*3a240*/  F2FP.SATFINITE.E4M3.F32.PACK_AB_MERGE_C R40, R40, R75, RZ ;  /* 0x0000004b2828723e */ /* 0x000fe200048070ff */
[----:B------:R-:W-:Y:S01]  /*3a250*/  HADD2.F32 R77, -RZ, R12.H0_H0 ;  /* 0x2000000cff4d7230 */ /* 0x000fe20000004100 */
[----:B------:R-:W-:Y:S01]  /*3a260*/  F2FP.SATFINITE.E4M3.F32.PACK_AB_MERGE_C R118, R119, R118, RZ ;  /* 0x000000767776723e */ /* 0x000fe200048070ff */
[----:B------:R-:W-:Y:S01]  /*3a270*/  HADD2.F32 R110, -RZ, R78.H0_H0 ;  /* 0x2000004eff6e7230 */ /* 0x000fe20000004100 */
[----:B------:R-:W-:Y:S01]  /*3a280*/  F2FP.SATFINITE.E4M3.F32.PACK_AB_MERGE_C R35, R46, R35, R41 ;  /* 0x000000232e23723e */ /* 0x000fe20004807029 */
[----:B------:R-:W-:Y:S01]  /*3a290*/  HADD2.F32 R30, -RZ, R30.H1_H1 ;  /* 0x3000001eff1e7230 */ /* 0x000fe20000004100 */
[----:B------:R-:W-:Y:S01]  /*3a2a0*/  F2FP.SATFINITE.E4M3.F32.PACK_AB_MERGE_C R28, R115, R38, R28 ;  /* 0x00000026731c723e */ /* 0x000fe2000480701c */
[----:B------:R-:W-:-:S02]  /*3a2b0*/  HADD2.F32 R111, -RZ, R78.H1_H1 ;  /* 0x3000004eff6f7230 */ /* 0x000fc40000004100 */
[C---:B------:R-:W-:Y:S01]  /*3a2c0*/  FMUL.FTZ R113, R29.reuse, R110 ;  /* 0x0000006e1d717220 */ /* 0x040fe20000410000 */
[----:B------:R-:W-:Y:S02]  /*3a2d0*/  HADD2.F32 R79, -RZ, R12.H1_H1 ;  /* 0x3000000cff4f7230 */ /* 0x000fe40000004100 */
[----:B------:R-:W-:Y:S01]  /*3a2e0*/  FMUL.FTZ R29, R29, R77 ;  /* 0x0000004d1d1d7220 */ /* 0x000fe20000410000 */
        /* <DEDUP_REMOVED lines=9> */
[----:B------:R-:W-:Y:S01]  /*3a380*/  F2FP.SATFINITE.E4M3.F32.PACK_AB_MERGE_C R41, R34, R15, R33 ;  /* 0x0000000f2229723e */ /* 0x000fe20004807021 */
[----:B------:R-:W-:Y:S01]  /*3a390*/  IMAD.MOV.U32 R15, RZ, RZ, R35 ;  /* 0x000000ffff0f7224 */ /* 0x000fe200078e0023 */
[----:B------:R-:W-:-:S02]  /*3a3a0*/  F2FP.SATFINITE.E4M3.F32.PACK_AB_MERGE_C R40, R116, R45, R40 ;  /* 0x0000002d7428723e */ /* 0x000fc40004807028 */
[----:B------:R-:W-:Y:S02]  /*3a3b0*/  F2FP.SATFINITE.E4M3.F32.PACK_AB_MERGE_C R47, R76, R47, RZ ;  /* 0x0000002f4c2f723e */ /* 0x000fe400048070ff */
[----:B------:R-:W-:Y:S01]  /*3a3c0*/  F2FP.SATFINITE.E4M3.F32.PACK_AB_MERGE_C R14, R12, R113, R118 ;  /* 0x000000710c0e723e */ /* 0x000fe20004807076 */
[----:B------:R-:W-:Y:S01]  /*3a3d0*/  IMAD.MOV.U32 R12, RZ, RZ, R28 ;  /* 0x000000ffff0c7224 */ /* 0x000fe200078e001c */
[----:B------:R-:W-:Y:S01]  /*3a3e0*/  F2FP.SATFINITE.E4M3.F32.PACK_AB_MERGE_C R30, R30, R29, R120 ;  /* 0x0000001d1e1e723e */ /* 0x000fe20004807078 */
[----:B------:R-:W-:Y:S01]  /*3a3f0*/  IMAD.MOV.U32 R28, RZ, RZ, R40 ;  /* 0x000000ffff1c7224 */ /* 0x000fe200078e0028 */
[----:B------:R-:W-:Y:S01]  /*3a400*/  F2FP.SATFINITE.E4M3.F32.PACK_AB_MERGE_C R31, R72, R43, R47 ;  /* 0x0000002b481f723e */ /* 0x000fe2000480702f */
[----:B------:R-:W-:-:S07]  /*3a410*/  IMAD.MOV.U32 R29, RZ, RZ, R41 ;  /* 0x000000ffff1d7224 */ /* 0x000fce00078e0029 */
.L_x_1840:
[----:B------:R-:W-:Y:S05]  /*3a420*/  BSYNC B3 ;  /* 0x0000000000037941 */ /* 0x000fea0003800000 */
.L_x_1839:
[C---:B------:R-:W-:Y:S02]  /*3a430*/  R2UR UR4, R84.reuse ;  /* 0x00000000540472ca */ /* 0x040fe400000e0000 */
[C---:B------:R-:W-:Y:S02]  /*3a440*/  R2UR UR5, R85.reuse ;  /* 0x00000000550572ca */ /* 0x040fe400000e0000 */
[----:B------:R-:W-:Y:S02]  /*3a450*/  @!P1 R2UR UR6, R84 ;  /* 0x00000000540692ca */ /* 0x000fe400000e0000 */
[----:B------:R-:W-:Y:S02]  /*3a460*/  @!P1 R2UR UR7, R85 ;  /* 0x00000000550792ca */ /* 0x000fe400000e0000 */
[----:B------:R-:W-:Y:S02]  /*3a470*/  SHF.R.S32.HI R39, RZ, 0x1f, R39 ;  /* 0x0000001fff277819 */ /* 0x000fe40000011427 */
[----:B------:R-:W-:-:S02]  /*3a480*/  @!P1 SHF.R.S32.HI R32, RZ, 0x1f, R37 ;  /* 0x0000001fff209819 */ /* 0x000fc40000011425 */
[CC--:B------:R-:W-:Y:S02]  /*3a490*/  IADD3.X R37, R87.reuse, R109.reuse, R39, P2, P3 ;  /* 0x0000006d57257210 */ /* 0x0c0fe400017e6427 */
[----:B------:R-:W-:-:S03]  /*3a4a0*/  @!P1 IADD3.X R101, R87, R109, R32, P4, P5 ;  /* 0x0000006d57659210 */ /* 0x000fc600027ea420 */
[----:B-----5:R0:W-:Y:S04]  /*3a4b0*/  ST.E.128 desc[UR4][R36.64], R12 ;  /* 0x0000000c24007985 */ /* 0x0201e8000c101d04 */
[----:B------:R0:W-:Y:S02]  /*3a4c0*/  @!P1 ST.E.128 desc[UR6][R100.64], R28 ;  /* 0x0000001c64009985 */ /* 0x0001e4000c101d06 */
.L_x_1830:
[----:B------:R-:W-:Y:S05]  /*3a4d0*/  BSYNC B2 ;  /* 0x0000000000027941 */ /* 0x000fea0003800000 */
.L_x_1829:
[----:B------:R-:W-:Y:S02]  /*3a4e0*/  R2UR UR4, R84 ;  /* 0x00000000540472ca */ /* 0x000fe400000e0000 */
[----:B------:R-:W-:-:S13]  /*3a4f0*/  R2UR UR5, R85 ;  /* 0x00000000550572ca */ /* 0x000fda00000e0000 */
[----:B0-----:R-:W2:Y:S01]  /*3a500*/  LD.E R12, desc[UR4][R92.64+0xc] ;  /* 0x00000c045c0c7980 */ /* 0x001ea2000c101900 */
[----:B------:R-:W-:Y:S01]  /*3a510*/  LEA.HI.SX32 R39, R108, 0x80, 0x1f ;  /* 0x000000806c277811 */ /* 0x000fe200078ffaff */
[----:B------:R-:W-:Y:S01]  /*3a520*/  IMAD R28, R99, R25, RZ ;  /* 0x00000019631c7224 */ /* 0x000fe200078e02ff */
[----:B------:R-:W-:-:S05]  /*3a530*/  SHF.R.S32.HI R15, RZ, 0x1f, R25 ;  /* 0x0000001fff0f7819 */ /* 0x000fca0000011419 */
[----:B------:R-:W-:Y:S01]  /*3a540*/  IMAD R99, R98, R15, R28 ;  /* 0x0000000f62637224 */ /* 0x000fe200078e021c */
[----:B------:R-:W-:Y:S01]  /*3a550*/  SHF.R.S32.HI R15, RZ, 0x1f, R39 ;  /* 0x0000001fff0f7819 */ /* 0x000fe20000011427 */
[----:B--2---:R-:W-:-:S05]  /*3a560*/  IMAD R12, R25, -0xa0, R12 ;  /* 0xffffff60190c7824 */ /* 0x004fca00078e020c */
[----:B------:R-:W-:Y:S01]  /*3a570*/  VIMNMX R14, R12, 0xa0, PT ;  /* 0x000000a00c0e7848 */ /* 0x000fe20003fe0100 */
[----:B------:R-:W-:-:S03]  /*3a580*/  IMAD.WIDE.U32 R12, R98, R25, RZ ;  /* 0x00000019620c7225 */ /* 0x000fc600078e00ff */
[----:B------:R-:W-:Y:S01]  /*3a590*/  ISETP.GE.AND P1, PT, R39, R14, PT ;  /* 0x0000000e2700720c */ /* 0x000fe20003f26270 */
[----:B------:R-:W-:Y:S02]  /*3a5a0*/  IMAD R14, R91, R39, RZ ;  /* 0x000000275b0e7224 */ /* 0x000fe400078e02ff */
[----:B------:R-:W-:Y:S02]  /*3a5b0*/  IMAD.IADD R13, R13, 0x1, R99 ;  /* 0x000000010d0d7824 */ /* 0x000fe400078e0263 */
[C---:B------:R-:W-:Y:S02]  /*3a5c0*/  IMAD R15, R90.reuse, R15, R14 ;  /* 0x0000000f5a0f7224 */ /* 0x040fe400078e020e */
[----:B------:R-:W-:-:S06]  /*3a5d0*/  IMAD.WIDE.U32 R90, R90, R39, R12 ;  /* 0x000000275a5a7225 */ /* 0x000fcc00078e000c */
[----:B------:R-:W-:Y:S05]  /*3a5e0*/  @P1 BRA `(.L_x_1798) ;  /* 0x0000004800101947 */ /* 0x000fea0003800000 */
[----:B------:R-:W-:Y:S02]  /*3a5f0*/  R2UR UR4, R84 ;  /* 0x00000000540472ca */ /* 0x000fe400000e0000 */
[----:B------:R-:W-:-:S13]  /*3a600*/  R2UR UR5, R85 ;  /* 0x00000000550572ca */ /* 0x000fda00000e0000 */
[----:B-----5:R-:W2:Y:S01]  /*3a610*/  LD.E.U8 R12, desc[UR4][R94.64] ;  /* 0x000000045e0c7980 */ /* 0x020ea2000c101100 */
[----:B------:R-:W-:Y:S01]  /*3a620*/  BSSY B2, `(.L_x_1841) ;  /* 0x000013e000027945 */ /* 0x000fe20003800000 */
[----:B------:R-:W-:Y:S01]  /*3a630*/  IMAD.IADD R37, R91, 0x1, R15 ;  /* 0x000000015b257824 */ /* 0x000fe200078e020f */
[----:B--2---:R-:W-:-:S04]  /*3a640*/  LOP3.LUT R12, R12, 0x1, RZ, 0xc0, !PT ;  /* 0x000000010c0c7812 */ /* 0x004fc800078ec0ff */
[----:B------:R-:W-:-:S13]  /*3a650*/  ISETP.NE.U32.AND P1, PT, R12, 0x1, PT ;  /* 0x000000010c00780c */ /* 0x000fda0003f25070 */
[----:B------:R-:W-:Y:S05]  /*3a660*/  @P1 BRA `(.L_x_1842) ;  /* 0x0000001000e41947 */ /* 0x000fea0003800000 */
[----:B------:R-:W-:Y:S02]  /*3a670*/  R2UR UR4, R84 ;  /* 0x00000000540472ca */ /* 0x000fe400000e0000 */
[----:B------:R-:W-:-:S13]  /*3a680*/  R2UR UR5, R85 ;  /* 0x00000000550572ca */ /* 0x000fda00000e0000 */
[----:B------:R-:W2:Y:S01]  /*3a690*/  LD.E R12, desc[UR4][R92.64+0x4] ;  /* 0x000004045c0c7980 */ /* 0x000ea2000c101900 */
[----:B------:R-:W-:Y:S01]  /*3a6a0*/  IMAD.IADD R14, R102, 0x1, -R103 ;  /* 0x00000001660e7824 */ /* 0x000fe200078e0a67 */
[----:B------:R-:W-:Y:S02]  /*3a6b0*/  SHF.R.S32.HI R30, RZ, 0x1f, R39 ;  /* 0x0000001fff1e7819 */ /* 0x000fe40000011427 */
[-C--:B------:R-:W-:Y:S02]  /*3a6c0*/  LEA.HI R29, R39, R39.reuse, RZ, 0x1 ;  /* 0x00000027271d7211 */ /* 0x080fe400078f08ff */
[----:B------:R-:W-:Y:S02]  /*3a6d0*/  LEA.HI R31, R30, R39, RZ, 0x3 ;  /* 0x000000271e1f7211 */ /* 0x000fe400078f18ff */
[C---:B------:R-:W-:Y:S01]  /*3a6e0*/  LOP3.LUT R30, R29.reuse, 0x3fffffe, RZ, 0xc0, !PT ;  /* 0x03fffffe1d1e7812 */ /* 0x040fe200078ec0ff */
[----:B------:R-:W-:Y:S01]  /*3a6f0*/  IMAD.SHL.U32 R29, R29, 0x40, RZ ;  /* 0x000000401d1d7824 */ /* 0x000fe200078e00ff */
[----:B------:R-:W-:Y:S01]  /*3a700*/  R2UR UR6, R84 ;  /* 0x00000000540672ca */ /* 0x000fe200000e0000 */
[----:B------:R-:W-:Y:S01]  /*3a710*/  IMAD.SHL.U32 R31, R31, 0x40, RZ ;  /* 0x000000401f1f7824 */ /* 0x000fe200078e00ff */
[----:B------:R-:W-:Y:S01]  /*3a720*/  R2UR UR7, R85 ;  /* 0x00000000550772ca */ /* 0x000fe200000e0000 */
[----:B------:R-:W-:Y:S01]  /*3a730*/  IMAD.IADD R30, R39, 0x1, -R30 ;  /* 0x00000001271e7824 */ /* 0x000fe200078e0a1e */
[----:B------:R-:W-:-:S02]  /*3a740*/  LOP3.LUT R29, R29, 0x180, RZ, 0xc0, !PT ;  /* 0x000001801d1d7812 */ /* 0x000fc400078ec0ff */
[----:B------:R-:W-:-:S05]  /*3a750*/  LOP3.LUT R31, R31, 0xfffffe00, RZ, 0xc0, !PT ;  /* 0xfffffe001f1f7812 */ /* 0x000fca00078ec0ff */
[----:B------:R-:W-:Y:S01]  /*3a760*/  IMAD R30, R30, 0x40, R31 ;  /* 0x000000401e1e7824 */ /* 0x000fe200078e021f */
        /* <DEDUP_REMOVED lines=13> */
[----:B------:R-:W-:-:S02]  /*3a840*/  SHF.R.U32.HI R15, RZ, 0x3, R29 ;  /* 0x00000003ff0f7819 */ /* 0x000fc4000001161d */
[----:B------:R-:W-:Y:S02]  /*3a850*/  LEA.HI.SX32 R28, R28, R41, 0x1b ;  /* 0x000000291c1c7211 */ /* 0x000fe400078fdaff */
[----:B------:R-:W-:Y:S02]  /*3a860*/  SHF.R.S32.HI R13, RZ, 0x6, R12 ;  /* 0x00000006ff0d7819 */ /* 0x000fe4000001140c */
[----:B------:R-:W-:Y:S01]  /*3a870*/  SHF.R.S32.HI R33, RZ, 0x1f, R28 ;  /* 0x0000001fff217819 */ /* 0x000fe2000001141c */
[----:B------:R-:W-:Y:S01]  /*3a880*/  IMAD.SHL.U32 R35, R28, 0x10, RZ ;  /* 0x000000101c237824 */ /* 0x000fe200078e00ff */
[----:B------:R-:W-:Y:S01]  /*3a890*/  LOP3.LUT R14, R29, 0x30, R14, 0xf8, !PT ;  /* 0x000000301d0e7812 */ /* 0x000fe200078ef80e */
[----:B------:R-:W-:Y:S01]  /*3a8a0*/  IMAD R13, R13, 0x2800, R30 ;  /* 0x000028000d0d7824 */ /* 0x000fe200078e021e */
[----:B------:R-:W-:Y:S02]  /*3a8b0*/  LEA.HI R33, R33, R28, RZ, 0x2 ;  /* 0x0000001c21217211 */ /* 0x000fe400078f10ff */
[----:B------:R-:W-:-:S02]  /*3a8c0*/  LOP3.LUT R12, R29, 0x30, R35, 0xf8, !PT ;  /* 0x000000301d0c7812 */ /* 0x000fc400078ef823 */
[----:B------:R-:W-:Y:S02]  /*3a8d0*/  SHF.R.S32.HI R33, RZ, 0x2, R33 ;  /* 0x00000002ff217819 */ /* 0x000fe40000011421 */
[-C--:B------:R-:W-:Y:S02]  /*3a8e0*/  LOP3.LUT R14, R14, R15.reuse, RZ, 0x3c, !PT ;  /* 0x0000000f0e0e7212 */ /* 0x080fe400078e3cff */
[----:B------:R-:W-:Y:S01]  /*3a8f0*/  LOP3.LUT R12, R12, R15, RZ, 0x3c, !PT ;  /* 0x0000000f0c0c7212 */ /* 0x000fe200078e3cff */
[----:B------:R-:W-:Y:S02]  /*3a900*/  IMAD R33, R33, 0x2800, R30 ;  /* 0x0000280021217824 */ /* 0x000fe400078e021e */
[----:B------:R-:W-:Y:S02]  /*3a910*/  IMAD.IADD R13, R13, 0x1, R14 ;  /* 0x000000010d0d7824 */ /* 0x000fe400078e020e */
[----:B------:R-:W-:-:S03]  /*3a920*/  IMAD.IADD R33, R33, 0x1, R12 ;  /* 0x0000000121217824 */ /* 0x000fc600078e020c */
[C-C-:B------:R-:W-:Y:S02]  /*3a930*/  IADD3 R12, P1, P2, R96.reuse, R13, R105.reuse ;  /* 0x0000000d600c7210 */ /* 0x140fe40007a3e069 */
[----:B------:R-:W-:Y:S02]  /*3a940*/  IADD3 R28, P3, P4, R96, R33, R105 ;  /* 0x00000021601c7210 */ /* 0x000fe40007c7e069 */
[--C-:B------:R-:W-:Y:S02]  /*3a950*/  IADD3.X R13, R97, RZ, R106.reuse, P1, P2 ;  /* 0x000000ff610d7210 */ /* 0x100fe40000fe446a */
[----:B------:R-:W-:Y:S02]  /*3a960*/  ISETP.GE.AND P2, PT, R107, R32, PT ;  /* 0x000000206b00720c */ /* 0x000fe40003f46270 */
[----:B------:R-:W-:Y:S01]  /*3a970*/  IADD3.X R29, R97, RZ, R106, P3, P4 ;  /* 0x000000ff611d7210 */ /* 0x000fe20001fe846a */
[----:B------:R-:W-:Y:S01]  /*3a980*/  IMAD.SHL.U32 R41, R41, 0x10, RZ ;  /* 0x0000001029297824 */ /* 0x000fe200078e00ff */
[----:B------:R-:W5:Y:S01]  /*3a990*/  LD.E.128 R12, desc[UR4][R12.64] ;  /* 0x000000040c0c7980 */ /* 0x000f62000c101d00 */
[----:B------:R-:W-:-:S03]  /*3a9a0*/  ISETP.GE.AND P1, PT, R35, R102, PT ;  /* 0x000000662300720c */ /* 0x000fc60003f26270 */
[----:B------:R-:W5:Y:S01]  /*3a9b0*/  LD.E.128 R28, desc[UR6][R28.64] ;  /* 0x000000061c1c7980 */ /* 0x000f62000c101d00 */
[----:B------:R-:W-:-:S04]  /*3a9c0*/  SHF.R.S32.HI R33, RZ, 0x1f, R41 ;  /* 0x0000001fff217819 */ /* 0x000fc80000011429 */
[----:B------:R-:W-:Y:S05]  /*3a9d0*/  @P2 BRA `(.L_x_1844) ;  /* 0x0000000c00d82947 */ /* 0x000fea0003800000 */
[----:B-----5:R-:W-:Y:S01]  /*3a9e0*/  IMAD.MOV.U32 R32, RZ, RZ, R15 ;  /* 0x000000ffff207224 */ /* 0x020fe200078e000f */
[----:B------:R-:W-:Y:S01]  /*3a9f0*/  SHF.R.U32.HI R15, RZ, 0x8, R61 ;  /* 0x00000008ff0f7819 */ /* 0x000fe2000001163d */
[----:B------:R-:W-:Y:S01]  /*3aa00*/  IMAD.MOV.U32 R36, RZ, RZ, R13 ;  /* 0x000000ffff247224 */ /* 0x000fe200078e000d */
[----:B------:R-:W-:Y:S01]  /*3aa10*/  LOP3.LUT R42, R61, 0xff, RZ, 0xc0, !PT ;  /* 0x000000ff3d2a7812 */ /* 0x000fe200078ec0ff */
[----:B------:R-:W-:Y:S01]  /*3aa20*/  IMAD.MOV.U32 R40, RZ, RZ, R29 ;  /* 0x000000ffff287224 */ /* 0x000fe200078e001d */
[----:B------:R-:W-:Y:S01]  /*3aa30*/  LOP3.LUT R15, R15, 0xff, RZ, 0xc0, !PT ;  /* 0x000000ff0f0f7812 */ /* 0x000fe200078ec0ff */
[----:B------:R-:W-:Y:S01]  /*3aa40*/  IMAD.MOV.U32 R34, RZ, RZ, R31 ;  /* 0x000000ffff227224 */ /* 0x000fe200078e001f */
[----:B------:R-:W-:Y:S02]  /*3aa50*/  SHF.R.U32.HI R13, RZ, 0x8, R60 ;  /* 0x00000008ff0d7819 */ /* 0x000fe4000001163c */
[----:B------:R-:W-:Y:S02]  /*3aa60*/  PRMT R42, R15, 0x7604, R42 ;  /* 0x000076040f2a7816 */ /* 0x000fe4000000002a */
[----:B------:R-:W-:-:S02]  /*3aa70*/  LOP3.LUT R38, R60, 0xff, RZ, 0xc0, !PT ;  /* 0x000000ff3c267812 */ /* 0x000fc400078ec0ff */
[----:B------:R-:W-:Y:S02]  /*3aa80*/  SHF.R.U32.HI R29, RZ, 0x8, R62 ;  /* 0x00000008ff1d7819 */ /* 0x000fe4000001163e */
[----:B------:R-:W-:Y:S02]  /*3aa90*/  LOP3.LUT R13, R13, 0xff, RZ, 0xc0, !PT ;  /* 0x000000ff0d0d7812 */ /* 0x000fe400078ec0ff */
[----:B------:R-:W-:Y:S02]  /*3aaa0*/  SHF.R.U32.HI R15, RZ, 0x8, R49 ;  /* 0x00000008ff0f7819 */ /* 0x000fe40000011631 */
[----:B------:R-:W-:Y:S02]  /*3aab0*/  LOP3.LUT R44, R62, 0xff, RZ, 0xc0, !PT ;  /* 0x000000ff3e2c7812 */ /* 0x000fe400078ec0ff */
[----:B------:R-:W-:Y:S02]  /*3aac0*/  LOP3.LUT R29, R29, 0xff, RZ, 0xc0, !PT ;  /* 0x000000ff1d1d7812 */ /* 0x000fe400078ec0ff */
[----:B------:R-:W-:-:S02]  /*3aad0*/  PRMT R38, R13, 0x7604, R38 ;  /* 0x000076040d267816 */ /* 0x000fc40000000026 */
[----:B------:R-:W-:Y:S02]  /*3aae0*/  LOP3.LUT R74, R49, 0xff, RZ, 0xc0, !PT ;  /* 0x000000ff314a7812 */ /* 0x000fe400078ec0ff */
[----:B------:R-:W-:Y:S02]  /*3aaf0*/  LOP3.LUT R15, R15, 0xff, RZ, 0xc0, !PT ;  /* 0x000000ff0f0f7812 */ /* 0x000fe400078ec0ff */
[----:B------:R-:W-:Y:S02]  /*3ab00*/  SHF.R.U32.HI R31, RZ, 0x8, R63 ;  /* 0x00000008ff1f7819 */ /* 0x000fe4000001163f */
[----:B------:R-:W-:Y:S02]  /*3ab10*/  SHF.R.U32.HI R13, RZ, 0x8, R48 ;  /* 0x00000008ff0d7819 */ /* 0x000fe40000011630 */
[----:B------:R-:W-:Y:S02]  /*3ab20*/  PRMT R44, R29, 0x7604, R44 ;  /* 0x000076041d2c7816 */ /* 0x000fe4000000002c */
[----:B------:R-:W-:-:S02]  /*3ab30*/  PRMT R45, R15, 0x7604, R74 ;  /* 0x000076040f2d7816 */ /* 0x000fc4000000004a */
[----:B------:R-:W-:Y:S02]  /*3ab40*/  LOP3.LUT R46, R63, 0xff, RZ, 0xc0, !PT ;  /* 0x000000ff3f2e7812 */ /* 0x000fe400078ec0ff */
[----:B------:R-:W-:Y:S02]  /*3ab50*/  LOP3.LUT R31, R31, 0xff, RZ, 0xc0, !PT ;  /* 0x000000ff1f1f7812 */ /* 0x000fe400078ec0ff */
[----:B------:R-:W-:Y:S02]  /*3ab60*/  LOP3.LUT R72, R48, 0xff, RZ, 0xc0, !PT ;  /* 0x000000ff30487812 */ /* 0x000fe400078ec0ff */
[----:B------:R-:W-:Y:S02]  /*3ab70*/  SHF.R.U32.HI R29, RZ, 0x8, R50 ;  /* 0x00000008ff1d7819 */ /* 0x000fe40000011632 */
[----:B------:R-:W-:Y:S02]  /*3ab80*/  LOP3.LUT R13, R13, 0xff, RZ, 0xc0, !PT ;  /* 0x000000ff0d0d7812 */ /* 0x000fe400078ec0ff */
[----:B------:R-:W-:-:S02]  /*3ab90*/  SHF.R.U32.HI R15, RZ, 0x10, R61 ;  /* 0x00000010ff0f7819 */ /* 0x000fc4000001163d */
[----:B------:R-:W-:Y:S02]  /*3aba0*/  PRMT R46, R31, 0x7604, R46 ;  /* 0x000076041f2e7816 */ /* 0x000fe4000000002e */
[----:B------:R-:W-:Y:S02]  /*3abb0*/  LOP3.LUT R76, R50, 0xff, RZ, 0xc0, !PT ;  /* 0x000000ff324c7812 */ /* 0x000fe400078ec0ff */
[----:B------:R-:W-:Y:S02]  /*3abc0*/  LOP3.LUT R29, R29, 0xff, RZ, 0xc0, !PT ;  /* 0x000000ff1d1d7812 */ /* 0x000fe400078ec0ff */
[----:B------:R-:W-:Y:S02]  /*3abd0*/  PRMT R43, R13, 0x7604, R72 ;  /* 0x000076040d2b7816 */ /* 0x000fe40000000048 */
[----:B------:R-:W-:Y:S02]  /*3abe0*/  LOP3.LUT R15, R15, 0xff, RZ, 0xc0, !PT ;  /* 0x000000ff0f0f7812 */ /* 0x000fe400078ec0ff */
[----:B------:R-:W-:-:S02]  /*3abf0*/  SHF.R.U32.HI R31, RZ, 0x8, R51 ;  /* 0x00000008ff1f7819 */ /* 0x000fc40000011633 */
[----:B------:R-:W-:Y:S02]  /*3ac00*/  SHF.R.U32.HI R13, RZ, 0x10, R60 ;  /* 0x00000010ff0d7819 */ /* 0x000fe4000001163c */
[----:B------:R-:W-:Y:S02]  /*3ac10*/  PRMT R73, R29, 0x7604, R76 ;  /* 0x000076041d497816 */ /* 0x000fe4000000004c */
[----:B------:R-:W-:Y:S02]  /*3ac20*/  PRMT R15, R15, 0x7054, R42 ;  /* 0x000070540f0f7816 */ /* 0x000fe4000000002a */
[----:B-1----:R-:W-:Y:S02]  /*3ac30*/  LOP3.LUT R78, R51, 0xff, RZ, 0xc0, !PT ;  /* 0x000000ff334e7812 */ /* 0x002fe400078ec0ff */
[----:B------:R-:W-:Y:S02]  /*3ac40*/  LOP3.LUT R31, R31, 0xff, RZ, 0xc0, !PT ;  /* 0x000000ff1f1f7812 */ /* 0x000fe400078ec0ff */
[----:B------:R-:W-:-:S02]  /*3ac50*/  SHF.R.U32.HI R29, RZ, 0x10, R62 ;  /* 0x00000010ff1d7819 */ /* 0x000fc4000001163e */
[----:B------:R-:W-:Y:S02]  /*3ac60*/  LOP3.LUT R13, R13, 0xff, RZ, 0xc0, !PT ;  /* 0x000000ff0d0d7812 */ /* 0x000fe400078ec0ff */
[----:B------:R-:W-:Y:S02]  /*3ac70*/  SHF.R.U32.HI R42, RZ, 0x10, R49 ;  /* 0x00000010ff2a7819 */ /* 0x000fe40000011631 */
[----:B------:R-:W-:Y:S02]  /*3ac80*/  PRMT R75, R31, 0x7604, R78 ;  /* 0x000076041f4b7816 */ /* 0x000fe4000000004e */
[----:B------:R-:W-:Y:S02]  /*3ac90*/  LOP3.LUT R29, R29, 0xff, RZ, 0xc0, !PT ;  /* 0x000000ff1d1d7812 */ /* 0x000fe400078ec0ff */
[----:B------:R-:W-:Y:S02]  /*3aca0*/  PRMT R13, R13, 0x7054, R38 ;  /* 0x000070540d0d7816 */ /* 0x000fe40000000026 */
[----:B------:R-:W-:-:S02]  /*3acb0*/  LOP3.LUT R42, R42, 0xff, RZ, 0xc0, !PT ;  /* 0x000000ff2a2a7812 */ /* 0x000fc400078ec0ff */
[----:B------:R-:W-:Y:S02]  /*3acc0*/  SHF.R.U32.HI R31, RZ, 0x10, R63 ;  /* 0x00000010ff1f7819 */ /* 0x000fe4000001163f */
[----:B------:R-:W-:Y:S02]  /*3acd0*/  SHF.R.U32.HI R38, RZ, 0x10, R48 ;  /* 0x00000010ff267819 */ /* 0x000fe40000011630 */
[----:B------:R-:W-:Y:S02]  /*3ace0*/  PRMT R29, R29, 0x7054, R44 ;  /* 0x000070541d1d7816 */ /* 0x000fe4000000002c */
[----:B------:R-:W-:Y:S02]  /*3acf0*/  PRMT R47, R42, 0x7054, R45 ;  /* 0x000070542a2f7816 */ /* 0x000fe4000000002d */
[----:B------:R-:W-:Y:S02]  /*3ad00*/  LOP3.LUT R31, R31, 0xff, RZ, 0xc0, !PT ;  /* 0x000000ff1f1f7812 */ /* 0x000fe400078ec0ff */
[----:B------:R-:W-:-:S02]  /*3ad10*/  SHF.R.U32.HI R44, RZ, 0x10, R50 ;  /* 0x00000010ff2c7819 */ /* 0x000fc40000011632 */
[----:B------:R-:W-:Y:S02]  /*3ad20*/  LOP3.LUT R38, R38, 0xff, RZ, 0xc0, !PT ;  /* 0x000000ff26267812 */ /* 0x000fe400078ec0ff */
[----:B------:R-:W-:Y:S02]  /*3ad30*/  LOP3.LUT R49, R47, 0xff000000, R49, 0xf8, !PT ;  /* 0xff0000002f317812 */ /* 0x000fe400078ef831 */
[----:B------:R-:W-:Y:S02]  /*3ad40*/  PRMT R31, R31, 0x7054, R46 ;  /* 0x000070541f1f7816 */ /* 0x000fe4000000002e */
[----:B------:R-:W-:Y:S02]  /*3ad50*/  LOP3.LUT R44, R44, 0xff, RZ, 0xc0, !PT ;  /* 0x000000ff2c2c7812 */ /* 0x000fe400078ec0ff */
[----:B------:R-:W-:Y:S02]  /*3ad60*/  PRMT R45, R38, 0x7054, R43 ;  /* 0x00007054262d7816 */ /* 0x000fe4000000002b */
[----:B------:R-:W-:-:S02]  /*3ad70*/  SHF.R.U32.HI R46, RZ, 0x10, R51 ;  /* 0x00000010ff2e7819 */ /* 0x000fc40000011633 */
[----:B------:R-:W-:Y:S02]  /*3ad80*/  LOP3.LUT R43, R15, 0xff000000, R61, 0xf8, !PT ;  /* 0xff0000000f2b7812 */ /* 0x000fe400078ef83d */
[----:B------:R-:W-:Y:S02]  /*3ad90*/  F2FP.F16.E4M3.UNPACK_B R42, R40 ;  /* 0x00000028ff2a723e */ /* 0x000fe400020006ff */
[----:B------:R-:W-:Y:S02]  /*3ada0*/  F2FP.F16.E4M3.UNPACK_B R61, R49 ;  /* 0x00000031ff3d723e */ /* 0x000fe400020006ff */
[----:B------:R-:W-:Y:S01]  /*3adb0*/  PRMT R73, R44, 0x7054, R73 ;  /* 0x000070542c497816 */ /* 0x000fe20000000049 */
[----:B------:R-:W-:Y:S01]  /*3adc0*/  HADD2.F32 R15, -RZ, R42.H0_H0 ;  /* 0x2000002aff0f7230 */ /* 0x000fe20000004100 */
[----:B------:R-:W-:Y:S01]  /*3add0*/  LOP3.LUT R46, R46, 0xff, RZ, 0xc0, !PT ;  /* 0x000000ff2e2e7812 */ /* 0x000fe200078ec0ff */
[--C-:B------:R-:W-:Y:S01]  /*3ade0*/  HADD2.F32 R72, -RZ, R61.reuse.H0_H0 ;  /* 0x2000003dff487230 */ /* 0x100fe20000004100 */
[----:B------:R-:W-:Y:S01]  /*3adf0*/  F2FP.F16.E4M3.UNPACK_B R44, R43 ;  /* 0x0000002bff2c723e */ /* 0x000fe200020006ff */
[----:B------:R-:W-:Y:S01]  /*3ae00*/  HADD2.F32 R61, -RZ, R61.H1_H1 ;  /* 0x3000003dff3d7230 */ /* 0x000fe20000004100 */
[----:B------:R-:W-:-:S02]  /*3ae10*/  F2FP.F16.E4M3.UNPACK_B R38, R36 ;  /* 0x00000024ff26723e */ /* 0x000fc400020006ff */
[----:B------:R-:W-:Y:S01]  /*3ae20*/  PRMT R75, R46, 0x7054, R75 ;  /* 0x000070542e4b7816 */ /* 0x000fe2000000004b */
[----:B------:R-:W-:Y:S01]  /*3ae30*/  HADD2.F32 R46, -RZ, R44.H0_H0 ;  /* 0x2000002cff2e7230 */ /* 0x000fe20000004100 */
[----:B------:R-:W-:Y:S01]  /*3ae40*/  LOP3.LUT R60, R13, 0xff000000, R60, 0xf8, !PT ;  /* 0xff0000000d3c7812 */ /* 0x000fe200078ef83c */
[----:B------:R-:W-:Y:S01]  /*3ae50*/  FMUL.FTZ R74, R15, R72 ;  /* 0x000000480f4a7220 */ /* 0x000fe20000410000 */
[----:B------:R-:W-:Y:S01]  /*3ae60*/  LOP3.LUT R13, R29, 0xff000000, R62, 0xf8, !PT ;  /* 0xff0000001d0d7812 */ /* 0x000fe200078ef83e */
[----:B------:R-:W-:Y:S01]  /*3ae70*/  HADD2.F32 R29, -RZ, R38.H0_H0 ;  /* 0x20000026ff1d7230 */ /* 0x000fe20000004100 */
[----:B------:R-:W-:Y:S01]  /*3ae80*/  LOP3.LUT R48, R45, 0xff000000, R48, 0xf8, !PT ;  /* 0xff0000002d307812 */ /* 0x000fe200078ef830 */
[-C--:B------:R-:W-:Y:S01]  /*3ae90*/  FMUL.FTZ R45, R15, R46.reuse ;  /* 0x0000002e0f2d7220 */ /* 0x080fe20000410000 */
[----:B------:R-:W-:Y:S01]  /*3aea0*/  LOP3.LUT R62, R31, 0xff000000, R63, 0xf8, !PT ;  /* 0xff0000001f3e7812 */ /* 0x000fe200078ef83f */
[----:B------:R-:W-:Y:S02]  /*3aeb0*/  HADD2.F32 R47, -RZ, R44.H1_H1 ;  /* 0x3000002cff2f7230 */ /* 0x000fe40000004100 */
[C---:B------:R-:W-:Y:S01]  /*3aec0*/  FFMA.FTZ R15, R29.reuse, R46, -R74 ;  /* 0x0000002e1d0f7223 */ /* 0x040fe2000001084a */
[----:B------:R-:W-:Y:S01]  /*3aed0*/  F2FP.F16.E4M3.UNPACK_B R44, R40.H1 ;  /* 0x00000028ff2c723e */ /* 0x000fe200030006ff */
[----:B------:R-:W-:Y:S01]  /*3aee0*/  FFMA.FTZ R29, R29, R72, R45 ;  /* 0x000000481d1d7223 */ /* 0x000fe2000001002d */
[----:B------:R-:W-:Y:S01]  /*3aef0*/  F2FP.F16.E4M3.UNPACK_B R63, R49.H1 ;  /* 0x00000031ff3f723e */ /* 0x000fe200030006ff */
[----:B------:R-:W-:Y:S01]  /*3af00*/  HADD2.F32 R45, -RZ, R42.H1_H1 ;  /* 0x3000002aff2d7230 */ /* 0x000fe20000004100 */
[----:B------:R-:W-:Y:S01]  /*3af10*/  F2FP.F16.E4M3.UNPACK_B R46, R43.H1 ;  /* 0x0000002bff2e723e */ /* 0x000fe200030006ff */
[----:B------:R-:W-:Y:S01]  /*3af20*/  HADD2.F32 R38, -RZ, R38.H1_H1 ;  /* 0x30000026ff267230 */ /* 0x000fe20000004100 */
[----:B------:R-:W-:Y:S01]  /*3af30*/  LOP3.LUT R75, R75, 0xff000000, R51, 0xf8, !PT ;  /* 0xff0000004b4b7812 */ /* 0x000fe200078ef833 */
[----:B------:R-:W-:Y:S01]  /*3af40*/  HADD2.F32 R51, -RZ, R63.H0_H0 ;  /* 0x2000003fff337230 */ /* 0x000fe20000004100 */
[----:B------:R-:W-:Y:S01]  /*3af50*/  F2FP.F16.E4M3.UNPACK_B R43, R36.H1 ;  /* 0x00000024ff2b723e */ /* 0x000fe200030006ff */
[----:B------:R-:W-:Y:S01]  /*3af60*/  HADD2.F32 R36, -RZ, R44.H0_H0 ;  /* 0x2000002cff247230 */ /* 0x000fe20000004100 */
[----:B------:R-:W-:Y:S01]  /*3af70*/  LOP3.LUT R31, R73, 0xff000000, R50, 0xf8, !PT ;  /* 0xff000000491f7812 */ /* 0x000fe200078ef832 */
[----:B------:R-:W-:-:S02]  /*3af80*/  HADD2.F32 R49, -RZ, R46.H0_H0 ;  /* 0x2000002eff317230 */ /* 0x000fc40000004100 */
[C---:B------:R-:W-:Y:S01]  /*3af90*/  FMUL.FTZ R73, R45.reuse, R61 ;  /* 0x0000003d2d497220 */ /* 0x040fe20000410000 */
[----:B------:R-:W-:Y:S02]  /*3afa0*/  HADD2.F32 R42, -RZ, R43.H0_H0 ;  /* 0x2000002bff2a7230 */ /* 0x000fe40000004100 */
[----:B------:R-:W-:Y:S01]  /*3afb0*/  FMUL.FTZ R40, R45, R47 ;  /* 0x0000002f2d287220 */ /* 0x000fe20000410000 */
[C---:B------:R-:W-:Y:S01]  /*3afc0*/  FMUL.FTZ R45, R36.reuse, R51 ;  /* 0x00000033242d7220 */ /* 0x040fe20000410000 */
        /* <DEDUP_REMOVED lines=10> */
[----:B------:R-:W-:Y:S01]  /*3b070*/  HADD2.F32 R45, -RZ, R43.H1_H1 ;  /* 0x3000002bff2d7230 */ /* 0x000fe20000004100 */
[----:B------:R-:W-:Y:S01]  /*3b080*/  F2FP.F16.E4M3.UNPACK_B R47, R32 ;  /* 0x00000020ff2f723e */ /* 0x000fe200020006ff */
[----:B------:R-:W-:-:S02]  /*3b090*/  HADD2.F32 R49, -RZ, R46.H1_H1 ;  /* 0x3000002eff317230 */ /* 0x000fc40000004100 */
[C---:B------:R-:W-:Y:S01]  /*3b0a0*/  FMUL.FTZ R74, R44.reuse, R63 ;  /* 0x0000003f2c4a7220 */ /* 0x040fe20000410000 */
[--C-:B------:R-:W-:Y:S01]  /*3b0b0*/  HADD2.F32 R43, -RZ, R50.reuse.H0_H0 ;  /* 0x20000032ff2b7230 */ /* 0x100fe20000004100 */
[----:B------:R-:W-:Y:S01]  /*3b0c0*/  F2FP.F16.E4M3.UNPACK_B R62, R62.H1 ;  /* 0x0000003eff3e723e */ /* 0x000fe200030006ff */
[----:B------:R-:W-:Y:S02]  /*3b0d0*/  HADD2.F32 R72, -RZ, R73.H0_H0 ;  /* 0x20000049ff487230 */ /* 0x000fe40000004100 */
[----:B------:R-:W-:Y:S01]  /*3b0e0*/  FMUL.FTZ R44, R44, R49 ;  /* 0x000000312c2c7220 */ /* 0x000fe20000410000 */
[----:B------:R-:W-:Y:S02]  /*3b0f0*/  HADD2.F32 R61, -RZ, R51.H0_H0 ;  /* 0x20000033ff3d7230 */ /* 0x000fe40000004100 */
[----:B------:R-:W-:Y:S02]  /*3b100*/  HADD2.F32 R46, -RZ, R47.H0_H0 ;  /* 0x2000002fff2e7230 */ /* 0x000fe40000004100 */
[CC--:B------:R-:W-:Y:S01]  /*3b110*/  FMUL.FTZ R77, R43.reuse, R72.reuse ;  /* 0x000000482b4d7220 */ /* 0x0c0fe20000410000 */
[----:B------:R-:W-:Y:S01]  /*3b120*/  FMUL.FTZ R79, R43, R61 ;  /* 0x0000003d2b4f7220 */ /* 0x000fe20000410000 */
[C---:B------:R-:W-:Y:S01]  /*3b130*/  FFMA.FTZ R43, R45.reuse, R49, -R74 ;  /* 0x000000312d2b7223 */ /* 0x040fe2000001084a */
[----:B------:R-:W-:Y:S01]  /*3b140*/  FFMA.FTZ R45, R45, R63, R44 ;  /* 0x0000003f2d2d7223 */ /* 0x000fe2000001002c */
[C---:B------:R-:W-:Y:S01]  /*3b150*/  FFMA.FTZ R44, R46.reuse, R61, -R77 ;  /* 0x0000003d2e2c7223 */ /* 0x040fe2000001084d */
[----:B------:R-:W-:Y:S01]  /*3b160*/  FFMA.FTZ R46, R46, R72, R79 ;  /* 0x000000482e2e7223 */ /* 0x000fe2000001004f */
[----:B------:R-:W-:Y:S01]  /*3b170*/  HADD2.F32 R72, -RZ, R51.H1_H1 ;  /* 0x30000033ff487230 */ /* 0x000fe20000004100 */
[----:B------:R-:W-:Y:S01]  /*3b180*/  F2FP.F16.E4M3.UNPACK_B R51, R34.H1 ;  /* 0x00000022ff33723e */ /* 0x000fe200030006ff */
[----:B------:R-:W-:Y:S01]  /*3b190*/  HADD2.F32 R49, -RZ, R47.H1_H1 ;  /* 0x3000002fff317230 */ /* 0x000fe20000004100 */
[----:B------:R-:W-:Y:S01]  /*3b1a0*/  F2FP.F16.E4M3.UNPACK_B R77, R75.H1 ;  /* 0x0000004bff4d723e */ /* 0x000fe200030006ff */
[----:B------:R-:W-:Y:S01]  /*3b1b0*/  HADD2.F32 R47, -RZ, R50.H1_H1 ;  /* 0x30000032ff2f7230 */ /* 0x000fe20000004100 */
[----:B------:R-:W-:Y:S01]  /*3b1c0*/  F2FP.F16.E4M3.UNPACK_B R50, R32.H1 ;  /* 0x00000020ff32723e */ /* 0x000fe200030006ff */
[----:B------:R-:W-:Y:S01]  /*3b1d0*/  HADD2.F32 R74, -RZ, R73.H1_H1 ;  /* 0x30000049ff4a7230 */ /* 0x000fe20000004100 */
[----:B------:R-:W-:Y:S01]  /*3b1e0*/  F2FP.SATFINITE.E4M3.F32.PACK_AB_MERGE_C R40, R43, R40, RZ ;  /* 0x000000282b28723e */ /* 0x000fe200048070ff */
[----:B------:R-:W-:-:S02]  /*3b1f0*/  HADD2.F32 R32, -RZ, R51.H0_H0 ;  /* 0x20000033ff207230 */ /* 0x000fc40000004100 */
[C---:B------:R-:W-:Y:S01]  /*3b200*/  FMUL.FTZ R73, R47.reuse, R72 ;  /* 0x000000482f497220 */ /* 0x040fe20000410000 */
[----:B------:R-:W-:Y:S02]  /*3b210*/  HADD2.F32 R63, -RZ, R77.H0_H0 ;  /* 0x2000004dff3f7230 */ /* 0x000fe40000004100 */
[----:B------:R-:W-:Y:S01]  /*3b220*/  FMUL.FTZ R76, R47, R74 ;  /* 0x0000004a2f4c7220 */ /* 0x000fe20000410000 */
[----:B------:R-:W-:Y:S01]  /*3b230*/  HADD2.F32 R61, -RZ, R62.H0_H0 ;  /* 0x2000003eff3d7230 */ /* 0x000fe20000004100 */
[----:B------:R-:W-:Y:S01]  /*3b240*/  F2FP.SATFINITE.E4M3.F32.PACK_AB_MERGE_C R42, R45, R42, RZ ;  /* 0x0000002a2d2a723e */ /* 0x000fe200048070ff */
[----:B------:R-:W-:Y:S02]  /*3b250*/  HADD2.F32 R34, -RZ, R50.H0_H0 ;  /* 0x20000032ff227230 */ /* 0x000fe40000004100 */
[C---:B------:R-:W-:Y:S01]  /*3b260*/  FMUL.FTZ R75, R32.reuse, R63 ;  /* 0x0000003f204b7220 */ /* 0x040fe20000410000 */
[C---:B------:R-:W-:Y:S01]  /*3b270*/  FFMA.FTZ R47, R49.reuse, R72, -R76 ;  /* 0x00000048312f7223 */ /* 0x040fe2000001084c */
[-C--:B------:R-:W-:Y:S01]  /*3b280*/  FMUL.FTZ R78, R32, R61.reuse ;  /* 0x0000003d204e7220 */ /* 0x080fe20000410000 */
[----:B------:R-:W-:Y:S01]  /*3b290*/  F2FP.F16.E4M3.UNPACK_B R72, R28.H1 ;  /* 0x0000001cff48723e */ /* 0x000fe200030006ff */
[----:B------:R-:W-:Y:S01]  /*3b2a0*/  FFMA.FTZ R49, R49, R74, R73 ;  /* 0x0000004a31317223 */ /* 0x000fe20000010049 */
[----:B------:R-:W-:Y:S01]  /*3b2b0*/  F2FP.F16.E4M3.UNPACK_B R76, R48.H1 ;  /* 0x00000030ff4c723e */ /* 0x000fe200030006ff */
[C---:B------:R-:W-:Y:S01]  /*3b2c0*/  FFMA.FTZ R32, R34.reuse, R61, -R75 ;  /* 0x0000003d22207223 */ /* 0x040fe2000001084b */
[----:B------:R-:W-:Y:S01]  /*3b2d0*/  FFMA.FTZ R34, R34, R63, R78 ;  /* 0x0000003f22227223 */ /* 0x000fe2000001004e */
[----:B------:R-:W-:Y:S01]  /*3b2e0*/  F2FP.F16.E4M3.UNPACK_B R74, R60.H1 ;  /* 0x0000003cff4a723e */ /* 0x000fe200030006ff */
[----:B------:R-:W-:Y:S01]  /*3b2f0*/  HADD2.F32 R61, -RZ, R51.H1_H1 ;  /* 0x30000033ff3d7230 */ /* 0x000fe20000004100 */
[----:B------:R-:W-:Y:S01]  /*3b300*/  F2FP.F16.E4M3.UNPACK_B R63, R12.H1 ;  /* 0x0000000cff3f723e */ /* 0x000fe200030006ff */
        /* <DEDUP_REMOVED lines=18> */
[----:B------:R-:W-:Y:S01]  /*3b430*/  HADD2.F32 R73, -RZ, R72.H1_H1 ;  /* 0x30000048ff497230 */ /* 0x000fe20000004100 */
[----:B------:R-:W-:Y:S01]  /*3b440*/  F2FP.F16.E4M3.UNPACK_B R72, R28 ;  /* 0x0000001cff48723e */ /* 0x000fe200020006ff */
[----:B------:R-:W-:Y:S01]  /*3b450*/  HADD2.F32 R74, -RZ, R74.H1_H1 ;  /* 0x3000004aff4a7230 */ /* 0x000fe20000004100 */
[----:B------:R-:W-:Y:S01]  /*3b460*/  F2FP.F16.E4M3.UNPACK_B R75, R48 ;  /* 0x00000030ff4b723e */ /* 0x000fe200020006ff */
[----:B------:R-:W-:Y:S02]  /*3b470*/  HADD2.F32 R63, -RZ, R63.H1_H1 ;  /* 0x3000003fff3f7230 */ /* 0x000fe40000004100 */
[----:B------:R-:W-:Y:S01]  /*3b480*/  FFMA.FTZ R62, R62, R77, R98 ;  /* 0x0000004d3e3e7223 */ /* 0x000fe20000010062 */
        /* <DEDUP_REMOVED lines=28> */
[--C-:B------:R-:W-:Y:S02]  /*3b650*/  HADD2.F32 R73, -RZ, R63.reuse.H0_H0 ;  /* 0x2000003fff497230 */ /* 0x100fe40000004100 */
        /* <DEDUP_REMOVED lines=8> */
[----:B------:R-:W-:Y:S01]  /*3b6e0*/  FMUL.FTZ R73, R48, R75 ;  /* 0x0000004b30497220 */ /* 0x000fe20000410000 */
[----:B------:R-:W-:Y:S01]  /*3b6f0*/  FFMA.FTZ R113, R12, R77, R113 ;  /* 0x0000004d0c717223 */ /* 0x000fe20000010071 */
[----:B------:R-:W-:Y:S01]  /*3b700*/  FMUL.FTZ R48, R48, R63 ;  /* 0x0000003f30307220 */ /* 0x000fe20000410000 */
[----:B------:R-:W-:Y:S01]  /*3b710*/  F2FP.F16.E4M3.UNPACK_B R12, R13 ;  /* 0x0000000dff0c723e */ /* 0x000fe200020006ff */
[C---:B------:R-:W-:Y:S01]  /*3b720*/  FFMA.FTZ R72, R28.reuse, R63, -R73 ;  /* 0x0000003f1c487223 */ /* 0x040fe20000010849 */
[--C-:B------:R-:W-:Y:S02]  /*3b730*/  HADD2.F32 R13, -RZ, R30.reuse.H0_H0 ;  /* 0x2000001eff0d7230 */ /* 0x100fe40000004100 */
[----:B------:R-:W-:Y:S01]  /*3b740*/  FFMA.FTZ R74, R28, R75, R48 ;  /* 0x0000004b1c4a7223 */ /* 0x000fe20000010030 */
[----:B------:R-:W-:Y:S01]  /*3b750*/  F2FP.F16.E4M3.UNPACK_B R48, R31 ;  /* 0x0000001fff30723e */ /* 0x000fe200020006ff */
[----:B------:R-:W-:Y:S01]  /*3b760*/  HADD2.F32 R30, -RZ, R30.H1_H1 ;  /* 0x3000001eff1e7230 */ /* 0x000fe20000004100 */
[----:B------:R-:W-:Y:S01]  /*3b770*/  F2FP.SATFINITE.E4M3.F32.PACK_AB_MERGE_C R50, R101, R50, RZ ;  /* 0x000000326532723e */ /* 0x000fe200048070ff */
[----:B------:R-:W-:Y:S01]  /*3b780*/  HADD2.F32 R28, -RZ, R12.H0_H0 ;  /* 0x2000000cff1c7230 */ /* 0x000fe20000004100 */
        /* <DEDUP_REMOVED lines=16> */
[----:B------:R-:W-:-:S02]  /*3b890*/  F2FP.SATFINITE.E4M3.F32.PACK_AB_MERGE_C R51, R36, R15, R40 ;  /* 0x0000000f2433723e */ /* 0x000fc40004807028 */
[----:B------:R-:W-:Y:S02]  /*3b8a0*/  F2FP.SATFINITE.E4M3.F32.PACK_AB_MERGE_C R50, R79, R76, R50 ;  /* 0x0000004c4f32723e */ /* 0x000fe40004807032 */
[----:B------:R-:W-:Y:S02]  /*3b8b0*/  F2FP.SATFINITE.E4M3.F32.PACK_AB_MERGE_C R34, R61, R34, RZ ;  /* 0x000000223d22723e */ /* 0x000fe400048070ff */
[----:B------:R-:W-:Y:S02]  /*3b8c0*/  F2FP.SATFINITE.E4M3.F32.PACK_AB_MERGE_C R62, R109, R62, RZ ;  /* 0x0000003e6d3e723e */ /* 0x000fe400048070ff */
[----:B------:R-:W-:Y:S01]  /*3b8d0*/  F2FP.SATFINITE.E4M3.F32.PACK_AB_MERGE_C R14, R12, R73, R72 ;  /* 0x000000490c0e723e */ /* 0x000fe20004807048 */
[----:B------:R-:W-:Y:S01]  /*3b8e0*/  IMAD.MOV.U32 R12, RZ, RZ, R50 ;  /* 0x000000ffff0c7224 */ /* 0x000fe200078e0032 */
[----:B------:R-:W-:Y:S01]  /*3b8f0*/  F2FP.SATFINITE.E4M3.F32.PACK_AB_MERGE_C R30, R30, R13, R74 ;  /* 0x0000000d1e1e723e */ /* 0x000fe2000480704a */
[----:B------:R-:W-:Y:S01]  /*3b900*/  IMAD.MOV.U32 R13, RZ, RZ, R51 ;  /* 0x000000ffff0d7224 */ /* 0x000fe200078e0033 */
[----:B------:R-:W-:-:S02]  /*3b910*/  F2FP.SATFINITE.E4M3.F32.PACK_AB_MERGE_C R15, R47, R44, R32 ;  /* 0x0000002c2f0f723e */ /* 0x000fc40004807020 */
[----:B------:R-:W-:Y:S02]  /*3b920*/  F2FP.SATFINITE.E4M3.F32.PACK_AB_MERGE_C R31, R49, R46, R34 ;  /* 0x0000002e311f723e */ /* 0x000fe40004807022 */
[----:B------:R-:W-:-:S07]  /*3b930*/  F2FP.SATFINITE.E4M3.F32.PACK_AB_MERGE_C R28, R99, R78, R62 ;  /* 0x0000004e631c723e */ /* 0x000fce000480703e */
.L_x_1844:
[----:B------:R-:W-:Y:S05]  /*3b940*/  BSYNC B3 ;  /* 0x0000000000037941 */ /* 0x000fea0003800000 */
.L_x_1843:
        /* <DEDUP_REMOVED lines=11> */
.L_x_1842:
[----:B------:R-:W-:Y:S05]  /*3ba00*/  BSYNC B2 ;  /* 0x0000000000027941 */ /* 0x000fea0003800000 */
.L_x_1841:
        /* <DEDUP_REMOVED lines=51> */
[----:B------:R-:W-:-:S03]  /*3bd40*/  IADD3.X R13, R97, RZ, R106, P1, P2 ;  /* 0x000000ff610d7210 */ /* 0x000fc60000fe446a */
[----:B------:R-:W-:Y:S01]  /*3bd50*/  IMAD.IADD R28, R28, 0x1, R15 ;  /* 0x000000011c1c7824 */ /* 0x000fe200078e020f */
[----:B------:R-:W-:Y:S01]  /*3bd60*/  ISETP.GE.AND P2, PT, R41, R32, PT ;  /* 0x000000202900720c */ /* 0x000fe20003f46270 */
[----:B------:R-:W-:Y:S01]  /*3bd70*/  IMAD.SHL.U32 R35, R35, 0x10, RZ ;  /* 0x0000001023237824 */ /* 0x000fe200078e00ff */
[----:B------:R-:W5:Y:S02]  /*3bd80*/  LD.E.128 R12, desc[UR4][R12.64] ;  /* 0x000000040c0c7980 */ /* 0x000f64000c101d00 */
[----:B------:R-:W-:-:S04]  /*3bd90*/  IADD3 R28, P3, P4, R96, R28, R105 ;  /* 0x0000001c601c7210 */ /* 0x000fc80007c7e069 */
[----:B------:R-:W-:Y:S02]  /*3bda0*/  IADD3.X R29, R97, RZ, R106, P3, P4 ;  /* 0x000000ff611d7210 */ /* 0x000fe40001fe846a */
        /* <DEDUP_REMOVED lines=24> */
[----:B------:R-:W-:Y:S02]  /*3bf30*/  LOP3.LUT R41, R67, 0xff, RZ, 0xc0, !PT ;  /* 0x000000ff43297812 */ /* 0x000fe400078ec0ff */
[----:B------:R-:W-:-:S02]  /*3bf40*/  LOP3.LUT R44, R44, 0xff, RZ, 0xc0, !PT ;  /* 0x000000ff2c2c7812 */ /* 0x000fc400078ec0ff */
[----:B------:R-:W-:Y:S02]  /*3bf50*/  LOP3.LUT R38, R53, 0xff, RZ, 0xc0, !PT ;  /* 0x000000ff35267812 */ /* 0x000fe400078ec0ff */
[----:B------:R-:W-:Y:S02]  /*3bf60*/  LOP3.LUT R43, R43, 0xff, RZ, 0xc0, !PT ;  /* 0x000000ff2b2b7812 */ /* 0x000fe400078ec0ff */
[----:B------:R-:W-:Y:S02]  /*3bf70*/  LOP3.LUT R29, R66, 0xff, RZ, 0xc0, !PT ;  /* 0x000000ff421d7812 */ /* 0x000fe400078ec0ff */
[----:B------:R-:W-:Y:S02]  /*3bf80*/  PRMT R41, R44, 0x7604, R41 ;  /* 0x000076042c297816 */ /* 0x000fe40000000029 */
[----:B------:R-:W-:Y:S02]  /*3bf90*/  PRMT R43, R43, 0x7604, R38 ;  /* 0x000076042b2b7816 */ /* 0x000fe40000000026 */
[----:B------:R-:W-:-:S02]  /*3bfa0*/  SHF.R.U32.HI R44, RZ, 0x8, R54 ;  /* 0x00000008ff2c7819 */ /* 0x000fc40000011636 */
[----:B------:R-:W-:Y:S02]  /*3bfb0*/  SHF.R.U32.HI R38, RZ, 0x10, R65 ;  /* 0x00000010ff267819 */ /* 0x000fe40000011641 */
[----:B------:R-:W-:Y:S02]  /*3bfc0*/  SHF.R.U32.HI R48, RZ, 0x8, R55 ;  /* 0x00000008ff307819 */ /* 0x000fe40000011637 */
[----:B------:R-:W-:Y:S01]  /*3bfd0*/  PRMT R29, R42, 0x7604, R29 ;  /* 0x000076042a1d7816 */ /* 0x000fe2000000001d */
[----:B------:R-:W-:Y:S01]  /*3bfe0*/  IMAD.U32 R38, R38, 0x10000, RZ ;  /* 0x0001000026267824 */ /* 0x000fe200078e00ff */
[----:B------:R-:W-:Y:S02]  /*3bff0*/  LOP3.LUT R42, R54, 0xff, RZ, 0xc0, !PT ;  /* 0x000000ff362a7812 */ /* 0x000fe400078ec0ff */
[----:B------:R-:W-:Y:S02]  /*3c000*/  LOP3.LUT R45, R44, 0xff, RZ, 0xc0, !PT ;  /* 0x000000ff2c2d7812 */ /* 0x000fe400078ec0ff */
[----:B------:R-:W-:-:S02]  /*3c010*/  LOP3.LUT R44, R48, 0xff, RZ, 0xc0, !PT ;  /* 0x000000ff302c7812 */ /* 0x000fc400078ec0ff */
[----:B------:R-:W-:Y:S02]  /*3c020*/  SHF.R.U32.HI R48, RZ, 0x10, R53 ;  /* 0x00000010ff307819 */ /* 0x000fe40000011635 */
[----:B------:R-:W-:Y:S02]  /*3c030*/  PRMT R45, R45, 0x7604, R42 ;  /* 0x000076042d2d7816 */ /* 0x000fe4000000002a */
[----:B------:R-:W-:Y:S02]  /*3c040*/  SHF.R.U32.HI R42, RZ, 0x10, R67 ;  /* 0x00000010ff2a7819 */ /* 0x000fe40000011643 */
[----:B------:R-:W-:Y:S01]  /*3c050*/  LOP3.LUT R15, R15, 0xff0000, R38, 0xf8, !PT ;  /* 0x00ff00000f0f7812 */ /* 0x000fe200078ef826 */
[----:B------:R-:W-:Y:S01]  /*3c060*/  IMAD.U32 R38, R48, 0x10000, RZ ;  /* 0x0001000030267824 */ /* 0x000fe200078e00ff */
[----:B------:R-:W-:Y:S01]  /*3c070*/  LOP3.LUT R47, R55, 0xff, RZ, 0xc0, !PT ;  /* 0x000000ff372f7812 */ /* 0x000fe200078ec0ff */
[----:B------:R-:W-:Y:S01]  /*3c080*/  IMAD.U32 R42, R42, 0x10000, RZ ;  /* 0x000100002a2a7824 */ /* 0x000fe200078e00ff */
[----:B------:R-:W-:-:S02]  /*3c090*/  LOP3.LUT R13, R13, 0xff0000, R64, 0xf8, !PT ;  /* 0x00ff00000d0d7812 */ /* 0x000fc400078ef840 */
[----:B------:R-:W-:Y:S02]  /*3c0a0*/  LOP3.LUT R43, R43, 0xff0000, R38, 0xf8, !PT ;  /* 0x00ff00002b2b7812 */ /* 0x000fe400078ef826 */
        /* <DEDUP_REMOVED lines=8> */
[----:B------:R-:W-:Y:S02]  /*3c130*/  LOP3.LUT R13, R29, 0xff000000, R66, 0xf8, !PT ;  /* 0xff0000001d0d7812 */ /* 0x000fe400078ef842 */
[----:B------:R-:W-:Y:S02]  /*3c140*/  LOP3.LUT R66, R41, 0xff000000, R67, 0xf8, !PT ;  /* 0xff00000029427812 */ /* 0x000fe400078ef843 */
[----:B------:R-:W-:Y:S02]  /*3c150*/  F2FP.F16.E4M3.UNPACK_B R41, R40 ;  /* 0x00000028ff29723e */ /* 0x000fe400020006ff */
[----:B------:R-:W-:Y:S02]  /*3c160*/  F2FP.F16.E4M3.UNPACK_B R49, R48 ;  /* 0x00000030ff31723e */ /* 0x000fe400020006ff */
[----:B------:R-:W-:Y:S01]  /*3c170*/  F2FP.F16.E4M3.UNPACK_B R43, R64 ;  /* 0x00000040ff2b723e */ /* 0x000fe200020006ff */
[----:B------:R-:W-:Y:S01]  /*3c180*/  HADD2.F32 R15, -RZ, R41.H0_H0 ;  /* 0x20000029ff0f7230 */ /* 0x000fe20000004100 */
[----:B------:R-:W-:Y:S01]  /*3c190*/  F2FP.F16.E4M3.UNPACK_B R38, R36 ;  /* 0x00000024ff26723e */ /* 0x000fe200020006ff */
[----:B------:R-:W-:Y:S01]  /*3c1a0*/  HADD2.F32 R50, -RZ, R49.H0_H0 ;  /* 0x20000031ff327230 */ /* 0x000fe20000004100 */
[----:B------:R-:W-:Y:S01]  /*3c1b0*/  LOP3.LUT R47, R44, 0xff0000, R47, 0xf8, !PT ;  /* 0x00ff00002c2f7812 */ /* 0x000fe200078ef82f */
[----:B------:R-:W-:Y:S01]  /*3c1c0*/  HADD2.F32 R44, -RZ, R43.H0_H0 ;  /* 0x2000002bff2c7230 */ /* 0x000fe20000004100 */
[----:B------:R-:W-:Y:S01]  /*3c1d0*/  LOP3.LUT R31, R31, 0xff0000, R52, 0xf8, !PT ;  /* 0x00ff00001f1f7812 */ /* 0x000fe200078ef834 */
[----:B------:R-:W-:-:S02]  /*3c1e0*/  HADD2.F32 R29, -RZ, R38.H0_H0 ;  /* 0x20000026ff1d7230 */ /* 0x000fc40000004100 */
[----:B------:R-:W-:Y:S01]  /*3c1f0*/  FMUL.FTZ R60, R15, R50 ;  /* 0x000000320f3c7220 */ /* 0x000fe20000410000 */
[----:B------:R-:W-:Y:S01]  /*3c200*/  F2FP.F16.E4M3.UNPACK_B R51, R48.H1 ;  /* 0x00000030ff33723e */ /* 0x000fe200030006ff */
[----:B------:R-:W-:Y:S01]  /*3c210*/  HADD2.F32 R49, -RZ, R49.H1_H1 ;  /* 0x30000031ff317230 */ /* 0x000fe20000004100 */
[----:B------:R-:W-:Y:S01]  /*3c220*/  LOP3.LUT R52, R31, 0xff000000, R52, 0xf8, !PT ;  /* 0xff0000001f347812 */ /* 0x000fe200078ef834 */
[----:B------:R-:W-:Y:S01]  /*3c230*/  HADD2.F32 R38, -RZ, R38.H1_H1 ;  /* 0x30000026ff267230 */ /* 0x000fe20000004100 */
[----:B------:R-:W-:Y:S01]  /*3c240*/  LOP3.LUT R31, R45, 0xff0000, R54, 0xf8, !PT ;  /* 0x00ff00002d1f7812 */ /* 0x000fe200078ef836 */
[-C--:B------:R-:W-:Y:S01]  /*3c250*/  FMUL.FTZ R45, R15, R44.reuse ;  /* 0x0000002c0f2d7220 */ /* 0x080fe20000410000 */
[C---:B------:R-:W-:Y:S01]  /*3c260*/  FFMA.FTZ R15, R29.reuse, R44, -R60 ;  /* 0x0000002c1d0f7223 */ /* 0x040fe2000001083c */
[----:B------:R-:W-:Y:S01]  /*3c270*/  F2FP.F16.E4M3.UNPACK_B R64, R64.H1 ;  /* 0x00000040ff40723e */ /* 0x000fe200030006ff */
[----:B------:R-:W-:Y:S02]  /*3c280*/  HADD2.F32 R44, -RZ, R41.H1_H1 ;  /* 0x30000029ff2c7230 */ /* 0x000fe40000004100 */
[----:B------:R-:W-:Y:S01]  /*3c290*/  FFMA.FTZ R29, R29, R50, R45 ;  /* 0x000000321d1d7223 */ /* 0x000fe2000001002d */
[----:B------:R-:W-:Y:S01]  /*3c2a0*/  F2FP.F16.E4M3.UNPACK_B R45, R40.H1 ;  /* 0x00000028ff2d723e */ /* 0x000fe200030006ff */
[----:B------:R-:W-:Y:S01]  /*3c2b0*/  HADD2.F32 R48, -RZ, R51.H0_H0 ;  /* 0x20000033ff307230 */ /* 0x000fe20000004100 */
[----:B------:R-:W-:Y:S01]  /*3c2c0*/  LOP3.LUT R55, R47, 0xff000000, R55, 0xf8, !PT ;  /* 0xff0000002f377812 */ /* 0x000fe200078ef837 */
[----:B------:R-:W-:Y:S01]  /*3c2d0*/  HADD2.F32 R47, -RZ, R43.H1_H1 ;  /* 0x3000002bff2f7230 */ /* 0x000fe20000004100 */
[----:B------:R-:W-:Y:S01]  /*3c2e0*/  F2FP.F16.E4M3.UNPACK_B R43, R36.H1 ;  /* 0x00000024ff2b723e */ /* 0x000fe200030006ff */
[----:B------:R-:W-:-:S02]  /*3c2f0*/  HADD2.F32 R36, -RZ, R45.H0_H0 ;  /* 0x2000002dff247230 */ /* 0x000fc40000004100 */
[C---:B------:R-:W-:Y:S01]  /*3c300*/  FMUL.FTZ R53, R44.reuse, R49 ;  /* 0x000000312c357220 */ /* 0x040fe20000410000 */
[----:B------:R-:W-:Y:S02]  /*3c310*/  HADD2.F32 R40, -RZ, R64.H0_H0 ;  /* 0x20000040ff287230 */ /* 0x000fe40000004100 */
[----:B------:R-:W-:Y:S01]  /*3c320*/  FMUL.FTZ R44, R44, R47 ;  /* 0x0000002f2c2c7220 */ /* 0x000fe20000410000 */
[--C-:B------:R-:W-:Y:S02]  /*3c330*/  HADD2.F32 R41, -RZ, R43.reuse.H0_H0 ;  /* 0x2000002bff297230 */ /* 0x100fe40000004100 */
[C---:B------:R-:W-:Y:S01]  /*3c340*/  FMUL.FTZ R50, R36.reuse, R48 ;  /* 0x0000003024327220 */ /* 0x040fe20000410000 */
[----:B------:R-:W-:Y:S01]  /*3c350*/  F2FP.F16.E4M3.UNPACK_B R60, R55 ;  /* 0x00000037ff3c723e */ /* 0x000fe200020006ff */
[-C--:B------:R-:W-:Y:S01]  /*3c360*/  FMUL.FTZ R61, R36, R40.reuse ;  /* 0x00000028243d7220 */ /* 0x080fe20000410000 */
[C---:B------:R-:W-:Y:S01]  /*3c370*/  FFMA.FTZ R36, R38.reuse, R47, -R53 ;  /* 0x0000002f26247223 */ /* 0x040fe20000010835 */
[----:B------:R-:W-:Y:S01]  /*3c380*/  FFMA.FTZ R38, R38, R49, R44 ;  /* 0x0000003126267223 */ /* 0x000fe2000001002c */
[C---:B------:R-:W-:Y:S01]  /*3c390*/  FFMA.FTZ R40, R41.reuse, R40, -R50 ;  /* 0x0000002829287223 */ /* 0x040fe20000010832 */
[----:B------:R-:W-:Y:S01]  /*3c3a0*/  F2FP.F16.E4M3.UNPACK_B R49, R46 ;  /* 0x0000002eff31723e */ /* 0x000fe200020006ff */
[----:B------:R-:W-:Y:S01]  /*3c3b0*/  FFMA.FTZ R41, R41, R48, R61 ;  /* 0x0000003029297223 */ /* 0x000fe2000001003d */
        /* <DEDUP_REMOVED lines=8> */
[----:B------:R-:W-:Y:S02]  /*3c440*/  HADD2.F32 R62, -RZ, R60.H0_H0 ;  /* 0x2000003cff3e7230 */ /* 0x000fe40000004100 */
[----:B------:R-:W-:Y:S01]  /*3c450*/  FMUL.FTZ R53, R45, R51 ;  /* 0x000000332d357220 */ /* 0x000fe20000410000 */
[----:B------:R-:W-:Y:S02]  /*3c460*/  HADD2.F32 R64, -RZ, R64.H1_H1 ;  /* 0x30000040ff407230 */ /* 0x000fe40000004100 */
[----:B------:R-:W-:Y:S02]  /*3c470*/  HADD2.F32 R54, -RZ, R50.H0_H0 ;  /* 0x20000032ff367230 */ /* 0x000fe40000004100 */
[----:B------:R-:W-:Y:S01]  /*3c480*/  FMUL.FTZ R74, R43, R62 ;  /* 0x0000003e2b4a7220 */ /* 0x000fe20000410000 */
[----:B------:R-:W-:Y:S02]  /*3c490*/  HADD2.F32 R47, -RZ, R48.H0_H0 ;  /* 0x20000030ff2f7230 */ /* 0x000fe40000004100 */
[----:B------:R-:W-:Y:S01]  /*3c4a0*/  FMUL.FTZ R72, R45, R64 ;  /* 0x000000402d487220 */ /* 0x000fe20000410000 */
[----:B------:R-:W-:-:S02]  /*3c4b0*/  HADD2.F32 R60, -RZ, R60.H1_H1 ;  /* 0x3000003cff3c7230 */ /* 0x000fc40000004100 */
[----:B------:R-:W-:Y:S01]  /*3c4c0*/  FMUL.FTZ R61, R43, R54 ;  /* 0x000000362b3d7220 */ /* 0x000fe20000410000 */
[C---:B------:R-:W-:Y:S01]  /*3c4d0*/  FFMA.FTZ R43, R44.reuse, R64, -R53 ;  /* 0x000000402c2b7223 */ /* 0x040fe20000010835 */
[C---:B------:R-:W-:Y:S01]  /*3c4e0*/  FFMA.FTZ R45, R47.reuse, R54, -R74 ;  /* 0x000000362f2d7223 */ /* 0x040fe2000001084a */
[----:B------:R-:W-:Y:S01]  /*3c4f0*/  FFMA.FTZ R44, R44, R51, R72 ;  /* 0x000000332c2c7223 */ /* 0x000fe20000010048 */
        /* <DEDUP_REMOVED lines=31> */
[-C--:B------:R-:W-:Y:S01]  /*3c6f0*/  FMUL.FTZ R72, R60, R65.reuse ;  /* 0x000000413c487220 */ /* 0x080fe20000410000 */
        /* <DEDUP_REMOVED lines=10> */
[----:B------:R-:W-:Y:S01]  /*3c7a0*/  F2FP.F16.E4M3.UNPACK_B R51, R28 ;  /* 0x0000001cff33723e */ /* 0x000fe200020006ff */
[----:B------:R-:W-:Y:S01]  /*3c7b0*/  HADD2.F32 R61, -RZ, R61.H1_H1 ;  /* 0x3000003dff3d7230 */ /* 0x000fe20000004100 */
[----:B------:R-:W-:Y:S01]  /*3c7c0*/  F2FP.F16.E4M3.UNPACK_B R55, R52 ;  /* 0x00000034ff37723e */ /* 0x000fe200020006ff */
[----:B-1----:R-:W-:Y:S01]  /*3c7d0*/  FFMA.FTZ R79, R53, R66, -R72 ;  /* 0x00000042354f7223 */ /* 0x002fe20000010848 */
[----:B------:R-:W-:Y:S01]  /*3c7e0*/  F2FP.F16.E4M3.UNPACK_B R52, R42 ;  /* 0x0000002aff34723e */ /* 0x000fe200020006ff */
[----:B------:R-:W-:Y:S01]  /*3c7f0*/  HADD2.F32 R42, -RZ, R51.H0_H0 ;  /* 0x20000033ff2a7230 */ /* 0x000fe20000004100 */
[----:B------:R-:W-:Y:S01]  /*3c800*/  F2FP.F16.E4M3.UNPACK_B R12, R12 ;  /* 0x0000000cff0c723e */ /* 0x000fe200020006ff */
[----:B------:R-:W-:Y:S01]  /*3c810*/  FMUL.FTZ R67, R54, R65 ;  /* 0x0000004136437220 */ /* 0x000fe20000410000 */
[----:B------:R-:W-:-:S02]  /*3c820*/  HADD2.F32 R63, -RZ, R55.H0_H0 ;  /* 0x20000037ff3f7230 */ /* 0x000fc40000004100 */
[-C--:B------:R-:W-:Y:S01]  /*3c830*/  FMUL.FTZ R54, R54, R61.reuse ;  /* 0x0000003d36367220 */ /* 0x080fe20000410000 */
[----:B------:R-:W-:Y:S02]  /*3c840*/  HADD2.F32 R53, -RZ, R52.H0_H0 ;  /* 0x20000034ff357230 */ /* 0x000fe40000004100 */
[----:B------:R-:W-:Y:S01]  /*3c850*/  FFMA.FTZ R73, R50, R61, -R67 ;  /* 0x0000003d32497223 */ /* 0x000fe20000010843 */
[----:B------:R-:W-:Y:S02]  /*3c860*/  HADD2.F32 R28, -RZ, R12.H0_H0 ;  /* 0x2000000cff1c7230 */ /* 0x000fe40000004100 */
[C---:B------:R-:W-:Y:S01]  /*3c870*/  FMUL.FTZ R61, R42.reuse, R63 ;  /* 0x0000003f2a3d7220 */ /* 0x040fe20000410000 */
[----:B------:R-:W-:Y:S02]  /*3c880*/  HADD2.F32 R51, -RZ, R51.H1_H1 ;  /* 0x30000033ff337230 */ /* 0x000fe40000004100 */
[----:B------:R-:W-:Y:S01]  /*3c890*/  FMUL.FTZ R42, R42, R53 ;  /* 0x000000352a2a7220 */ /* 0x000fe20000410000 */
[----:B------:R-:W-:-:S02]  /*3c8a0*/  HADD2.F32 R55, -RZ, R55.H1_H1 ;  /* 0x30000037ff377230 */ /* 0x000fc40000004100 */
[----:B------:R-:W-:Y:S01]  /*3c8b0*/  FFMA.FTZ R75, R50, R65, R54 ;  /* 0x00000041324b7223 */ /* 0x000fe20000010036 */
[----:B------:R-:W-:Y:S02]  /*3c8c0*/  HADD2.F32 R52, -RZ, R52.H1_H1 ;  /* 0x30000034ff347230 */ /* 0x000fe40000004100 */
[C---:B------:R-:W-:Y:S01]  /*3c8d0*/  FFMA.FTZ R63, R28.reuse, R63, R42 ;  /* 0x0000003f1c3f7223 */ /* 0x040fe2000001002a */
[----:B------:R-:W-:Y:S01]  /*3c8e0*/  F2FP.F16.E4M3.UNPACK_B R42, R30.H1 ;  /* 0x0000001eff2a723e */ /* 0x000fe200030006ff */
[----:B------:R-:W-:Y:S01]  /*3c8f0*/  FFMA.FTZ R60, R28, R53, -R61 ;  /* 0x000000351c3c7223 */ /* 0x000fe2000001083d */
[----:B------:R-:W-:Y:S01]  /*3c900*/  F2FP.F16.E4M3.UNPACK_B R54, R31.H1 ;  /* 0x0000001fff36723e */ /* 0x000fe200030006ff */
[----:B------:R-:W-:Y:S02]  /*3c910*/  HADD2.F32 R12, -RZ, R12.H1_H1 ;  /* 0x3000000cff0c7230 */ /* 0x000fe40000004100 */
[C---:B------:R-:W-:Y:S01]  /*3c920*/  FMUL.FTZ R53, R51.reuse, R55 ;  /* 0x0000003733357220 */ /* 0x040fe20000410000 */
[----:B------:R-:W-:Y:S01]  /*3c930*/  FMUL.FTZ R67, R51, R52 ;  /* 0x0000003433437220 */ /* 0x000fe20000410000 */
[----:B------:R-:W-:Y:S01]  /*3c940*/  F2FP.F16.E4M3.UNPACK_B R28, R14.H1 ;  /* 0x0000000eff1c723e */ /* 0x000fe200030006ff */
[----:B------:R-:W-:Y:S01]  /*3c950*/  HADD2.F32 R50, -RZ, R42.H0_H0 ;  /* 0x2000002aff327230 */ /* 0x000fe20000004100 */
[----:B------:R-:W-:Y:S01]  /*3c960*/  F2FP.F16.E4M3.UNPACK_B R51, R13.H1 ;  /* 0x0000000dff33723e */ /* 0x000fe200030006ff */
[----:B------:R-:W-:-:S02]  /*3c970*/  HADD2.F32 R61, -RZ, R54.H0_H0 ;  /* 0x20000036ff3d7230 */ /* 0x000fc40000004100 */
[C---:B------:R-:W-:Y:S01]  /*3c980*/  FFMA.FTZ R65, R12.reuse, R52, -R53 ;  /* 0x000000340c417223 */ /* 0x040fe20000010835 */
        /* <DEDUP_REMOVED lines=40> */
[----:B------:R-:W-:Y:S02]  /*3cc10*/  F2FP.SATFINITE.E4M3.F32.PACK_AB_MERGE_C R48, R79, R48, RZ ;  /* 0x000000304f30723e */ /* 0x000fe400048070ff */
[----:B------:R-:W-:Y:S02]  /*3cc20*/  F2FP.SATFINITE.E4M3.F32.PACK_AB_MERGE_C R41, R44, R41, RZ ;  /* 0x000000292c29723e */ /* 0x000fe400048070ff */
        /* <DEDUP_REMOVED lines=8> */
[----:B------:R-:W-:Y:S02]  /*3ccb0*/  F2FP.SATFINITE.E4M3.F32.PACK_AB_MERGE_C R31, R46, R47, R49 ;  /* 0x0000002f2e1f723e */ /* 0x000fe40004807031 */
[----:B------:R-:W-:-:S07]  /*3ccc0*/  F2FP.SATFINITE.E4M3.F32.PACK_AB_MERGE_C R28, R52, R63, R64 ;  /* 0x0000003f341c723e */ /* 0x000fce0004807040 */
.L_x_1848:
[----:B------:R-:W-:Y:S05]  /*3ccd0*/  BSYNC B3 ;  /* 0x0000000000037941 */ /* 0x000fea0003800000 */
.L_x_1847:
        /* <DEDUP_REMOVED lines=11> */
.L_x_1846:
[----:B------:R-:W-:Y:S05]  /*3cd90*/  BSYNC B2 ;  /* 0x0000000000027941 */ /* 0x000fea0003800000 */
.L_x_1845:
[----:B------:R-:W-:Y:S02]  /*3cda0*/  R2UR UR4, R84 ;  /* 0x00000000540472ca */ /* 0x000fe400000e0000 */
[----:B------:R-:W-:-:S13]  /*3cdb0*/  R2UR UR5, R85 ;  /* 0x00000000550572ca */ /* 0x000fda00000e0000 */
[----:B------:R-:W2:Y:S02]  /*3cdc0*/  LD.E.U8 R94, desc[UR4][R94.64] ;  /* 0x000000045e5e7980 */ /* 0x000ea4000c101100 */
[----:B--2---:R-:W-:-:S13]  /*3cdd0*/  LOP3.LUT P1, RZ, R94, 0x4, RZ, 0xc0, !PT ;  /* 0x000000045eff7812 */ /* 0x004fda000782c0ff */
[----:B------:R-:W-:Y:S05]  /*3cde0*/  @!P1 BRA `(.L_x_1798) ;  /* 0x0000002000109947 */ /* 0x000fea0003800000 */
[----:B------:R-:W-:Y:S02]  /*3cdf0*/  R2UR UR4, R84 ;  /* 0x00000000540472ca */ /* 0x000fe400000e0000 */
[----:B------:R-:W-:-:S13]  /*3ce00*/  R2UR UR5, R85 ;  /* 0x00000000550572ca */ /* 0x000fda00000e0000 */
[----:B------:R-:W2:Y:S01]  /*3ce10*/  LD.E R92, desc[UR4][R92.64+0x4] ;  /* 0x000004045c5c7980 */ /* 0x000ea2000c101900 */
[----:B------:R-:W-:Y:S01]  /*3ce20*/  VIADD R107, R107, 0x40 ;  /* 0x000000406b6b7836 */ /* 0x000fe20000000000 */
[----:B0-----:R-:W-:Y:S02]  /*3ce30*/  SHF.R.S32.HI R30, RZ, 0x1f, R39 ;  /* 0x0000001fff1e7819 */ /* 0x001fe40000011427 */
[-C--:B------:R-:W-:Y:S02]  /*3ce40*/  LEA.HI R15, R39, R39.reuse, RZ, 0x1 ;  /* 0x00000027270f7211 */ /* 0x080fe400078f08ff */
[----:B------:R-:W-:Y:S02]  /*3ce50*/  LEA.HI R29, R30, R39, RZ, 0x3 ;  /* 0x000000271e1d7211 */ /* 0x000fe400078f18ff */
[C---:B------:R-:W-:Y:S01]  /*3ce60*/  LOP3.LUT R30, R15.reuse, 0x3fffffe, RZ, 0xc0, !PT ;  /* 0x03fffffe0f1e7812 */ /* 0x040fe200078ec0ff */
[----:B------:R-:W-:Y:S01]  /*3ce70*/  IMAD.SHL.U32 R15, R15, 0x40, RZ ;  /* 0x000000400f0f7824 */ /* 0x000fe200078e00ff */
[----:B------:R-:W-:Y:S01]  /*3ce80*/  R2UR UR6, R84 ;  /* 0x00000000540672ca */ /* 0x000fe200000e0000 */
[----:B------:R-:W-:Y:S01]  /*3ce90*/  IMAD.SHL.U32 R29, R29, 0x40, RZ ;  /* 0x000000401d1d7824 */ /* 0x000fe200078e00ff */
[----:B------:R-:W-:Y:S01]  /*3cea0*/  R2UR UR7, R85 ;  /* 0x00000000550772ca */ /* 0x000fe200000e0000 */
[----:B------:R-:W-:-:S03]  /*3ceb0*/  IMAD.IADD R30, R39, 0x1, -R30 ;  /* 0x00000001271e7824 */ /* 0x000fc600078e0a1e */
[----:B------:R-:W-:Y:S02]  /*3cec0*/  LOP3.LUT R31, R29, 0xfffffe00, RZ, 0xc0, !PT ;  /* 0xfffffe001d1f7812 */ /* 0x000fe400078ec0ff */
[----:B------:R-:W-:-:S03]  /*3ced0*/  LOP3.LUT R29, R15, 0x180, RZ, 0xc0, !PT ;  /* 0x000001800f1d7812 */ /* 0x000fc600078ec0ff */
[----:B------:R-:W-:Y:S01]  /*3cee0*/  IMAD R31, R30, 0x40, R31 ;  /* 0x000000401e1f7824 */ /* 0x000fe200078e021f */
[----:B------:R-:W-:Y:S01]  /*3cef0*/  SHF.R.U32.HI R30, RZ, 0x3, R29 ;  /* 0x00000003ff1e7819 */ /* 0x000fe2000001161d */
[----:B------:R-:W-:Y:S01]  /*3cf00*/  BSSY B2, `(.L_x_1849) ;  /* 0x000011a000027945 */ /* 0x000fe20003800000 */
[----:B--2---:R-:W-:-:S04]  /*3cf10*/  LEA.HI R12, R92, R92, RZ, 0x1 ;  /* 0x0000005c5c0c7211 */ /* 0x004fc800078f08ff */
[----:B------:R-:W-:-:S04]  /*3cf20*/  SHF.R.S32.HI R32, RZ, 0x1, R12 ;  /* 0x00000001ff207819 */ /* 0x000fc8000001140c */
[----:B------:R-:W-:-:S04]  /*3cf30*/  ISETP.GE.AND P1, PT, R107, R32, PT ;  /* 0x000000206b00720c */ /* 0x000fc80003f26270 */
[----:B------:R-:W-:-:S05]  /*3cf40*/  SEL R12, R32, RZ, P1 ;  /* 0x000000ff200c7207 */ /* 0x000fca0000800000 */
[----:B------:R-:W-:-:S04]  /*3cf50*/  IMAD.IADD R12, R107, 0x1, R12 ;  /* 0x000000016b0c7824 */ /* 0x000fc800078e020c */
[----:B------:R-:W-:Y:S01]  /*3cf60*/  @P1 IMAD.IADD R103, R102, 0x1, -R103 ;  /* 0x0000000166671824 */ /* 0x000fe200078e0a67 */
[----:B------:R-:W-:-:S04]  /*3cf70*/  SHF.R.S32.HI R13, RZ, 0x1f, R12 ;  /* 0x0000001fff0d7819 */ /* 0x000fc8000001140c */
[----:B------:R-:W-:Y:S02]  /*3cf80*/  SHF.R.S32.HI R28, RZ, 0x1f, R103 ;  /* 0x0000001fff1c7819 */ /* 0x000fe40000011467 */
[CC--:B------:R-:W-:Y:S02]  /*3cf90*/  LEA.HI R14, R13.reuse, R12.reuse, RZ, 0x4 ;  /* 0x0000000c0d0e7211 */ /* 0x0c0fe400078f20ff */
[----:B------:R-:W-:Y:S02]  /*3cfa0*/  LEA.HI R28, R28, R103, RZ, 0x5 ;  /* 0x000000671c1c7211 */ /* 0x000fe400078f28ff */
[----:B------:R-:W-:Y:S02]  /*3cfb0*/  SHF.R.S32.HI R35, RZ, 0x4, R14 ;  /* 0x00000004ff237819 */ /* 0x000fe4000001140e */
[----:B------:R-:W-:Y:S02]  /*3cfc0*/  LEA.HI R12, R13, R12, RZ, 0x6 ;  /* 0x0000000c0d0c7211 */ /* 0x000fe400078f30ff */
[----:B------:R-:W-:-:S02]  /*3cfd0*/  LEA.HI.SX32 R28, R28, R35, 0x1b ;  /* 0x000000231c1c7211 */ /* 0x000fc400078fdaff */
[----:B------:R-:W-:Y:S02]  /*3cfe0*/  SHF.R.S32.HI R12, RZ, 0x6, R12 ;  /* 0x00000006ff0c7819 */ /* 0x000fe4000001140c */
[----:B------:R-:W-:Y:S01]  /*3cff0*/  SHF.R.S32.HI R15, RZ, 0x1f, R28 ;  /* 0x0000001fff0f7819 */ /* 0x000fe2000001141c */
[----:B------:R-:W-:Y:S01]  /*3d000*/  IMAD.SHL.U32 R33, R28, 0x10, RZ ;  /* 0x000000101c217824 */ /* 0x000fe200078e00ff */
[----:B------:R-:W-:Y:S01]  /*3d010*/  LOP3.LUT R14, R29, 0x30, R14, 0xf8, !PT ;  /* 0x000000301d0e7812 */ /* 0x000fe200078ef80e */
[----:B------:R-:W-:Y:S01]  /*3d020*/  IMAD R12, R12, 0x2800, R31 ;  /* 0x000028000c0c7824 */ /* 0x000fe200078e021f */
[----:B------:R-:W-:Y:S02]  /*3d030*/  LEA.HI R15, R15, R28, RZ, 0x2 ;  /* 0x0000001c0f0f7211 */ /* 0x000fe400078f10ff */
[----:B------:R-:W-:Y:S02]  /*3d040*/  LOP3.LUT R13, R14, R30, RZ, 0x3c, !PT ;  /* 0x0000001e0e0d7212 */ /* 0x000fe400078e3cff */
[----:B------:R-:W-:-:S02]  /*3d050*/  SHF.R.S32.HI R28, RZ, 0x2, R15 ;  /* 0x00000002ff1c7819 */ /* 0x000fc4000001140f */
[----:B------:R-:W-:Y:S01]  /*3d060*/  LOP3.LUT R15, R29, 0x30, R33, 0xf8, !PT ;  /* 0x000000301d0f7812 */ /* 0x000fe200078ef821 */
[----:B------:R-:W-:Y:S02]  /*3d070*/  IMAD.IADD R12, R12, 0x1, R13 ;  /* 0x000000010c0c7824 */ /* 0x000fe400078e020d */
[----:B------:R-:W-:Y:S01]  /*3d080*/  IMAD R28, R28, 0x2800, R31 ;  /* 0x000028001c1c7824 */ /* 0x000fe200078e021f */
[----:B------:R-:W-:Y:S02]  /*3d090*/  LOP3.LUT R15, R15, R30, RZ, 0x3c, !PT ;  /* 0x0000001e0f0f7212 */ /* 0x000fe400078e3cff */
[----:B------:R-:W-:-:S03]  /*3d0a0*/  IADD3 R12, P1, P2, R96, R12, R105 ;  /* 0x0000000c600c7210 */ /* 0x000fc60007a3e069 */
[----:B------:R-:W-:Y:S01]  /*3d0b0*/  IMAD.IADD R28, R28, 0x1, R15 ;  /* 0x000000011c1c7824 */ /* 0x000fe200078e020f */
[--C-:B------:R-:W-:Y:S02]  /*3d0c0*/  IADD3.X R13, R97, RZ, R106.reuse, P1, P2 ;  /* 0x000000ff610d7210 */ /* 0x100fe40000fe446a */
[----:B------:R-:W-:Y:S02]  /*3d0d0*/  ISETP.GE.AND P1, PT, R107, R32, PT ;  /* 0x000000206b00720c */ /* 0x000fe40003f26270 */
[----:B------:R-:W-:Y:S02]  /*3d0e0*/  IADD3 R28, P3, P4, R96, R28, R105 ;  /* 0x0000001c601c7210 */ /* 0x000fe40007c7e069 */
[----:B------:R-:W5:Y:S02]  /*3d0f0*/  LD.E.128 R12, desc[UR4][R12.64] ;  /* 0x000000040c0c7980 */ /* 0x000f64000c101d00 */
[----:B------:R-:W-:Y:S01]  /*3d100*/  IADD3.X R29, R97, RZ, R106, P3, P4 ;  /* 0x000000ff611d7210 */ /* 0x000fe20001fe846a */
[----:B------:R-:W-:-:S05]  /*3d110*/  IMAD.SHL.U32 R35, R35, 0x10, RZ ;  /* 0x0000001023237824 */ /* 0x000fca00078e00ff */
[----:B------:R-:W5:Y:S01]  /*3d120*/  LD.E.128 R28, desc[UR6][R28.64] ;  /* 0x000000061c1c7980 */ /* 0x000f62000c101d00 */
[----:B------:R-:W-:Y:S05]  /*3d130*/  @P1 BRA `(.L_x_1850) ;  /* 0x0000000c00d81947 */ /* 0x000fea0003800000 */
[----:B-----5:R-:W-:Y:S01]  /*3d140*/  IMAD.MOV.U32 R32, RZ, RZ, R15 ;  /* 0x000000ffff207224 */ /* 0x020fe200078e000f */
[----:B------:R-:W-:Y:S01]  /*3d150*/  SHF.R.U32.HI R15, RZ, 0x8, R69 ;  /* 0x00000008ff0f7819 */ /* 0x000fe20000011645 */
[----:B------:R-:W-:Y:S01]  /*3d160*/  IMAD.MOV.U32 R44, RZ, RZ, R31 ;  /* 0x000000ffff2c7224 */ /* 0x000fe200078e001f */
[----:B------:R-:W-:Y:S01]  /*3d170*/  SHF.R.U32.HI R31, RZ, 0x8, R71 ;  /* 0x00000008ff1f7819 */ /* 0x000fe20000011647 */
[----:B------:R-:W-:Y:S01]  /*3d180*/  IMAD.MOV.U32 R34, RZ, RZ, R13 ;  /* 0x000000ffff227224 */ /* 0x000fe200078e000d */
[----:B------:R-:W-:Y:S01]  /*3d190*/  LOP3.LUT R40, R69, 0xff, RZ, 0xc0, !PT ;  /* 0x000000ff45287812 */ /* 0x000fe200078ec0ff */
[----:B------:R-:W-:Y:S01]  /*3d1a0*/  IMAD.MOV.U32 R38, RZ, RZ, R29 ;  /* 0x000000ffff267224 */ /* 0x000fe200078e001d */
[----:B------:R-:W-:Y:S02]  /*3d1b0*/  LOP3.LUT R15, R15, 0xff, RZ, 0xc0, !PT ;  /* 0x000000ff0f0f7812 */ /* 0x000fe400078ec0ff */
[----:B------:R-:W-:Y:S02]  /*3d1c0*/  SHF.R.U32.HI R13, RZ, 0x8, R68 ;  /* 0x00000008ff0d7819 */ /* 0x000fe40000011644 */
[----:B------:R-:W-:-:S02]  /*3d1d0*/  LOP3.LUT R46, R71, 0xff, RZ, 0xc0, !PT ;  /* 0x000000ff472e7812 */ /* 0x000fc400078ec0ff */
[----:B------:R-:W-:Y:S02]  /*3d1e0*/  LOP3.LUT R31, R31, 0xff, RZ, 0xc0, !PT ;  /* 0x000000ff1f1f7812 */ /* 0x000fe400078ec0ff */
[----:B------:R-:W-:Y:S02]  /*3d1f0*/  PRMT R40, R15, 0x7604, R40 ;  /* 0x000076040f287816 */ /* 0x000fe40000000028 */
[----:B------:R-:W-:Y:S02]  /*3d200*/  SHF.R.U32.HI R15, RZ, 0x8, R57 ;  /* 0x00000008ff0f7819 */ /* 0x000fe40000011639 */
[----:B------:R-:W-:Y:S02]  /*3d210*/  LOP3.LUT R36, R68, 0xff, RZ, 0xc0, !PT ;  /* 0x000000ff44247812 */ /* 0x000fe400078ec0ff */
[----:B------:R-:W-:Y:S02]  /*3d220*/  LOP3.LUT R13, R13, 0xff, RZ, 0xc0, !PT ;  /* 0x000000ff0d0d7812 */ /* 0x000fe400078ec0ff */
        /* <DEDUP_REMOVED lines=17> */
[----:B------:R-:W-:Y:S02]  /*3d340*/  SHF.R.U32.HI R31, RZ, 0x10, R71 ;  /* 0x00000010ff1f7819 */ /* 0x000fe40000011647 */
[----:B------:R-:W-:-:S02]  /*3d350*/  SHF.R.U32.HI R29, RZ, 0x8, R58 ;  /* 0x00000008ff1d7819 */ /* 0x000fc4000001163a */
[----:B------:R-:W-:Y:S02]  /*3d360*/  LOP3.LUT R15, R15, 0xff, RZ, 0xc0, !PT ;  /* 0x000000ff0f0f7812 */ /* 0x000fe400078ec0ff */
[----:B------:R-:W-:Y:S02]  /*3d370*/  PRMT R39, R13, 0x7604, R48 ;  /* 0x000076040d277816 */ /* 0x000fe40000000030 */
[----:B------:R-:W-:Y:S02]  /*3d380*/  SHF.R.U32.HI R13, RZ, 0x10, R68 ;  /* 0x00000010ff0d7819 */ /* 0x000fe40000011644 */
[----:B------:R-:W-:Y:S02]  /*3d390*/  LOP3.LUT R31, R31, 0xff, RZ, 0xc0, !PT ;  /* 0x000000ff1f1f7812 */ /* 0x000fe400078ec0ff */
[----:B------:R-:W-:Y:S02]  /*3d3a0*/  LOP3.LUT R52, R58, 0xff, RZ, 0xc0, !PT ;  /* 0x000000ff3a347812 */ /* 0x000fe400078ec0ff */
[----:B------:R-:W-:-:S02]  /*3d3b0*/  LOP3.LUT R29, R29, 0xff, RZ, 0xc0, !PT ;  /* 0x000000ff1d1d7812 */ /* 0x000fc400078ec0ff */
[----:B------:R-:W-:Y:S02]  /*3d3c0*/  PRMT R15, R15, 0x7054, R40 ;  /* 0x000070540f0f7816 */ /* 0x000fe40000000028 */
[----:B------:R-:W-:Y:S02]  /*3d3d0*/  SHF.R.U32.HI R40, RZ, 0x10, R57 ;  /* 0x00000010ff287819 */ /* 0x000fe40000011639 */
[----:B------:R-:W-:Y:S02]  /*3d3e0*/  LOP3.LUT R13, R13, 0xff, RZ, 0xc0, !PT ;  /* 0x000000ff0d0d7812 */ /* 0x000fe400078ec0ff */
[----:B------:R-:W-:Y:S02]  /*3d3f0*/  PRMT R31, R31, 0x7054, R46 ;  /* 0x000070541f1f7816 */ /* 0x000fe4000000002e */
[----:B------:R-:W-:Y:S02]  /*3d400*/  PRMT R45, R29, 0x7604, R52 ;  /* 0x000076041d2d7816 */ /* 0x000fe40000000034 */
[----:B------:R-:W-:-:S02]  /*3d410*/  SHF.R.U32.HI R46, RZ, 0x10, R59 ;  /* 0x00000010ff2e7819 */ /* 0x000fc4000001163b */
[----:B------:R-:W-:Y:S02]  /*3d420*/  SHF.R.U32.HI R29, RZ, 0x10, R70 ;  /* 0x00000010ff1d7819 */ /* 0x000fe40000011646 */
[----:B------:R-:W-:Y:S02]  /*3d430*/  LOP3.LUT R40, R40, 0xff, RZ, 0xc0, !PT ;  /* 0x000000ff28287812 */ /* 0x000fe400078ec0ff */
[----:B------:R-:W-:Y:S02]  /*3d440*/  PRMT R13, R13, 0x7054, R36 ;  /* 0x000070540d0d7816 */ /* 0x000fe40000000024 */
[----:B------:R-:W-:Y:S02]  /*3d450*/  SHF.R.U32.HI R36, RZ, 0x10, R56 ;  /* 0x00000010ff247819 */ /* 0x000fe40000011638 */
[----:B------:R-:W-:Y:S02]  /*3d460*/  LOP3.LUT R46, R46, 0xff, RZ, 0xc0, !PT ;  /* 0x000000ff2e2e7812 */ /* 0x000fe400078ec0ff */
[----:B------:R-:W-:-:S02]  /*3d470*/  LOP3.LUT R29, R29, 0xff, RZ, 0xc0, !PT ;  /* 0x000000ff1d1d7812 */ /* 0x000fc400078ec0ff */
[----:B------:R-:W-:Y:S02]  /*3d480*/  PRMT R41, R40, 0x7054, R41 ;  /* 0x0000705428297816 */ /* 0x000fe40000000029 */
[----:B------:R-:W-:Y:S02]  /*3d490*/  LOP3.LUT R36, R36, 0xff, RZ, 0xc0, !PT ;  /* 0x000000ff24247812 */ /* 0x000fe400078ec0ff */
[----:B------:R-:W-:Y:S02]  /*3d4a0*/  PRMT R49, R46, 0x7054, R47 ;  /* 0x000070542e317816 */ /* 0x000fe4000000002f */
[----:B------:R-:W-:Y:S02]  /*3d4b0*/  PRMT R29, R29, 0x7054, R42 ;  /* 0x000070541d1d7816 */ /* 0x000fe4000000002a */
[----:B------:R-:W-:Y:S02]  /*3d4c0*/  LOP3.LUT R46, R41, 0xff000000, R57, 0xf8, !PT ;  /* 0xff000000292e7812 */ /* 0x000fe400078ef839 */
[----:B------:R-:W-:-:S02]  /*3d4d0*/  SHF.R.U32.HI R42, RZ, 0x10, R58 ;  /* 0x00000010ff2a7819 */ /* 0x000fc4000001163a */
[----:B------:R-:W-:Y:S02]  /*3d4e0*/  LOP3.LUT R40, R15, 0xff000000, R69, 0xf8, !PT ;  /* 0xff0000000f287812 */ /* 0x000fe400078ef845 */
[----:B------:R-:W-:Y:S02]  /*3d4f0*/  PRMT R43, R36, 0x7054, R39 ;  /* 0x00007054242b7816 */ /* 0x000fe40000000027 */
[----:B------:R-:W-:Y:S02]  /*3d500*/  F2FP.F16.E4M3.UNPACK_B R39, R38 ;  /* 0x00000026ff27723e */ /* 0x000fe400020006ff */
[----:B------:R-:W-:Y:S02]  /*3d510*/  F2FP.F16.E4M3.UNPACK_B R47, R46 ;  /* 0x0000002eff2f723e */ /* 0x000fe400020006ff */
[----:B------:R-:W-:Y:S01]  /*3d520*/  LOP3.LUT R42, R42, 0xff, RZ, 0xc0, !PT ;  /* 0x000000ff2a2a7812 */ /* 0x000fe200078ec0ff */
[----:B------:R-:W-:Y:S01]  /*3d530*/  HADD2.F32 R15, -RZ, R39.H0_H0 ;  /* 0x20000027ff0f7230 */ /* 0x000fe20000004100 */
[----:B------:R-:W-:Y:S01]  /*3d540*/  F2FP.F16.E4M3.UNPACK_B R41, R40 ;  /* 0x00000028ff29723e */ /* 0x000fe200020006ff */
[--C-:B------:R-:W-:Y:S01]  /*3d550*/  HADD2.F32 R48, -RZ, R47.reuse.H0_H0 ;  /* 0x2000002fff307230 */ /* 0x100fe20000004100 */
[----:B------:R-:W-:Y:S01]  /*3d560*/  F2FP.F16.E4M3.UNPACK_B R36, R34 ;  /* 0x00000022ff24723e */ /* 0x000fe200020006ff */
[----:B------:R-:W-:Y:S01]  /*3d570*/  HADD2.F32 R47, -RZ, R47.H1_H1 ;  /* 0x3000002fff2f7230 */ /* 0x000fe20000004100 */
[----:B------:R-:W-:Y:S01]  /*3d580*/  PRMT R45, R42, 0x7054, R45 ;  /* 0x000070542a2d7816 */ /* 0x000fe2000000002d */
[--C-:B------:R-:W-:Y:S01]  /*3d590*/  HADD2.F32 R42, -RZ, R41.reuse.H0_H0 ;  /* 0x20000029ff2a7230 */ /* 0x100fe20000004100 */
[----:B------:R-:W-:Y:S01]  /*3d5a0*/  LOP3.LUT R68, R13, 0xff000000, R68, 0xf8, !PT ;  /* 0xff0000000d447812 */ /* 0x000fe200078ef844 */
[----:B------:R-:W-:Y:S01]  /*3d5b0*/  FMUL.FTZ R50, R15, R48 ;  /* 0x000000300f327220 */ /* 0x000fe20000410000 */
[----:B------:R-:W-:Y:S01]  /*3d5c0*/  LOP3.LUT R13, R29, 0xff000000, R70, 0xf8, !PT ;  /* 0xff0000001d0d7812 */ /* 0x000fe200078ef846 */
[--C-:B------:R-:W-:Y:S01]  /*3d5d0*/  HADD2.F32 R29, -RZ, R36.reuse.H0_H0 ;  /* 0x20000024ff1d7230 */ /* 0x100fe20000004100 */
[----:B------:R-:W-:Y:S01]  /*3d5e0*/  LOP3.LUT R56, R43, 0xff000000, R56, 0xf8, !PT ;  /* 0xff0000002b387812 */ /* 0x000fe200078ef838 */
[-C--:B------:R-:W-:Y:S01]  /*3d5f0*/  FMUL.FTZ R43, R15, R42.reuse ;  /* 0x0000002a0f2b7220 */ /* 0x080fe20000410000 */
[----:B------:R-:W-:Y:S01]  /*3d600*/  LOP3.LUT R70, R31, 0xff000000, R71, 0xf8, !PT ;  /* 0xff0000001f467812 */ /* 0x000fe200078ef847 */
[----:B------:R-:W-:Y:S01]  /*3d610*/  HADD2.F32 R36, -RZ, R36.H1_H1 ;  /* 0x30000024ff247230 */ /* 0x000fe20000004100 */
[----:B------:R-:W-:Y:S01]  /*3d620*/  LOP3.LUT R31, R45, 0xff000000, R58, 0xf8, !PT ;  /* 0xff0000002d1f7812 */ /* 0x000fe200078ef83a */
[----:B------:R-:W-:Y:S01]  /*3d630*/  FFMA.FTZ R15, R29, R42, -R50 ;  /* 0x0000002a1d0f7223 */ /* 0x000fe20000010832 */
[----:B------:R-:W-:Y:S01]  /*3d640*/  LOP3.LUT R58, R49, 0xff000000, R59, 0xf8, !PT ;  /* 0xff000000313a7812 */ /* 0x000fe200078ef83b */
[----:B------:R-:W-:Y:S01]  /*3d650*/  FFMA.FTZ R29, R29, R48, R43 ;  /* 0x000000301d1d7223 */ /* 0x000fe2000001002b */
[----:B------:R-:W-:Y:S01]  /*3d660*/  HADD2.F32 R45, -RZ, R41.H1_H1 ;  /* 0x30000029ff2d7230 */ /* 0x000fe20000004100 */
[----:B------:R-:W-:Y:S01]  /*3d670*/  F2FP.F16.E4M3.UNPACK_B R41, R38.H1 ;  /* 0x00000026ff29723e */ /* 0x000fe200030006ff */
[----:B------:R-:W-:Y:S01]  /*3d680*/  HADD2.F32 R42, -RZ, R39.H1_H1 ;  /* 0x30000027ff2a7230 */ /* 0x000fe20000004100 */
[----:B------:R-:W-:-:S02]  /*3d690*/  F2FP.F16.E4M3.UNPACK_B R49, R46.H1 ;  /* 0x0000002eff31723e */ /* 0x000fc400030006ff */
[----:B------:R-:W-:Y:S02]  /*3d6a0*/  F2FP.F16.E4M3.UNPACK_B R43, R40.H1 ;  /* 0x00000028ff2b723e */ /* 0x000fe400030006ff */
[----:B------:R-:W-:Y:S01]  /*3d6b0*/  F2FP.F16.E4M3.UNPACK_B R40, R34.H1 ;  /* 0x00000022ff28723e */ /* 0x000fe200030006ff */
[----:B------:R-:W-:Y:S02]  /*3d6c0*/  HADD2.F32 R34, -RZ, R41.H0_H0 ;  /* 0x20000029ff227230 */ /* 0x000fe40000004100 */
[C---:B------:R-:W-:Y:S01]  /*3d6d0*/  FMUL.FTZ R51, R42.reuse, R47 ;  /* 0x0000002f2a337220 */ /* 0x040fe20000410000 */
[----:B------:R-:W-:Y:S02]  /*3d6e0*/  HADD2.F32 R46, -RZ, R49.H0_H0 ;  /* 0x20000031ff2e7230 */ /* 0x000fe40000004100 */
[----:B------:R-:W-:Y:S01]  /*3d6f0*/  FMUL.FTZ R42, R42, R45 ;  /* 0x0000002d2a2a7220 */ /* 0x000fe20000410000 */
[----:B------:R-:W-:Y:S02]  /*3d700*/  HADD2.F32 R38, -RZ, R43.H0_H0 ;  /* 0x2000002bff267230 */ /* 0x000fe40000004100 */
[----:B------:R-:W-:-:S02]  /*3d710*/  HADD2.F32 R39, -RZ, R40.H0_H0 ;  /* 0x20000028ff277230 */ /* 0x000fc40000004100 */
[C---:B------:R-:W-:Y:S01]  /*3d720*/  FMUL.FTZ R48, R34.reuse, R46 ;  /* 0x0000002e22307220 */ /* 0x040fe20000410000 */
[----:B------:R-:W-:Y:S02]  /*3d730*/  HADD2.F32 R41, -RZ, R41.H1_H1 ;  /* 0x30000029ff297230 */ /* 0x000fe40000004100 */
[----:B------:R-:W-:Y:S01]  /*3d740*/  FMUL.FTZ R53, R34, R38 ;  /* 0x0000002622357220 */ /* 0x000fe20000410000 */
[C---:B------:R-:W-:Y:S01]  /*3d750*/  FFMA.FTZ R34, R36.reuse, R45, -R51 ;  /* 0x0000002d24227223 */ /* 0x040fe20000010833 */
[----:B------:R-:W-:Y:S01]  /*3d760*/  FFMA.FTZ R36, R36, R47, R42 ;  /* 0x0000002f24247223 */ /* 0x000fe2000001002a */
[----:B------:R-:W-:Y:S01]  /*3d770*/  F2FP.F16.E4M3.UNPACK_B R47, R44 ;  /* 0x0000002cff2f723e */ /* 0x000fe200020006ff */
[C---:B------:R-:W-:Y:S01]  /*3d780*/  FFMA.FTZ R38, R39.reuse, R38, -R48 ;  /* 0x0000002627267223 */ /* 0x040fe20000010830 */
[----:B------:R-:W-:Y:S01]  /*3d790*/  F2FP.F16.E4M3.UNPACK_B R51, R58 ;  /* 0x0000003aff33723e */ /* 0x000fe200020006ff */
[----:B------:R-:W-:Y:S02]  /*3d7a0*/  HADD2.F32 R50, -RZ, R49.H1_H1 ;  /* 0x30000031ff327230 */ /* 0x000fe40000004100 */
        /* <DEDUP_REMOVED lines=8> */
[-C--:B------:R-:W-:Y:S01]  /*3d830*/  FMUL.FTZ R55, R41, R46.reuse ;  /* 0x0000002e29377220 */ /* 0x080fe20000410000 */
[----:B------:R-:W-:Y:S02]  /*3d840*/  HADD2.F32 R49, -RZ, R48.H0_H0 ;  /* 0x20000030ff317230 */ /* 0x000fe40000004100 */
[----:B------:R-:W-:Y:S01]  /*3d850*/  FFMA.FTZ R41, R40, R46, -R53 ;  /* 0x0000002e28297223 */ /* 0x000fe20000010835 */
[--C-:B------:R-:W-:Y:S02]  /*3d860*/  HADD2.F32 R43, -RZ, R45.reuse.H0_H0 ;  /* 0x2000002dff2b7230 */ /* 0x100fe40000004100 */
[----:B------:R-:W-:Y:S01]  /*3d870*/  FMUL.FTZ R54, R42, R52 ;  /* 0x000000342a367220 */ /* 0x000fe20000410000 */
[----:B------:R-:W-:-:S02]  /*3d880*/  HADD2.F32 R46, -RZ, R45.H1_H1 ;  /* 0x3000002dff2e7230 */ /* 0x000fc40000004100 */
[----:B------:R-:W-:Y:S01]  /*3d890*/  FFMA.FTZ R40, R40, R50, R55 ;  /* 0x0000003228287223 */ /* 0x000fe20000010037 */
[----:B------:R-:W-:Y:S02]  /*3d8a0*/  HADD2.F32 R45, -RZ, R47.H1_H1 ;  /* 0x3000002fff2d7230 */ /* 0x000fe40000004100 */
[-C--:B------:R-:W-:Y:S01]  /*3d8b0*/  FMUL.FTZ R57, R42, R49.reuse ;  /* 0x000000312a397220 */ /* 0x080fe20000410000 */
[----:B------:R-:W-:Y:S01]  /*3d8c0*/  F2FP.F16.E4M3.UNPACK_B R47, R44.H1 ;  /* 0x0000002cff2f723e */ /* 0x000fe200030006ff */
[----:B------:R-:W-:Y:S01]  /*3d8d0*/  HADD2.F32 R50, -RZ, R51.H1_H1 ;  /* 0x30000033ff327230 */ /* 0x000fe20000004100 */
[----:B------:R-:W-:Y:S01]  /*3d8e0*/  F2FP.F16.E4M3.UNPACK_B R58, R58.H1 ;  /* 0x0000003aff3a723e */ /* 0x000fe200030006ff */
[----:B------:R-:W-:Y:S01]  /*3d8f0*/  FFMA.FTZ R42, R43, R49, -R54 ;  /* 0x000000312b2a7223 */ /* 0x000fe20000010836 */
[----:B------:R-:W-:Y:S01]  /*3d900*/  F2FP.F16.E4M3.UNPACK_B R70, R70.H1 ;  /* 0x00000046ff46723e */ /* 0x000fe200030006ff */
[----:B------:R-:W-:Y:S01]  /*3d910*/  HADD2.F32 R49, -RZ, R48.H1_H1 ;  /* 0x30000030ff317230 */ /* 0x000fe20000004100 */
[----:B------:R-:W-:Y:S01]  /*3d920*/  F2FP.F16.E4M3.UNPACK_B R32, R32.H1 ;  /* 0x00000020ff20723e */ /* 0x000fe200030006ff */
[----:B------:R-:W-:-:S02]  /*3d930*/  HADD2.F32 R48, -RZ, R47.H0_H0 ;  /* 0x2000002fff307230 */ /* 0x000fc40000004100 */
[----:B------:R-:W-:Y:S01]  /*3d940*/  FMUL.FTZ R55, R45, R50 ;  /* 0x000000322d377220 */ /* 0x000fe20000410000 */
[----:B------:R-:W-:Y:S02]  /*3d950*/  HADD2.F32 R53, -RZ, R58.H0_H0 ;  /* 0x2000003aff357230 */ /* 0x000fe40000004100 */
[----:B------:R-:W-:Y:S01]  /*3d960*/  FFMA.FTZ R43, R43, R52, R57 ;  /* 0x000000342b2b7223 */ /* 0x000fe20000010039 */
[----:B------:R-:W-:Y:S02]  /*3d970*/  HADD2.F32 R51, -RZ, R70.H0_H0 ;  /* 0x20000046ff337230 */ /* 0x000fe40000004100 */
[-C--:B------:R-:W-:Y:S01]  /*3d980*/  FMUL.FTZ R57, R45, R49.reuse ;  /* 0x000000312d397220 */ /* 0x080fe20000410000 */
[----:B------:R-:W-:Y:S01]  /*3d990*/  FFMA.FTZ R45, R46, R49, -R55 ;  /* 0x000000312e2d7223 */ /* 0x000fe20000010837 */
[----:B------:R-:W-:Y:S02]  /*3d9a0*/  HADD2.F32 R44, -RZ, R32.H0_H0 ;  /* 0x20000020ff2c7230 */ /* 0x000fe40000004100 */
[----:B------:R-:W-:Y:S01]  /*3d9b0*/  FMUL.FTZ R59, R48, R53 ;  /* 0x00000035303b7220 */ /* 0x000fe20000410000 */
[----:B------:R-:W-:-:S02]  /*3d9c0*/  HADD2.F32 R49, -RZ, R47.H1_H1 ;  /* 0x3000002fff317230 */ /* 0x000fc40000004100 */
[----:B------:R-:W-:Y:S01]  /*3d9d0*/  FMUL.FTZ R48, R48, R51 ;  /* 0x0000003330307220 */ /* 0x000fe20000410000 */
[----:B------:R-:W-:Y:S01]  /*3d9e0*/  FFMA.FTZ R60, R46, R50, R57 ;  /* 0x000000322e3c7223 */ /* 0x000fe20000010039 */
[----:B------:R-:W-:Y:S01]  /*3d9f0*/  F2FP.F16.E4M3.UNPACK_B R47, R28.H1 ;  /* 0x0000001cff2f723e */ /* 0x000fe200030006ff */
[----:B------:R-:W-:Y:S01]  /*3da00*/  HADD2.F32 R46, -RZ, R32.H1_H1 ;  /* 0x30000020ff2e7230 */ /* 0x000fe20000004100 */
[----:B------:R-:W-:Y:S01]  /*3da10*/  F2FP.F16.E4M3.UNPACK_B R52, R56.H1 ;  /* 0x00000038ff34723e */ /* 0x000fe200030006ff */
[C---:B------:R-:W-:Y:S01]  /*3da20*/  FFMA.FTZ R64, R44.reuse, R53, R48 ;  /* 0x000000352c407223 */ /* 0x040fe20000010030 */
[----:B------:R-:W-:Y:S01]  /*3da30*/  F2FP.F16.E4M3.UNPACK_B R50, R68.H1 ;  /* 0x00000044ff32723e */ /* 0x000fe200030006ff */
[----:B------:R-:W-:Y:S02]  /*3da40*/  HADD2.F32 R70, -RZ, R70.H1_H1 ;  /* 0x30000046ff467230 */ /* 0x000fe40000004100 */
[----:B------:R-:W-:Y:S01]  /*3da50*/  FFMA.FTZ R62, R44, R51, -R59 ;  /* 0x000000332c3e7223 */ /* 0x000fe2000001083b */
        /* <DEDUP_REMOVED lines=14> */
[----:B------:R-:W-:Y:S01]  /*3db40*/  F2FP.F16.E4M3.UNPACK_B R56, R56 ;  /* 0x00000038ff38723e */ /* 0x000fe200020006ff */
[----:B------:R-:W-:Y:S01]  /*3db50*/  FFMA.FTZ R58, R44, R53, R48 ;  /* 0x000000352c3a7223 */ /* 0x000fe20000010030 */
[----:B------:R-:W-:Y:S01]  /*3db60*/  F2FP.F16.E4M3.UNPACK_B R44, R28 ;  /* 0x0000001cff2c723e */ /* 0x000fe200020006ff */
[----:B------:R-:W-:Y:S02]  /*3db70*/  HADD2.F32 R52, -RZ, R52.H1_H1 ;  /* 0x30000034ff347230 */ /* 0x000fe40000004100 */
[----:B------:R-:W-:Y:S01]  /*3db80*/  FFMA.FTZ R67, R46, R70, -R55 ;  /* 0x000000462e437223 */ /* 0x000fe20000010837 */
[----:B------:R-:W-:Y:S01]  /*3db90*/  HADD2.F32 R32, -RZ, R32.H1_H1 ;  /* 0x30000020ff207230 */ /* 0x000fe20000004100 */
[----:B------:R-:W-:Y:S01]  /*3dba0*/  F2FP.F16.E4M3.UNPACK_B R12, R12 ;  /* 0x0000000cff0c723e */ /* 0x000fe200020006ff */
[----:B------:R-:W-:Y:S01]  /*3dbb0*/  HADD2.F32 R46, -RZ, R44.H0_H0 ;  /* 0x2000002cff2e7230 */ /* 0x000fe20000004100 */
[----:B------:R-:W-:Y:S01]  /*3dbc0*/  F2FP.F16.E4M3.UNPACK_B R68, R68 ;  /* 0x00000044ff44723e */ /* 0x000fe200020006ff */
[----:B------:R-:W-:Y:S01]  /*3dbd0*/  FMUL.FTZ R53, R47, R50 ;  /* 0x000000322f357220 */ /* 0x000fe20000410000 */
[----:B------:R-:W-:-:S02]  /*3dbe0*/  HADD2.F32 R49, -RZ, R56.H0_H0 ;  /* 0x20000038ff317230 */ /* 0x000fc40000004100 */
[-C--:B------:R-:W-:Y:S01]  /*3dbf0*/  FMUL.FTZ R51, R47, R52.reuse ;  /* 0x000000342f337220 */ /* 0x080fe20000410000 */
[----:B------:R-:W-:Y:S02]  /*3dc00*/  HADD2.F32 R28, -RZ, R12.H0_H0 ;  /* 0x2000000cff1c7230 */ /* 0x000fe40000004100 */
[----:B------:R-:W-:Y:S01]  /*3dc10*/  FFMA.FTZ R61, R32, R52, R53 ;  /* 0x00000034203d7223 */ /* 0x000fe20000010035 */
[----:B------:R-:W-:Y:S02]  /*3dc20*/  HADD2.F32 R47, -RZ, R68.H0_H0 ;  /* 0x20000044ff2f7230 */ /* 0x000fe40000004100 */
[----:B------:R-:W-:Y:S01]  /*3dc30*/  FMUL.FTZ R53, R46, R49 ;  /* 0x000000312e357220 */ /* 0x000fe20000410000 */
[----:B------:R-:W-:Y:S01]  /*3dc40*/  FFMA.FTZ R59, R32, R50, -R51 ;  /* 0x00000032203b7223 */ /* 0x000fe20000010833 */
[----:B------:R-:W-:Y:S01]  /*3dc50*/  HADD2.F32 R44, -RZ, R44.H1_H1 ;  /* 0x3000002cff2c7230 */ /* 0x000fe20000004100 */
[----:B------:R-:W-:Y:S01]  /*3dc60*/  F2FP.F16.E4M3.UNPACK_B R32, R30.H1 ;  /* 0x0000001eff20723e */ /* 0x000fe200030006ff */
[-C--:B------:R-:W-:Y:S01]  /*3dc70*/  FMUL.FTZ R46, R46, R47.reuse ;  /* 0x0000002f2e2e7220 */ /* 0x080fe20000410000 */
[----:B------:R-:W-:Y:S01]  /*3dc80*/  FFMA.FTZ R50, R28, R47, -R53 ;  /* 0x0000002f1c327223 */ /* 0x000fe20000010835 */
[----:B------:R-:W-:Y:S01]  /*3dc90*/  HADD2.F32 R51, -RZ, R56.H1_H1 ;  /* 0x30000038ff337230 */ /* 0x000fe20000004100 */
[----:B------:R-:W-:Y:S01]  /*3dca0*/  F2FP.F16.E4M3.UNPACK_B R48, R31.H1 ;  /* 0x0000001fff30723e */ /* 0x000fe200030006ff */
[----:B------:R-:W-:-:S02]  /*3dcb0*/  HADD2.F32 R47, -RZ, R68.H1_H1 ;  /* 0x30000044ff2f7230 */ /* 0x000fc40000004100 */
[----:B------:R-:W-:Y:S01]  /*3dcc0*/  FFMA.FTZ R52, R28, R49, R46 ;  /* 0x000000311c347223 */ /* 0x000fe2000001002e */
[----:B------:R-:W-:Y:S02]  /*3dcd0*/  HADD2.F32 R12, -RZ, R12.H1_H1 ;  /* 0x3000000cff0c7230 */ /* 0x000fe40000004100 */
[C---:B------:R-:W-:Y:S01]  /*3dce0*/  FMUL.FTZ R49, R44.reuse, R51 ;  /* 0x000000332c317220 */ /* 0x040fe20000410000 */
[----:B------:R-:W-:Y:S01]  /*3dcf0*/  F2FP.F16.E4M3.UNPACK_B R28, R14.H1 ;  /* 0x0000000eff1c723e */ /* 0x000fe200030006ff */
[----:B------:R-:W-:Y:S01]  /*3dd00*/  FMUL.FTZ R57, R44, R47 ;  /* 0x0000002f2c397220 */ /* 0x000fe20000410000 */
[----:B------:R-:W-:Y:S01]  /*3dd10*/  F2FP.F16.E4M3.UNPACK_B R46, R13.H1 ;  /* 0x0000000dff2e723e */ /* 0x000fe200030006ff */
[----:B------:R-:W-:Y:S02]  /*3dd20*/  HADD2.F32 R44, -RZ, R32.H0_H0 ;  /* 0x20000020ff2c7230 */ /* 0x000fe40000004100 */
        /* <DEDUP_REMOVED lines=13> */
[----:B------:R-:W-:Y:S02]  /*3de00*/  HADD2.F32 R28, -RZ, R28.H1_H1 ;  /* 0x3000001cff1c7230 */ /* 0x000fe40000004100 */
[C---:B------:R-:W-:Y:S01]  /*3de10*/  FMUL.FTZ R47, R32.reuse, R51 ;  /* 0x00000033202f7220 */ /* 0x040fe20000410000 */
[----:B------:R-:W-:Y:S01]  /*3de20*/  F2FP.F16.E4M3.UNPACK_B R12, R13 ;  /* 0x0000000dff0c723e */ /* 0x000fe200020006ff */
[-C--:B------:R-:W-:Y:S01]  /*3de30*/  FMUL.FTZ R32, R32, R49.reuse ;  /* 0x0000003120207220 */ /* 0x080fe20000410000 */
[--C-:B------:R-:W-:Y:S02]  /*3de40*/  HADD2.F32 R13, -RZ, R30.reuse.H0_H0 ;  /* 0x2000001eff0d7230 */ /* 0x100fe40000004100 */
[C---:B------:R-:W-:Y:S01]  /*3de50*/  FFMA.FTZ R46, R28.reuse, R49, -R47 ;  /* 0x000000311c2e7223 */ /* 0x040fe2000001082f */
[----:B------:R-:W-:Y:S01]  /*3de60*/  F2FP.F16.E4M3.UNPACK_B R14, R14 ;  /* 0x0000000eff0e723e */ /* 0x000fe200020006ff */
        /* <DEDUP_REMOVED lines=35> */
.L_x_1850:
[----:B------:R-:W-:Y:S05]  /*3e0a0*/  BSYNC B2 ;  /* 0x0000000000027941 */ /* 0x000fea0003800000 */
.L_x_1849:
[--C-:B------:R-:W-:Y:S02]  /*3e0b0*/  SHF.R.S32.HI R32, RZ, 0x1f, R35.reuse ;  /* 0x0000001fff207819 */ /* 0x100fe40000011423 */
[----:B------:R-:W-:Y:S02]  /*3e0c0*/  IADD3 R34, P1, P2, R86, R90, R35 ;  /* 0x0000005a56227210 */ /* 0x000fe40007a3e023 */
[----:B------:R-:W-:Y:S02]  /*3e0d0*/  R2UR UR4, R84 ;  /* 0x00000000540472ca */ /* 0x000fe400000e0000 */
[----:B------:R-:W-:Y:S02]  /*3e0e0*/  R2UR UR5, R85 ;  /* 0x00000000550572ca */ /* 0x000fe400000e0000 */
[----:B------:R-:W-:Y:S02]  /*3e0f0*/  IADD3.X R35, R87, R37, R32, P1, P2 ;  /* 0x0000002557237210 */ /* 0x000fe40000fe4420 */
[----:B------:R-:W-:-:S09]  /*3e100*/  ISETP.GE.AND P1, PT, R33, R102, PT ;  /* 0x000000662100720c */ /* 0x000fd20003f26270 */
[----:B-----5:R0:W-:Y:S04]  /*3e110*/  ST.E.128 desc[UR4][R34.64], R12 ;  /* 0x0000000c22007985 */ /* 0x0201e8000c101d04 */
[----:B------:R-:W-:Y:S05]  /*3e120*/  @P1 BRA `(.L_x_1798) ;  /* 0x0000000c00401947 */ /* 0x000fea0003800000 */
[----:B------:R-:W-:Y:S02]  /*3e130*/  R2UR UR4, R84 ;  /* 0x00000000540472ca */ /* 0x000fe400000e0000 */
[----:B------:R-:W-:Y:S02]  /*3e140*/  R2UR UR5, R85 ;  /* 0x00000000550572ca */ /* 0x000fe400000e0000 */
[--C-:B------:R-:W-:Y:S02]  /*3e150*/  IADD3 R90, P1, P2, R86, R90, R33.reuse ;  /* 0x0000005a565a7210 */ /* 0x100fe40007a3e021 */
[----:B------:R-:W-:-:S04]  /*3e160*/  SHF.R.S32.HI R86, RZ, 0x1f, R33 ;  /* 0x0000001fff567819 */ /* 0x000fc80000011421 */
[----:B------:R-:W-:-:S05]  /*3e170*/  IADD3.X R91, R87, R37, R86, P1, P2 ;  /* 0x00000025575b7210 */ /* 0x000fca0000fe4456 */
[----:B------:R2:W-:Y:S01]  /*3e180*/  ST.E.128 desc[UR4][R90.64], R28 ;  /* 0x0000001c5a007985 */ /* 0x0005e2000c101d04 */
[----:B------:R-:W-:Y:S05]  /*3e190*/  BRA `(.L_x_1798) ;  /* 0x0000000c00247947 */ /* 0x000fea0003800000 */
.L_x_1764:
[----:B------:R-:W2:Y:S01]  /*3e1a0*/  LDL.64 R12, [R82+0x10] ;  /* 0x00001000520c7983 */ /* 0x000ea20000100a00 */
[----:B------:R-:W-:Y:S02]  /*3e1b0*/  R2UR UR4, R84 ;  /* 0x00000000540472ca */ /* 0x000fe400000e0000 */
[----:B------:R-:W-:Y:S01]  /*3e1c0*/  R2UR UR5, R85 ;  /* 0x00000000550572ca */ /* 0x000fe200000e0000 */
[----:B------:R0:W5:Y:S04]  /*3e1d0*/  LDL R14, [R83] ;  /* 0x00000000530e7983 */ /* 0x0001680000100800 */
[----:B------:R0:W5:Y:S08]  /*3e1e0*/  LDL R15, [R83+0x4] ;  /* 0x00000400530f7983 */ /* 0x0001700000100800 */
[----:B--2---:R-:W2:Y:S01]  /*3e1f0*/  LD.E R28, desc[UR4][R12.64+0x1c] ;  /* 0x00001c040c1c7980 */ /* 0x004ea2000c101900 */
[----:B------:R-:W-:Y:S01]  /*3e200*/  BSSY B2, `(.L_x_1851) ;  /* 0x0000005000027945 */ /* 0x000fe20003800000 */
[----:B--2---:R-:W-:-:S04]  /*3e210*/  LOP3.LUT R28, R28, 0x1, RZ, 0xfc, !PT ;  /* 0x000000011c1c7812 */ /* 0x004fc800078efcff */
[----:B------:R-:W-:-:S13]  /*3e220*/  ISETP.NE.AND P1, PT, R28, 0x3, PT ;  /* 0x000000031c00780c */ /* 0x000fda0003f25270 */
[----:B0-----:R-:W-:Y:S05]  /*3e230*/  @!P1 BRA `(.L_x_1852) ;  /* 0x0000000000049947 */ /* 0x001fea0003800000 */
[----:B------:R-:W-:Y:S01]  /*3e240*/  BPT.TRAP 0x1 ;  /* 0x000000040000795c */ /* 0x000fe20000300000 */
.L_x_1852:
[----:B------:R-:W-:Y:S05]  /*3e250*/  BSYNC B2 ;  /* 0x0000000000027941 */ /* 0x000fea0003800000 */
.L_x_1851:
        /* <DEDUP_REMOVED lines=9> */
.L_x_1880:
[----:B------:R-:W-:Y:S05]  /*3e2f0*/  BSYNC B2 ;  /* 0x0000000000027941 */ /* 0x000fea0003800000 */
.L_x_1853:
[----:B------:R-:W2:Y:S04]  /*3e300*/  LDL.64 R28, [R82] ;  /* 0x00000000521c7983 */ /* 0x000ea80000100a00 */
[----:B------:R-:W3:Y:S04]  /*3e310*/  LDL.64 R34, [R82+0x30] ;  /* 0x0000300052227983 */ /* 0x000ee80000100a00 */
[----:B0-----:R-:W4:Y:S04]  /*3e320*/  LDL.64 R14, [R82+0x20] ;  /* 0x00002000520e7983 */ /* 0x001f280000100a00 */
[----:B------:R-:W4:Y:S01]  /*3e330*/  LDL.64 R12, [R82+0x18] ;  /* 0x00001800520c7983 */ /* 0x000f220000100a00 */
[----:B------:R-:W-:-:S02]  /*3e340*/  R2UR UR4, R84 ;  /* 0x00000000540472ca */ /* 0x000fc400000e0000 */
[C---:B------:R-:W-:Y:S01]  /*3e350*/  R2UR UR5, R85.reuse ;  /* 0x00000000550572ca */ /* 0x040fe200000e0000 */
[----:B------:R-:W4:Y:S01]  /*3e360*/  LDL R32, [R83] ;  /* 0x0000000053207983 */ /* 0x000f220000100800 */
[C---:B------:R-:W-:Y:S02]  /*3e370*/  R2UR UR8, R84.reuse ;  /* 0x00000000540872ca */ /* 0x040fe400000e0000 */
[C---:B------:R-:W-:Y:S02]  /*3e380*/  R2UR UR9, R85.reuse ;  /* 0x00000000550972ca */ /* 0x040fe400000e0000 */
[C---:B------:R-:W-:Y:S02]  /*3e390*/  R2UR UR6, R84.reuse ;  /* 0x00000000540672ca */ /* 0x040fe400000e0000 */
[----:B------:R-:W-:Y:S02]  /*3e3a0*/  R2UR UR7, R85 ;  /* 0x00000000550772ca */ /* 0x000fe400000e0000 */
[----:B------:R-:W-:-:S02]  /*3e3b0*/  R2UR UR10, R84 ;  /* 0x00000000540a72ca */ /* 0x000fc400000e0000 */
[----:B------:R-:W-:Y:S01]  /*3e3c0*/  R2UR UR11, R85 ;  /* 0x00000000550b72ca */ /* 0x000fe200000e0000 */
[----:B--2---:R-:W2:Y:S04]  /*3e3d0*/  LD.E R40, desc[UR4][R28.64] ;  /* 0x000000041c287980 */ /* 0x004ea8000c101900 */
[----:B---3--:R-:W3:Y:S04]  /*3e3e0*/  LD.E R44, desc[UR8][R34.64] ;  /* 0x00000008222c7980 */ /* 0x008ee8000c101900 */
[----:B----4-:R-:W4:Y:S04]  /*3e3f0*/  LD.E.64 R42, desc[UR6][R14.64+0x10] ;  /* 0x000010060e2a7980 */ /* 0x010f28000c101b00 */
[----:B------:R-:W4:Y:S04]  /*3e400*/  LD.E.64 R30, desc[UR10][R12.64+0x8] ;  /* 0x0000080a0c1e7980 */ /* 0x000f28000c101b00 */
[----:B------:R-:W4:Y:S04]  /*3e410*/  LD.E R33, desc[UR4][R12.64] ;  /* 0x000000040c217980 */ /* 0x000f28000c101900 */
[----:B------:R0:W5:Y:S01]  /*3e420*/  LDL.64 R28, [R82+0x38] ;  /* 0x00003800521c7983 */ /* 0x0001620000100a00 */
[----:B------:R-:W-:Y:S01]  /*3e430*/  IMAD R41, R32, 0x7800, RZ ;  /* 0x0000780020297824 */ /* 0x000fe200078e02ff */
[----:B------:R-:W-:Y:S02]  /*3e440*/  BSSY B2, `(.L_x_1855) ;  /* 0x0000055000027945 */ /* 0x000fe40003800000 */
[----:B------:R0:W5:Y:S02]  /*3e450*/  LD.E.64 R36, desc[UR4][R14.64+0x8] ;  /* 0x000008040e247980 */ /* 0x000164000c101b00 */
[----:B------:R-:W-:-:S02]  /*3e460*/  SHF.R.S32.HI R45, RZ, 0x1f, R41 ;  /* 0x0000001fff2d7819 */ /* 0x000fc40000011429 */
[----:B------:R0:W5:Y:S01]  /*3e470*/  LD.E.64 R38, desc[UR6][R14.64+0x18] ;  /* 0x000018060e267980 */ /* 0x000162000c101b00 */
[----:B--2---:R-:W-:-:S05]  /*3e480*/  IMAD R40, R25, -0xa0, R40 ;  /* 0xffffff6019287824 */ /* 0x004fca00078e0228 */
[----:B------:R-:W-:-:S04]  /*3e490*/  VIMNMX R47, R40, 0xa0, PT ;  /* 0x000000a0282f7848 */ /* 0x000fc80003fe0100 */
[----:B---3--:R-:W-:Y:S01]  /*3e4a0*/  ISETP.GE.AND P1, PT, R44, R47, PT ;  /* 0x0000002f2c00720c */ /* 0x008fe20003f26270 */
[----:B----4-:R-:W-:Y:S01]  /*3e4b0*/  IMAD R43, R43, R25, RZ ;  /* 0x000000192b2b7224 */ /* 0x010fe200078e02ff */
[----:B------:R-:W-:Y:S02]  /*3e4c0*/  SHF.R.S32.HI R44, RZ, 0x1f, R25 ;  /* 0x0000001fff2c7819 */ /* 0x000fe40000011419 */
[----:B------:R-:W-:Y:S02]  /*3e4d0*/  IADD3 R32, P2, R41, R30, RZ ;  /* 0x0000001e29207210 */ /* 0x000fe40007f5e0ff */
[----:B------:R-:W-:Y:S01]  /*3e4e0*/  IADD3 R30, P3, P4, R30, R33, R41 ;  /* 0x000000211e1e7210 */ /* 0x000fe20007c7e029 */
[----:B------:R-:W-:Y:S01]  /*3e4f0*/  IMAD.WIDE.U32 R40, R42, R25, RZ ;  /* 0x000000192a287225 */ /* 0x000fe200078e00ff */
[----:B------:R-:W-:-:S03]  /*3e500*/  SHF.R.S32.HI R13, RZ, 0x1f, R33 ;  /* 0x0000001fff0d7819 */ /* 0x000fc60000011421 */
[----:B------:R-:W-:Y:S02]  /*3e510*/  IMAD R43, R42, R44, R43 ;  /* 0x0000002c2a2b7224 */ /* 0x000fe400078e022b */
[C-C-:B------:R-:W-:Y:S01]  /*3e520*/  IMAD.X R33, R31.reuse, 0x1, R45.reuse, P2 ;  /* 0x000000011f217824 */ /* 0x140fe200010e062d */
[----:B------:R-:W-:Y:S01]  /*3e530*/  IADD3.X R31, R31, R13, R45, P3, P4 ;  /* 0x0000000d1f1f7210 */ /* 0x000fe20001fe842d */
[----:B------:R-:W-:Y:S01]  /*3e540*/  IMAD.IADD R45, R41, 0x1, R43 ;  /* 0x00000001292d7824 */ /* 0x000fe200078e022b */
[----:B0-----:R-:W-:Y:S06]  /*3e550*/  @P1 BRA `(.L_x_1856) ;  /* 0x00000004000c1947 */ /* 0x001fec0003800000 */
[----:B------:R-:W-:Y:S02]  /*3e560*/  R2UR UR4, R84 ;  /* 0x00000000540472ca */ /* 0x000fe400000e0000 */
[----:B------:R-:W-:-:S13]  /*3e570*/  R2UR UR5, R85 ;  /* 0x00000000550572ca */ /* 0x000fda00000e0000 */
[----:B-----5:R-:W2:Y:S01]  /*3e580*/  LD.E.U8 R44, desc[UR4][R28.64] ;  /* 0x000000041c2c7980 */ /* 0x020ea2000c101100 */
[----:B------:R-:W-:Y:S01]  /*3e590*/  IADD3 R42, P2, R38, R40, RZ ;  /* 0x00000028262a7210 */ /* 0x000fe20007f5e0ff */
[----:B------:R-:W-:Y:S04]  /*3e5a0*/  BSSY B3, `(.L_x_1857) ;  /* 0x000000c000037945 */ /* 0x000fe80003800000 */
[----:B------:R-:W-:Y:S01]  /*3e5b0*/  IMAD.X R43, R39, 0x1, R45, P2 ;  /* 0x00000001272b7824 */ /* 0x000fe200010e062d */
[----:B--2---:R-:W-:-:S04]  /*3e5c0*/  LOP3.LUT R12, R44, 0x1, RZ, 0xc0, !PT ;  /* 0x000000012c0c7812 */ /* 0x004fc800078ec0ff */
[----:B------:R-:W-:-:S13]  /*3e5d0*/  ISETP.NE.U32.AND P1, PT, R12, 0x1, PT ;  /* 0x000000010c00780c */ /* 0x000fda0003f25070 */
[----:B------:R-:W-:Y:S05]  /*3e5e0*/  @P1 BRA `(.L_x_1858) ;  /* 0x00000000001c1947 */ /* 0x000fea0003800000 */
[----:B------:R-:W-:Y:S02]  /*3e5f0*/  R2UR UR4, R84 ;  /* 0x00000000540472ca */ /* 0x000fe400000e0000 */
[----:B------:R-:W-:-:S13]  /*3e600*/  R2UR UR5, R85 ;  /* 0x00000000550572ca */ /* 0x000fda00000e0000 */
[----:B------:R-:W2:Y:S01]  /*3e610*/  LD.E.128 R12, desc[UR4][R32.64] ;  /* 0x00000004200c7980 */ /* 0x000ea2000c101d00 */
[----:B------:R-:W-:Y:S02]  /*3e620*/  R2UR UR6, R84 ;  /* 0x00000000540672ca */ /* 0x000fe400000e0000 */
[----:B------:R-:W-:Y:S01]  /*3e630*/  R2UR UR7, R85 ;  /* 0x00000000550772ca */ /* 0x000fe200000e0000 */
[----:B--2---:R0:W-:-:S12]  /*3e640*/  ST.E.128 desc[UR4][R42.64], R12 ;  /* 0x0000000c2a007985 */ /* 0x0041d8000c101d04 */
[----:B------:R0:W5:Y:S02]  /*3e650*/  LD.E.U8 R44, desc[UR6][R28.64] ;  /* 0x000000061c2c7980 */ /* 0x000164000c101100 */
.L_x_1858:
[----:B------:R-:W-:Y:S05]  /*3e660*/  BSYNC B3 ;  /* 0x0000000000037941 */ /* 0x000fea0003800000 */
.L_x_1857:
[----:B-----5:R-:W-:Y:S01]  /*3e670*/  LOP3.LUT P1, RZ, R44, 0x2, RZ, 0xc0, !PT ;  /* 0x000000022cff7812 */ /* 0x020fe2000782c0ff */
[----:B------:R-:W-:-:S12]  /*3e680*/  BSSY B3, `(.L_x_1859) ;  /* 0x0000009000037945 */ /* 0x000fd80003800000 */
[----:B------:R-:W-:Y:S05]  /*3e690*/  @!P1 BRA `(.L_x_1860) ;  /* 0x00000000001c9947 */ /* 0x000fea0003800000 */
[----:B------:R-:W-:Y:S02]  /*3e6a0*/  R2UR UR4, R84 ;  /* 0x00000000540472ca */ /* 0x000fe400000e0000 */
[----:B------:R-:W-:-:S13]  /*3e6b0*/  R2UR UR5, R85 ;  /* 0x00000000550572ca */ /* 0x000fda00000e0000 */
[----:B0-----:R-:W2:Y:S01]  /*3e6c0*/  LD.E.128 R12, desc[UR4][R30.64] ;  /* 0x000000041e0c7980 */ /* 0x001ea2000c101d00 */
[----:B------:R-:W-:Y:S02]  /*3e6d0*/  R2UR UR6, R84 ;  /* 0x00000000540672ca */ /* 0x000fe400000e0000 */
[----:B------:R-:W-:Y:S01]  /*3e6e0*/  R2UR UR7, R85 ;  /* 0x00000000550772ca */ /* 0x000fe200000e0000 */
[----:B--2---:R1:W-:-:S12]  /*3e6f0*/  ST.E.128 desc[UR4][R42.64+0x20], R12 ;  /* 0x0000200c2a007985 */ /* 0x0043d8000c101d04 */
[----:B------:R1:W5:Y:S02]  /*3e700*/  LD.E.U8 R44, desc[UR6][R28.64] ;  /* 0x000000061c2c7980 */ /* 0x000364000c101100 */
.L_x_1860:
[----:B------:R-:W-:Y:S05]  /*3e710*/  BSYNC B3 ;  /* 0x0000000000037941 */ /* 0x000fea0003800000 */
.L_x_1859:
[----:B-----5:R-:W-:Y:S01]  /*3e720*/  LOP3.LUT P1, RZ, R44, 0x4, RZ, 0xc0, !PT ;  /* 0x000000042cff7812 */ /* 0x020fe2000782c0ff */
[----:B------:R-:W-:-:S12]  /*3e730*/  BSSY B3, `(.L_x_1861) ;  /* 0x0000009000037945 */ /* 0x000fd80003800000 */
[----:B------:R-:W-:Y:S05]  /*3e740*/  @!P1 BRA `(.L_x_1862) ;  /* 0x00000000001c9947 */ /* 0x000fea0003800000 */
[----:B------:R-:W-:Y:S02]  /*3e750*/  R2UR UR4, R84 ;  /* 0x00000000540472ca */ /* 0x000fe400000e0000 */
[----:B------:R-:W-:-:S13]  /*3e760*/  R2UR UR5, R85 ;  /* 0x00000000550572ca */ /* 0x000fda00000e0000 */
[----:B01----:R-:W2:Y:S01]  /*3e770*/  LD.E.128 R12, desc[UR4][R32.64+0x2800] ;  /* 0x00280004200c7980 */ /* 0x003ea2000c101d00 */
[----:B------:R-:W-:Y:S02]  /*3e780*/  R2UR UR6, R84 ;  /* 0x00000000540672ca */ /* 0x000fe400000e0000 */
[----:B------:R-:W-:Y:S01]  /*3e790*/  R2UR UR7, R85 ;  /* 0x00000000550772ca */ /* 0x000fe200000e0000 */
[----:B--2---:R2:W-:-:S12]  /*3e7a0*/  ST.E.128 desc[UR4][R42.64+0x40], R12 ;  /* 0x0000400c2a007985 */ /* 0x0045d8000c101d04 */
[----:B------:R2:W5:Y:S02]  /*3e7b0*/  LD.E.U8 R44, desc[UR6][R28.64] ;  /* 0x000000061c2c7980 */ /* 0x000564000c101100 */
.L_x_1862:
[----:B------:R-:W-:Y:S05]  /*3e7c0*/  BSYNC B3 ;  /* 0x0000000000037941 */ /* 0x000fea0003800000 */
.L_x_1861:
[----:B-----5:R-:W-:Y:S01]  /*3e7d0*/  LOP3.LUT P1, RZ, R44, 0x8, RZ, 0xc0, !PT ;  /* 0x000000082cff7812 */ /* 0x020fe2000782c0ff */
[----:B------:R-:W-:-:S12]  /*3e7e0*/  BSSY B3, `(.L_x_1863) ;  /* 0x0000009000037945 */ /* 0x000fd80003800000 */
[----:B------:R-:W-:Y:S05]  /*3e7f0*/  @!P1 BRA `(.L_x_1864) ;  /* 0x00000000001c9947 */ /* 0x000fea0003800000 */
[----:B------:R-:W-:Y:S02]  /*3e800*/  R2UR UR4, R84 ;  /* 0x00000000540472ca */ /* 0x000fe400000e0000 */
[----:B------:R-:W-:-:S13]  /*3e810*/  R2UR UR5, R85 ;  /* 0x00000000550572ca */ /* 0x000fda00000e0000 */
[----:B012---:R-:W2:Y:S01]  /*3e820*/  LD.E.128 R12, desc[UR4][R30.64+0x2800] ;  /* 0x002800041e0c7980 */ /* 0x007ea2000c101d00 */
[----:B------:R-:W-:Y:S02]  /*3e830*/  R2UR UR6, R84 ;  /* 0x00000000540672ca */ /* 0x000fe400000e0000 */
[----:B------:R-:W-:Y:S01]  /*3e840*/  R2UR UR7, R85 ;  /* 0x00000000550772ca */ /* 0x000fe200000e0000 */
[----:B--2---:R3:W-:-:S12]  /*3e850*/  ST.E.128 desc[UR4][R42.64+0x60], R12 ;  /* 0x0000600c2a007985 */ /* 0x0047d8000c101d04 */
[----:B------:R3:W5:Y:S02]  /*3e860*/  LD.E.U8 R44, desc[UR6][R28.64] ;  /* 0x000000061c2c7980 */ /* 0x000764000c101100 */
.L_x_1864:
[----:B------:R-:W-:Y:S05]  /*3e870*/  BSYNC B3 ;  /* 0x0000000000037941 */ /* 0x000fea0003800000 */
.L_x_1863:
[----:B-----5:R-:W-:Y:S01]  /*3e880*/  LOP3.LUT P1, RZ, R44, 0x10, RZ, 0xc0, !PT ;  /* 0x000000102cff7812 */ /* 0x020fe2000782c0ff */
[----:B------:R-:W-:-:S12]  /*3e890*/  BSSY B3, `(.L_x_1865) ;  /* 0x0000009000037945 */ /* 0x000fd80003800000 */
[----:B------:R-:W-:Y:S05]  /*3e8a0*/  @!P1 BRA `(.L_x_1866) ;  /* 0x00000000001c9947 */ /* 0x000fea0003800000 */
[----:B------:R-:W-:Y:S02]  /*3e8b0*/  R2UR UR4, R84 ;  /* 0x00000000540472ca */ /* 0x000fe400000e0000 */
[----:B------:R-:W-:-:S13]  /*3e8c0*/  R2UR UR5, R85 ;  /* 0x00000000550572ca */ /* 0x000fda00000e0000 */
[----:B0123--:R-:W2:Y:S01]  /*3e8d0*/  LD.E.128 R12, desc[UR4][R32.64+0x5000] ;  /* 0x00500004200c7980 */ /* 0x00fea2000c101d00 */
[----:B------:R-:W-:Y:S02]  /*3e8e0*/  R2UR UR6, R84 ;  /* 0x00000000540672ca */ /* 0x000fe400000e0000 */
[----:B------:R-:W-:Y:S01]  /*3e8f0*/  R2UR UR7, R85 ;  /* 0x00000000550772ca */ /* 0x000fe200000e0000 */
[----:B--2---:R4:W-:-:S12]  /*3e900*/  ST.E.128 desc[UR4][R42.64+0x80], R12 ;  /* 0x0000800c2a007985 */ /* 0x0049d8000c101d04 */
[----:B------:R4:W5:Y:S02]  /*3e910*/  LD.E.U8 R44, desc[UR6][R28.64] ;  /* 0x000000061c2c7980 */ /* 0x000964000c101100 */
.L_x_1866:
[----:B------:R-:W-:Y:S05]  /*3e920*/  BSYNC B3 ;  /* 0x0000000000037941 */ /* 0x000fea0003800000 */
.L_x_1865:
[----:B-----5:R-:W-:-:S13]  /*3e930*/  LOP3.LUT P1, RZ, R44, 0x20, RZ, 0xc0, !PT ;  /* 0x000000202cff7812 */ /* 0x020fda000782c0ff */
[----:B------:R-:W-:Y:S05]  /*3e940*/  @!P1 BRA `(.L_x_1856) ;  /* 0x0000000000109947 */ /* 0x000fea0003800000 */
[----:B------:R-:W-:Y:S02]  /*3e950*/  R2UR UR4, R84 ;  /* 0x00000000540472ca */ /* 0x000fe400000e0000 */
[----:B------:R-:W-:-:S13]  /*3e960*/  R2UR UR5, R85 ;  /* 0x00000000550572ca */ /* 0x000fda00000e0000 */
[----:B01234-:R-:W2:Y:S04]  /*3e970*/  LD.E.128 R12, desc[UR4][R30.64+0x5000] ;  /* 0x005000041e0c7980 */ /* 0x01fea8000c101d00 */
[----:B--2---:R0:W-:Y:S02]  /*3e980*/  ST.E.128 desc[UR4][R42.64+0xa0], R12 ;  /* 0x0000a00c2a007985 */ /* 0x0041e4000c101d04 */
.L_x_1856:
[----:B------:R-:W-:Y:S05]  /*3e990*/  BSYNC B2 ;  /* 0x0000000000027941 */ /* 0x000fea0003800000 */
.L_x_1855:
[----:B------:R-:W-:Y:S02]  /*3e9a0*/  R2UR UR4, R84 ;  /* 0x00000000540472ca */ /* 0x000fe400000e0000 */
[----:B------:R-:W-:-:S13]  /*3e9b0*/  R2UR UR5, R85 ;  /* 0x00000000550572ca */ /* 0x000fda00000e0000 */
[----:B------:R-:W0:Y:S02]  /*3e9c0*/  LD.E R34, desc[UR4][R34.64] ;  /* 0x0000000422227980 */ /* 0x000e24000c101900 */
[----:B01234-:R-:W-:-:S05]  /*3e9d0*/  VIADD R12, R34, 0x80 ;  /* 0x00000080220c7836 */ /* 0x01ffca0000000000 */
[----:B------:R-:W-:-:S13]  /*3e9e0*/  ISETP.GE.AND P1, PT, R12, R47, PT ;  /* 0x0000002f0c00720c */ /* 0x000fda0003f26270 */
[----:B------:R-:W-:Y:S05]  /*3e9f0*/  @P1 BRA `(.L_x_1798) ;  /* 0x00000004000c1947 */ /* 0x000fea0003800000 */
[----:B------:R-:W-:Y:S02]  /*3ea00*/  R2UR UR4, R84 ;  /* 0x00000000540472ca */ /* 0x000fe400000e0000 */
[----:B------:R-:W-:-:S13]  /*3ea10*/  R2UR UR5, R85 ;  /* 0x00000000550572ca */ /* 0x000fda00000e0000 */
[----:B-----5:R-:W2:Y:S01]  /*3ea20*/  LD.E.U8 R34, desc[UR4][R28.64] ;  /* 0x000000041c227980 */ /* 0x020ea2000c101100 */
[----:B------:R-:W-:Y:S01]  /*3ea30*/  IADD3 R40, P2, P3, R38, R36, R40 ;  /* 0x0000002426287210 */ /* 0x000fe20007b5e028 */
[----:B------:R-:W-:Y:S03]  /*3ea40*/  BSSY B2, `(.L_x_1867) ;  /* 0x000000c000027945 */ /* 0x000fe60003800000 */
[----:B------:R-:W-:Y:S02]  /*3ea50*/  IADD3.X R41, R39, R37, R45, P2, P3 ;  /* 0x0000002527297210 */ /* 0x000fe400017e642d */
        /* <DEDUP_REMOVED lines=10> */
.L_x_1868:
[----:B------:R-:W-:Y:S05]  /*3eb00*/  BSYNC B2 ;  /* 0x0000000000027941 */ /* 0x000fea0003800000 */
.L_x_1867:
        /* <DEDUP_REMOVED lines=10> */
.L_x_1870:
[----:B------:R-:W-:Y:S05]  /*3ebb0*/  BSYNC B2 ;  /* 0x0000000000027941 */ /* 0x000fea0003800000 */
.L_x_1869:
        /* <DEDUP_REMOVED lines=10> */
.L_x_1872:
[----:B------:R-:W-:Y:S05]  /*3ec60*/  BSYNC B2 ;  /* 0x0000000000027941 */ /* 0x000fea0003800000 */
.L_x_1871:
        /* <DEDUP_REMOVED lines=10> */
.L_x_1874:
[----:B------:R-:W-:Y:S05]  /*3ed10*/  BSYNC B2 ;  /* 0x0000000000027941 */ /* 0x000fea0003800000 */
.L_x_1873:
        /* <DEDUP_REMOVED lines=10> */
.L_x_1876:
[----:B------:R-:W-:Y:S05]  /*3edc0*/  BSYNC B2 ;  /* 0x0000000000027941 */ /* 0x000fea0003800000 */
.L_x_1875:
[----:B-----5:R-:W-:-:S13]  /*3edd0*/  LOP3.LUT P1, RZ, R34, 0x20, RZ, 0xc0, !PT ;  /* 0x0000002022ff7812 */ /* 0x020fda000782c0ff */
[----:B------:R-:W-:Y:S05]  /*3ede0*/  @!P1 BRA `(.L_x_1798) ;  /* 0x0000000000109947 */ /* 0x000fea0003800000 */
[----:B------:R-:W-:Y:S02]  /*3edf0*/  R2UR UR4, R84 ;  /* 0x00000000540472ca */ /* 0x000fe400000e0000 */
[----:B------:R-:W-:-:S13]  /*3ee00*/  R2UR UR5, R85 ;  /* 0x00000000550572ca */ /* 0x000fda00000e0000 */
[----:B01234-:R-:W2:Y:S04]  /*3ee10*/  LD.E.128 R12, desc[UR4][R30.64+0x7000] ;  /* 0x007000041e0c7980 */ /* 0x01fea8000c101d00 */
[----:B--2---:R0:W-:Y:S02]  /*3ee20*/  ST.E.128 desc[UR4][R40.64+0xa0], R12 ;  /* 0x0000a00c28007985 */ /* 0x0041e4000c101d04 */
.L_x_1798:
[----:B------:R-:W-:Y:S05]  /*3ee30*/  BSYNC B0 ;  /* 0x0000000000007941 */ /* 0x000fea0003800000 */
.L_x_1763:
        /* <DEDUP_REMOVED lines=8> */
[----:B0-----:R-:W-:-:S02]  /*3eec0*/  LOP3.LUT P1, RZ, R13, 0x7f, RZ, 0xc0, !PT ;  /* 0x0000007f0dff7812 */ /* 0x001fc4000782c0ff */
[----:B------:R-:W-:-:S05]  /*3eed0*/  LEA.HI R12, R13, 0x8, RZ, 0x19 ;  /* 0x000000080d0c7811 */ /* 0x000fca00078fc8ff */
[----:B-1----:R0:W-:Y:S06]  /*3eee0*/  BAR.SYNC.DEFER_BLOCKING R12, 0x80 ;  /* 0x0002000c0000751d */ /* 0x0021ec0000010000 */
[----:B------:R-:W-:Y:S05]  /*3eef0*/  @P1 BRA `(.L_x_1877) ;  /* 0x0000000000241947 */ /* 0x000fea0003800000 */
[----:B0-----:R-:W2:Y:S01]  /*3ef00*/  LDL.64 R12, [R82+0x10] ;  /* 0x00001000520c7983 */ /* 0x001ea20000100a00 */
[----:B------:R-:W-:Y:S02]  /*3ef10*/  R2UR UR4, R84 ;  /* 0x00000000540472ca */ /* 0x000fe400000e0000 */
[----:B------:R-:W-:Y:S01]  /*3ef20*/  R2UR UR5, R85 ;  /* 0x00000000550572ca */ /* 0x000fe200000e0000 */
[----:B------:R-:W3:-:S12]  /*3ef30*/  LDL R83, [R83] ;  /* 0x0000000053537983 */ /* 0x000ed80000100800 */
[----:B--2---:R-:W2:Y:S02]  /*3ef40*/  LD.E.64 R12, desc[UR4][R12.64+0x30] ;  /* 0x000030040c0c7980 */ /* 0x004ea4000c101b00 */
[----:B--2---:R-:W-:-:S05]  /*3ef50*/  MOV R14, R12 ;  /* 0x0000000c000e7202 */ /* 0x004fca0000000f00 */
[----:B---3--:R-:W-:-:S05]  /*3ef60*/  IMAD R14, R83, 0x8, R14 ;  /* 0x00000008530e7824 */ /* 0x008fca00078e020e */
[----:B------:R-:W-:-:S04]  /*3ef70*/  PRMT R14, RZ, 0x654, R14 ;  /* 0x00000654ff0e7816 */ /* 0x000fc8000000000e */
[----:B------:R1:W-:Y:S03]  /*3ef80*/  SYNCS.ARRIVE.TRANS64.RED.A1T0 RZ, [R14+URZ], RZ ;  /* 0x000000ff0eff79a7 */ /* 0x0003e6000810043f */
.L_x_1877:
[----:B0-----:R-:W-:Y:S02]  /*3ef90*/  IMAD.MOV.U32 R12, RZ, RZ, R89 ;  /* 0x000000ffff0c7224 */ /* 0x001fe400078e0059 */
[----:B------:R-:W-:-:S04]  /*3efa0*/  IMAD.MOV.U32 R13, RZ, RZ, 0x0 ;  /* 0x00000000ff0d7424 */ /* 0x000fc800078e00ff */
[----:B-1---5:R-:W-:Y:S05]  /*3efb0*/  RET.REL.NODEC R12 `(_ZN7cutlass13device_kernelIN5flash11enable_sm90INS1_16FlashAttnFwdSm90INS1_25CollectiveMainloopFwdSm90ILi2EN4cute5tupleIJNS5_1CILi1EEES8_S8_EEENS6_IJNS7_ILi128EEENS7_ILi160EEENS7_ILi192EEEEEELi192ENS_12float_e4m3_tEfNS_4arch4Sm90ELb0ELb1ELb0ELb1ELb0ELb1ELb0ELb1ELb1ELb1ELb1ELb0EEENS1_21CollectiveEpilogueFwdINS6_IJSA_SC_SB_EEES9_NS_10bfloat16_tESG_Li256ELb1ELb1ELb1ELb1EEENS1_36VarlenDynamicPersistentTileSchedulerILi128ELi160ELi256ELi128ELb1ELb1ELb1ELb1ELb0ELb1EEEEEEEEEvNT_6ParamsE) ;  /* 0xfffffc100c107950 */ /* 0x022fea0003c3ffff */
.L_x_1773:
[----:B0-----:R0:W1:Y:S02]  /*3efc0*/  SYNCS.PHASECHK.TRANS64.TRYWAIT P1, [R12+URZ], R13 ;  /* 0x0000000d0c0075a7 */ /* 0x001064000802017f */
[----:B-1----:R-:W-:Y:S05]  /*3efd0*/  @!P1 NANOSLEEP.SYNCS 0x989680 ;  /* 0x009896800000995d */ /* 0x002fea0003900000 */
[----:B------:R-:W1:Y:S02]  /*3efe0*/  @!P1 SYNCS.PHASECHK.TRANS64 P1, [R12+URZ], R13 ;  /* 0x0000000d0c0095a7 */ /* 0x000e64000802007f */
[----:B-1----:R-:W-:Y:S05]  /*3eff0*/  @!P1 BRA `(.L_x_1773) ;  /* 0xfffffffc00f09947 */ /* 0x002fea000383ffff */
[----:B------:R-:W-:Y:S05]  /*3f000*/  BRA `(.L_x_1878) ;  /* 0xfffffefc00b07947 */ /* 0x000fea000383ffff */
.L_x_1828:
[----:B-1----:R1:W2:Y:S02]  /*3f010*/  SYNCS.PHASECHK.TRANS64.TRYWAIT P1, [R78+URZ], R79 ;  /* 0x0000004f4e0075a7 */ /* 0x0022a4000802017f */
[----:B--2---:R-:W-:Y:S05]  /*3f020*/  @!P1 NANOSLEEP.SYNCS 0x989680 ;  /* 0x009896800000995d */ /* 0x004fea0003900000 */
[----:B------:R-:W2:Y:S02]  /*3f030*/  @!P1 SYNCS.PHASECHK.TRANS64 P1, [R78+URZ], R79 ;  /* 0x0000004f4e0095a7 */ /* 0x000ea4000802007f */
[----:B--2---:R-:W-:Y:S05]  /*3f040*/  @!P1 BRA `(.L_x_1828) ;  /* 0xfffffffc00f09947 */ /* 0x004fea000383ffff */
[----:B------:R-:W-:Y:S05]  /*3f050*/  BRA `(.L_x_1879) ;  /* 0xffffff7400b47947 */ /* 0x000fea000383ffff */
.L_x_1854:
[----:B0-----:R0:W1:Y:S02]  /*3f060*/  SYNCS.PHASECHK.TRANS64.TRYWAIT P1, [R14+URZ], R15 ;  /* 0x0000000f0e0075a7 */ /* 0x001064000802017f */
[----:B-1----:R-:W-:Y:S05]  /*3f070*/  @!P1 NANOSLEEP.SYNCS 0x989680 ;  /* 0x009896800000995d */ /* 0x002fea0003900000 */
[----:B------:R-:W1:Y:S02]  /*3f080*/  @!P1 SYNCS.PHASECHK.TRANS64 P1, [R14+URZ], R15 ;  /* 0x0000000f0e0095a7 */ /* 0x000e64000802007f */
[----:B-1----:R-:W-:Y:S05]  /*3f090*/  @!P1 BRA `(.L_x_1854) ;  /* 0xfffffffc00f09947 */ /* 0x002fea000383ffff */
[----:B------:R-:W-:Y:S05]  /*3f0a0*/  BRA `(.L_x_1880) ;  /* 0xfffffff000907947 */ /* 0x000fea000383ffff */
.L_x_1881:
        /* <DEDUP_REMOVED lines=13> */
.L_x_2831:


//--------------------- .text._ZN7cutlass13device_kernelIN5flash11enable_sm90INS1_16FlashAttnFwdSm90INS1_25CollectiveMainloopFwdSm90ILi2EN4cute5tupleIJNS5_1CILi1EEES8_S8_EEENS6_IJNS7_ILi128EEENS7_ILi160EEENS7_ILi192EEEEEELi192ENS_12float_e4m3_tEfNS_4arch4Sm90ELb1ELb0ELb0ELb0ELb0ELb0ELb0ELb1ELb1ELb1ELb1ELb0EEENS1_21CollectiveEpilogueFwdINS6_IJSA_SC_SB_EEES9_NS_10bfloat16_tESG_Li256ELb0ELb1ELb1ELb1EEENS1_19SingleTileSchedulerILb0ELb1ELb1ELi128EEEEEEEEEvNT_6ParamsE --------------------------
	.section	.text._ZN7cutlass13device_kernelIN5flash11enable_sm90INS1_16FlashAttnFwdSm90INS1_25CollectiveMainloopFwdSm90ILi2EN4cute5tupleIJNS5_1CILi1EEES8_S8_EEENS6_IJNS7_ILi128EEENS7_ILi160EEENS7_ILi192EEEEEELi192ENS_12float_e4m3_tEfNS_4arch4Sm90ELb1ELb0ELb0ELb0ELb0ELb0ELb0ELb1ELb1ELb1ELb1ELb0EEENS1_21CollectiveEpilogueFwdINS6_IJSA_SC_SB_EEES9_NS_10bfloat16_tESG_Li256ELb0ELb1ELb1ELb1EEENS1_19SingleTileSchedulerILb0ELb1ELb1ELi128EEEEEEEEEvNT_6ParamsE,"ax",@progbits
	.align	128
.text._ZN7cutlass13device_kernelIN5flash11enable_sm90INS1_16FlashAttnFwdSm90INS1_25CollectiveMainloopFwdSm90ILi2EN4cute5tupleIJNS5_1CILi1EEES8_S8_EEENS6_IJNS7_ILi128EEENS7_ILi160EEENS7_ILi192EEEEEELi192ENS_12float_e4m3_tEfNS_4arch4Sm90ELb1ELb0ELb0ELb0ELb0ELb0ELb0ELb1ELb1ELb1ELb1ELb0EEENS1_21CollectiveEpilogueFwdINS6_IJSA_SC_SB_EEES9_NS_10bfloat16_tESG_Li256ELb0ELb1ELb1ELb1EEENS1_19SingleTileSchedulerILb0ELb1ELb1ELi128EEEEEEEEEvNT_6ParamsE:
        .type           _ZN7cutlass13device_kernelIN5flash11enable_sm90INS1_16FlashAttnFwdSm90INS1_25CollectiveMainloopFwdSm90ILi2EN4cute5tupleIJNS5_1CILi1EEES8_S8_EEENS6_IJNS7_ILi128EEENS7_ILi160EEENS7_ILi192EEEEEELi192ENS_12float_e4m3_tEfNS_4arch4Sm90ELb1ELb0ELb0ELb0ELb0ELb0ELb0ELb1ELb1ELb1ELb1ELb0EEENS1_21CollectiveEpilogueFwdINS6_IJSA_SC_SB_EEES9_NS_10bfloat16_tESG_Li256ELb0ELb1ELb1ELb1EEENS1_19SingleTileSchedulerILb0ELb1ELb1ELi128EEEEEEEEEvNT_6ParamsE,@function
        .size           _ZN7cutlass13device_kernelIN5flash11enable_sm90INS1_16FlashAttnFwdSm90INS1_25CollectiveMainloopFwdSm90ILi2EN4cute5tupleIJNS5_1CILi1EEES8_S8_EEENS6_IJNS7_ILi128EEENS7_ILi160EEENS7_ILi192EEEEEELi192ENS_12float_e4m3_tEfNS_4arch4Sm90ELb1ELb0ELb0ELb0ELb0ELb0ELb0ELb1ELb1ELb1ELb1ELb0EEENS1_21CollectiveEpilogueFwdINS6_IJSA_SC_SB_EEES9_NS_10bfloat16_tESG_Li256ELb0ELb1ELb1ELb1EEENS1_19SingleTileSchedulerILb0ELb1ELb1ELi128EEEEEEEEEvNT_6ParamsE,(.L_x_2833 - _ZN7cutlass13device_kernelIN5flash11enable_sm90INS1_16FlashAttnFwdSm90INS1_25CollectiveMainloopFwdSm90ILi2EN4cute5tupleIJNS5_1CILi1EEES8_S8_EEENS6_IJNS7_ILi128EEENS7_ILi160EEENS7_ILi192EEEEEELi192ENS_12float_e4m3_tEfNS_4arch4Sm90ELb1ELb0ELb0ELb0ELb0ELb0ELb0ELb1ELb1ELb1ELb1ELb0EEENS1_21CollectiveEpilogueFwdINS6_IJSA_SC_SB_EEES9_NS_10bfloat16_tESG_Li256ELb0ELb1ELb1ELb1EEENS1_19SingleTileSchedulerILb0ELb1ELb1ELi128EEEEEEEEEvNT_6ParamsE)
        .other          _ZN7cutlass13device_kernelIN5flash11enable_sm90INS1_16FlashAttnFwdSm90INS1_25CollectiveMainloopFwdSm90ILi2EN4cute5tupleIJNS5_1CILi1EEES8_S8_EEENS6_IJNS7_ILi128EEENS7_ILi160EEENS7_ILi192EEEEEELi192ENS_12float_e4m3_tEfNS_4arch4Sm90ELb1ELb0ELb0ELb0ELb0ELb0ELb0ELb1ELb1ELb1ELb1ELb0EEENS1_21CollectiveEpilogueFwdINS6_IJSA_SC_SB_EEES9_NS_10bfloat16_tESG_Li256ELb0ELb1ELb1ELb1EEENS1_19SingleTileSchedulerILb0ELb1ELb1ELi128EEEEEEEEEvNT_6ParamsE,@"STO_CUDA_ENTRY STV_DEFAULT"
_ZN7cutlass13device_kernelIN5flash11enable_sm90INS1_16FlashAttnFwdSm90INS1_25CollectiveMainloopFwdSm90ILi2EN4cute5tupleIJNS5_1CILi1EEES8_S8_EEENS6_IJNS7_ILi128EEENS7_ILi160EEENS7_ILi192EEEEEELi192ENS_12float_e4m3_tEfNS_4arch4Sm90ELb1ELb0ELb0ELb0ELb0ELb0ELb0ELb1ELb1ELb1ELb1ELb0EEENS1_21CollectiveEpilogueFwdINS6_IJSA_SC_SB_EEES9_NS_10bfloat16_tESG_Li256ELb0ELb1ELb1ELb1EEENS1_19SingleTileSchedulerILb0ELb1ELb1ELi128EEEEEEEEEvNT_6ParamsE:
        /* <DEDUP_REMOVED lines=17> */
.L_x_1883:
[----:B------:R-:W-:Y:S05]  /*0110*/  BSYNC B0 ;  /* 0x0000000000007941 */ /* 0x000fea0003800000 */
.L_x_1882:
        /* <DEDUP_REMOVED lines=40> */
.L_x_1884:
        /* <DEDUP_REMOVED lines=22> */
.L_x_1885:
        /* <DEDUP_REMOVED lines=18> */
.L_x_1886:
        /* <DEDUP_REMOVED lines=22> */
.L_x_1887:
        /* <DEDUP_REMOVED lines=22> */
.L_x_1888:
        /* <DEDUP_REMOVED lines=9> */
.L_x_1891:
        /* <DEDUP_REMOVED lines=26> */
[----:B0-----:R-:W-:-:S07]  /*0b10*/  ISETP.NE.U32.AND P0, PT, R12, RZ, PT ;  /* 0x000000ff0c00720c */ /* 0x001fce0003f05070 */
[----:B------:R-:W0:Y:S01]  /*0b20*/  LDC R27, c[0x0][0x2f0] ;  /* 0x0000bc00ff1b7b82 */ /* 0x000e220000000800 */
[----:B------:R-:W-:Y:S02]  /*0b30*/  ISETP.NE.AND.EX P0, PT, R13, RZ, PT, P0 ;  /* 0x000000ff0d00720c */ /* 0x000fe40003f05300 */
[----:B-1----:R-:W-:-:S04]  /*0b40*/  ISETP.NE.U32.AND P1, PT, R20, RZ, PT ;  /* 0x000000ff1400720c */ /* 0x002fc80003f25070 */
[----:B------:R-:W-:-:S07]  /*0b50*/  ISETP.NE.AND.EX P1, PT, R21, RZ, PT, P1 ;  /* 0x000000ff1500720c */ /* 0x000fce0003f25310 */
[----:B------:R-:W1:Y:S01]  /*0b60*/  @P0 LDC.64 R8, c[0x0][0x9a8] ;  /* 0x00026a00ff080b82 */ /* 0x000e620000000a00 */
[----:B------:R-:W-:-:S07]  /*0b70*/  @P0 SHF.R.S32.HI R7, RZ, 0x1f, R17 ;  /* 0x0000001fff070819 */ /* 0x000fce0000011411 */
[----:B------:R-:W3:Y:S08]  /*0b80*/  @P1 LDC.64 R10, c[0x0][0x9b8] ;  /* 0x00026e00ff0a1b82 */ /* 0x000ef00000000a00 */
[----:B------:R-:W4:Y:S08]  /*0b90*/  @P0 LDC.64 R14, c[0x0][0x9b0] ;  /* 0x00026c00ff0e0b82 */ /* 0x000f300000000a00 */
[----:B------:R-:W2:Y:S01]  /*0ba0*/  @P1 LDC.64 R22, c[0x0][0x9c0] ;  /* 0x00027000ff161b82 */ /* 0x000ea20000000a00 */
[----:B-1----:R-:W-:-:S02]  /*0bb0*/  @P0 IMAD R0, R8, UR37, RZ ;  /* 0x0000002508000c24 */ /* 0x002fc4000f8e02ff */
[----:B------:R-:W-:-:S04]  /*0bc0*/  @P0 IMAD.WIDE.U32 R2, R8, UR36, RZ ;  /* 0x0000002408020c25 */ /* 0x000fc8000f8e00ff */
[----:B------:R-:W-:Y:S02]  /*0bd0*/  @P0 IMAD R9, R9, UR36, R0 ;  /* 0x0000002409090c24 */ /* 0x000fe4000f8e0200 */
[C---:B---3--:R-:W-:Y:S02]  /*0be0*/  @P1 IMAD R4, R10.reuse, UR37, RZ ;  /* 0x000000250a041c24 */ /* 0x048fe4000f8e02ff */
[----:B------:R-:W-:Y:S01]  /*0bf0*/  @P0 IMAD.IADD R3, R3, 0x1, R9 ;  /* 0x0000000103030824 */ /* 0x000fe200078e0209 */
[----:B------:R-:W-:Y:S01]  /*0c00*/  @P1 SHF.R.S32.HI R9, RZ, 0x1f, R17 ;  /* 0x0000001fff091819 */ /* 0x000fe20000011411 */
[----:B------:R-:W-:Y:S02]  /*0c10*/  @P1 IMAD R11, R11, UR36, R4 ;  /* 0x000000240b0b1c24 */ /* 0x000fe4000f8e0204 */
[----:B------:R-:W-:Y:S02]  /*0c20*/  @P1 IMAD.WIDE.U32 R4, R10, UR36, RZ ;  /* 0x000000240a041c25 */ /* 0x000fe4000f8e00ff */
[----:B------:R-:W1:Y:S02]  /*0c30*/  LDC R10, c[0x0][0x288] ;  /* 0x0000a200ff0a7b82 */ /* 0x000e640000000800 */
[----:B----4-:R-:W-:-:S02]  /*0c40*/  @P0 IMAD R0, R7, R14, RZ ;  /* 0x0000000e07000224 */ /* 0x010fc400078e02ff */
[----:B------:R-:W-:Y:S02]  /*0c50*/  @P1 IMAD.IADD R5, R5, 0x1, R11 ;  /* 0x0000000105051824 */ /* 0x000fe400078e020b */
[----:B------:R-:W-:-:S04]  /*0c60*/  @P0 IMAD.WIDE.U32 R2, R17, R14, R2 ;  /* 0x0000000e11020225 */ /* 0x000fc800078e0002 */
[-C--:B--2---:R-:W-:Y:S02]  /*0c70*/  @P1 IMAD R6, R9, R22.reuse, RZ ;  /* 0x0000001609061224 */ /* 0x084fe400078e02ff */
[C---:B------:R-:W-:Y:S02]  /*0c80*/  @P0 IMAD R9, R17.reuse, R15, R0 ;  /* 0x0000000f11090224 */ /* 0x040fe400078e0200 */
[C---:B------:R-:W-:Y:S02]  /*0c90*/  @P1 IMAD R11, R17.reuse, R23, R6 ;  /* 0x00000017110b1224 */ /* 0x040fe400078e0206 */
[----:B------:R-:W-:Y:S01]  /*0ca0*/  @P1 IMAD.WIDE.U32 R6, R17, R22, R4 ;  /* 0x0000001611061225 */ /* 0x000fe200078e0004 */
[----:B------:R-:W-:-:S03]  /*0cb0*/  @P0 LEA R4, P2, R2, R12, 0x2 ;  /* 0x0000000c02040211 */ /* 0x000fc600078410ff */
[----:B------:R-:W-:Y:S01]  /*0cc0*/  @P0 IMAD.IADD R3, R3, 0x1, R9 ;  /* 0x0000000103030824 */ /* 0x000fe200078e0209 */
[----:B------:R-:W-:Y:S01]  /*0cd0*/  @P1 LEA R8, P3, R6, R20, 0x2 ;  /* 0x0000001406081211 */ /* 0x000fe200078610ff */
[----:B------:R-:W-:Y:S01]  /*0ce0*/  @P1 IMAD.IADD R0, R7, 0x1, R11 ;  /* 0x0000000107001824 */ /* 0x000fe200078e020b */
[----:B------:R-:W2:Y:S01]  /*0cf0*/  S2R R22, SR_CTAID.X ;  /* 0x0000000000167919 */ /* 0x000ea20000002500 */
[----:B------:R-:W-:Y:S01]  /*0d00*/  IMAD.MOV.U32 R7, RZ, RZ, 0x3f800000 ;  /* 0x3f800000ff077424 */ /* 0x000fe200078e00ff */
[----:B------:R-:W-:Y:S02]  /*0d10*/  @P0 LEA.HI.X R5, R2, R13, R3, 0x2, P2 ;  /* 0x0000000d02050211 */ /* 0x000fe400010f1403 */
[----:B------:R-:W3:Y:S01]  /*0d20*/  LDC R2, c[0x0][0x448] ;  /* 0x00011200ff027b82 */ /* 0x000ee20000000800 */
[----:B------:R-:W-:Y:S01]  /*0d30*/  @P1 LEA.HI.X R9, R6, R21, R0, 0x2, P3 ;  /* 0x0000001506091211 */ /* 0x000fe200018f1400 */
[----:B------:R-:W-:Y:S01]  /*0d40*/  IMAD.MOV.U32 R0, RZ, RZ, 0x3f800000 ;  /* 0x3f800000ff007424 */ /* 0x000fe200078e00ff */
[----:B------:R1:W5:Y:S05]  /*0d50*/  @P0 LDG.E R7, desc[UR38][R4.64] ;  /* 0x0000002604070981 */ /* 0x00036a000c1e1900 */
[----:B------:R4:W5:Y:S01]  /*0d60*/  @P1 LDG.E R0, desc[UR38][R8.64] ;  /* 0x0000002608001981 */ /* 0x000962000c1e1900 */
[----:B------:R-:W-:Y:S01]  /*0d70*/  IMAD.MOV.U32 R23, RZ, RZ, RZ ;  /* 0x000000ffff177224 */ /* 0x000fe200078e00ff */
[----:B-1----:R-:W-:-:S02]  /*0d80*/  IADD3 R5, -R10, 0xa0, RZ ;  /* 0x000000a00a057810 */ /* 0x002fc40007ffe1ff */
[----:B---3--:R-:W-:Y:S02]  /*0d90*/  ISETP.NE.AND P1, PT, R2, 0x1, PT ;  /* 0x000000010200780c */ /* 0x008fe40003f25270 */
[----:B------:R-:W1:Y:S01]  /*0da0*/  LDC.64 R2, c[0x0][0x418] ;  /* 0x00010600ff027b82 */ /* 0x000e620000000a00 */
[----:B--2---:R-:W-:-:S10]  /*0db0*/  IMAD.SHL.U32 R22, R22, 0x80, RZ ;  /* 0x0000008016167824 */ /* 0x004fd400078e00ff */
[----:B------:R-:W2:Y:S08]  /*0dc0*/  @P1 LDC R11, c[0x0][0x44c] ;  /* 0x00011300ff0b1b82 */ /* 0x000eb00000000800 */
[----:B------:R-:W3:Y:S01]  /*0dd0*/  @P1 LDC R6, c[0x0][0x450] ;  /* 0x00011400ff061b82 */ /* 0x000ee20000000800 */
[----:B-1----:R-:W-:Y:S01]  /*0de0*/  ISETP.NE.U32.AND P0, PT, R2, RZ, PT ;  /* 0x000000ff0200720c */ /* 0x002fe20003f05070 */
[----:B------:R-:W-:-:S03]  /*0df0*/  @P1 VIADD R2, R22, 0x7f ;  /* 0x0000007f16021836 */ /* 0x000fc60000000000 */
[----:B------:R-:W-:-:S04]  /*0e00*/  ISETP.NE.AND.EX P0, PT, R3, RZ, PT, P0 ;  /* 0x000000ff0300720c */ /* 0x000fc80003f05300 */
[----:B------:R-:W-:Y:S01]  /*0e10*/  SEL R16, R16, 0x1, P0 ;  /* 0x0000000110107807 */ /* 0x000fe20000000000 */
[----:B--2---:R-:W-:-:S04]  /*0e20*/  @P1 IMAD.HI.U32 R3, R2, R11, RZ ;  /* 0x0000000b02031227 */ /* 0x004fc800078e00ff */
[----:B------:R-:W-:Y:S02]  /*0e30*/  VIADD R2, R22, 0x7f ;  /* 0x0000007f16027836 */ /* 0x000fe40000000000 */
[CC--:B0-----:R-:W-:Y:S01]  /*0e40*/  IMAD R5, R16.reuse, R27.reuse, R5 ;  /* 0x0000001b10057224 */ /* 0x0c1fe200078e0205 */
[----:B---3--:R-:W-:Y:S01]  /*0e50*/  @P1 SHF.R.U32.HI R2, RZ, R6, R3 ;  /* 0x00000006ff021219 */ /* 0x008fe20000011603 */
[----:B------:R-:W-:Y:S01]  /*0e60*/  IMAD R3, R16, R27, 0x9f ;  /* 0x0000009f10037424 */ /* 0x000fe200078e021b */
[----:B------:R-:W-:Y:S02]  /*0e70*/  SHF.R.U32.HI R6, RZ, 0x10, R18 ;  /* 0x00000010ff067819 */ /* 0x000fe40000011612 */
[----:B------:R-:W-:Y:S01]  /*0e80*/  LOP3.LUT R18, R18, 0xffff, RZ, 0xc0, !PT ;  /* 0x0000ffff12127812 */ /* 0x000fe200078ec0ff */
[----:B------:R-:W-:Y:S01]  /*0e90*/  IMAD.IADD R2, R5, 0x1, R2 ;  /* 0x0000000105027824 */ /* 0x000fe200078e0202 */
[----:B------:R-:W-:Y:S01]  /*0ea0*/  ISETP.NE.AND P0, PT, R6, RZ, PT ;  /* 0x000000ff0600720c */ /* 0x000fe20003f05270 */
[----:B------:R-:W-:-:S04]  /*0eb0*/  IMAD.HI R3, R3, 0x66666667, RZ ;  /* 0x6666666703037827 */ /* 0x000fc800078e02ff */
[----:B------:R-:W-:Y:S01]  /*0ec0*/  IMAD.HI R4, R2, 0x66666667, RZ ;  /* 0x6666666702047827 */ /* 0x000fe200078e02ff */
[----:B------:R-:W-:-:S04]  /*0ed0*/  SHF.R.U32.HI R2, RZ, 0x1f, R3 ;  /* 0x0000001fff027819 */ /* 0x000fc80000011603 */
[----:B------:R-:W-:Y:S02]  /*0ee0*/  SHF.R.U32.HI R5, RZ, 0x1f, R4 ;  /* 0x0000001fff057819 */ /* 0x000fe40000011604 */
[----:B------:R-:W-:Y:S01]  /*0ef0*/  LEA.HI.SX32 R2, R3, R2, 0x1a ;  /* 0x0000000203027211 */ /* 0x000fe200078fd2ff */
[----:B------:R-:W0:Y:S01]  /*0f00*/  @!P0 LDC R6, c[0x0][0x9f0] ;  /* 0x00027c00ff068b82 */ /* 0x000e220000000800 */
[----:B------:R-:W-:-:S04]  /*0f10*/  LEA.HI.SX32 R5, R4, R5, 0x1a ;  /* 0x0000000504057211 */ /* 0x000fc800078fd2ff */
[----:B------:R-:W-:-:S04]  /*0f20*/  VIMNMX R13, R2, R5, PT ;  /* 0x00000005020d7248 */ /* 0x000fc80003fe0100 */
[----:B------:R-:W-:-:S13]  /*0f30*/  ISETP.GE.AND P1, PT, R13, 0x1, PT ;  /* 0x000000010d00780c */ /* 0x000fda0003f26270 */
[----:B----4-:R-:W-:Y:S05]  /*0f40*/  @!P1 BRA `(.L_x_1893) ;  /* 0x00000000006c9947 */ /* 0x010fea0003800000 */
        /* <DEDUP_REMOVED lines=25> */
[----:B------:R-:W-:-:S05]  /*10e0*/  @!P1 LOP3.LUT R3, RZ, R6, RZ, 0x33, !PT ;  /* 0x00000006ff039212 */ /* 0x000fca00078e33ff */
[----:B------:R-:W-:-:S07]  /*10f0*/  IMAD.MOV.U32 R23, RZ, RZ, R3 ;  /* 0x000000ffff177224 */ /* 0x000fce00078e0003 */
.L_x_1893:
[-C--:B------:R-:W-:Y:S02]  /*1100*/  IMAD R18, R18, R23.reuse, RZ ;  /* 0x0000001712127224 */ /* 0x080fe400078e02ff */
[----:B-----5:R-:W-:Y:S01]  /*1110*/  FMUL.FTZ R2, R7, R0 ;  /* 0x0000000007027220 */ /* 0x020fe20000410000 */
[----:B------:R-:W-:Y:S01]  /*1120*/  ULDC UR4, c[0x0][0x988] ;  /* 0x0002620000047ab9 */ /* 0x000fe20000000800 */
[----:B------:R-:W-:Y:S01]  /*1130*/  VIADD R105, R24, 0xffffff80 ;  /* 0xffffff8018697836 */ /* 0x000fe20000000000 */
[----:B------:R-:W-:Y:S01]  /*1140*/  PLOP3.LUT P0, PT, PT, PT, PT, 0x80, 0x0 ;  /* 0x000000000000781c */ /* 0x000fe20003f0f070 */
[----:B------:R-:W-:Y:S01]  /*1150*/  FMUL.FTZ R2, R2, UR4 ;  /* 0x0000000402027c20 */ /* 0x000fe20008410000 */
[----:B------:R-:W-:Y:S02]  /*1160*/  VIADDMNMX R23, R18, R23, R13, PT ;  /* 0x0000001712177246 */ /* 0x000fe4000380010d */
[----:B------:R-:W-:Y:S02]  /*1170*/  CS2R R12, SRZ ;  /* 0x00000000000c7805 */ /* 0x000fe4000001ff00 */
[----:B------:R-:W-:-:S02]  /*1180*/  CS2R R4, SRZ ;  /* 0x0000000000047805 */ /* 0x000fc4000001ff00 */
[----:B------:R-:W-:Y:S02]  /*1190*/  CS2R R10, SRZ ;  /* 0x00000000000a7805 */ /* 0x000fe4000001ff00 */
[----:B------:R-:W-:Y:S02]  /*11a0*/  ISETP.GT.AND P1, PT, R23, R18, PT ;  /* 0x000000121700720c */ /* 0x000fe40003f24270 */
[----:B------:R-:W-:Y:S02]  /*11b0*/  CS2R R48, SRZ ;  /* 0x0000000000307805 */ /* 0x000fe4000001ff00 */
[----:B------:R-:W-:Y:S02]  /*11c0*/  CS2R R44, SRZ ;  /* 0x00000000002c7805 */ /* 0x000fe4000001ff00 */
[----:B0-----:R-:W-:Y:S02]  /*11d0*/  CS2R R6, SRZ ;  /* 0x0000000000067805 */ /* 0x001fe4000001ff00 */
        /* <DEDUP_REMOVED lines=44> */
[----:B------:R-:W-:Y:S01]  /*14a0*/  CS2R R114, SRZ ;  /* 0x0000000000727805 */ /* 0x000fe2000001ff00 */
[----:B------:R-:W-:Y:S01]  /*14b0*/  IMAD R104, R16, R27, RZ ;  /* 0x0000001b10687224 */ /* 0x000fe200078e02ff */
        /* <DEDUP_REMOVED lines=35> */
.L_x_1895:
[----:B------:R-:W2:Y:S01]  /*16f0*/  LDL.LU R20, [R1+0x14] ;  /* 0x0000140001147983 */ /* 0x000ea20000300800 */
[----:B------:R-:W-:-:S04]  /*1700*/  SHF.L.U32 R3, RZ, 0x1f, RZ ;  /* 0x0000001fff037819 */ /* 0x000fc800000006ff */
[----:B------:R-:W0:Y:S01]  /*1710*/  SYNCS.PHASECHK.TRANS64.TRYWAIT P0, [UR40+0x33400], R3 ;  /* 0x03340003ff0075a7 */ /* 0x000e220008000168 */
[----:B--2---:R-:W-:-:S04]  /*1720*/  LOP3.LUT R0, R20, 0x1, RZ, 0xfc, !PT ;  /* 0x0000000114007812 */ /* 0x004fc800078efcff */
[----:B------:R-:W-:Y:S01]  /*1730*/  ISETP.NE.AND P1, PT, R0, 0x3, PT ;  /* 0x000000030000780c */ /* 0x000fe20003f25270 */
[----:B0-----:R-:W-:-:S12]  /*1740*/  @!P0 BRA `(.L_x_1896) ;  /* 0x0000011800bc8947 */ /* 0x001fd80003800000 */
.L_x_1992:
[----:B------:R-:W-:Y:S05]  /*1750*/  @!P1 BRA `(.L_x_1897) ;  /* 0x0000000000049947 */ /* 0x000fea0003800000 */
[----:B------:R-:W-:Y:S01]  /*1760*/  BPT.TRAP 0x1 ;  /* 0x000000040000795c */ /* 0x000fe20000300000 */
.L_x_1897:
[----:B------:R1:W2:Y:S01]  /*1770*/  SYNCS.PHASECHK.TRANS64.TRYWAIT P2, [UR40+0x33430], R3 ;  /* 0x03343003ff0075a7 */ /* 0x0002a20008040168 */
[----:B------:R-:W-:Y:S05]  /*1780*/  @!P1 BRA `(.L_x_1898) ;  /* 0x0000000000049947 */ /* 0x000fea0003800000 */
[----:B------:R-:W-:Y:S01]  /*1790*/  BPT.TRAP 0x1 ;  /* 0x000000040000795c */ /* 0x000fe20000300000 */
.L_x_1898:
[----:B0-----:R-:W0:Y:S01]  /*17a0*/  S2R R0, SR_TID.X ;  /* 0x0000000000007919 */ /* 0x001e220000002100 */
[----:B------:R-:W-:-:S05]  /*17b0*/  IMAD.U32 R4, RZ, RZ, UR42 ;  /* 0x0000002aff047e24 */ /* 0x000fca000f8e00ff */
[----:B------:R-:W-:Y:S02]  /*17c0*/  LOP3.LUT R4, R4, 0x10000, RZ, 0xfc, !PT ;  /* 0x0001000004047812 */ /* 0x000fe400078efcff */
[----:B0-----:R-:W-:-:S04]  /*17d0*/  LOP3.LUT R0, R0, 0x7f, RZ, 0xc0, !PT ;  /* 0x0000007f00007812 */ /* 0x001fc800078ec0ff */
[----:B------:R-:W-:Y:S01]  /*17e0*/  ISETP.NE.AND P0, PT, R0, RZ, PT ;  /* 0x000000ff0000720c */ /* 0x000fe20003f05270 */
[----:B--2---:R-:W-:-:S12]  /*17f0*/  @P2 BRA `(.L_x_1899) ;  /* 0x0000000000082947 */ /* 0x004fd80003800000 */
[----:B------:R-:W0:Y:S02]  /*1800*/  SYNCS.PHASECHK.TRANS64.TRYWAIT P2, [UR40+0x33430], R3 ;  /* 0x03343003ff0075a7 */ /* 0x000e240008040168 */
[----:B0-----:R-:W-:Y:S05]  /*1810*/  @!P2 BRA `(.L_x_1900) ;  /* 0x0000011800a0a947 */ /* 0x001fea0003800000 */
.L_x_1899:
[----:B------:R-:W-:Y:S05]  /*1820*/  WARPSYNC.ALL ;  /* 0x0000000000007948 */ /* 0x000fea0003800000 */
[----:B------:R-:W-:Y:S01]  /*1830*/  IMAD.MOV.U32 R5, RZ, RZ, -0x7fffffe0 ;  /* 0x80000020ff057424 */ /* 0x000fe200078e00ff */
        /* <DEDUP_REMOVED lines=13> */
[C---:B------:R-:W-:Y:S01]  /*1910*/  R2UR UR12, R4.reuse ;  /* 0x00000000040c72ca */ /* 0x040fe200000e0000 */
[----:B------:R-:W-:Y:S01]  /*1920*/  UMOV UR23, 0x80000020 ;  /* 0x8000002000177882 */ /* 0x000fe20000000000 */
[C---:B------:R-:W-:Y:S01]  /*1930*/  R2UR UR13, R5.reuse ;  /* 0x00000000050d72ca */ /* 0x040fe200000e0000 */
[----:B------:R-:W-:Y:S01]  /*1940*/  UIADD3 UR4, UR52, 0x80, URZ ;  /* 0x0000008034047890 */ /* 0x000fe2000fffe03f */
[C---:B------:R-:W-:Y:S01]  /*1950*/  R2UR UR6, R4.reuse ;  /* 0x00000000040672ca */ /* 0x040fe200000e0000 */
[----:B------:R-:W-:Y:S01]  /*1960*/  UMOV UR15, 0x80000020 ;  /* 0x80000020000f7882 */ /* 0x000fe20000000000 */
[----:B------:R-:W-:Y:S01]  /*1970*/  UMOV UR10, UR52 ;  /* 0x00000034000a7c82 */ /* 0x000fe20008000000 */
[----:B------:R-:W-:Y:S01]  /*1980*/  UIADD3 UR7, UR52, 0x2, URZ ;  /* 0x0000000234077890 */ /* 0x000fe2000fffe03f */
[----:B------:R-:W-:Y:S01]  /*1990*/  QGMMA.64x32x32.F32.E4M3.E4M3 R88, gdesc[UR8], RZ, !UPT, gsb0 ;  /* 0x00600000085879f3 */ /* 0x000fe2000c0008ff */
[----:B------:R-:W-:Y:S01]  /*19a0*/  R2UR UR8, R4 ;  /* 0x00000000040872ca */ /* 0x000fe200000e0000 */
[----:B------:R-:W-:Y:S01]  /*19b0*/  UMOV UR10, UR4 ;  /* 0x00000004000a7c82 */ /* 0x000fe20008000000 */
[----:B------:R-:W-:Y:S01]  /*19c0*/  R2UR UR9, R5 ;  /* 0x00000000050972ca */ /* 0x000fe200000e0000 */
[----:B------:R-:W-:Y:S01]  /*19d0*/  UMOV UR11, 0x80000020 ;  /* 0x80000020000b7882 */ /* 0x000fe20000000000 */
[----:B------:R-:W-:Y:S01]  /*19e0*/  UIADD3 UR4, UR52, 0x100, URZ ;  /* 0x0000010034047890 */ /* 0x000fe2000fffe03f */
[----:B01----:R-:W0:Y:S01]  /*19f0*/  LDC R3, c[0x0][0x448] ;  /* 0x00011200ff037b82 */ /* 0x003e220000000800 */
[----:B------:R-:W-:Y:S01]  /*1a00*/  UMOV UR5, 0x80000020 ;  /* 0x8000002000057882 */ /* 0x000fe20000000000 */
[----:B------:R-:W-:Y:S01]  /*1a10*/  UIADD3 UR26, UR52, 0x600, URZ ;  /* 0x00000600341a7890 */ /* 0x000fe2000fffe03f */
[----:B------:R-:W-:Y:S01]  /*1a20*/  LOP3.LUT R0, R107, 0xffffff80, RZ, 0xc0, !PT ;  /* 0xffffff806b007812 */ /* 0x000fe200078ec0ff */
[----:B------:R-:W-:Y:S01]  /*1a30*/  UMOV UR27, 0x80000020 ;  /* 0x80000020001b7882 */ /* 0x000fe20000000000 */
[----:B------:R-:W-:Y:S01]  /*1a40*/  UIADD3 UR30, UR52, 0x700, URZ ;  /* 0x00000700341e7890 */ /* 0x000fe2000fffe03f */
[----:B------:R-:W-:Y:S01]  /*1a50*/  LEA.HI R106, R106, R105, RZ, 0x2 ;  /* 0x000000696a6a7211 */ /* 0x000fe200078f10ff */
[----:B------:R-:W-:Y:S01]  /*1a60*/  UMOV UR18, UR4 ;  /* 0x0000000400127c82 */ /* 0x000fe20008000000 */
[----:B------:R-:W-:Y:S01]  /*1a70*/  UIADD3 UR4, UR6, 0x2, URZ ;  /* 0x0000000206047890 */ /* 0x000fe2000fffe03f */
[----:B------:R-:W-:Y:S01]  /*1a80*/  IMAD.IADD R0, R105, 0x1, -R0 ;  /* 0x0000000169007824 */ /* 0x000fe200078e0a00 */
[----:B------:R-:W-:Y:S01]  /*1a90*/  UMOV UR31, 0x80000020 ;  /* 0x80000020001f7882 */ /* 0x000fe20000000000 */
[----:B------:R-:W-:Y:S01]  /*1aa0*/  LOP3.LUT R106, R106, 0xfffffffc, RZ, 0xc0, !PT ;  /* 0xfffffffc6a6a7812 */ /* 0x000fe200078ec0ff */
[----:B------:R-:W1:Y:S01]  /*1ab0*/  S2UR UR42, SR_CgaCtaId ;  /* 0x00000000002a79c3 */ /* 0x000e620000008800 */
[----:B------:R-:W-:-:S03]  /*1ac0*/  UMOV UR54, URZ ;  /* 0x0000003f00367c82 */ /* 0x000fc60008000000 */
[----:B------:R-:W-:-:S05]  /*1ad0*/  IMAD.IADD R106, R105, 0x1, -R106 ;  /* 0x00000001696a7824 */ /* 0x000fca00078e0a6a */
[----:B------:R-:W-:Y:S02]  /*1ae0*/  LEA.HI R10, R106, R106, RZ, 0x1 ;  /* 0x0000006a6a0a7211 */ /* 0x000fe400078f08ff */
[----:B0-----:R-:W-:Y:S02]  /*1af0*/  ISETP.NE.AND P2, PT, R3, 0x1, PT ;  /* 0x000000010300780c */ /* 0x001fe40003f45270 */
[----:B------:R-:W-:-:S04]  /*1b00*/  LEA.HI R3, R108, R108, RZ, 0x1 ;  /* 0x0000006c6c037211 */ /* 0x000fc800078f08ff */
[----:B------:R-:W-:Y:S02]  /*1b10*/  LOP3.LUT R9, R3, 0x3fffffe, RZ, 0xc0, !PT ;  /* 0x03fffffe03097812 */ /* 0x000fe400078ec0ff */
[----:B------:R-:W-:-:S03]  /*1b20*/  SHF.R.S32.HI R3, RZ, 0x1f, R0 ;  /* 0x0000001fff037819 */ /* 0x000fc60000011400 */
[----:B------:R-:W-:Y:S01]  /*1b30*/  IMAD.IADD R9, R108, 0x1, -R9 ;  /* 0x000000016c097824 */ /* 0x000fe200078e0a09 */
[CC--:B------:R-:W-:Y:S01]  /*1b40*/  LEA.HI R6, R3.reuse, R0.reuse, RZ, 0x2 ;  /* 0x0000000003067211 */ /* 0x0c0fe200078f10ff */
[----:B------:R-:W0:Y:S01]  /*1b50*/  @P2 LDC R12, c[0x0][0x44c] ;  /* 0x00011300ff0c2b82 */ /* 0x000e220000000800 */
[----:B------:R-:W-:Y:S02]  /*1b60*/  LEA.HI R7, R3, R0, RZ, 0x5 ;  /* 0x0000000003077211 */ /* 0x000fe400078f28ff */
[--C-:B------:R-:W-:Y:S02]  /*1b70*/  SHF.R.S32.HI R3, RZ, 0x2, R6.reuse ;  /* 0x00000002ff037819 */ /* 0x100fe40000011406 */
[----:B------:R-:W-:Y:S02]  /*1b80*/  SHF.R.S32.HI R8, RZ, 0x1f, R6 ;  /* 0x0000001fff087819 */ /* 0x000fe40000011406 */
[----:B------:R-:W-:Y:S01]  /*1b90*/  SHF.R.S32.HI R7, RZ, 0x5, R7 ;  /* 0x00000005ff077819 */ /* 0x000fe20000011407 */
[----:B------:R-:W2:Y:S01]  /*1ba0*/  @P2 LDC R20, c[0x0][0x450] ;  /* 0x00011400ff142b82 */ /* 0x000ea20000000800 */
[----:B------:R-:W-:-:S03]  /*1bb0*/  LEA.HI R8, R8, R3, RZ, 0x3 ;  /* 0x0000000308087211 */ /* 0x000fc600078f18ff */
[----:B------:R-:W-:Y:S01]  /*1bc0*/  IMAD R11, R7, 0x10, R22 ;  /* 0x00000010070b7824 */ /* 0x000fe200078e0216 */
[----:B------:R-:W-:Y:S02]  /*1bd0*/  LOP3.LUT R8, R8, 0xfffffff8, RZ, 0xc0, !PT ;  /* 0xfffffff808087812 */ /* 0x000fe400078ec0ff */
[----:B------:R-:W-:Y:S01]  /*1be0*/  LOP3.LUT R7, R10, 0x1ffffffe, RZ, 0xc0, !PT ;  /* 0x1ffffffe0a077812 */ /* 0x000fe200078ec0ff */
[----:B------:R-:W-:Y:S02]  /*1bf0*/  WARPGROUP.DEPBAR.LE gsb0, 0x0 ;  /* 0x00008000000079c5 */ /* 0x000fe40000010000 */
[----:B------:R-:W-:Y:S01]  /*1c00*/  WARPGROUP.ARRIVE ;  /* 0x00000000000079c5 */ /* 0x000fe20000000000 */
[----:B------:R-:W-:Y:S01]  /*1c10*/  IADD3 R8, R11, R3, -R8 ;  /* 0x000000030b087210 */ /* 0x000fe20007ffe808 */
[----:B------:R-:W-:-:S04]  /*1c20*/  IMAD.IADD R7, R106, 0x1, -R7 ;  /* 0x000000016a077824 */ /* 0x000fc800078e0a07 */
[----:B------:R-:W-:Y:S01]  /*1c30*/  QGMMA.64x32x32.F32.E4M3.E4M3 R72, gdesc[UR8], RZ, !UPT, gsb0 ;  /* 0x00600000084879f3 */ /* 0x000fe2000c0008ff */
[----:B------:R-:W-:Y:S01]  /*1c40*/  UIADD3 UR8, UR52, 0x180, URZ ;  /* 0x0000018034087890 */ /* 0x000fe2000fffe03f */
[----:B------:R-:W-:Y:S01]  /*1c50*/  IMAD R8, R9, 0x40, R8 ;  /* 0x0000004009087824 */ /* 0x000fe200078e0208 */
[----:B------:R-:W-:Y:S01]  /*1c60*/  UIADD3 UR10, UR52, 0x200, URZ ;  /* 0x00000200340a7890 */ /* 0x000fe2000fffe03f */
[----:B------:R-:W-:Y:S01]  /*1c70*/  UMOV UR9, UR5 ;  /* 0x0000000500097c82 */ /* 0x000fe20008000000 */
[----:B------:R-:W-:Y:S01]  /*1c80*/  UMOV UR11, 0x80000020 ;  /* 0x80000020000b7882 */ /* 0x000fe20000000000 */
[----:B------:R-:W-:Y:S02]  /*1c90*/  IMAD R9, R7, 0x8, R8 ;  /* 0x0000000807097824 */ /* 0x000fe400078e0208 */
[----:B------:R-:W-:Y:S01]  /*1ca0*/  UMOV UR22, UR8 ;  /* 0x0000000800167c82 */ /* 0x000fe20008000000 */
[----:B------:R-:W-:Y:S01]  /*1cb0*/  UMOV UR8, UR4 ;  /* 0x0000000400087c82 */ /* 0x000fe20008000000 */
[----:B------:R-:W-:Y:S01]  /*1cc0*/  UMOV UR14, UR10 ;  /* 0x0000000a000e7c82 */ /* 0x000fe20008000000 */
[----:B------:R-:W-:Y:S01]  /*1cd0*/  UMOV UR10, UR7 ;  /* 0x00000007000a7c82 */ /* 0x000fe20008000000 */
[----:B------:R-:W-:Y:S01]  /*1ce0*/  UIADD3 UR7, UR52, 0x182, URZ ;  /* 0x0000018234077890 */ /* 0x000fe2000fffe03f */
[----:B0-----:R-:W-:Y:S01]  /*1cf0*/  @P2 IMAD.HI.U32 R3, R9, R12, RZ ;  /* 0x0000000c09032227 */ /* 0x001fe200078e00ff */
[----:B------:R-:W0:Y:S03]  /*1d00*/  LDC R7, c[0x0][0x288] ;  /* 0x0000a200ff077b82 */ /* 0x000e260000000800 */
[----:B------:R-:W-:Y:S01]  /*1d10*/  IMAD.MOV.U32 R14, RZ, RZ, R9 ;  /* 0x000000ffff0e7224 */ /* 0x000fe200078e0009 */
[----:B--2---:R-:W-:Y:S01]  /*1d20*/  @P2 SHF.R.U32.HI R14, RZ, R20, R3 ;  /* 0x00000014ff0e2219 */ /* 0x004fe20000011603 */
[----:B------:R-:W-:Y:S01]  /*1d30*/  IMAD.MOV.U32 R12, RZ, RZ, -0xa0 ;  /* 0xffffff60ff0c7424 */ /* 0x000fe200078e00ff */
[----:B------:R-:W-:Y:S01]  /*1d40*/  LOP3.LUT R3, R6, 0x7ffffffc, RZ, 0xc0, !PT ;  /* 0x7ffffffc06037812 */ /* 0x000fe200078ec0ff */
[----:B------:R-:W-:-:S02]  /*1d50*/  IMAD R6, R23, -0xa0, R104 ;  /* 0xffffff6017067824 */ /* 0x000fc400078e0268 */
[----:B------:R-:W2:Y:S01]  /*1d60*/  SHFL.IDX PT, R8, R14, 0x1, 0x1c1f ;  /* 0x003c1f000e087f89 */ /* 0x000ea200000e0000 */
[----:B------:R-:W-:Y:S02]  /*1d70*/  IMAD R11, R23, R12, 0xa1 ;  /* 0x000000a1170b7424 */ /* 0x000fe400078e020c */
[----:B------:R-:W-:Y:S01]  /*1d80*/  IMAD.IADD R10, R0, 0x1, -R3 ;  /* 0x00000001000a7824 */ /* 0x000fe200078e0a03 */
[----:B------:R-:W3:Y:S01]  /*1d90*/  SHFL.IDX PT, R14, R14, RZ, 0x1c1f ;  /* 0x001c1fff0e0e7589 */ /* 0x000ee200000e0000 */
[----:B------:R-:W-:Y:S02]  /*1da0*/  VIADD R3, R6, 0xa0 ;  /* 0x000000a006037836 */ /* 0x000fe40000000000 */
[C---:B------:R-:W-:Y:S02]  /*1db0*/  IMAD R11, R10.reuse, -0x2, R11 ;  /* 0xfffffffe0a0b7824 */ /* 0x040fe400078e020b */
[----:B------:R-:W-:-:S03]  /*1dc0*/  IMAD R15, R10, -0x2, R3 ;  /* 0xfffffffe0a0f7824 */ /* 0x000fc600078e0203 */
[----:B0-----:R-:W-:-:S04]  /*1dd0*/  IADD3 R20, R11, -R7, R104 ;  /* 0x800000070b147210 */ /* 0x001fc80007ffe068 */
[----:B--2---:R-:W-:-:S04]  /*1de0*/  VIADDMNMX R8, R8, R20, R15, PT ;  /* 0x0000001408087246 */ /* 0x004fc8000380010f */
[C---:B------:R-:W-:Y:S02]  /*1df0*/  ISETP.GT.AND P3, PT, R8.reuse, RZ, PT ;  /* 0x000000ff0800720c */ /* 0x040fe40003f64270 */
[C---:B------:R-:W-:Y:S02]  /*1e00*/  ISETP.GT.AND P4, PT, R8.reuse, 0x1, PT ;  /* 0x000000010800780c */ /* 0x040fe40003f84270 */
[----:B------:R-:W-:Y:S01]  /*1e10*/  ISETP.GT.AND P5, PT, R8, 0x8, PT ;  /* 0x000000080800780c */ /* 0x000fe20003fa4270 */
[----:B------:R-:W-:Y:S02]  /*1e20*/  WARPGROUP.DEPBAR.LE gsb0, 0x0 ;  /* 0x00008000000079c5 */ /* 0x000fe40000010000 */
[----:B------:R-:W-:-:S06]  /*1e30*/  WARPGROUP.ARRIVE ;  /* 0x00000000000079c5 */ /* 0x000fcc0000000000 */
[----:B------:R-:W-:Y:S01]  /*1e40*/  QGMMA.64x32x32.F32.E4M3.E4M3 R56, gdesc[UR16], RZ, !UPT, gsb0 ;  /* 0x00600000103879f3 */ /* 0x000fe2000c0008ff */
[----:B------:R-:W-:Y:S02]  /*1e50*/  UIADD3 UR16, UR6, 0x400, URZ ;  /* 0x0000040006107890 */ /* 0x000fe4000fffe03f */
[----:B------:R-:W-:Y:S01]  /*1e60*/  UIADD3 UR18, UR52, 0x500, URZ ;  /* 0x0000050034127890 */ /* 0x000fe2000fffe03f */
[----:B------:R-:W-:Y:S01]  /*1e70*/  UMOV UR17, 0x80000020 ;  /* 0x8000002000117882 */ /* 0x000fe20000000000 */
[----:B------:R-:W-:Y:S01]  /*1e80*/  UMOV UR19, 0x80000020 ;  /* 0x8000002000137882 */ /* 0x000fe20000000000 */
[----:B------:R-:W-:Y:S02]  /*1e90*/  UMOV UR25, UR17 ;  /* 0x0000001100197c82 */ /* 0x000fe40008000000 */
[----:B------:R-:W-:Y:S01]  /*1ea0*/  UMOV UR24, UR16 ;  /* 0x0000001000187c82 */ /* 0x000fe20008000000 */
[----:B------:R-:W-:Y:S01]  /*1eb0*/  UMOV UR28, UR16 ;  /* 0x00000010001c7c82 */ /* 0x000fe20008000000 */
[----:B------:R-:W-:Y:S01]  /*1ec0*/  UMOV UR29, UR17 ;  /* 0x00000011001d7c82 */ /* 0x000fe20008000000 */
[----:B------:R-:W-:-:S02]  /*1ed0*/  WARPGROUP.DEPBAR.LE gsb0, 0x0 ;  /* 0x00008000000079c5 */ /* 0x000fc40000010000 */
[----:B------:R-:W-:-:S06]  /*1ee0*/  WARPGROUP.ARRIVE ;  /* 0x00000000000079c5 */ /* 0x000fcc0000000000 */
[----:B------:R-:W-:Y:S01]  /*1ef0*/  QGMMA.64x32x32.F32.E4M3.E4M3 R40, gdesc[UR20], RZ, !UPT, gsb0 ;  /* 0x00600000142879f3 */ /* 0x000fe2000c0008ff */
[----:B------:R-:W-:Y:S02]  /*1f00*/  UIADD3 UR20, UR6, 0x402, URZ ;  /* 0x0000040206147890 */ /* 0x000fe4000fffe03f */
[----:B------:R-:W-:Y:S01]  /*1f10*/  UIADD3 UR22, UR52, 0x502, URZ ;  /* 0x0000050234167890 */ /* 0x000fe2000fffe03f */
[----:B------:R-:W-:Y:S01]  /*1f20*/  UMOV UR21, 0x80000020 ;  /* 0x8000002000157882 */ /* 0x000fe20000000000 */
[----:B------:R-:W-:Y:S01]  /*1f30*/  UMOV UR23, 0x80000020 ;  /* 0x8000002000177882 */ /* 0x000fe20000000000 */
[----:B------:R-:W-:Y:S02]  /*1f40*/  WARPGROUP.DEPBAR.LE gsb0, 0x0 ;  /* 0x00008000000079c5 */ /* 0x000fe40000010000 */
[----:B------:R-:W-:-:S06]  /*1f50*/  WARPGROUP.ARRIVE ;  /* 0x00000000000079c5 */ /* 0x000fcc0000000000 */
[----:B------:R-:W-:Y:S01]  /*1f60*/  QGMMA.64x32x32.F32.E4M3.E4M3 R24, gdesc[UR12], RZ, !UPT, gsb0 ;  /* 0x006000000c1879f3 */ /* 0x000fe2000c0008ff */
[----:B------:R-:W-:Y:S02]  /*1f70*/  UIADD3 UR12, UR52, 0x202, URZ ;  /* 0x00000202340c7890 */ /* 0x000fe4000fffe03f */
[----:B------:R-:W-:Y:S02]  /*1f80*/  UIADD3 UR13, UR6, 0x200, URZ ;  /* 0x00000200060d7890 */ /* 0x000fe4000fffe03f */
        /* <DEDUP_REMOVED lines=120> */
[----:B------:R-:W-:Y:S01]  /*2710*/  ISETP.GT.AND P3, PT, R8, 0x9, PT ;  /* 0x000000090800780c */ /* 0x000fe20003f64270 */
[----:B------:R-:W-:Y:S01]  /*2720*/  QGMMA.64x32x32.F32.E4M3.E4M3 R72, gdesc[UR20], R72, gsb0 ;  /* 0x00600000144879f3 */ /* 0x000fe20008000848 */
[----:B------:R-:W-:Y:S01]  /*2730*/  UIADD3 UR22, UR52, 0x602, URZ ;  /* 0x0000060234167890 */ /* 0x000fe2000fffe03f */
[----:B------:R-:W-:Y:S01]  /*2740*/  FSEL R94, R94, -INF , P5 ;  /* 0xff8000005e5e7808 */ /* 0x000fe20002800000 */
[----:B------:R-:W-:Y:S01]  /*2750*/  UMOV UR23, 0x80000020 ;  /* 0x8000002000177882 */ /* 0x000fe20000000000 */
[----:B------:R-:W-:-:S02]  /*2760*/  FMNMX.FTZ R3, R90, R12, !PT ;  /* 0x0000000c5a037209 */ /* 0x000fc40007810000 */
[----:B------:R-:W-:Y:S02]  /*2770*/  ISETP.GT.AND P4, PT, R8, 0x10, PT ;  /* 0x000000100800780c */ /* 0x000fe40003f84270 */
[----:B------:R-:W-:Y:S02]  /*2780*/  FSEL R106, R95, -INF , P3 ;  /* 0xff8000005f6a7808 */ /* 0x000fe40001800000 */
[----:B------:R-:W-:Y:S02]  /*2790*/  FMNMX.FTZ R3, R94, R3, !PT ;  /* 0x000000035e037209 */ /* 0x000fe40007810000 */
[----:B------:R-:W-:Y:S02]  /*27a0*/  ISETP.GT.AND P3, PT, R8, 0x11, PT ;  /* 0x000000110800780c */ /* 0x000fe40003f64270 */
[----:B------:R-:W-:Y:S02]  /*27b0*/  FSEL R98, R98, -INF , P4 ;  /* 0xff80000062627808 */ /* 0x000fe40002000000 */
        /* <DEDUP_REMOVED lines=11> */
[----:B------:R-:W-:Y:S01]  /*2870*/  FMNMX.FTZ R3, R21, R0, !PT ;  /* 0x0000000015037209 */ /* 0x000fe20007810000 */
[----:B------:R-:W-:Y:S02]  /*2880*/  WARPGROUP.DEPBAR.LE gsb0, 0x0 ;  /* 0x00008000000079c5 */ /* 0x000fe40000010000 */
[----:B------:R-:W-:Y:S01]  /*2890*/  WARPGROUP.ARRIVE ;  /* 0x00000000000079c5 */ /* 0x000fe20000000000 */
[----:B------:R-:W-:-:S02]  /*28a0*/  FSEL R74, R74, -INF , P4 ;  /* 0xff8000004a4a7808 */ /* 0x000fc40002000000 */
[----:B------:R-:W-:Y:S02]  /*28b0*/  ISETP.GT.AND P4, PT, R8, 0x28, PT ;  /* 0x000000280800780c */ /* 0x000fe40003f84270 */
[----:B------:R-:W-:Y:S01]  /*28c0*/  FSEL R110, R75, -INF , P3 ;  /* 0xff8000004b6e7808 */ /* 0x000fe20001800000 */
[----:B------:R-:W-:Y:S01]  /*28d0*/  QGMMA.64x32x32.F32.E4M3.E4M3 R56, gdesc[UR20], R56, gsb0 ;  /* 0x00600000143879f3 */ /* 0x000fe20008000838 */
[----:B------:R-:W-:Y:S01]  /*28e0*/  UIADD3 UR22, UR52, 0x682, URZ ;  /* 0x0000068234167890 */ /* 0x000fe2000fffe03f */
[----:B------:R-:W-:Y:S01]  /*28f0*/  FMNMX.FTZ R3, R74, R3, !PT ;  /* 0x000000034a037209 */ /* 0x000fe20007810000 */
[----:B------:R-:W-:Y:S01]  /*2900*/  UMOV UR23, 0x80000020 ;  /* 0x8000002000177882 */ /* 0x000fe20000000000 */
        /* <DEDUP_REMOVED lines=44> */
[C---:B------:R-:W-:Y:S02]  /*2bd0*/  ISETP.GT.AND P4, PT, R8.reuse, 0x60, PT ;  /* 0x000000600800780c */ /* 0x040fe40003f84270 */
[----:B------:R-:W-:Y:S02]  /*2be0*/  FSEL R103, R71, -INF , P3 ;  /* 0xff80000047677808 */ /* 0x000fe40001800000 */
[----:B------:R-:W-:Y:S02]  /*2bf0*/  FMNMX.FTZ R0, R107, R0, !PT ;  /* 0x000000006b007209 */ /* 0x000fe40007810000 */
[----:B------:R-:W-:Y:S02]  /*2c00*/  ISETP.GT.AND P3, PT, R8, 0x61, PT ;  /* 0x000000610800780c */ /* 0x000fe40003f64270 */
[----:B------:R-:W-:Y:S01]  /*2c10*/  FMNMX.FTZ R0, R103, R0, !PT ;  /* 0x0000000067007209 */ /* 0x000fe20007810000 */
[----:B------:R-:W-:Y:S02]  /*2c20*/  WARPGROUP.DEPBAR.LE gsb0, 0x0 ;  /* 0x00008000000079c5 */ /* 0x000fe40000010000 */
[----:B------:R-:W-:Y:S01]  /*2c30*/  WARPGROUP.ARRIVE ;  /* 0x00000000000079c5 */ /* 0x000fe20000000000 */
[----:B------:R-:W-:-:S02]  /*2c40*/  FSEL R83, R42, -INF , P4 ;  /* 0xff8000002a537808 */ /* 0x000fc40002000000 */
[C---:B------:R-:W-:Y:S02]  /*2c50*/  ISETP.GT.AND P4, PT, R8.reuse, 0x68, PT ;  /* 0x000000680800780c */ /* 0x040fe40003f84270 */
[----:B------:R-:W-:Y:S01]  /*2c60*/  FSEL R63, R43, -INF , P3 ;  /* 0xff8000002b3f7808 */ /* 0x000fe20001800000 */
[----:B------:R-:W-:Y:S01]  /*2c70*/  QGMMA.64x32x32.F32.E4M3.E4M3 R24, gdesc[UR20], R24, gsb0 ;  /* 0x00600000141879f3 */ /* 0x000fe20008000818 */
        /* <DEDUP_REMOVED lines=20> */
[----:B------:R-:W-:Y:S02]  /*2dc0*/  FMNMX.FTZ R0, R75, R0, !PT ;  /* 0x000000004b007209 */ /* 0x000fe40007810000 */
[----:B---3--:R-:W-:-:S04]  /*2dd0*/  VIADDMNMX R46, R14, R20, R15, PT ;  /* 0x000000140e2e7246 */ /* 0x008fc8000380010f */
[----:B------:R-:W-:Y:S01]  /*2de0*/  ISETP.GT.AND P5, PT, R46, 0x8, PT ;  /* 0x000000082e00780c */ /* 0x000fe20003fa4270 */
[----:B------:R-:W-:Y:S02]  /*2df0*/  WARPGROUP.DEPBAR.LE gsb0, 0x0 ;  /* 0x00008000000079c5 */ /* 0x000fe40000010000 */
[----:B------:R-:W-:Y:S02]  /*2e00*/  FSEL R71, R26, -INF , P4 ;  /* 0xff8000001a477808 */ /* 0x000fe40002000000 */
[C---:B------:R-:W-:Y:S02]  /*2e10*/  ISETP.GT.AND P4, PT, R8.reuse, 0x88, PT ;  /* 0x000000880800780c */ /* 0x040fe40003f84270 */
[----:B------:R-:W-:Y:S02]  /*2e20*/  FSEL R55, R27, -INF , P3 ;  /* 0xff8000001b377808 */ /* 0x000fe40001800000 */
[----:B------:R-:W-:Y:S02]  /*2e30*/  FMNMX.FTZ R0, R71, R0, !PT ;  /* 0x0000000047007209 */ /* 0x000fe40007810000 */
[----:B------:R-:W-:-:S02]  /*2e40*/  ISETP.GT.AND P3, PT, R8, 0x89, PT ;  /* 0x000000890800780c */ /* 0x000fc40003f64270 */
[----:B------:R-:W-:Y:S02]  /*2e50*/  FSEL R79, R30, -INF , P4 ;  /* 0xff8000001e4f7808 */ /* 0x000fe40002000000 */
[----:B------:R-:W-:Y:S02]  /*2e60*/  FMNMX.FTZ R0, R55, R0, !PT ;  /* 0x0000000037007209 */ /* 0x000fe40007810000 */
        /* <DEDUP_REMOVED lines=12> */
[----:B------:R-:W-:Y:S02]  /*2f30*/  FSEL R99, R39, -INF , P3 ;  /* 0xff80000027637808 */ /* 0x000fe40001800000 */
[----:B------:R-:W-:Y:S02]  /*2f40*/  FMNMX.FTZ R0, R105, R0, !PT ;  /* 0x0000000069007209 */ /* 0x000fe40007810000 */
[----:B------:R-:W-:Y:S02]  /*2f50*/  ISETP.GT.AND P4, PT, R46, 0x1, PT ;  /* 0x000000012e00780c */ /* 0x000fe40003f84270 */
[----:B------:R-:W-:-:S02]  /*2f60*/  FMNMX.FTZ R8, R99, R0, !PT ;  /* 0x0000000063087209 */ /* 0x000fc40007810000 */
[----:B------:R-:W-:Y:S02]  /*2f70*/  FSEL R42, R89, -INF , P4 ;  /* 0xff800000592a7808 */ /* 0x000fe40002000000 */
[----:B------:R-:W-:Y:S01]  /*2f80*/  FSEL R89, R92, -INF , P5 ;  /* 0xff8000005c597808 */ /* 0x000fe20002800000 */
[----:B------:R-:W0:Y:S01]  /*2f90*/  SHFL.BFLY PT, R11, R8, 0x2, 0x1f ;  /* 0x0c401f00080b7f89 */ /* 0x000e2200000e0000 */
[----:B------:R-:W-:-:S04]  /*2fa0*/  ISETP.GT.AND P4, PT, R46, 0x10, PT ;  /* 0x000000102e00780c */ /* 0x000fc80003f84270 */
[----:B------:R-:W-:Y:S02]  /*2fb0*/  FSEL R115, R96, -INF , P4 ;  /* 0xff80000060737808 */ /* 0x000fe40002000000 */
[----:B------:R-:W-:-:S04]  /*2fc0*/  ISETP.GT.AND P4, PT, R46, 0x18, PT ;  /* 0x000000182e00780c */ /* 0x000fc80003f84270 */
[----:B------:R-:W-:Y:S02]  /*2fd0*/  FSEL R117, R100, -INF , P4 ;  /* 0xff80000064757808 */ /* 0x000fe40002000000 */
[----:B------:R-:W-:-:S04]  /*2fe0*/  ISETP.GT.AND P4, PT, R46, 0x21, PT ;  /* 0x000000212e00780c */ /* 0x000fc80003f84270 */
[----:B------:R-:W-:Y:S02]  /*2ff0*/  FSEL R73, R73, -INF , P4 ;  /* 0xff80000049497808 */ /* 0x000fe40002000000 */
[----:B------:R-:W-:-:S04]  /*3000*/  ISETP.GT.AND P4, PT, R46, 0x29, PT ;  /* 0x000000292e00780c */ /* 0x000fc80003f84270 */
[----:B------:R-:W-:Y:S02]  /*3010*/  FSEL R77, R77, -INF , P4 ;  /* 0xff8000004d4d7808 */ /* 0x000fe40002000000 */
[----:B0-----:R-:W-:Y:S02]  /*3020*/  FMNMX.FTZ R13, R8, R11, !PT ;  /* 0x0000000b080d7209 */ /* 0x001fe40007810000 */
[----:B------:R-:W-:-:S03]  /*3030*/  ISETP.GT.AND P4, PT, R46, 0x31, PT ;  /* 0x000000312e00780c */ /* 0x000fc60003f84270 */
[----:B------:R-:W0:Y:S01]  /*3040*/  SHFL.BFLY PT, R0, R13, 0x1, 0x1f ;  /* 0x0c201f000d007f89 */ /* 0x000e2200000e0000 */
[----:B------:R-:W-:Y:S02]  /*3050*/  FSEL R81, R81, -INF , P4 ;  /* 0xff80000051517808 */ /* 0x000fe40002000000 */
[----:B------:R-:W-:-:S04]  /*3060*/  ISETP.GT.AND P4, PT, R46, 0x39, PT ;  /* 0x000000392e00780c */ /* 0x000fc80003f84270 */
[----:B------:R-:W-:Y:S02]  /*3070*/  FSEL R85, R85, -INF , P4 ;  /* 0xff80000055557808 */ /* 0x000fe40002000000 */
[----:B------:R-:W-:-:S04]  /*3080*/  ISETP.GT.AND P4, PT, R46, 0x41, PT ;  /* 0x000000412e00780c */ /* 0x000fc80003f84270 */
[----:B------:R-:W-:Y:S02]  /*3090*/  FSEL R129, R57, -INF , P4 ;  /* 0xff80000039817808 */ /* 0x000fe40002000000 */
[----:B------:R-:W-:-:S04]  /*30a0*/  ISETP.GT.AND P4, PT, R46, 0x49, PT ;  /* 0x000000492e00780c */ /* 0x000fc80003f84270 */
[----:B------:R-:W-:Y:S02]  /*30b0*/  FSEL R61, R61, -INF , P4 ;  /* 0xff8000003d3d7808 */ /* 0x000fe40002000000 */
[----:B------:R-:W-:Y:S02]  /*30c0*/  ISETP.GT.AND P4, PT, R46, 0x51, PT ;  /* 0x000000512e00780c */ /* 0x000fe40003f84270 */
[----:B0-----:R-:W-:Y:S02]  /*30d0*/  FMNMX.FTZ R0, R13, R0, !PT ;  /* 0x000000000d007209 */ /* 0x001fe40007810000 */
[----:B------:R-:W-:Y:S02]  /*30e0*/  FSEL R65, R65, -INF , P4 ;  /* 0xff80000041417808 */ /* 0x000fe40002000000 */
[----:B------:R-:W-:Y:S01]  /*30f0*/  FSETP.NEU.FTZ.AND P3, PT, R0, -INF , PT ;  /* 0xff8000000000780b */ /* 0x000fe20003f7d000 */
[----:B------:R-:W-:Y:S01]  /*3100*/  FFMA.FTZ R111, R2, R0, -8 ;  /* 0xc1000000026f7423 */ /* 0x000fe20000010000 */
[----:B------:R-:W-:-:S04]  /*3110*/  ISETP.GT.AND P4, PT, R46, 0x59, PT ;  /* 0x000000592e00780c */ /* 0x000fc80003f84270 */
[----:B------:R-:W-:Y:S02]  /*3120*/  FSEL R111, R111, RZ, P3 ;  /* 0x000000ff6f6f7208 */ /* 0x000fe40001800000 */
[----:B------:R-:W-:Y:S02]  /*3130*/  ISETP.GT.AND P3, PT, R46, RZ, PT ;  /* 0x000000ff2e00720c */ /* 0x000fe40003f64270 */
[----:B------:R-:W-:Y:S01]  /*3140*/  FSEL R69, R69, -INF , P4 ;  /* 0xff80000045457808 */ /* 0x000fe20002000000 */
[--C-:B------:R-:W-:Y:S01]  /*3150*/  FFMA.FTZ R6, R2, R90, -R111.reuse ;  /* 0x0000005a02067223 */ /* 0x100fe2000001086f */
[----:B------:R-:W-:Y:S01]  /*3160*/  FSEL R113, R88, -INF , P3 ;  /* 0xff80000058717808 */ /* 0x000fe20001800000 */
[--C-:B------:R-:W-:Y:S01]  /*3170*/  FFMA.FTZ R11, R2, R12, -R111.reuse ;  /* 0x0000000c020b7223 */ /* 0x100fe2000001086f */
[----:B------:R-:W-:Y:S01]  /*3180*/  ISETP.GT.AND P3, PT, R46, 0x9, PT ;  /* 0x000000092e00780c */ /* 0x000fe20003f64270 */
[C-C-:B------:R-:W-:Y:S01]  /*3190*/  FFMA.FTZ R8, R2.reuse, R94, -R111.reuse ;  /* 0x0000005e02087223 */ /* 0x140fe2000001086f */
[----:B------:R-:W-:Y:S01]  /*31a0*/  FMNMX.FTZ R20, R113, R42, !PT ;  /* 0x0000002a71147209 */ /* 0x000fe20007810000 */
[----:B------:R-:W-:Y:S01]  /*31b0*/  MUFU.EX2 R6, R6 ;  /* 0x0000000600067308 */ /* 0x000fe20000000800 */
[----:B------:R-:W-:Y:S01]  /*31c0*/  FSEL R93, R93, -INF , P3 ;  /* 0xff8000005d5d7808 */ /* 0x000fe20001800000 */
[C-C-:B------:R-:W-:Y:S01]  /*31d0*/  FFMA.FTZ R13, R2.reuse, R106, -R111.reuse ;  /* 0x0000006a020d7223 */ /* 0x140fe2000001086f */
[----:B------:R-:W-:Y:S01]  /*31e0*/  FMNMX.FTZ R20, R89, R20, !PT ;  /* 0x0000001459147209 */ /* 0x000fe20007810000 */
[--C-:B------:R-:W-:Y:S01]  /*31f0*/  FFMA.FTZ R58, R2, R58, -R111.reuse ;  /* 0x0000003a023a7223 */ /* 0x100fe2000001086f */
[----:B------:R-:W-:Y:S01]  /*3200*/  ISETP.GT.AND P3, PT, R46, 0x11, PT ;  /* 0x000000112e00780c */ /* 0x000fe20003f64270 */
[C-C-:B------:R-:W-:Y:S01]  /*3210*/  FFMA.FTZ R12, R2.reuse, R98, -R111.reuse ;  /* 0x00000062020c7223 */ /* 0x140fe2000001086f */
[----:B------:R-:W-:Y:S01]  /*3220*/  FMNMX.FTZ R26, R93, R20, !PT ;  /* 0x000000145d1a7209 */ /* 0x000fe20007810000 */
[----:B------:R-:W0:Y:S01]  /*3230*/  MUFU.EX2 R11, R11 ;  /* 0x0000000b000b7308 */ /* 0x000e220000000800 */
[----:B------:R-:W-:Y:S01]  /*3240*/  FSEL R97, R97, -INF , P3 ;  /* 0xff80000061617808 */ /* 0x000fe20001800000 */
[C-C-:B------:R-:W-:Y:S01]  /*3250*/  FFMA.FTZ R108, R2.reuse, R108, -R111.reuse ;  /* 0x0000006c026c7223 */ /* 0x140fe2000001086f */
[----:B------:R-:W-:Y:S01]  /*3260*/  FMNMX.FTZ R26, R115, R26, !PT ;  /* 0x0000001a731a7209 */ /* 0x000fe20007810000 */
[--C-:B------:R-:W-:Y:S01]  /*3270*/  FFMA.FTZ R14, R2, R102, -R111.reuse ;  /* 0x00000066020e7223 */ /* 0x100fe2000001086f */
[----:B------:R-:W-:Y:S01]  /*3280*/  ISETP.GT.AND P3, PT, R46, 0x19, PT ;  /* 0x000000192e00780c */ /* 0x000fe20003f64270 */
[C-C-:B------:R-:W-:Y:S01]  /*3290*/  FFMA.FTZ R21, R2.reuse, R21, -R111.reuse ;  /* 0x0000001502157223 */ /* 0x140fe2000001086f */
[----:B------:R-:W-:Y:S01]  /*32a0*/  FMNMX.FTZ R26, R97, R26, !PT ;  /* 0x0000001a611a7209 */ /* 0x000fe20007810000 */
[----:B------:R-:W-:Y:S01]  /*32b0*/  MUFU.EX2 R8, R8 ;  /* 0x0000000800087308 */ /* 0x000fe20000000800 */
[----:B------:R-:W-:Y:S01]  /*32c0*/  FSEL R101, R101, -INF , P3 ;  /* 0xff80000065657808 */ /* 0x000fe20001800000 */
[--C-:B------:R-:W-:Y:S01]  /*32d0*/  FFMA.FTZ R78, R2, R78, -R111.reuse ;  /* 0x0000004e024e7223 */ /* 0x100fe2000001086f */
[----:B------:R-:W-:Y:S01]  /*32e0*/  ISETP.GT.AND P3, PT, R46, 0x20, PT ;  /* 0x000000202e00780c */ /* 0x000fe20003f64270 */
[C-C-:B------:R-:W-:Y:S01]  /*32f0*/  FFMA.FTZ R74, R2.reuse, R74, -R111.reuse ;  /* 0x0000004a024a7223 */ /* 0x140fe2000001086f */
[----:B------:R-:W-:Y:S01]  /*3300*/  FMNMX.FTZ R26, R117, R26, !PT ;  /* 0x0000001a751a7209 */ /* 0x000fe20007810000 */
[--C-:B------:R-:W-:Y:S01]  /*3310*/  FFMA.FTZ R82, R2, R82, -R111.reuse ;  /* 0x0000005202527223 */ /* 0x100fe2000001086f */
[----:B------:R-:W-:Y:S01]  /*3320*/  FSEL R119, R72, -INF , P3 ;  /* 0xff80000048777808 */ /* 0x000fe20001800000 */
[----:B------:R-:W2:Y:S01]  /*3330*/  MUFU.EX2 R13, R13 ;  /* 0x0000000d000d7308 */ /* 0x000ea20000000800 */
[----:B------:R-:W-:Y:S01]  /*3340*/  FMNMX.FTZ R30, R101, R26, !PT ;  /* 0x0000001a651e7209 */ /* 0x000fe20007810000 */
[--C-:B------:R-:W-:Y:S01]  /*3350*/  FFMA.FTZ R27, R2, R110, -R111.reuse ;  /* 0x0000006e021b7223 */ /* 0x100fe2000001086f */
[----:B------:R-:W-:Y:S01]  /*3360*/  ISETP.GT.AND P3, PT, R46, 0x28, PT ;  /* 0x000000282e00780c */ /* 0x000fe20003f64270 */
[C-C-:B------:R-:W-:Y:S01]  /*3370*/  FFMA.FTZ R31, R2.reuse, R112, -R111.reuse ;  /* 0x00000070021f7223 */ /* 0x140fe2000001086f */
[----:B------:R-:W-:Y:S01]  /*3380*/  FMNMX.FTZ R30, R119, R30, !PT ;  /* 0x0000001e771e7209 */ /* 0x000fe20007810000 */
[--C-:B------:R-:W-:Y:S01]  /*3390*/  FFMA.FTZ R35, R2, R114, -R111.reuse ;  /* 0x0000007202237223 */ /* 0x100fe2000001086f */
[----:B------:R-:W-:Y:S01]  /*33a0*/  FSEL R121, R76, -INF , P3 ;  /* 0xff8000004c797808 */ /* 0x000fe20001800000 */
[----:B------:R-:W-:Y:S01]  /*33b0*/  MUFU.EX2 R12, R12 ;  /* 0x0000000c000c7308 */ /* 0x000fe20000000800 */
        /* <DEDUP_REMOVED lines=13> */
[----:B------:R-:W-:Y:S01]  /*3490*/  FFMA.FTZ R95, R2, R95, -R111 ;  /* 0x0000005f025f7223 */ /* 0x000fe2000001086f */
[----:B------:R-:W-:Y:S01]  /*34a0*/  FSEL R125, R84, -INF , P3 ;  /* 0xff800000547d7808 */ /* 0x000fe20001800000 */
[----:B------:R-:W-:Y:S01]  /*34b0*/  MUFU.EX2 R14, R14 ;  /* 0x0000000e000e7308 */ /* 0x000fe20000000800 */
[----:B------:R-:W-:-:S02]  /*34c0*/  FMNMX.FTZ R34, R81, R34, !PT ;  /* 0x0000002251227209 */ /* 0x000fc40007810000 */
[----:B------:R-:W-:Y:S02]  /*34d0*/  ISETP.GT.AND P3, PT, R46, 0x40, PT ;  /* 0x000000402e00780c */ /* 0x000fe40003f64270 */
[----:B------:R-:W-:Y:S02]  /*34e0*/  FMNMX.FTZ R34, R125, R34, !PT ;  /* 0x000000227d227209 */ /* 0x000fe40007810000 */
[----:B------:R-:W-:Y:S01]  /*34f0*/  FSEL R127, R56, -INF , P3 ;  /* 0xff800000387f7808 */ /* 0x000fe20001800000 */
[----:B------:R-:W-:Y:S01]  /*3500*/  MUFU.EX2 R26, R78 ;  /* 0x0000004e001a7308 */ /* 0x000fe20000000800 */
[----:B------:R-:W-:Y:S02]  /*3510*/  FMNMX.FTZ R38, R85, R34, !PT ;  /* 0x0000002255267209 */ /* 0x000fe40007810000 */
[----:B------:R-:W-:Y:S02]  /*3520*/  ISETP.GT.AND P3, PT, R46, 0x48, PT ;  /* 0x000000482e00780c */ /* 0x000fe40003f64270 */
[----:B------:R-:W-:-:S02]  /*3530*/  FMNMX.FTZ R38, R127, R38, !PT ;  /* 0x000000267f267209 */ /* 0x000fc40007810000 */
[----:B------:R-:W-:Y:S01]  /*3540*/  FSEL R131, R60, -INF , P3 ;  /* 0xff8000003c837808 */ /* 0x000fe20001800000 */
[----:B------:R-:W3:Y:S01]  /*3550*/  MUFU.EX2 R21, R21 ;  /* 0x0000001500157308 */ /* 0x000ee20000000800 */
[----:B------:R-:W-:Y:S02]  /*3560*/  FMNMX.FTZ R38, R129, R38, !PT ;  /* 0x0000002681267209 */ /* 0x000fe40007810000 */
[----:B------:R-:W-:Y:S02]  /*3570*/  ISETP.GT.AND P3, PT, R46, 0x50, PT ;  /* 0x000000502e00780c */ /* 0x000fe40003f64270 */
[----:B------:R-:W-:Y:S02]  /*3580*/  FMNMX.FTZ R38, R131, R38, !PT ;  /* 0x0000002683267209 */ /* 0x000fe40007810000 */
[----:B------:R-:W-:Y:S01]  /*3590*/  FSEL R133, R64, -INF , P3 ;  /* 0xff80000040857808 */ /* 0x000fe20001800000 */
[----:B------:R-:W-:Y:S01]  /*35a0*/  MUFU.EX2 R20, R74 ;  /* 0x0000004a00147308 */ /* 0x000fe20000000800 */
[----:B------:R-:W-:-:S02]  /*35b0*/  FMNMX.FTZ R50, R61, R38, !PT ;  /* 0x000000263d327209 */ /* 0x000fc40007810000 */
[----:B------:R-:W-:Y:S02]  /*35c0*/  ISETP.GT.AND P3, PT, R46, 0x58, PT ;  /* 0x000000582e00780c */ /* 0x000fe40003f64270 */
[----:B------:R-:W-:Y:S02]  /*35d0*/  FMNMX.FTZ R50, R133, R50, !PT ;  /* 0x0000003285327209 */ /* 0x000fe40007810000 */
[----:B------:R-:W-:Y:S01]  /*35e0*/  FSEL R135, R68, -INF , P3 ;  /* 0xff80000044877808 */ /* 0x000fe20001800000 */
[----:B------:R4:W-:Y:S01]  /*35f0*/  MUFU.EX2 R38, R58 ;  /* 0x0000003a00267308 */ /* 0x0009e20000000800 */
[----:B------:R-:W-:Y:S02]  /*3600*/  FMNMX.FTZ R50, R65, R50, !PT ;  /* 0x0000003241327209 */ /* 0x000fe40007810000 */
[----:B------:R-:W-:Y:S02]  /*3610*/  ISETP.GT.AND P3, PT, R46, 0x60, PT ;  /* 0x000000602e00780c */ /* 0x000fe40003f64270 */
[----:B------:R-:W-:-:S02]  /*3620*/  FMNMX.FTZ R50, R135, R50, !PT ;  /* 0x0000003287327209 */ /* 0x000fc40007810000 */
[----:B------:R-:W-:Y:S01]  /*3630*/  ISETP.GT.AND P4, PT, R46, 0x61, PT ;  /* 0x000000612e00780c */ /* 0x000fe20003f84270 */
[----:B------:R-:W-:Y:S01]  /*3640*/  MUFU.EX2 R30, R82 ;  /* 0x00000052001e7308 */ /* 0x000fe20000000800 */
[----:B------:R-:W-:Y:S01]  /*3650*/  FSEL R137, R40, -INF , P3 ;  /* 0xff80000028897808 */ /* 0x000fe20001800000 */
[----:B----4-:R-:W-:Y:S01]  /*3660*/  IMAD.U32 R58, RZ, RZ, UR40 ;  /* 0x00000028ff3a7e24 */ /* 0x010fe2000f8e00ff */
[----:B------:R-:W-:Y:S01]  /*3670*/  FMNMX.FTZ R50, R69, R50, !PT ;  /* 0x0000003245327209 */ /* 0x000fe20007810000 */
[--C-:B------:R-:W-:Y:S01]  /*3680*/  FFMA.FTZ R40, R2, R62, -R111.reuse ;  /* 0x0000003e02287223 */ /* 0x100fe2000001086f */
[----:B------:R-:W-:Y:S01]  /*3690*/  ISETP.GT.AND P3, PT, R46, 0x68, PT ;  /* 0x000000682e00780c */ /* 0x000fe20003f64270 */
[----:B------:R-:W-:Y:S01]  /*36a0*/  @!P0 VIADD R58, R58, 0x33440 ;  /* 0x000334403a3a8836 */ /* 0x000fe20000000000 */
[----:B------:R-:W-:Y:S01]  /*36b0*/  FSEL R139, R41, -INF , P4 ;  /* 0xff800000298b7808 */ /* 0x000fe20002000000 */
[----:B------:R-:W-:Y:S01]  /*36c0*/  FFMA.FTZ R41, R2, R66, -R111 ;  /* 0x0000004202297223 */ /* 0x000fe2000001086f */
[----:B------:R-:W-:Y:S01]  /*36d0*/  FMNMX.FTZ R50, R137, R50, !PT ;  /* 0x0000003289327209 */ /* 0x000fe20007810000 */
[----:B------:R-:W-:Y:S01]  /*36e0*/  MUFU.EX2 R27, R27 ;  /* 0x0000001b001b7308 */ /* 0x000fe20000000800 */
[----:B------:R-:W-:-:S02]  /*36f0*/  ISETP.GT.AND P4, PT, R46, 0x69, PT ;  /* 0x000000692e00780c */ /* 0x000fc40003f84270 */
[----:B------:R-:W-:Y:S01]  /*3700*/  FSEL R141, R44, -INF , P3 ;  /* 0xff8000002c8d7808 */ /* 0x000fe20001800000 */
[----:B------:R-:W-:Y:S01]  /*3710*/  FFMA.FTZ R44, R2, R109, -R111 ;  /* 0x0000006d022c7223 */ /* 0x000fe2000001086f */
[----:B------:R-:W-:Y:S02]  /*3720*/  FMNMX.FTZ R50, R139, R50, !PT ;  /* 0x000000328b327209 */ /* 0x000fe40007810000 */
[C---:B------:R-:W-:Y:S01]  /*3730*/  ISETP.GT.AND P3, PT, R46.reuse, 0x70, PT ;  /* 0x000000702e00780c */ /* 0x040fe20003f64270 */
[----:B------:R-:W-:Y:S01]  /*3740*/  MUFU.EX2 R31, R31 ;  /* 0x0000001f001f7308 */ /* 0x000fe20000000800 */
[----:B------:R-:W-:Y:S02]  /*3750*/  FSEL R143, R45, -INF , P4 ;  /* 0xff8000002d8f7808 */ /* 0x000fe40002000000 */
[----:B------:R-:W-:Y:S02]  /*3760*/  FMNMX.FTZ R50, R141, R50, !PT ;  /* 0x000000328d327209 */ /* 0x000fe40007810000 */
[----:B------:R-:W-:-:S02]  /*3770*/  ISETP.GT.AND P4, PT, R46, 0x71, PT ;  /* 0x000000712e00780c */ /* 0x000fc40003f84270 */
[----:B------:R-:W-:Y:S01]  /*3780*/  FSEL R145, R48, -INF , P3 ;  /* 0xff80000030917808 */ /* 0x000fe20001800000 */
[----:B------:R-:W-:Y:S01]  /*3790*/  MUFU.EX2 R35, R35 ;  /* 0x0000002300237308 */ /* 0x000fe20000000800 */
[----:B------:R-:W-:Y:S01]  /*37a0*/  FMNMX.FTZ R50, R143, R50, !PT ;  /* 0x000000328f327209 */ /* 0x000fe20007810000 */
[--C-:B------:R-:W-:Y:S01]  /*37b0*/  FFMA.FTZ R48, R2, R71, -R111.reuse ;  /* 0x0000004702307223 */ /* 0x100fe2000001086f */
[----:B------:R-:W-:Y:S02]  /*37c0*/  ISETP.GT.AND P3, PT, R46, 0x78, PT ;  /* 0x000000782e00780c */ /* 0x000fe40003f64270 */
        /* <DEDUP_REMOVED lines=8> */
[----:B------:R-:W-:Y:S02]  /*3850*/  CS2R R90, SRZ ;  /* 0x00000000005a7805 */ /* 0x000fe4000001ff00 */
[----:B------:R-:W-:Y:S01]  /*3860*/  FSEL R109, R53, -INF , P4 ;  /* 0xff800000356d7808 */ /* 0x000fe20002000000 */
[----:B------:R-:W4:Y:S01]  /*3870*/  MUFU.EX2 R39, R39 ;  /* 0x0000002700277308 */ /* 0x000f220000000800 */
[----:B------:R-:W-:Y:S02]  /*3880*/  ISETP.GT.AND P3, PT, R46, 0x80, PT ;  /* 0x000000802e00780c */ /* 0x000fe40003f64270 */
[----:B------:R-:W-:-:S02]  /*3890*/  FMNMX.FTZ R50, R149, R50, !PT ;  /* 0x0000003295327209 */ /* 0x000fc40007810000 */
[----:B------:R-:W-:Y:S02]  /*38a0*/  ISETP.GT.AND P4, PT, R46, 0x81, PT ;  /* 0x000000812e00780c */ /* 0x000fe40003f84270 */
[----:B------:R-:W-:Y:S01]  /*38b0*/  FSEL R151, R24, -INF , P3 ;  /* 0xff80000018977808 */ /* 0x000fe20001800000 */
[--C-:B------:R-:W-:Y:S01]  /*38c0*/  FFMA.FTZ R24, R2, R107, -R111.reuse ;  /* 0x0000006b02187223 */ /* 0x100fe2000001086f */
[----:B------:R-:W-:Y:S01]  /*38d0*/  FMNMX.FTZ R50, R109, R50, !PT ;  /* 0x000000326d327209 */ /* 0x000fe20007810000 */
[----:B------:R-:W-:Y:S01]  /*38e0*/  MUFU.EX2 R43, R43 ;  /* 0x0000002b002b7308 */ /* 0x000fe20000000800 */
[----:B------:R-:W-:Y:S02]  /*38f0*/  ISETP.GT.AND P3, PT, R46, 0x88, PT ;  /* 0x000000882e00780c */ /* 0x000fe40003f64270 */
[----:B------:R-:W-:Y:S01]  /*3900*/  FSEL R107, R25, -INF , P4 ;  /* 0xff800000196b7808 */ /* 0x000fe20002000000 */
[----:B------:R-:W-:Y:S01]  /*3910*/  FFMA.FTZ R25, R2, R103, -R111 ;  /* 0x0000006702197223 */ /* 0x000fe2000001086f */
[----:B------:R-:W-:-:S02]  /*3920*/  FMNMX.FTZ R50, R151, R50, !PT ;  /* 0x0000003297327209 */ /* 0x000fc40007810000 */
[----:B------:R-:W-:Y:S01]  /*3930*/  ISETP.GT.AND P4, PT, R46, 0x89, PT ;  /* 0x000000892e00780c */ /* 0x000fe20003f84270 */
[----:B------:R-:W-:Y:S01]  /*3940*/  MUFU.EX2 R40, R40 ;  /* 0x0000002800287308 */ /* 0x000fe20000000800 */
[----:B------:R-:W-:Y:S01]  /*3950*/  FSEL R153, R28, -INF , P3 ;  /* 0xff8000001c997808 */ /* 0x000fe20001800000 */
[--C-:B------:R-:W-:Y:S01]  /*3960*/  FFMA.FTZ R28, R2, R83, -R111.reuse ;  /* 0x00000053021c7223 */ /* 0x100fe2000001086f */
[----:B------:R-:W-:Y:S02]  /*3970*/  FMNMX.FTZ R50, R107, R50, !PT ;  /* 0x000000326b327209 */ /* 0x000fe40007810000 */
[----:B------:R-:W-:Y:S02]  /*3980*/  ISETP.GT.AND P3, PT, R46, 0x90, PT ;  /* 0x000000902e00780c */ /* 0x000fe40003f64270 */
[----:B------:R-:W-:Y:S01]  /*3990*/  FSEL R103, R29, -INF , P4 ;  /* 0xff8000001d677808 */ /* 0x000fe20002000000 */
[----:B------:R-:W-:Y:S01]  /*39a0*/  FFMA.FTZ R29, R2, R63, -R111 ;  /* 0x0000003f021d7223 */ /* 0x000fe2000001086f */
[----:B------:R-:W-:Y:S01]  /*39b0*/  FMNMX.FTZ R50, R153, R50, !PT ;  /* 0x0000003299327209 */ /* 0x000fe20007810000 */
[----:B------:R-:W5:Y:S01]  /*39c0*/  MUFU.EX2 R45, R120 ;  /* 0x00000078002d7308 */ /* 0x000f620000000800 */
[----:B------:R-:W-:-:S02]  /*39d0*/  ISETP.GT.AND P4, PT, R46, 0x91, PT ;  /* 0x000000912e00780c */ /* 0x000fc40003f84270 */
[----:B------:R-:W-:Y:S01]  /*39e0*/  FSEL R155, R32, -INF , P3 ;  /* 0xff800000209b7808 */ /* 0x000fe20001800000 */
[--C-:B------:R-:W-:Y:S01]  /*39f0*/  FFMA.FTZ R32, R2, R3, -R111.reuse ;  /* 0x0000000302207223 */ /* 0x100fe2000001086f */
[----:B------:R-:W-:Y:S02]  /*3a00*/  FMNMX.FTZ R50, R103, R50, !PT ;  /* 0x0000003267327209 */ /* 0x000fe40007810000 */
[----:B------:R-:W-:Y:S01]  /*3a10*/  ISETP.GT.AND P3, PT, R46, 0x98, PT ;  /* 0x000000982e00780c */ /* 0x000fe20003f64270 */
[----:B------:R-:W-:Y:S01]  /*3a20*/  MUFU.EX2 R41, R41 ;  /* 0x0000002900297308 */ /* 0x000fe20000000800 */
[----:B------:R-:W-:Y:S01]  /*3a30*/  FSEL R83, R33, -INF , P4 ;  /* 0xff80000021537808 */ /* 0x000fe20002000000 */
[--C-:B------:R-:W-:Y:S01]  /*3a40*/  FFMA.FTZ R33, R2, R59, -R111.reuse ;  /* 0x0000003b02217223 */ /* 0x100fe2000001086f */
[----:B------:R-:W-:Y:S02]  /*3a50*/  FMNMX.FTZ R50, R155, R50, !PT ;  /* 0x000000329b327209 */ /* 0x000fe40007810000 */
[----:B------:R-:W-:Y:S01]  /*3a60*/  ISETP.GT.AND P4, PT, R46, 0x99, PT ;  /* 0x000000992e00780c */ /* 0x000fe20003f84270 */
[----:B------:R-:W-:Y:S01]  /*3a70*/  FFMA.FTZ R46, R2, R67, -R111 ;  /* 0x00000043022e7223 */ /* 0x000fe2000001086f */
[----:B------:R-:W-:Y:S01]  /*3a80*/  FSEL R157, R36, -INF , P3 ;  /* 0xff800000249d7808 */ /* 0x000fe20001800000 */
[----:B0-----:R-:W-:Y:S01]  /*3a90*/  FADD.FTZ R67, R6, R11 ;  /* 0x0000000b06437221 */ /* 0x001fe20000010000 */
[----:B------:R-:W-:Y:S01]  /*3aa0*/  FMNMX.FTZ R50, R83, R50, !PT ;  /* 0x0000003253327209 */ /* 0x000fe20007810000 */
[----:B------:R-:W-:Y:S01]  /*3ab0*/  MUFU.EX2 R44, R44 ;  /* 0x0000002c002c7308 */ /* 0x000fe20000000800 */
[----:B------:R-:W-:Y:S01]  /*3ac0*/  FSEL R63, R37, -INF , P4 ;  /* 0xff800000253f7808 */ /* 0x000fe20002000000 */
[C-C-:B------:R-:W-:Y:S01]  /*3ad0*/  FFMA.FTZ R36, R2.reuse, R47, -R111.reuse ;  /* 0x0000002f02247223 */ /* 0x140fe2000001086f */
[----:B------:R-:W-:Y:S01]  /*3ae0*/  FMNMX.FTZ R50, R157, R50, !PT ;  /* 0x000000329d327209 */ /* 0x000fe20007810000 */
[C-C-:B------:R-:W-:Y:S01]  /*3af0*/  FFMA.FTZ R47, R2.reuse, R75, -R111.reuse ;  /* 0x0000004b022f7223 */ /* 0x140fe2000001086f */
[----:B------:R-:W-:Y:S01]  /*3b00*/  @!P0 PRMT R58, RZ, 0x654, R58 ;  /* 0x00000654ff3a8816 */ /* 0x000fe2000000003a */
[C-C-:B------:R-:W-:Y:S01]  /*3b10*/  FFMA.FTZ R37, R2.reuse, R51, -R111.reuse ;  /* 0x0000003302257223 */ /* 0x140fe2000001086f */
[----:B------:R-:W-:Y:S01]  /*3b20*/  FMNMX.FTZ R50, R63, R50, !PT ;  /* 0x000000323f327209 */ /* 0x000fe20007810000 */
[----:B------:R-:W-:Y:S01]  /*3b30*/  MUFU.EX2 R24, R24 ;  /* 0x0000001800187308 */ /* 0x000fe20000000800 */
[----:B------:R0:W-:Y:S01]  /*3b40*/  @!P0 SYNCS.ARRIVE.TRANS64.RED.A1T0 RZ, [R58+URZ], RZ ;  /* 0x000000ff3aff89a7 */ /* 0x0001e2000810043f */
[----:B--2---:R-:W-:Y:S01]  /*3b50*/  F2FP.SATFINITE.E4M3.F32.PACK_AB_MERGE_C R217, R13, R8, RZ ;  /* 0x000000080dd9723e */ /* 0x004fe200048070ff */
[----:B------:R-:W-:Y:S01]  /*3b60*/  FFMA.FTZ R51, R2, R87, -R111 ;  /* 0x0000005702337223 */ /* 0x000fe2000001086f */
[----:B------:R-:W2:Y:S01]  /*3b70*/  SHFL.BFLY PT, R3, R50, 0x2, 0x1f ;  /* 0x0c401f0032037f89 */ /* 0x000ea200000e0000 */
[----:B---3--:R-:W-:-:S02]  /*3b80*/  F2FP.SATFINITE.E4M3.F32.PACK_AB_MERGE_C R219, R21, R14, RZ ;  /* 0x0000000e15db723e */ /* 0x008fc400048070ff */
[----:B----4-:R-:W-:Y:S01]  /*3b90*/  F2FP.SATFINITE.E4M3.F32.PACK_AB_MERGE_C R215, R39, R34, RZ ;  /* 0x0000002227d7723e */ /* 0x010fe200048070ff */
[----:B------:R-:W3:Y:S01]  /*3ba0*/  MUFU.EX2 R25, R25 ;  /* 0x0000001900197308 */ /* 0x000ee20000000800 */
[----:B0-----:R-:W-:Y:S01]  /*3bb0*/  FADD.FTZ R58, R8, R67 ;  /* 0x00000043083a7221 */ /* 0x001fe20000010000 */
[----:B------:R-:W-:Y:S02]  /*3bc0*/  F2FP.SATFINITE.E4M3.F32.PACK_AB_MERGE_C R217, R11, R6, R217 ;  /* 0x000000060bd9723e */ /* 0x000fe400048070d9 */
[----:B------:R-:W-:Y:S02]  /*3bd0*/  F2FP.SATFINITE.E4M3.F32.PACK_AB_MERGE_C R213, R31, R26, RZ ;  /* 0x0000001a1fd5723e */ /* 0x000fe400048070ff */
[----:B------:R-:W-:Y:S02]  /*3be0*/  F2FP.SATFINITE.E4M3.F32.PACK_AB_MERGE_C R219, R15, R12, R219 ;  /* 0x0000000c0fdb723e */ /* 0x000fe400048070db */
[----:B------:R-:W-:Y:S01]  /*3bf0*/  MUFU.EX2 R28, R28 ;  /* 0x0000001c001c7308 */ /* 0x000fe20000000800 */
[----:B------:R-:W-:-:S02]  /*3c00*/  F2FP.SATFINITE.E4M3.F32.PACK_AB_MERGE_C R213, R27, R20, R213 ;  /* 0x000000141bd5723e */ /* 0x000fc400048070d5 */
[----:B-----5:R-:W-:Y:S02]  /*3c10*/  F2FP.SATFINITE.E4M3.F32.PACK_AB_MERGE_C R209, R45, R40, RZ ;  /* 0x000000282dd1723e */ /* 0x020fe400048070ff */
[----:B------:R-:W-:Y:S02]  /*3c20*/  F2FP.SATFINITE.E4M3.F32.PACK_AB_MERGE_C R215, R35, R30, R215 ;  /* 0x0000001e23d7723e */ /* 0x000fe400048070d7 */
[----:B------:R-:W-:Y:S01]  /*3c30*/  F2FP.SATFINITE.E4M3.F32.PACK_AB_MERGE_C R209, R43, R38, R209 ;  /* 0x000000262bd1723e */ /* 0x000fe200048070d1 */
[----:B------:R-:W-:Y:S01]  /*3c40*/  MUFU.EX2 R29, R29 ;  /* 0x0000001d001d7308 */ /* 0x000fe20000000800 */
[----:B---3--:R-:W-:Y:S02]  /*3c50*/  F2FP.SATFINITE.E4M3.F32.PACK_AB_MERGE_C R211, R25, R24, RZ ;  /* 0x0000001819d3723e */ /* 0x008fe400048070ff */
[----:B--2---:R-:W-:Y:S01]  /*3c60*/  FMNMX.FTZ R53, R50, R3, !PT ;  /* 0x0000000332357209 */ /* 0x004fe20007810000 */
[----:B------:R-:W-:Y:S01]  /*3c70*/  FFMA.FTZ R50, R2, R79, -R111 ;  /* 0x0000004f02327223 */ /* 0x000fe2000001086f */
[----:B------:R-:W-:-:S03]  /*3c80*/  F2FP.SATFINITE.E4M3.F32.PACK_AB_MERGE_C R211, R44, R41, R211 ;  /* 0x000000292cd3723e */ /* 0x000fc600048070d3 */
[----:B------:R-:W-:Y:S01]  /*3c90*/  MUFU.EX2 R32, R32 ;  /* 0x0000002000207308 */ /* 0x000fe20000000800 */
[----:B------:R-:W0:Y:S07]  /*3ca0*/  SHFL.BFLY PT, R54, R53, 0x1, 0x1f ;  /* 0x0c201f0035367f89 */ /* 0x000e2e00000e0000 */
[----:B------:R-:W2:Y:S08]  /*3cb0*/  MUFU.EX2 R33, R33 ;  /* 0x0000002100217308 */ /* 0x000eb00000000800 */
[----:B------:R-:W-:Y:S08]  /*3cc0*/  MUFU.EX2 R46, R46 ;  /* 0x0000002e002e7308 */ /* 0x000ff00000000800 */
[----:B------:R-:W-:Y:S01]  /*3cd0*/  MUFU.EX2 R47, R47 ;  /* 0x0000002f002f7308 */ /* 0x000fe20000000800 */
[----:B0-----:R-:W-:Y:S01]  /*3ce0*/  FMNMX.FTZ R3, R53, R54, !PT ;  /* 0x0000003635037209 */ /* 0x001fe20007810000 */
[----:B------:R-:W-:Y:S01]  /*3cf0*/  FFMA.FTZ R54, R2, R105, -R111 ;  /* 0x0000006902367223 */ /* 0x000fe2000001086f */
[----:B--2---:R-:W-:-:S02]  /*3d00*/  F2FP.SATFINITE.E4M3.F32.PACK_AB_MERGE_C R205, R33, R32, RZ ;  /* 0x0000002021cd723e */ /* 0x004fc400048070ff */
[----:B------:R-:W-:Y:S02]  /*3d10*/  CS2R R110, SRZ ;  /* 0x00000000006e7805 */ /* 0x000fe4000001ff00 */
[----:B------:R-:W-:Y:S01]  /*3d20*/  FSETP.NEU.FTZ.AND P3, PT, R3, -INF , PT ;  /* 0xff8000000300780b */ /* 0x000fe20003f7d000 */
[----:B------:R-:W-:Y:S01]  /*3d30*/  FFMA.FTZ R55, R2, R3, -8 ;  /* 0xc100000002377423 */ /* 0x000fe20000010003 */
[----:B------:R-:W-:Y:S01]  /*3d40*/  F2FP.SATFINITE.E4M3.F32.PACK_AB_MERGE_C R205, R29, R28, R205 ;  /* 0x0000001c1dcd723e */ /* 0x000fe200048070cd */
[----:B------:R-:W-:Y:S03]  /*3d50*/  MUFU.EX2 R36, R36 ;  /* 0x0000002400247308 */ /* 0x000fe60000000800 */
[----:B------:R-:W-:-:S05]  /*3d60*/  FSEL R60, R55, RZ, P3 ;  /* 0x000000ff373c7208 */ /* 0x000fca0001800000 */
        /* <DEDUP_REMOVED lines=14> */
[----:B------:R-:W0:Y:S01]  /*3e50*/  MUFU.EX2 R57, R57 ;  /* 0x0000003900397308 */ /* 0x000e220000000800 */
[C-C-:B------:R-:W-:Y:S01]  /*3e60*/  FFMA.FTZ R77, R2.reuse, R77, -R60.reuse ;  /* 0x0000004d024d7223 */ /* 0x140fe2000001083c */
[C-C-:B------:R-:W-:Y:S01]  /*3e70*/  FFMA.FTZ R123, R2.reuse, R123, -R60.reuse ;  /* 0x0000007b027b7223 */ /* 0x140fe2000001083c */
[C-C-:B------:R-:W-:Y:S01]  /*3e80*/  FFMA.FTZ R81, R2.reuse, R81, -R60.reuse ;  /* 0x0000005102517223 */ /* 0x140fe2000001083c */
[C-C-:B------:R-:W-:Y:S01]  /*3e90*/  FFMA.FTZ R125, R2.reuse, R125, -R60.reuse ;  /* 0x0000007d027d7223 */ /* 0x140fe2000001083c */
[C-C-:B------:R-:W-:Y:S01]  /*3ea0*/  FFMA.FTZ R85, R2.reuse, R85, -R60.reuse ;  /* 0x0000005502557223 */ /* 0x140fe2000001083c */
[C-C-:B------:R-:W-:Y:S01]  /*3eb0*/  FFMA.FTZ R127, R2.reuse, R127, -R60.reuse ;  /* 0x0000007f027f7223 */ /* 0x140fe2000001083c */
[C-C-:B------:R-:W-:Y:S01]  /*3ec0*/  FFMA.FTZ R129, R2.reuse, R129, -R60.reuse ;  /* 0x0000008102817223 */ /* 0x140fe2000001083c */
[----:B------:R-:W2:Y:S01]  /*3ed0*/  MUFU.EX2 R89, R89 ;  /* 0x0000005900597308 */ /* 0x000ea20000000800 */
[C-C-:B------:R-:W-:Y:S01]  /*3ee0*/  FFMA.FTZ R131, R2.reuse, R131, -R60.reuse ;  /* 0x0000008302837223 */ /* 0x140fe2000001083c */
[C-C-:B------:R-:W-:Y:S01]  /*3ef0*/  FFMA.FTZ R133, R2.reuse, R133, -R60.reuse ;  /* 0x0000008502857223 */ /* 0x140fe2000001083c */
[C-C-:B------:R-:W-:Y:S01]  /*3f00*/  FFMA.FTZ R135, R2.reuse, R135, -R60.reuse ;  /* 0x0000008702877223 */ /* 0x140fe2000001083c */
[C-C-:B------:R-:W-:Y:S01]  /*3f10*/  FFMA.FTZ R69, R2.reuse, R69, -R60.reuse ;  /* 0x0000004502457223 */ /* 0x140fe2000001083c */
[C-C-:B------:R-:W-:Y:S01]  /*3f20*/  FFMA.FTZ R137, R2.reuse, R137, -R60.reuse ;  /* 0x0000008902897223 */ /* 0x140fe2000001083c */
[C-C-:B------:R-:W-:Y:S01]  /*3f30*/  FFMA.FTZ R139, R2.reuse, R139, -R60.reuse ;  /* 0x0000008b028b7223 */ /* 0x140fe2000001083c */
[--C-:B------:R-:W-:Y:S01]  /*3f40*/  FFMA.FTZ R141, R2, R141, -R60.reuse ;  /* 0x0000008d028d7223 */ /* 0x100fe2000001083c */
[----:B------:R3:W4:Y:S01]  /*3f50*/  MUFU.EX2 R62, R93 ;  /* 0x0000005d003e7308 */ /* 0x0007220000000800 */
[----:B0-----:R-:W-:Y:S01]  /*3f60*/  FADD.FTZ R80, R56, R57 ;  /* 0x0000003938507221 */ /* 0x001fe20000010000 */
        /* <DEDUP_REMOVED lines=13> */
[----:B------:R-:W-:Y:S01]  /*4040*/  FFMA.FTZ R60, R2, R63, -R60 ;  /* 0x0000003f023c7223 */ /* 0x000fe2000001083c */
[----:B------:R5:W1:Y:S01]  /*4050*/  MUFU.EX2 R64, R97 ;  /* 0x0000006100407308 */ /* 0x000a620000000800 */
[----:B---3--:R-:W-:-:S02]  /*4060*/  CS2R R92, SRZ ;  /* 0x00000000005c7805 */ /* 0x008fc4000001ff00 */
[----:B------:R-:W-:Y:S02]  /*4070*/  CS2R R112, SRZ ;  /* 0x0000000000707805 */ /* 0x000fe4000001ff00 */
[----:B------:R-:W-:-:S03]  /*4080*/  CS2R R118, SRZ ;  /* 0x0000000000767805 */ /* 0x000fc6000001ff00 */
[----:B------:R3:W-:Y:S01]  /*4090*/  MUFU.EX2 R78, R65 ;  /* 0x00000041004e7308 */ /* 0x0007e20000000800 */
[----:B-----5:R-:W-:-:S07]  /*40a0*/  CS2R R96, SRZ ;  /* 0x0000000000607805 */ /* 0x020fce000001ff00 */
[----:B------:R-:W5:Y:S01]  /*40b0*/  MUFU.EX2 R117, R117 ;  /* 0x0000007500757308 */ /* 0x000f620000000800 */
[----:B---3--:R-:W-:-:S04]  /*40c0*/  FADD.FTZ R65, R13, R58 ;  /* 0x0000003a0d417221 */ /* 0x008fc80000010000 */
[----:B------:R-:W-:-:S03]  /*40d0*/  FADD.FTZ R82, R12, R65 ;  /* 0x000000410c527221 */ /* 0x000fc60000010000 */
[----:B------:R2:W-:Y:S01]  /*40e0*/  MUFU.EX2 R76, R61 ;  /* 0x0000003d004c7308 */ /* 0x0005e20000000800 */
[----:B------:R-:W-:Y:S02]  /*40f0*/  FADD.FTZ R65, R15, R82 ;  /* 0x000000520f417221 */ /* 0x000fe40000010000 */
[----:B------:R-:W3:Y:S05]  /*4100*/  @P2 LDC R15, c[0x0][0x44c] ;  /* 0x00011300ff0f2b82 */ /* 0x000eea0000000800 */
[----:B------:R5:W5:Y:S01]  /*4110*/  MUFU.EX2 R66, R101 ;  /* 0x0000006500427308 */ /* 0x000b620000000800 */
[----:B--2---:R-:W-:-:S04]  /*4120*/  FADD.FTZ R61, R89, R80 ;  /* 0x00000050593d7221 */ /* 0x004fc80000010000 */
[C---:B----4-:R-:W-:Y:S01]  /*4130*/  FADD.FTZ R80, R62.reuse, R61 ;  /* 0x0000003d3e507221 */ /* 0x050fe20000010000 */
[----:B------:R-:W-:Y:S02]  /*4140*/  F2FP.SATFINITE.E4M3.F32.PACK_AB_MERGE_C R62, R62, R89, RZ ;  /* 0x000000593e3e723e */ /* 0x000fe400048070ff */
[----:B------:R-:W-:Y:S01]  /*4150*/  CS2R R88, SRZ ;  /* 0x0000000000587805 */ /* 0x000fe2000001ff00 */
[----:B------:R-:W2:Y:S01]  /*4160*/  MUFU.EX2 R42, R42 ;  /* 0x0000002a002a7308 */ /* 0x000ea20000000800 */
[----:B0-----:R-:W-:Y:S01]  /*4170*/  FADD.FTZ R61, R115, R80 ;  /* 0x00000050733d7221 */ /* 0x001fe20000010000 */
[----:B------:R-:W-:Y:S01]  /*4180*/  FADD.FTZ R80, R14, R65 ;  /* 0x000000410e507221 */ /* 0x000fe20000010000 */
[----:B------:R-:W-:Y:S02]  /*4190*/  F2FP.SATFINITE.E4M3.F32.PACK_AB_MERGE_C R216, R57, R56, R62 ;  /* 0x0000003839d8723e */ /* 0x000fe4000480703e */
[----:B------:R-:W-:Y:S01]  /*41a0*/  CS2R R56, SRZ ;  /* 0x0000000000387805 */ /* 0x000fe2000001ff00 */
[----:B-1----:R-:W-:Y:S01]  /*41b0*/  FADD.FTZ R82, R64, R61 ;  /* 0x0000003d40527221 */ /* 0x002fe20000010000 */
[----:B------:R-:W-:Y:S01]  /*41c0*/  FADD.FTZ R65, R21, R80 ;  /* 0x0000005015417221 */ /* 0x000fe20000010000 */
[----:B------:R-:W-:Y:S01]  /*41d0*/  CS2R R62, SRZ ;  /* 0x00000000003e7805 */ /* 0x000fe2000001ff00 */
[----:B------:R-:W0:Y:S01]  /*41e0*/  MUFU.EX2 R59, R59 ;  /* 0x0000003b003b7308 */ /* 0x000e220000000800 */
[----:B-----5:R-:W-:Y:S01]  /*41f0*/  FADD.FTZ R61, R117, R82 ;  /* 0x00000052753d7221 */ /* 0x020fe20000010000 */
[----:B------:R-:W-:Y:S01]  /*4200*/  FADD.FTZ R82, R20, R65 ;  /* 0x0000004114527221 */ /* 0x000fe20000010000 */
[----:B------:R-:W-:-:S02]  /*4210*/  CS2R R100, SRZ ;  /* 0x0000000000647805 */ /* 0x000fc4000001ff00 */
[C---:B------:R-:W-:Y:S01]  /*4220*/  FADD.FTZ R61, R66.reuse, R61 ;  /* 0x0000003d423d7221 */ /* 0x040fe20000010000 */
[----:B------:R-:W-:Y:S01]  /*4230*/  FADD.FTZ R65, R27, R82 ;  /* 0x000000521b417221 */ /* 0x000fe20000010000 */
[----:B------:R-:W-:Y:S01]  /*4240*/  F2FP.SATFINITE.E4M3.F32.PACK_AB_MERGE_C R66, R66, R117, RZ ;  /* 0x000000754242723e */ /* 0x000fe200048070ff */
[----:B------:R-:W1:Y:S01]  /*4250*/  MUFU.EX2 R121, R121 ;  /* 0x0000007900797308 */ /* 0x000e620000000800 */
[----:B--2---:R-:W-:Y:S01]  /*4260*/  FADD.FTZ R82, R42, R61 ;  /* 0x0000003d2a527221 */ /* 0x004fe20000010000 */
[----:B------:R-:W-:Y:S01]  /*4270*/  FADD.FTZ R86, R26, R65 ;  /* 0x000000411a567221 */ /* 0x000fe20000010000 */
[----:B------:R-:W-:Y:S02]  /*4280*/  F2FP.SATFINITE.E4M3.F32.PACK_AB_MERGE_C R218, R64, R115, R66 ;  /* 0x0000007340da723e */ /* 0x000fe40004807042 */
[----:B------:R-:W-:Y:S02]  /*4290*/  CS2R R66, SRZ ;  /* 0x0000000000427805 */ /* 0x000fe4000001ff00 */
[----:B------:R-:W-:Y:S01]  /*42a0*/  CS2R R114, SRZ ;  /* 0x0000000000727805 */ /* 0x000fe2000001ff00 */
[----:B------:R-:W-:Y:S01]  /*42b0*/  FADD.FTZ R65, R31, R86 ;  /* 0x000000561f417221 */ /* 0x000fe20000010000 */
[----:B------:R-:W-:Y:S01]  /*42c0*/  CS2R R86, SRZ ;  /* 0x0000000000567805 */ /* 0x000fe2000001ff00 */
[----:B------:R-:W2:Y:S01]  /*42d0*/  MUFU.EX2 R68, R77 ;  /* 0x0000004d00447308 */ /* 0x000ea20000000800 */
[----:B0-----:R-:W-:Y:S01]  /*42e0*/  FADD.FTZ R84, R59, R82 ;  /* 0x000000523b547221 */ /* 0x001fe20000010000 */
[----:B------:R-:W-:-:S06]  /*42f0*/  CS2R R116, SRZ ;  /* 0x0000000000747805 */ /* 0x000fcc000001ff00 */
[----:B------:R-:W0:Y:S01]  /*4300*/  MUFU.EX2 R123, R123 ;  /* 0x0000007b007b7308 */ /* 0x000e220000000800 */
[----:B-1----:R-:W-:Y:S01]  /*4310*/  FADD.FTZ R61, R121, R84 ;  /* 0x00000054793d7221 */ /* 0x002fe20000010000 */
[----:B------:R-:W-:Y:S01]  /*4320*/  FADD.FTZ R84, R30, R65 ;  /* 0x000000411e547221 */ /* 0x000fe20000010000 */
[----:B------:R-:W-:Y:S02]  /*4330*/  CS2R R30, SRZ ;  /* 0x00000000001e7805 */ /* 0x000fe4000001ff00 */
[----:B------:R-:W-:-:S03]  /*4340*/  CS2R R64, SRZ ;  /* 0x0000000000407805 */ /* 0x000fc6000001ff00 */
[----:B------:R-:W1:Y:S01]  /*4350*/  MUFU.EX2 R70, R81 ;  /* 0x0000005100467308 */ /* 0x000e620000000800 */
[C---:B--2---:R-:W-:Y:S01]  /*4360*/  FADD.FTZ R8, R68.reuse, R61 ;  /* 0x0000003d44087221 */ /* 0x044fe20000010000 */
[----:B------:R-:W-:Y:S01]  /*4370*/  FADD.FTZ R61, R35, R84 ;  /* 0x00000054233d7221 */ /* 0x000fe20000010000 */
[----:B------:R-:W-:-:S04]  /*4380*/  F2FP.SATFINITE.E4M3.F32.PACK_AB_MERGE_C R68, R68, R121, RZ ;  /* 0x000000794444723e */ /* 0x000fc800048070ff */
[----:B------:R-:W-:Y:S01]  /*4390*/  F2FP.SATFINITE.E4M3.F32.PACK_AB_MERGE_C R212, R59, R42, R68 ;  /* 0x0000002a3bd4723e */ /* 0x000fe20004807044 */
[----:B------:R-:W2:Y:S01]  /*43a0*/  MUFU.EX2 R125, R125 ;  /* 0x0000007d007d7308 */ /* 0x000ea20000000800 */
[----:B0-----:R-:W-:Y:S01]  /*43b0*/  FADD.FTZ R13, R123, R8 ;  /* 0x000000087b0d7221 */ /* 0x001fe20000010000 */
[----:B------:R-:W-:Y:S01]  /*43c0*/  FADD.FTZ R8, R34, R61 ;  /* 0x0000003d22087221 */ /* 0x000fe20000010000 */
[----:B------:R-:W-:-:S03]  /*43d0*/  CS2R R34, SRZ ;  /* 0x0000000000227805 */ /* 0x000fc6000001ff00 */
[----:B------:R-:W-:Y:S02]  /*43e0*/  FADD.FTZ R39, R39, R8 ;  /* 0x0000000827277221 */ /* 0x000fe40000010000 */
[----:B------:R0:W4:Y:S01]  /*43f0*/  MUFU.EX2 R72, R85 ;  /* 0x0000005500487308 */ /* 0x0001220000000800 */
[----:B-1----:R-:W-:Y:S01]  /*4400*/  FADD.FTZ R14, R70, R13 ;  /* 0x0000000d460e7221 */ /* 0x002fe20000010000 */
[----:B------:R-:W-:Y:S01]  /*4410*/  FADD.FTZ R26, R38, R39 ;  /* 0x00000027261a7221 */ /* 0x000fe20000010000 */
[----:B------:R-:W-:-:S03]  /*4420*/  CS2R R38, SRZ ;  /* 0x0000000000267805 */ /* 0x000fc6000001ff00 */
[----:B------:R-:W-:Y:S01]  /*4430*/  FADD.FTZ R21, R43, R26 ;  /* 0x0000001a2b157221 */ /* 0x000fe20000010000 */
[----:B------:R-:W-:Y:S01]  /*4440*/  CS2R R42, SRZ ;  /* 0x00000000002a7805 */ /* 0x000fe2000001ff00 */
[----:B------:R-:W1:Y:S01]  /*4450*/  MUFU.EX2 R127, R127 ;  /* 0x0000007f007f7308 */ /* 0x000e620000000800 */
[----:B--2---:R-:W-:Y:S01]  /*4460*/  FADD.FTZ R13, R125, R14 ;  /* 0x0000000e7d0d7221 */ /* 0x004fe20000010000 */
[----:B------:R-:W-:Y:S01]  /*4470*/  FADD.FTZ R26, R40, R21 ;  /* 0x00000015281a7221 */ /* 0x000fe20000010000 */
[----:B0-----:R-:W-:-:S03]  /*4480*/  CS2R R84, SRZ ;  /* 0x0000000000547805 */ /* 0x001fc6000001ff00 */
[----:B------:R-:W-:Y:S02]  /*4490*/  FADD.FTZ R26, R45, R26 ;  /* 0x0000001a2d1a7221 */ /* 0x000fe40000010000 */
[----:B------:R-:W0:Y:S01]  /*44a0*/  MUFU.EX2 R74, R129 ;  /* 0x00000081004a7308 */ /* 0x000e220000000800 */
[C---:B----4-:R-:W-:Y:S01]  /*44b0*/  FADD.FTZ R14, R72.reuse, R13 ;  /* 0x0000000d480e7221 */ /* 0x050fe20000010000 */
[----:B------:R-:W-:-:S04]  /*44c0*/  F2FP.SATFINITE.E4M3.F32.PACK_AB_MERGE_C R72, R72, R125, RZ ;  /* 0x0000007d4848723e */ /* 0x000fc800048070ff */
[----:B------:R-:W-:Y:S02]  /*44d0*/  F2FP.SATFINITE.E4M3.F32.PACK_AB_MERGE_C R214, R70, R123, R72 ;  /* 0x0000007b46d6723e */ /* 0x000fe40004807048 */
[----:B------:R-:W-:Y:S01]  /*44e0*/  CS2R R70, SRZ ;  /* 0x0000000000467805 */ /* 0x000fe2000001ff00 */
[----:B------:R-:W2:Y:S01]  /*44f0*/  MUFU.EX2 R131, R131 ;  /* 0x0000008300837308 */ /* 0x000ea20000000800 */
[----:B-1----:R-:W-:Y:S01]  /*4500*/  FADD.FTZ R13, R127, R14 ;  /* 0x0000000e7f0d7221 */ /* 0x002fe20000010000 */
[----:B------:R-:W-:-:S06]  /*4510*/  CS2R R72, SRZ ;  /* 0x0000000000487805 */ /* 0x000fcc000001ff00 */
[----:B------:R-:W1:Y:S01]  /*4520*/  MUFU.EX2 R133, R133 ;  /* 0x0000008500857308 */ /* 0x000e620000000800 */
[----:B0-----:R-:W-:Y:S01]  /*4530*/  FADD.FTZ R14, R74, R13 ;  /* 0x0000000d4a0e7221 */ /* 0x001fe20000010000 */
[----:B------:R-:W-:Y:S01]  /*4540*/  FADD.FTZ R13, R41, R26 ;  /* 0x0000001a290d7221 */ /* 0x000fe20000010000 */
[----:B------:R-:W-:Y:S01]  /*4550*/  CS2R R40, SRZ ;  /* 0x0000000000287805 */ /* 0x000fe2000001ff00 */
[----:B------:R-:W0:Y:S02]  /*4560*/  @P2 LDC R26, c[0x0][0x450] ;  /* 0x00011400ff1a2b82 */ /* 0x000e240000000800 */
[----:B------:R-:W-:Y:S01]  /*4570*/  FADD.FTZ R13, R44, R13 ;  /* 0x0000000d2c0d7221 */ /* 0x000fe20000010000 */
[----:B------:R-:W-:Y:S01]  /*4580*/  CS2R R44, SRZ ;  /* 0x00000000002c7805 */ /* 0x000fe2000001ff00 */
[----:B------:R-:W4:Y:S01]  /*4590*/  MUFU.EX2 R135, R135 ;  /* 0x0000008700877308 */ /* 0x000f220000000800 */
[----:B--2---:R-:W-:Y:S01]  /*45a0*/  FADD.FTZ R11, R131, R14 ;  /* 0x0000000e830b7221 */ /* 0x004fe20000010000 */
[----:B------:R-:W-:Y:S01]  /*45b0*/  F2FP.SATFINITE.E4M3.F32.PACK_AB_MERGE_C R131, R76, R131, RZ ;  /* 0x000000834c83723e */ /* 0x000fe200048070ff */
[----:B------:R-:W-:-:S02]  /*45c0*/  FADD.FTZ R12, R24, R13 ;  /* 0x0000000d180c7221 */ /* 0x000fc40000010000 */
[----:B------:R-:W-:Y:S01]  /*45d0*/  FADD.FTZ R76, R76, R11 ;  /* 0x0000000b4c4c7221 */ /* 0x000fe20000010000 */
[----:B------:R-:W-:Y:S01]  /*45e0*/  F2FP.SATFINITE.E4M3.F32.PACK_AB_MERGE_C R208, R74, R127, R131 ;  /* 0x0000007f4ad0723e */ /* 0x000fe20004807083 */
[----:B------:R-:W-:Y:S01]  /*45f0*/  FADD.FTZ R25, R25, R12 ;  /* 0x0000000c19197221 */ /* 0x000fe20000010000 */
[----:B------:R2:W5:Y:S01]  /*4600*/  MUFU.EX2 R58, R69 ;  /* 0x00000045003a7308 */ /* 0x0005620000000800 */
[----:B-1----:R-:W-:Y:S01]  /*4610*/  FADD.FTZ R11, R133, R76 ;  /* 0x0000004c850b7221 */ /* 0x002fe20000010000 */
[----:B------:R-:W-:Y:S02]  /*4620*/  CS2R R74, SRZ ;  /* 0x00000000004a7805 */ /* 0x000fe4000001ff00 */
[----:B------:R-:W-:Y:S01]  /*4630*/  CS2R R76, SRZ ;  /* 0x00000000004c7805 */ /* 0x000fe2000001ff00 */
[----:B------:R-:W-:-:S03]  /*4640*/  FADD.FTZ R14, R78, R11 ;  /* 0x0000000b4e0e7221 */ /* 0x000fc60000010000 */
[----:B------:R-:W1:Y:S01]  /*4650*/  MUFU.EX2 R137, R137 ;  /* 0x0000008900897308 */ /* 0x000e620000000800 */
[----:B----4-:R-:W-:Y:S01]  /*4660*/  FADD.FTZ R11, R135, R14 ;  /* 0x0000000e870b7221 */ /* 0x010fe20000010000 */
[----:B------:R-:W-:Y:S01]  /*4670*/  FADD.FTZ R14, R28, R25 ;  /* 0x000000191c0e7221 */ /* 0x000fe20000010000 */
[----:B--2---:R-:W-:-:S03]  /*4680*/  CS2R R68, SRZ ;  /* 0x0000000000447805 */ /* 0x004fc6000001ff00 */
[----:B------:R-:W-:Y:S01]  /*4690*/  FADD.FTZ R13, R29, R14 ;  /* 0x0000000e1d0d7221 */ /* 0x000fe20000010000 */
[----:B------:R-:W-:Y:S01]  /*46a0*/  CS2R R28, SRZ ;  /* 0x00000000001c7805 */ /* 0x000fe2000001ff00 */
[----:B------:R-:W2:Y:S01]  /*46b0*/  MUFU.EX2 R80, R139 ;  /* 0x0000008b00507308 */ /* 0x000ea20000000800 */
[C---:B-----5:R-:W-:Y:S01]  /*46c0*/  F2FP.SATFINITE.E4M3.F32.PACK_AB_MERGE_C R135, R58.reuse, R135, RZ ;  /* 0x000000873a87723e */ /* 0x060fe200048070ff */
[----:B------:R-:W-:Y:S01]  /*46d0*/  FADD.FTZ R58, R58, R11 ;  /* 0x0000000b3a3a7221 */ /* 0x000fe20000010000 */
[----:B------:R-:W-:Y:S01]  /*46e0*/  FADD.FTZ R32, R32, R13 ;  /* 0x0000000d20207221 */ /* 0x000fe20000010000 */
[----:B------:R-:W-:Y:S02]  /*46f0*/  F2FP.SATFINITE.E4M3.F32.PACK_AB_MERGE_C R13, R47, R46, RZ ;  /* 0x0000002e2f0d723e */ /* 0x000fe400048070ff */
[----:B------:R-:W-:Y:S01]  /*4700*/  F2FP.SATFINITE.E4M3.F32.PACK_AB_MERGE_C R210, R78, R133, R135 ;  /* 0x000000854ed2723e */ /* 0x000fe20004807087 */
[----:B------:R-:W-:Y:S01]  /*4710*/  FADD.FTZ R33, R33, R32 ;  /* 0x0000002021217221 */ /* 0x000fe20000010000 */
[----:B------:R-:W4:Y:S01]  /*4720*/  MUFU.EX2 R141, R141 ;  /* 0x0000008d008d7308 */ /* 0x000f220000000800 */
[----:B-1----:R-:W-:Y:S01]  /*4730*/  FADD.FTZ R11, R137, R58 ;  /* 0x0000003a890b7221 */ /* 0x002fe20000010000 */
[----:B------:R-:W-:-:S02]  /*4740*/  CS2R R58, SRZ ;  /* 0x00000000003a7805 */ /* 0x000fc4000001ff00 */
[----:B------:R-:W-:-:S04]  /*4750*/  CS2R R78, SRZ ;  /* 0x00000000004e7805 */ /* 0x000fc8000001ff00 */
[----:B------:R-:W1:Y:S01]  /*4760*/  MUFU.EX2 R82, R143 ;  /* 0x0000008f00527308 */ /* 0x000e620000000800 */
[----:B--2---:R-:W-:-:S07]  /*4770*/  FADD.FTZ R20, R80, R11 ;  /* 0x0000000b50147221 */ /* 0x004fce0000010000 */
[----:B------:R-:W2:Y:S01]  /*4780*/  MUFU.EX2 R145, R145 ;  /* 0x0000009100917308 */ /* 0x000ea20000000800 */
[----:B----4-:R-:W-:Y:S01]  /*4790*/  FADD.FTZ R11, R141, R20 ;  /* 0x000000148d0b7221 */ /* 0x010fe20000010000 */
[----:B------:R-:W-:Y:S01]  /*47a0*/  FADD.FTZ R20, R36, R33 ;  /* 0x0000002124147221 */ /* 0x000fe20000010000 */
[----:B------:R-:W-:-:S05]  /*47b0*/  CS2R R32, SRZ ;  /* 0x0000000000207805 */ /* 0x000fca000001ff00 */
[----:B------:R-:W4:Y:S01]  /*47c0*/  MUFU.EX2 R8, R147 ;  /* 0x0000009300087308 */ /* 0x000f220000000800 */
[C---:B-1----:R-:W-:Y:S01]  /*47d0*/  F2FP.SATFINITE.E4M3.F32.PACK_AB_MERGE_C R141, R82.reuse, R141, RZ ;  /* 0x0000008d528d723e */ /* 0x042fe200048070ff */
[----:B------:R-:W-:-:S03]  /*47e0*/  FADD.FTZ R82, R82, R11 ;  /* 0x0000000b52527221 */ /* 0x000fc60000010000 */
[----:B------:R-:W-:Y:S02]  /*47f0*/  F2FP.SATFINITE.E4M3.F32.PACK_AB_MERGE_C R204, R80, R137, R141 ;  /* 0x0000008950cc723e */ /* 0x000fe4000480708d */
[----:B------:R-:W-:Y:S01]  /*4800*/  CS2R R80, SRZ ;  /* 0x0000000000507805 */ /* 0x000fe2000001ff00 */
[----:B------:R-:W1:Y:S01]  /*4810*/  MUFU.EX2 R149, R149 ;  /* 0x0000009500957308 */ /* 0x000e620000000800 */
[----:B--2---:R-:W-:-:S07]  /*4820*/  FADD.FTZ R11, R145, R82 ;  /* 0x00000052910b7221 */ /* 0x004fce0000010000 */
[----:B------:R-:W2:Y:S01]  /*4830*/  MUFU.EX2 R37, R37 ;  /* 0x0000002500257308 */ /* 0x000ea20000000800 */
[----:B----4-:R-:W-:-:S07]  /*4840*/  FADD.FTZ R24, R8, R11 ;  /* 0x0000000b08187221 */ /* 0x010fce0000010000 */
[----:B------:R-:W-:Y:S01]  /*4850*/  MUFU.EX2 R50, R50 ;  /* 0x0000003200327308 */ /* 0x000fe20000000800 */
[----:B-1----:R-:W-:-:S07]  /*4860*/  FADD.FTZ R11, R149, R24 ;  /* 0x00000018950b7221 */ /* 0x002fce0000010000 */
[----:B------:R-:W1:Y:S01]  /*4870*/  MUFU.EX2 R51, R51 ;  /* 0x0000003300337308 */ /* 0x000e620000000800 */
[C---:B--2---:R-:W-:Y:S01]  /*4880*/  F2FP.SATFINITE.E4M3.F32.PACK_AB_MERGE_C R207, R37.reuse, R36, R13 ;  /* 0x0000002425cf723e */ /* 0x044fe2000480700d */
[----:B------:R-:W-:-:S04]  /*4890*/  FADD.FTZ R37, R37, R20 ;  /* 0x0000001425257221 */ /* 0x000fc80000010000 */
[----:B------:R-:W-:Y:S01]  /*48a0*/  FADD.FTZ R46, R46, R37 ;  /* 0x000000252e2e7221 */ /* 0x000fe20000010000 */
[----:B------:R-:W-:Y:S01]  /*48b0*/  CS2R R36, SRZ ;  /* 0x0000000000247805 */ /* 0x000fe2000001ff00 */
[----:B------:R2:W4:Y:S02]  /*48c0*/  MUFU.EX2 R6, R109 ;  /* 0x0000006d00067308 */ /* 0x0005240000000800 */
[----:B------:R-:W-:-:S06]  /*48d0*/  FADD.FTZ R47, R47, R46 ;  /* 0x0000002e2f2f7221 */ /* 0x000fcc0000010000 */
[----:B------:R-:W5:Y:S01]  /*48e0*/  MUFU.EX2 R48, R48 ;  /* 0x0000003000307308 */ /* 0x000f620000000800 */
[----:B-1----:R-:W-:Y:S02]  /*48f0*/  F2FP.SATFINITE.E4M3.F32.PACK_AB_MERGE_C R13, R51, R50, RZ ;  /* 0x00000032330d723e */ /* 0x002fe400048070ff */
[----:B--2---:R-:W-:-:S05]  /*4900*/  CS2R R108, SRZ ;  /* 0x00000000006c7805 */ /* 0x004fca000001ff00 */
[----:B------:R-:W1:Y:S01]  /*4910*/  MUFU.EX2 R49, R49 ;  /* 0x0000003100317308 */ /* 0x000e620000000800 */
[C---:B----4-:R-:W-:Y:S01]  /*4920*/  F2FP.SATFINITE.E4M3.F32.PACK_AB_MERGE_C R149, R6.reuse, R149, RZ ;  /* 0x000000950695723e */ /* 0x050fe200048070ff */
[----:B------:R-:W-:-:S03]  /*4930*/  FADD.FTZ R6, R6, R11 ;  /* 0x0000000b06067221 */ /* 0x000fc60000010000 */
[----:B------:R-:W-:-:S03]  /*4940*/  F2FP.SATFINITE.E4M3.F32.PACK_AB_MERGE_C R206, R8, R145, R149 ;  /* 0x0000009108ce723e */ /* 0x000fc60004807095 */
[----:B------:R-:W2:Y:S01]  /*4950*/  MUFU.EX2 R151, R151 ;  /* 0x0000009700977308 */ /* 0x000ea20000000800 */
[----:B-----5:R-:W-:Y:S01]  /*4960*/  FADD.FTZ R24, R48, R47 ;  /* 0x0000002f30187221 */ /* 0x020fe20000010000 */
[----:B------:R-:W-:-:S06]  /*4970*/  CS2R R46, SRZ ;  /* 0x00000000002e7805 */ /* 0x000fcc000001ff00 */
[----:B------:R-:W4:Y:S01]  /*4980*/  MUFU.EX2 R12, R107 ;  /* 0x0000006b000c7308 */ /* 0x000f220000000800 */
[----:B-1----:R-:W-:Y:S01]  /*4990*/  F2FP.SATFINITE.E4M3.F32.PACK_AB_MERGE_C R201, R49, R48, R13 ;  /* 0x0000003031c9723e */ /* 0x002fe2000480700d */
[----:B---3--:R-:W-:-:S04]  /*49a0*/  @P2 IMAD.HI.U32 R13, R22, R15, RZ ;  /* 0x0000000f160d2227 */ /* 0x008fc800078e00ff */
[----:B------:R-:W-:Y:S01]  /*49b0*/  FADD.FTZ R49, R49, R24 ;  /* 0x0000001831317221 */ /* 0x000fe20000010000 */
[----:B------:R-:W-:Y:S02]  /*49c0*/  CS2R R24, SRZ ;  /* 0x0000000000187805 */ /* 0x000fe4000001ff00 */
[----:B0-----:R-:W-:Y:S01]  /*49d0*/  @P2 SHF.R.U32.HI R22, RZ, R26, R13 ;  /* 0x0000001aff162219 */ /* 0x001fe2000001160d */
[----:B------:R-:W0:Y:S01]  /*49e0*/  MUFU.EX2 R153, R153 ;  /* 0x0000009900997308 */ /* 0x000e220000000800 */
[----:B--2---:R-:W-:Y:S01]  /*49f0*/  FADD.FTZ R11, R151, R6 ;  /* 0x00000006970b7221 */ /* 0x004fe20000010000 */
[----:B------:R-:W-:Y:S01]  /*4a00*/  FADD.FTZ R50, R50, R49 ;  /* 0x0000003132327221 */ /* 0x000fe20000010000 */
[----:B------:R-:W-:Y:S01]  /*4a10*/  IADD3 R22, R22, -R7, R104 ;  /* 0x8000000716167210 */ /* 0x000fe20007ffe068 */
[----:B------:R-:W-:Y:S01]  /*4a20*/  VIADD R13, R23, 0xfffffffe ;  /* 0xfffffffe170d7836 */ /* 0x000fe20000000000 */
[----:B------:R-:W-:Y:S01]  /*4a30*/  CS2R R26, SRZ ;  /* 0x00000000001a7805 */ /* 0x000fe2000001ff00 */
[----:B------:R-:W-:Y:S01]  /*4a40*/  FADD.FTZ R51, R51, R50 ;  /* 0x0000003233337221 */ /* 0x000fe20000010000 */
[----:B------:R-:W-:Y:S01]  /*4a50*/  CS2R R48, SRZ ;  /* 0x0000000000307805 */ /* 0x000fe2000001ff00 */
[----:B------:R1:W2:Y:S01]  /*4a60*/  MUFU.EX2 R14, R103 ;  /* 0x00000067000e7308 */ /* 0x0002a20000000800 */
[----:B----4-:R-:W-:Y:S01]  /*4a70*/  FADD.FTZ R6, R12, R11 ;  /* 0x0000000b0c067221 */ /* 0x010fe20000010000 */
[----:B------:R-:W-:Y:S01]  /*4a80*/  IMAD.HI R22, R22, 0x66666667, RZ ;  /* 0x6666666716167827 */ /* 0x000fe200078e02ff */
[----:B------:R-:W-:-:S02]  /*4a90*/  CS2R R104, SRZ ;  /* 0x0000000000687805 */ /* 0x000fc4000001ff00 */
[----:B------:R-:W-:-:S03]  /*4aa0*/  CS2R R106, SRZ ;  /* 0x00000000006a7805 */ /* 0x000fc6000001ff00 */
[----:B------:R-:W-:Y:S01]  /*4ab0*/  MUFU.EX2 R54, R54 ;  /* 0x0000003600367308 */ /* 0x000fe20000000800 */
[----:B0-----:R-:W-:Y:S01]  /*4ac0*/  FADD.FTZ R11, R153, R6 ;  /* 0x00000006990b7221 */ /* 0x001fe20000010000 */
[----:B-1----:R-:W-:-:S06]  /*4ad0*/  CS2R R102, SRZ ;  /* 0x0000000000667805 */ /* 0x002fcc000001ff00 */
[----:B------:R0:W1:Y:S01]  /*4ae0*/  MUFU.EX2 R55, R99 ;  /* 0x0000006300377308 */ /* 0x0000620000000800 */
[C---:B--2---:R-:W-:Y:S01]  /*4af0*/  F2FP.SATFINITE.E4M3.F32.PACK_AB_MERGE_C R153, R14.reuse, R153, RZ ;  /* 0x000000990e99723e */ /* 0x044fe200048070ff */
[----:B------:R-:W-:-:S03]  /*4b00*/  FADD.FTZ R14, R14, R11 ;  /* 0x0000000b0e0e7221 */ /* 0x000fc60000010000 */
[----:B------:R-:W-:-:S03]  /*4b10*/  F2FP.SATFINITE.E4M3.F32.PACK_AB_MERGE_C R200, R12, R151, R153 ;  /* 0x000000970cc8723e */ /* 0x000fc60004807099 */
[----:B------:R-:W2:Y:S01]  /*4b20*/  MUFU.EX2 R52, R52 ;  /* 0x0000003400347308 */ /* 0x000ea20000000800 */
[----:B0-----:R-:W-:-:S07]  /*4b30*/  CS2R R98, SRZ ;  /* 0x0000000000627805 */ /* 0x001fce000001ff00 */
[----:B------:R0:W3:Y:S01]  /*4b40*/  MUFU.EX2 R53, R95 ;  /* 0x0000005f00357308 */ /* 0x0000e20000000800 */
[----:B-1----:R-:W-:-:S07]  /*4b50*/  F2FP.SATFINITE.E4M3.F32.PACK_AB_MERGE_C R11, R55, R54, RZ ;  /* 0x00000036370b723e */ /* 0x002fce00048070ff */
[----:B------:R-:W1:Y:S01]  /*4b60*/  MUFU.EX2 R155, R155 ;  /* 0x0000009b009b7308 */ /* 0x000e620000000800 */
[----:B--2---:R-:W-:Y:S01]  /*4b70*/  FADD.FTZ R6, R52, R51 ;  /* 0x0000003334067221 */ /* 0x004fe20000010000 */
[----:B------:R-:W-:Y:S02]  /*4b80*/  CS2R R50, SRZ ;  /* 0x0000000000327805 */ /* 0x000fe4000001ff00 */
[----:B0-----:R-:W-:-:S04]  /*4b90*/  CS2R R94, SRZ ;  /* 0x00000000005e7805 */ /* 0x001fc8000001ff00 */
[----:B------:R0:W2:Y:S01]  /*4ba0*/  MUFU.EX2 R20, R83 ;  /* 0x0000005300147308 */ /* 0x0000a20000000800 */
[C---:B---3--:R-:W-:Y:S01]  /*4bb0*/  F2FP.SATFINITE.E4M3.F32.PACK_AB_MERGE_C R203, R53.reuse, R52, R11 ;  /* 0x0000003435cb723e */ /* 0x048fe2000480700b */
[----:B------:R-:W-:Y:S01]  /*4bc0*/  FADD.FTZ R53, R53, R6 ;  /* 0x0000000635357221 */ /* 0x000fe20000010000 */
[----:B------:R-:W-:-:S03]  /*4bd0*/  SHF.R.U32.HI R11, RZ, 0x1f, R22 ;  /* 0x0000001fff0b7819 */ /* 0x000fc60000011616 */
[----:B------:R-:W-:Y:S01]  /*4be0*/  FADD.FTZ R54, R54, R53 ;  /* 0x0000003536367221 */ /* 0x000fe20000010000 */
[----:B------:R-:W-:Y:S01]  /*4bf0*/  LEA.HI.SX32 R11, R22, R11, 0x1a ;  /* 0x0000000b160b7211 */ /* 0x000fe200078fd2ff */
[----:B------:R-:W-:Y:S01]  /*4c00*/  MUFU.EX2 R157, R157 ;  /* 0x0000009d009d7308 */ /* 0x000fe20000000800 */
[----:B-1----:R-:W-:Y:S01]  /*4c10*/  FADD.FTZ R7, R155, R14 ;  /* 0x0000000e9b077221 */ /* 0x002fe20000010000 */
[----:B------:R-:W-:Y:S02]  /*4c20*/  CS2R R52, SRZ ;  /* 0x0000000000347805 */ /* 0x000fe4000001ff00 */
[----:B------:R-:W-:Y:S02]  /*4c30*/  VIMNMX R14, R18, R11, !PT ;  /* 0x0000000b120e7248 */ /* 0x000fe40007fe0100 */
[----:B0-----:R-:W-:Y:S02]  /*4c40*/  CS2R R82, SRZ ;  /* 0x0000000000527805 */ /* 0x001fe4000001ff00 */
[----:B------:R-:W-:Y:S01]  /*4c50*/  ISETP.GE.AND P3, PT, R13, R14, PT ;  /* 0x0000000e0d00720c */ /* 0x000fe20003f66270 */
[----:B------:R-:W0:Y:S01]  /*4c60*/  MUFU.EX2 R60, R60 ;  /* 0x0000003c003c7308 */ /* 0x000e220000000800 */
[----:B--2---:R-:W-:Y:S01]  /*4c70*/  FADD.FTZ R6, R20, R7 ;  /* 0x0000000714067221 */ /* 0x004fe20000010000 */
[----:B0-----:R-:W-:-:S03]  /*4c80*/  F2FP.SATFINITE.E4M3.F32.PACK_AB_MERGE_C R7, R60, R157, RZ ;  /* 0x0000009d3c07723e */ /* 0x001fc600048070ff */
[----:B------:R-:W-:Y:S01]  /*4c90*/  FADD.FTZ R157, R157, R6 ;  /* 0x000000069d9d7221 */ /* 0x000fe20000010000 */
[----:B------:R-:W-:Y:S01]  /*4ca0*/  IMAD.MOV.U32 R6, RZ, RZ, RZ ;  /* 0x000000ffff067224 */ /* 0x000fe200078e00ff */
[----:B------:R-:W-:Y:S01]  /*4cb0*/  F2FP.SATFINITE.E4M3.F32.PACK_AB_MERGE_C R202, R20, R155, R7 ;  /* 0x0000009b14ca723e */ /* 0x000fe20004807007 */
[----:B------:R-:W-:Y:S01]  /*4cc0*/  FADD.FTZ R7, R55, R54 ;  /* 0x0000003637077221 */ /* 0x000fe20000010000 */
[----:B------:R-:W-:Y:S01]  /*4cd0*/  FADD.FTZ R8, R60, R157 ;  /* 0x0000009d3c087221 */ /* 0x000fe20000010000 */
[----:B------:R-:W-:Y:S02]  /*4ce0*/  CS2R R54, SRZ ;  /* 0x0000000000367805 */ /* 0x000fe4000001ff00 */
[----:B------:R-:W-:Y:S01]  /*4cf0*/  CS2R R60, SRZ ;  /* 0x00000000003c7805 */ /* 0x000fe2000001ff00 */
[----:B------:R-:W-:Y:S06]  /*4d00*/  @!P3 BRA `(.L_x_1901) ;  /* 0x0000003c0038b947 */ /* 0x000fec0003800000 */
[----:B------:R-:W-:Y:S01]  /*4d10*/  IMAD.MOV.U32 R11, RZ, RZ, R0 ;  /* 0x000000ffff0b7224 */ /* 0x000fe200078e0000 */
[----:B------:R-:W-:Y:S01]  /*4d20*/  CS2R R118, SRZ ;  /* 0x0000000000767805 */ /* 0x000fe2000001ff00 */
[----:B------:R-:W-:Y:S01]  /*4d30*/  IMAD.MOV.U32 R12, RZ, RZ, R3 ;  /* 0x000000ffff0c7224 */ /* 0x000fe200078e0003 */
        /* <DEDUP_REMOVED lines=49> */
[----:B------:R-:W-:Y:S01]  /*5050*/  ULDC UR43, c[0x0][0x288] ;  /* 0x0000a200002b7ab9 */ /* 0x000fe20000000800 */
[----:B------:R-:W-:-:S05]  /*5060*/  ULDC UR53, c[0x0][0x2f0] ;  /* 0x0000bc0000357ab9 */ /* 0x000fca0000000800 */
.L_x_1911:
[----:B------:R-:W-:Y:S01]  /*5070*/  ISETP.NE.AND P4, PT, RZ, UR41, PT ;  /* 0x00000029ff007c0c */ /* 0x000fe2000bf85270 */
[----:B------:R-:W-:-:S04]  /*5080*/  UISETP.NE.AND UP0, UPT, UR55, 0x1, UPT ;  /* 0x000000013700788c */ /* 0x000fc8000bf05270 */
[----:B------:R-:W-:-:S06]  /*5090*/  USEL UR6, URZ, 0x1, UP0 ;  /* 0x000000013f067887 */ /* 0x000fcc0008000000 */
[----:B------:R-:W-:Y:S02]  /*50a0*/  LOP3.LUT R6, R15, UR6, RZ, 0x3c, !PT ;  /* 0x000000060f067c12 */ /* 0x000fe4000f8e3cff */
[----:B------:R-:W-:Y:S05]  /*50b0*/  @P4 BRA `(.L_x_1902) ;  /* 0x0000000000344947 */ /* 0x000fea0003800000 */
[----:B------:R-:W-:Y:S05]  /*50c0*/  @!P1 BRA `(.L_x_1903) ;  /* 0x0000000000049947 */ /* 0x000fea0003800000 */
[----:B------:R-:W-:Y:S01]  /*50d0*/  BPT.TRAP 0x1 ;  /* 0x000000040000795c */ /* 0x000fe20000300000 */
.L_x_1903:
        /* <DEDUP_REMOVED lines=8> */
.L_x_1904:
[----:B-1----:R-:W-:Y:S05]  /*5160*/  @P3 BRA `(.L_x_1902) ;  /* 0x0000000000083947 */ /* 0x002fea0003800000 */
[----:B------:R-:W1:Y:S02]  /*5170*/  SYNCS.PHASECHK.TRANS64.TRYWAIT P3, [UR6+0x33430], R0 ;  /* 0x03343000ff0075a7 */ /* 0x000e640008060146 */
[----:B-1----:R-:W-:Y:S05]  /*5180*/  @!P3 BRA `(.L_x_1905) ;  /* 0x000000e0005cb947 */ /* 0x002fea0003800000 */
.L_x_1902:
        /* <DEDUP_REMOVED lines=35> */
[----:B------:R-:W-:Y:S02]  /*53c0*/  UIADD3 UR11, UR56, 0x182, URZ ;  /* 0x00000182380b7890 */ /* 0x000fe4000fffe03f */
        /* <DEDUP_REMOVED lines=158> */
.L_x_1907:
[----:B------:R-:W-:Y:S01]  /*5db0*/  ULEA UR6, UR55, UR40, 0x3 ;  /* 0x0000002837067291 */ /* 0x000fe2000f8e183f */
[----:B------:R-:W-:-:S08]  /*5dc0*/  SHF.L.U32 R0, R15, 0x1f, RZ ;  /* 0x0000001f0f007819 */ /* 0x000fd000000006ff */
[----:B------:R0:W1:Y:S01]  /*5dd0*/  SYNCS.PHASECHK.TRANS64.TRYWAIT P3, [UR6+0x33450], R0 ;  /* 0x03345000ff0075a7 */ /* 0x0000620008060146 */
[----:B------:R-:W-:Y:S05]  /*5de0*/  @!P1 BRA `(.L_x_1908) ;  /* 0x0000000000049947 */ /* 0x000fea0003800000 */
[----:B------:R-:W-:Y:S01]  /*5df0*/  BPT.TRAP 0x1 ;  /* 0x000000040000795c */ /* 0x000fe20000300000 */
.L_x_1908:
[----:B-1----:R-:W-:Y:S05]  /*5e00*/  @P3 BRA `(.L_x_1906) ;  /* 0x0000000000083947 */ /* 0x002fea0003800000 */
[----:B------:R-:W1:Y:S02]  /*5e10*/  SYNCS.PHASECHK.TRANS64.TRYWAIT P3, [UR6+0x33450], R0 ;  /* 0x03345000ff0075a7 */ /* 0x000e640008060146 */
[----:B-1----:R-:W-:Y:S05]  /*5e20*/  @!P3 BRA `(.L_x_1909) ;  /* 0x000000d4004cb947 */ /* 0x002fea0003800000 */
.L_x_1906:
[----:B------:R-:W-:Y:S01]  /*5e30*/  UIADD3 UR6, UR40, 0x200, URZ ;  /* 0x0000020028067890 */ /* 0x000fe2000fffe03f */
[----:B------:R-:W-:Y:S01]  /*5e40*/  WARPGROUP.ARRIVE ;  /* 0x00000000000079c5 */ /* 0x000fe20000000000 */
[----:B------:R-:W-:Y:S01]  /*5e50*/  UMOV UR7, 0xc0000010 ;  /* 0xc000001000077882 */ /* 0x000fe20000000000 */
[----:B01----:R-:W0:Y:S01]  /*5e60*/  @P2 LDC R0, c[0x0][0x44c] ;  /* 0x00011300ff002b82 */ /* 0x003e220000000800 */
[----:B------:R-:W-:Y:S01]  /*5e70*/  USHF.R.U32.HI UR6, URZ, 0x4, UR6 ;  /* 0x000000043f067899 */ /* 0x000fe20008011606 */
[----:B------:R-:W-:Y:S01]  /*5e80*/  IMAD.MOV.U32 R22, RZ, RZ, -0xa0 ;  /* 0xffffff60ff167424 */ /* 0x000fe200078e00ff */
[----:B------:R-:W-:Y:S02]  /*5e90*/  UMOV UR11, 0xc0000010 ;  /* 0xc0000010000b7882 */ /* 0x000fe40000000000 */
[----:B------:R-:W-:-:S03]  /*5ea0*/  ULOP3.LUT UR6, UR6, 0x3fff, URZ, 0xc0, !UPT ;  /* 0x00003fff06067892 */ /* 0x000fc6000f8ec03f */
[----:B------:R-:W1:Y:S01]  /*5eb0*/  @P2 LDC R20, c[0x0][0x450] ;  /* 0x00011400ff142b82 */ /* 0x000e620000000800 */
[----:B------:R-:W-:-:S04]  /*5ec0*/  ULOP3.LUT UR6, UR6, 0x10000, URZ, 0xfc, !UPT ;  /* 0x0001000006067892 */ /* 0x000fc8000f8efc3f */
[----:B------:R-:W-:-:S04]  /*5ed0*/  UIMAD UR6, UR55, 0x780, UR6 ;  /* 0x00000780370678a4 */ /* 0x000fc8000f8e0206 */
[----:B------:R-:W-:-:S05]  /*5ee0*/  UIADD3 UR10, UR6, 0x180, URZ ;  /* 0x00000180060a7890 */ /* 0x000fca000fffe03f */
[----:B------:R-:W-:Y:S01]  /*5ef0*/  QGMMA.64x192x32.F32.E4M3.E4M3 R24, R216, gdesc[UR4], R24, gsb0 ;  /* 0x02e00004d8187df3 */ /* 0x000fe20008000818 */
[----:B------:R-:W-:Y:S01]  /*5f00*/  UMOV UR7, 0xc0000010 ;  /* 0xc000001000077882 */ /* 0x000fe20000000000 */
[----:B0-----:R-:W-:-:S04]  /*5f10*/  @P2 IMAD.HI.U32 R3, R9, R0, RZ ;  /* 0x0000000009032227 */ /* 0x001fc800078e00ff */
[----:B------:R-:W-:Y:S01]  /*5f20*/  IMAD.MOV.U32 R0, RZ, RZ, R9 ;  /* 0x000000ffff007224 */ /* 0x000fe200078e0009 */
[----:B-1----:R-:W-:Y:S01]  /*5f30*/  @P2 SHF.R.U32.HI R0, RZ, R20, R3 ;  /* 0x00000014ff002219 */ /* 0x002fe20000011603 */
[----:B------:R-:W-:-:S04]  /*5f40*/  IMAD R3, R13, R22, 0x1 ;  /* 0x000000010d037424 */ /* 0x000fc800078e0216 */
[----:B------:R-:W0:Y:S01]  /*5f50*/  SHFL.IDX PT, R20, R0, RZ, 0x1c1f ;  /* 0x001c1fff00147589 */ /* 0x000e2200000e0000 */
[----:B------:R-:W-:-:S03]  /*5f60*/  IMAD R3, R10, -0x2, R3 ;  /* 0xfffffffe0a037824 */ /* 0x000fc600078e0203 */
[----:B------:R-:W1:Y:S01]  /*5f70*/  SHFL.IDX PT, R0, R0, 0x1, 0x1c1f ;  /* 0x003c1f0000007f89 */ /* 0x000e6200000e0000 */
[----:B------:R-:W-:-:S05]  /*5f80*/  IMAD R15, R16, UR53, R3 ;  /* 0x00000035100f7c24 */ /* 0x000fca000f8e0203 */
[----:B0-----:R-:W-:-:S04]  /*5f90*/  IADD3 R3, R20, -UR43, R15 ;  /* 0x8000002b14037c10 */ /* 0x001fc8000fffe00f */
[C---:B------:R-:W-:Y:S02]  /*5fa0*/  ISETP.GT.AND P3, PT, R3.reuse, RZ, PT ;  /* 0x000000ff0300720c */ /* 0x040fe40003f64270 */
[C---:B------:R-:W-:Y:S02]  /*5fb0*/  ISETP.GT.AND P4, PT, R3.reuse, 0x1, PT ;  /* 0x000000010300780c */ /* 0x040fe40003f84270 */
[----:B------:R-:W-:Y:S02]  /*5fc0*/  FSEL R21, R184, -INF , P3 ;  /* 0xff800000b8157808 */ /* 0x000fe40001800000 */
        /* <DEDUP_REMOVED lines=10> */
[----:B------:R-:W-:Y:S02]  /*6070*/  FMNMX.FTZ R20, R189, R20, !PT ;  /* 0x00000014bd147209 */ /* 0x000fe40007810000 */
[----:B------:R-:W-:Y:S02]  /*6080*/  FSEL R193, R193, -INF , P4 ;  /* 0xff800000c1c17808 */ /* 0x000fe40002000000 */
[----:B------:R-:W-:Y:S02]  /*6090*/  ISETP.GT.AND P4, PT, R3, 0x19, PT ;  /* 0x000000190300780c */ /* 0x000fe40003f84270 */
[----:B-1----:R-:W-:Y:S02]  /*60a0*/  IADD3 R15, R0, -UR43, R15 ;  /* 0x8000002b000f7c10 */ /* 0x002fe4000fffe00f */
[----:B------:R-:W-:-:S02]  /*60b0*/  FSEL R197, R197, -INF , P4 ;  /* 0xff800000c5c57808 */ /* 0x000fc40002000000 */
[----:B------:R-:W-:Y:S02]  /*60c0*/  ISETP.GT.AND P4, PT, R3, 0x21, PT ;  /* 0x000000210300780c */ /* 0x000fe40003f84270 */
[----:B------:R-:W-:Y:S02]  /*60d0*/  ISETP.GT.AND P5, PT, R15, 0x1, PT ;  /* 0x000000010f00780c */ /* 0x000fe40003fa4270 */
[----:B------:R-:W-:Y:S02]  /*60e0*/  FSEL R169, R169, -INF , P4 ;  /* 0xff800000a9a97808 */ /* 0x000fe40002000000 */
[----:B------:R-:W-:Y:S02]  /*60f0*/  ISETP.GT.AND P4, PT, R3, 0x29, PT ;  /* 0x000000290300780c */ /* 0x000fe40003f84270 */
[----:B------:R-:W-:Y:S02]  /*6100*/  FSEL R187, R187, -INF , P5 ;  /* 0xff800000bbbb7808 */ /* 0x000fe40002800000 */
        /* <DEDUP_REMOVED lines=43> */
[C---:B------:R-:W-:Y:S02]  /*63c0*/  ISETP.GT.AND P4, PT, R15.reuse, RZ, PT ;  /* 0x000000ff0f00720c */ /* 0x040fe40003f84270 */
[C---:B------:R-:W-:Y:S02]  /*63d0*/  ISETP.GT.AND P5, PT, R15.reuse, 0x41, PT ;  /* 0x000000410f00780c */ /* 0x040fe40003fa4270 */
[----:B------:R-:W-:Y:S02]  /*63e0*/  FSEL R186, R186, -INF , P4 ;  /* 0xff800000baba7808 */ /* 0x000fe40002000000 */
[----:B------:R-:W-:Y:S02]  /*63f0*/  ISETP.GT.AND P4, PT, R15, 0x8, PT ;  /* 0x000000080f00780c */ /* 0x000fe40003f84270 */
[----:B------:R-:W-:Y:S02]  /*6400*/  FMNMX.FTZ R0, R186, R11, !PT ;  /* 0x0000000bba007209 */ /* 0x000fe40007810000 */
[----:B------:R-:W-:-:S02]  /*6410*/  FSEL R155, R155, -INF , P5 ;  /* 0xff8000009b9b7808 */ /* 0x000fc40002800000 */
[----:B------:R-:W-:Y:S02]  /*6420*/  FMNMX.FTZ R0, R187, R0, !PT ;  /* 0x00000000bb007209 */ /* 0x000fe40007810000 */
[----:B------:R-:W-:Y:S01]  /*6430*/  ISETP.GT.AND P5, PT, R15, 0x49, PT ;  /* 0x000000490f00780c */ /* 0x000fe20003fa4270 */
[----:B------:R-:W-:Y:S02]  /*6440*/  WARPGROUP.DEPBAR.LE gsb0, 0x0 ;  /* 0x00008000000079c5 */ /* 0x000fe40000010000 */
[----:B------:R-:W-:Y:S01]  /*6450*/  WARPGROUP.ARRIVE ;  /* 0x00000000000079c5 */ /* 0x000fe20000000000 */
[----:B------:R-:W-:Y:S02]  /*6460*/  FSEL R217, R192, -INF , P3 ;  /* 0xff800000c0d97808 */ /* 0x000fe40001800000 */
[----:B------:R-:W-:Y:S02]  /*6470*/  ISETP.GT.AND P3, PT, R3, 0x18, PT ;  /* 0x000000180300780c */ /* 0x000fe40003f64270 */
[----:B------:R-:W-:Y:S01]  /*6480*/  FMNMX.FTZ R20, R217, R20, !PT ;  /* 0x00000014d9147209 */ /* 0x000fe20007810000 */
[----:B------:R-:W-:Y:S01]  /*6490*/  QGMMA.64x192x32.F32.E4M3.E4M3 R24, R212, gdesc[UR8], R24, gsb0 ;  /* 0x02e00008d4187df3 */ /* 0x000fe20008000818 */
[----:B------:R-:W-:Y:S01]  /*64a0*/  FSEL R219, R196, -INF , P3 ;  /* 0xff800000c4db7808 */ /* 0x000fe20001800000 */
[----:B------:R-:W-:Y:S01]  /*64b0*/  UIADD3 UR10, UR6, 0x300, URZ ;  /* 0x00000300060a7890 */ /* 0x000fe2000fffe03f */
[----:B------:R-:W-:Y:S01]  /*64c0*/  FMNMX.FTZ R20, R193, R20, !PT ;  /* 0x00000014c1147209 */ /* 0x000fe20007810000 */
[----:B------:R-:W-:Y:S01]  /*64d0*/  UMOV UR11, 0xc0000010 ;  /* 0xc0000010000b7882 */ /* 0x000fe20000000000 */
[----:B------:R-:W-:Y:S01]  /*64e0*/  ISETP.GT.AND P3, PT, R3, 0x20, PT ;  /* 0x000000200300780c */ /* 0x000fe20003f64270 */
[----:B------:R-:W-:Y:S01]  /*64f0*/  IMAD.U32 R196, RZ, RZ, UR54 ;  /* 0x00000036ffc47e24 */ /* 0x000fe2000f8e00ff */
[----:B------:R-:W-:-:S02]  /*6500*/  FMNMX.FTZ R20, R219, R20, !PT ;  /* 0x00000014db147209 */ /* 0x000fc40007810000 */
[----:B------:R-:W-:Y:S02]  /*6510*/  FSEL R221, R168, -INF , P3 ;  /* 0xff800000a8dd7808 */ /* 0x000fe40001800000 */
[----:B------:R-:W-:Y:S02]  /*6520*/  FMNMX.FTZ R20, R197, R20, !PT ;  /* 0x00000014c5147209 */ /* 0x000fe40007810000 */
[----:B------:R-:W-:Y:S02]  /*6530*/  ISETP.GT.AND P3, PT, R3, 0x28, PT ;  /* 0x000000280300780c */ /* 0x000fe40003f64270 */
[----:B------:R-:W-:Y:S02]  /*6540*/  FMNMX.FTZ R20, R221, R20, !PT ;  /* 0x00000014dd147209 */ /* 0x000fe40007810000 */
[----:B------:R-:W-:Y:S02]  /*6550*/  FSEL R223, R172, -INF , P3 ;  /* 0xff800000acdf7808 */ /* 0x000fe40001800000 */
[----:B------:R-:W-:-:S02]  /*6560*/  FMNMX.FTZ R20, R169, R20, !PT ;  /* 0x00000014a9147209 */ /* 0x000fc40007810000 */
[----:B------:R-:W-:Y:S02]  /*6570*/  ISETP.GT.AND P3, PT, R3, 0x30, PT ;  /* 0x000000300300780c */ /* 0x000fe40003f64270 */
[----:B------:R-:W-:Y:S02]  /*6580*/  FMNMX.FTZ R20, R223, R20, !PT ;  /* 0x00000014df147209 */ /* 0x000fe40007810000 */
[----:B------:R-:W-:Y:S02]  /*6590*/  FSEL R225, R176, -INF , P3 ;  /* 0xff800000b0e17808 */ /* 0x000fe40001800000 */
[----:B------:R-:W-:Y:S02]  /*65a0*/  FMNMX.FTZ R20, R173, R20, !PT ;  /* 0x00000014ad147209 */ /* 0x000fe40007810000 */
[----:B------:R-:W-:Y:S02]  /*65b0*/  ISETP.GT.AND P3, PT, R3, 0x38, PT ;  /* 0x000000380300780c */ /* 0x000fe40003f64270 */
        /* <DEDUP_REMOVED lines=41> */
[----:B------:R-:W-:Y:S02]  /*6850*/  @!P0 LEA R196, R196, UR40, 0x3 ;  /* 0x00000028c4c48c11 */ /* 0x000fe4000f8e18ff */
[----:B------:R-:W-:Y:S01]  /*6860*/  FMNMX.FTZ R20, R121, R20, !PT ;  /* 0x0000001479147209 */ /* 0x000fe20007810000 */
[----:B------:R-:W-:-:S02]  /*6870*/  WARPGROUP.DEPBAR.LE gsb0, 0x0 ;  /* 0x00008000000079c5 */ /* 0x000fc40000010000 */
        /* <DEDUP_REMOVED lines=10> */
[----:B------:R-:W-:Y:S01]  /*6920*/  UIADD3 UR6, UR6, 0x600, URZ ;  /* 0x0000060006067890 */ /* 0x000fe2000fffe03f */
[----:B------:R-:W-:-:S02]  /*6930*/  FMNMX.FTZ R20, R215, R20, !PT ;  /* 0x00000014d7147209 */ /* 0x000fc40007810000 */
[----:B------:R-:W-:Y:S02]  /*6940*/  FSEL R132, R132, -INF , P3 ;  /* 0xff80000084847808 */ /* 0x000fe40001800000 */
[----:B------:R-:W-:-:S04]  /*6950*/  FMNMX.FTZ R3, R129, R20, !PT ;  /* 0x0000001481037209 */ /* 0x000fc80007810000 */
[----:B------:R-:W-:-:S04]  /*6960*/  FMNMX.FTZ R20, R132, R3, !PT ;  /* 0x0000000384147209 */ /* 0x000fc80007810000 */
[----:B------:R-:W-:-:S05]  /*6970*/  FMNMX.FTZ R22, R133, R20, !PT ;  /* 0x0000001485167209 */ /* 0x000fca0007810000 */
[----:B------:R-:W0:Y:S02]  /*6980*/  SHFL.BFLY PT, R3, R22, 0x2, 0x1f ;  /* 0x0c401f0016037f89 */ /* 0x000e2400000e0000 */
[----:B0-----:R-:W-:-:S05]  /*6990*/  FMNMX.FTZ R124, R22, R3, !PT ;  /* 0x00000003167c7209 */ /* 0x001fca0007810000 */
[----:B------:R-:W0:Y:S02]  /*69a0*/  SHFL.BFLY PT, R3, R124, 0x1, 0x1f ;  /* 0x0c201f007c037f89 */ /* 0x000e2400000e0000 */
[----:B0-----:R-:W-:-:S04]  /*69b0*/  FMNMX.FTZ R3, R124, R3, !PT ;  /* 0x000000037c037209 */ /* 0x001fc80007810000 */
[----:B------:R-:W-:Y:S01]  /*69c0*/  FSETP.NEU.FTZ.AND P3, PT, R3, -INF , PT ;  /* 0xff8000000300780b */ /* 0x000fe20003f7d000 */
[----:B------:R-:W-:-:S05]  /*69d0*/  FFMA.FTZ R20, R2, R3, -8 ;  /* 0xc100000002147423 */ /* 0x000fca0000010003 */
[----:B------:R-:W-:-:S05]  /*69e0*/  FSEL R20, R20, RZ, P3 ;  /* 0x000000ff14147208 */ /* 0x000fca0001800000 */
[C-C-:B------:R-:W-:Y:S01]  /*69f0*/  FFMA.FTZ R124, R2.reuse, R189, -R20.reuse ;  /* 0x000000bd027c7223 */ /* 0x140fe20000010814 */
[----:B------:R-:W-:-:S01]  /*6a00*/  FFMA.FTZ R185, R2, R185, -R20 ;  /* 0x000000b902b97223 */ /* 0x000fc20000010814 */
[----:B------:R-:W-:Y:S01]  /*6a10*/  FSEL R189, R190, -INF , P4 ;  /* 0xff800000bebd7808 */ /* 0x000fe20002000000 */
[----:B------:R-:W-:-:S01]  /*6a20*/  FFMA.FTZ R193, R2, R193, -R20 ;  /* 0x000000c102c17223 */ /* 0x000fc20000010814 */
[----:B------:R-:W-:Y:S01]  /*6a30*/  ISETP.GT.AND P4, PT, R15, 0x10, PT ;  /* 0x000000100f00780c */ /* 0x000fe20003f84270 */
[----:B------:R-:W-:Y:S01]  /*6a40*/  MUFU.EX2 R22, R185 ;  /* 0x000000b900167308 */ /* 0x000fe20000000800 */
[----:B------:R-:W-:Y:S01]  /*6a50*/  FMNMX.FTZ R0, R189, R0, !PT ;  /* 0x00000000bd007209 */ /* 0x000fe20007810000 */
[C-C-:B------:R-:W-:Y:S01]  /*6a60*/  FFMA.FTZ R128, R2.reuse, R217, -R20.reuse ;  /* 0x000000d902807223 */ /* 0x140fe20000010814 */
[----:B------:R-:W-:-:S01]  /*6a70*/  FFMA.FTZ R136, R2, R219, -R20 ;  /* 0x000000db02887223 */ /* 0x000fc20000010814 */
[C-C-:B------:R-:W-:Y:S01]  /*6a80*/  FFMA.FTZ R152, R2.reuse, R221, -R20.reuse ;  /* 0x000000dd02987223 */ /* 0x140fe20000010814 */
[----:B------:R-:W-:Y:S01]  /*6a90*/  FMNMX.FTZ R0, R191, R0, !PT ;  /* 0x00000000bf007209 */ /* 0x000fe20007810000 */
[C-C-:B------:R-:W-:Y:S01]  /*6aa0*/  FFMA.FTZ R156, R2.reuse, R223, -R20.reuse ;  /* 0x000000df029c7223 */ /* 0x140fe20000010814 */
[----:B------:R-:W-:-:S01]  /*6ab0*/  FFMA.FTZ R160, R2, R225, -R20 ;  /* 0x000000e102a07223 */ /* 0x000fc20000010814 */
[----:B------:R0:W-:Y:S01]  /*6ac0*/  MUFU.EX2 R185, R193 ;  /* 0x000000c100b97308 */ /* 0x0001e20000000800 */
[----:B------:R-:W-:-:S01]  /*6ad0*/  FFMA.FTZ R164, R2, R181, -R20 ;  /* 0x000000b502a47223 */ /* 0x000fc20000010814 */
[----:B------:R-:W-:Y:S01]  /*6ae0*/  FSEL R181, R159, -INF , P5 ;  /* 0xff8000009fb57808 */ /* 0x000fe20002800000 */
[----:B------:R-:W-:-:S01]  /*6af0*/  FFMA.FTZ R21, R2, R21, -R20 ;  /* 0x0000001502157223 */ /* 0x000fc20000010814 */
[----:B------:R-:W-:Y:S01]  /*6b00*/  ISETP.GT.AND P5, PT, R15, 0x51, PT ;  /* 0x000000510f00780c */ /* 0x000fe20003fa4270 */
[----:B------:R-:W-:-:S01]  /*6b10*/  FFMA.FTZ R23, R2, R23, -R20 ;  /* 0x0000001702177223 */ /* 0x000fc20000010814 */
[C-C-:B------:R-:W-:Y:S01]  /*6b20*/  FFMA.FTZ R169, R2.reuse, R169, -R20.reuse ;  /* 0x000000a902a97223 */ /* 0x140fe20000010814 */
[----:B------:R-:W-:-:S01]  /*6b30*/  FFMA.FTZ R173, R2, R173, -R20 ;  /* 0x000000ad02ad7223 */ /* 0x000fc20000010814 */
[----:B------:R-:W-:Y:S01]  /*6b40*/  FSEL R163, R163, -INF , P5 ;  /* 0xff800000a3a37808 */ /* 0x000fe20002800000 */
[----:B0-----:R-:W-:-:S01]  /*6b50*/  FFMA.FTZ R193, R2, R197, -R20 ;  /* 0x000000c502c17223 */ /* 0x001fc20000010814 */
[----:B------:R-:W-:Y:S01]  /*6b60*/  FSEL R197, R194, -INF , P4 ;  /* 0xff800000c2c57808 */ /* 0x000fe20002000000 */
[----:B------:R0:W-:Y:S01]  /*6b70*/  MUFU.EX2 R159, R164 ;  /* 0x000000a4009f7308 */ /* 0x0001e20000000800 */
[----:B------:R-:W-:Y:S01]  /*6b80*/  ISETP.GT.AND P4, PT, R15, 0x18, PT ;  /* 0x000000180f00780c */ /* 0x000fe20003f84270 */
[C-C-:B------:R-:W-:Y:S01]  /*6b90*/  FFMA.FTZ R177, R2.reuse, R177, -R20.reuse ;  /* 0x000000b102b17223 */ /* 0x140fe20000010814 */
[----:B------:R-:W-:Y:S01]  /*6ba0*/  FMNMX.FTZ R0, R197, R0, !PT ;  /* 0x00000000c5007209 */ /* 0x000fe20007810000 */
[C-C-:B------:R-:W-:Y:S01]  /*6bb0*/  FFMA.FTZ R153, R2.reuse, R153, -R20.reuse ;  /* 0x0000009902997223 */ /* 0x140fe20000010814 */
[----:B------:R-:W-:Y:S01]  /*6bc0*/  ISETP.GT.AND P5, PT, R15, 0x59, PT ;  /* 0x000000590f00780c */ /* 0x000fe20003fa4270 */
[C-C-:B------:R-:W-:Y:S01]  /*6bd0*/  FFMA.FTZ R141, R2.reuse, R141, -R20.reuse ;  /* 0x0000008d028d7223 */ /* 0x140fe20000010814 */
[----:B------:R-:W-:Y:S01]  /*6be0*/  FMNMX.FTZ R0, R195, R0, !PT ;  /* 0x00000000c3007209 */ /* 0x000fe20007810000 */
[C-C-:B------:R-:W-:Y:S01]  /*6bf0*/  FFMA.FTZ R145, R2.reuse, R145, -R20.reuse ;  /* 0x0000009102917223 */ /* 0x140fe20000010814 */
[----:B------:R-:W-:Y:S01]  /*6c00*/  FSEL R167, R167, -INF , P5 ;  /* 0xff800000a7a77808 */ /* 0x000fe20002800000 */
[C-C-:B0-----:R-:W-:Y:S01]  /*6c10*/  FFMA.FTZ R164, R2.reuse, R231, -R20.reuse ;  /* 0x000000e702a47223 */ /* 0x141fe20000010814 */
[----:B------:R-:W-:Y:S01]  /*6c20*/  ISETP.GT.AND P5, PT, R15, 0x61, PT ;  /* 0x000000610f00780c */ /* 0x000fe20003fa4270 */
[C-C-:B------:R-:W-:Y:S01]  /*6c30*/  FFMA.FTZ R149, R2.reuse, R149, -R20.reuse ;  /* 0x0000009502957223 */ /* 0x140fe20000010814 */
[----:B------:R-:W-:-:S01]  /*6c40*/  FFMA.FTZ R120, R2, R120, -R20 ;  /* 0x0000007802787223 */ /* 0x000fc20000010814 */
[C-C-:B------:R-:W-:Y:S01]  /*6c50*/  FFMA.FTZ R121, R2.reuse, R121, -R20.reuse ;  /* 0x0000007902797223 */ /* 0x140fe20000010814 */
[----:B------:R-:W-:Y:S01]  /*6c60*/  FSEL R231, R139, -INF , P5 ;  /* 0xff8000008be77808 */ /* 0x000fe20002800000 */
[C-C-:B------:R-:W-:Y:S01]  /*6c70*/  FFMA.FTZ R125, R2.reuse, R125, -R20.reuse ;  /* 0x0000007d027d7223 */ /* 0x140fe20000010814 */
[----:B------:R-:W-:Y:S01]  /*6c80*/  ISETP.GT.AND P5, PT, R15, 0x69, PT ;  /* 0x000000690f00780c */ /* 0x000fe20003fa4270 */
[----:B------:R0:W-:Y:S01]  /*6c90*/  MUFU.EX2 R139, R164 ;  /* 0x000000a4008b7308 */ /* 0x0001e20000000800 */
[----:B------:R-:W-:-:S01]  /*6ca0*/  FFMA.FTZ R129, R2, R129, -R20 ;  /* 0x0000008102817223 */ /* 0x000fc20000010814 */
[C-C-:B------:R-:W-:Y:S01]  /*6cb0*/  FFMA.FTZ R132, R2.reuse, R132, -R20.reuse ;  /* 0x0000008402847223 */ /* 0x140fe20000010814 */
[----:B------:R-:W-:Y:S01]  /*6cc0*/  FSEL R143, R143, -INF , P5 ;  /* 0xff8000008f8f7808 */ /* 0x000fe20002800000 */
[----:B------:R-:W-:Y:S01]  /*6cd0*/  FFMA.FTZ R133, R2, R133, -R20 ;  /* 0x0000008502857223 */ /* 0x000fe20000010814 */
[----:B------:R-:W-:-:S03]  /*6ce0*/  ISETP.GT.AND P5, PT, R15, 0x71, PT ;  /* 0x000000710f00780c */ /* 0x000fc60003fa4270 */
[----:B------:R-:W-:Y:S01]  /*6cf0*/  MUFU.EX2 R21, R21 ;  /* 0x0000001500157308 */ /* 0x000fe20000000800 */
[----:B------:R-:W-:Y:S01]  /*6d00*/  FSEL R147, R147, -INF , P5 ;  /* 0xff80000093937808 */ /* 0x000fe20002800000 */
[----:B0-----:R-:W-:Y:S01]  /*6d10*/  FFMA.FTZ R164, R2, R235, -R20 ;  /* 0x000000eb02a47223 */ /* 0x001fe20000010814 */
[----:B------:R-:W-:-:S05]  /*6d20*/  ISETP.GT.AND P5, PT, R15, 0x79, PT ;  /* 0x000000790f00780c */ /* 0x000fca0003fa4270 */
[----:B------:R-:W-:Y:S08]  /*6d30*/  MUFU.EX2 R23, R23 ;  /* 0x0000001700177308 */ /* 0x000ff00000000800 */
[----:B------:R-:W-:Y:S08]  /*6d40*/  MUFU.EX2 R124, R124 ;  /* 0x0000007c007c7308 */ /* 0x000ff00000000800 */
[----:B------:R-:W-:Y:S08]  /*6d50*/  MUFU.EX2 R128, R128 ;  /* 0x0000008000807308 */ /* 0x000ff00000000800 */
[----:B------:R-:W-:Y:S08]  /*6d60*/  MUFU.EX2 R136, R136 ;  /* 0x0000008800887308 */ /* 0x000ff00000000800 */
[----:B------:R-:W-:Y:S08]  /*6d70*/  MUFU.EX2 R193, R193 ;  /* 0x000000c100c17308 */ /* 0x000ff00000000800 */
[----:B------:R-:W-:Y:S08]  /*6d80*/  MUFU.EX2 R152, R152 ;  /* 0x0000009800987308 */ /* 0x000ff00000000800 */
[----:B------:R-:W-:Y:S01]  /*6d90*/  MUFU.EX2 R169, R169 ;  /* 0x000000a900a97308 */ /* 0x000fe20000000800 */
[----:B------:R-:W-:-:S02]  /*6da0*/  WARPGROUP.DEPBAR.LE gsb0, 0x0 ;  /* 0x00008000000079c5 */ /* 0x000fc40000010000 */
[----:B------:R-:W-:Y:S01]  /*6db0*/  FSEL R209, R198, -INF , P4 ;  /* 0xff800000c6d17808 */ /* 0x000fe20002000000 */
[----:B------:R-:W-:Y:S01]  /*6dc0*/  WARPGROUP.ARRIVE ;  /* 0x00000000000079c5 */ /* 0x000fe20000000000 */
[----:B------:R-:W-:-:S03]  /*6dd0*/  ISETP.GT.AND P4, PT, R15, 0x20, PT ;  /* 0x000000200f00780c */ /* 0x000fc60003f84270 */
[----:B------:R-:W-:Y:S01]  /*6de0*/  MUFU.EX2 R156, R156 ;  /* 0x0000009c009c7308 */ /* 0x000fe20000000800 */
[----:B------:R-:W-:Y:S02]  /*6df0*/  FMNMX.FTZ R0, R209, R0, !PT ;  /* 0x00000000d1007209 */ /* 0x000fe40007810000 */
[----:B------:R-:W-:Y:S01]  /*6e00*/  FSEL R211, R170, -INF , P4 ;  /* 0xff800000aad37808 */ /* 0x000fe20002000000 */
[----:B------:R-:W-:Y:S01]  /*6e10*/  QGMMA.64x192x32.F32.E4M3.E4M3 R24, R204, gdesc[UR8], R24, gsb0 ;  /* 0x02e00008cc187df3 */ /* 0x000fe20008000818 */
[----:B------:R-:W-:Y:S02]  /*6e20*/  FMNMX.FTZ R0, R199, R0, !PT ;  /* 0x00000000c7007209 */ /* 0x000fe40007810000 */
[----:B------:R-:W-:Y:S01]  /*6e30*/  ISETP.GT.AND P4, PT, R15, 0x28, PT ;  /* 0x000000280f00780c */ /* 0x000fe20003f84270 */
[----:B------:R-:W-:Y:S01]  /*6e40*/  MUFU.EX2 R173, R173 ;  /* 0x000000ad00ad7308 */ /* 0x000fe20000000800 */
[----:B------:R-:W-:Y:S02]  /*6e50*/  FMNMX.FTZ R0, R211, R0, !PT ;  /* 0x00000000d3007209 */ /* 0x000fe40007810000 */
[----:B------:R-:W-:-:S02]  /*6e60*/  FSEL R217, R174, -INF , P4 ;  /* 0xff800000aed97808 */ /* 0x000fc40002000000 */
[----:B------:R-:W-:Y:S02]  /*6e70*/  FMNMX.FTZ R0, R171, R0, !PT ;  /* 0x00000000ab007209 */ /* 0x000fe40007810000 */
[----:B------:R-:W-:Y:S01]  /*6e80*/  ISETP.GT.AND P4, PT, R15, 0x30, PT ;  /* 0x000000300f00780c */ /* 0x000fe20003f84270 */
[----:B------:R-:W-:Y:S01]  /*6e90*/  MUFU.EX2 R160, R160 ;  /* 0x000000a000a07308 */ /* 0x000fe20000000800 */
[----:B------:R-:W-:Y:S02]  /*6ea0*/  FMNMX.FTZ R0, R217, R0, !PT ;  /* 0x00000000d9007209 */ /* 0x000fe40007810000 */
[----:B------:R-:W-:Y:S02]  /*6eb0*/  FSEL R219, R178, -INF , P4 ;  /* 0xff800000b2db7808 */ /* 0x000fe40002000000 */
[----:B------:R-:W-:Y:S02]  /*6ec0*/  FMNMX.FTZ R0, R175, R0, !PT ;  /* 0x00000000af007209 */ /* 0x000fe40007810000 */
[----:B------:R-:W-:Y:S01]  /*6ed0*/  ISETP.GT.AND P4, PT, R15, 0x38, PT ;  /* 0x000000380f00780c */ /* 0x000fe20003f84270 */
[----:B------:R-:W-:Y:S01]  /*6ee0*/  MUFU.EX2 R177, R177 ;  /* 0x000000b100b17308 */ /* 0x000fe20000000800 */
[----:B------:R-:W-:-:S02]  /*6ef0*/  FMNMX.FTZ R0, R219, R0, !PT ;  /* 0x00000000db007209 */ /* 0x000fc40007810000 */
[----:B------:R-:W-:Y:S02]  /*6f00*/  FSEL R221, R182, -INF , P4 ;  /* 0xff800000b6dd7808 */ /* 0x000fe40002000000 */
[----:B------:R-:W-:Y:S02]  /*6f10*/  FMNMX.FTZ R0, R179, R0, !PT ;  /* 0x00000000b3007209 */ /* 0x000fe40007810000 */
[----:B------:R-:W-:Y:S01]  /*6f20*/  ISETP.GT.AND P4, PT, R15, 0x40, PT ;  /* 0x000000400f00780c */ /* 0x000fe20003f84270 */
[----:B------:R-:W-:Y:S01]  /*6f30*/  MUFU.EX2 R153, R153 ;  /* 0x0000009900997308 */ /* 0x000fe20000000800 */
[----:B------:R-:W-:Y:S02]  /*6f40*/  FMNMX.FTZ R0, R221, R0, !PT ;  /* 0x00000000dd007209 */ /* 0x000fe40007810000 */
[----:B------:R-:W-:Y:S01]  /*6f50*/  FSEL R223, R154, -INF , P4 ;  /* 0xff8000009adf7808 */ /* 0x000fe20002000000 */
[----:B------:R-:W-:-:S01]  /*6f60*/  FFMA.FTZ R154, R2, R227, -R20 ;  /* 0x000000e3029a7223 */ /* 0x000fc20000010814 */
[----:B------:R-:W-:-:S02]  /*6f70*/  FMNMX.FTZ R0, R183, R0, !PT ;  /* 0x00000000b7007209 */ /* 0x000fc40007810000 */
[----:B------:R-:W-:Y:S01]  /*6f80*/  ISETP.GT.AND P4, PT, R15, 0x48, PT ;  /* 0x000000480f00780c */ /* 0x000fe20003f84270 */
[----:B------:R-:W-:Y:S01]  /*6f90*/  MUFU.EX2 R141, R141 ;  /* 0x0000008d008d7308 */ /* 0x000fe20000000800 */
[----:B------:R-:W-:Y:S02]  /*6fa0*/  FMNMX.FTZ R0, R223, R0, !PT ;  /* 0x00000000df007209 */ /* 0x000fe40007810000 */
[----:B------:R-:W-:Y:S01]  /*6fb0*/  FSEL R225, R158, -INF , P4 ;  /* 0xff8000009ee17808 */ /* 0x000fe20002000000 */
[----:B------:R-:W-:-:S01]  /*6fc0*/  FFMA.FTZ R158, R2, R229, -R20 ;  /* 0x000000e5029e7223 */ /* 0x000fc20000010814 */
[----:B------:R-:W-:Y:S02]  /*6fd0*/  FMNMX.FTZ R0, R155, R0, !PT ;  /* 0x000000009b007209 */ /* 0x000fe40007810000 */
[----:B------:R-:W-:Y:S01]  /*6fe0*/  ISETP.GT.AND P4, PT, R15, 0x50, PT ;  /* 0x000000500f00780c */ /* 0x000fe20003f84270 */
[----:B------:R-:W-:Y:S01]  /*6ff0*/  MUFU.EX2 R154, R154 ;  /* 0x0000009a009a7308 */ /* 0x000fe20000000800 */
[----:B------:R-:W-:-:S02]  /*7000*/  FMNMX.FTZ R0, R225, R0, !PT ;  /* 0x00000000e1007209 */ /* 0x000fc40007810000 */
[----:B------:R-:W-:Y:S01]  /*7010*/  FSEL R227, R162, -INF , P4 ;  /* 0xff800000a2e37808 */ /* 0x000fe20002000000 */
[----:B------:R-:W-:-:S01]  /*7020*/  FFMA.FTZ R162, R2, R157, -R20 ;  /* 0x0000009d02a27223 */ /* 0x000fc20000010814 */
[----:B------:R-:W-:Y:S02]  /*7030*/  FMNMX.FTZ R0, R181, R0, !PT ;  /* 0x00000000b5007209 */ /* 0x000fe40007810000 */
[----:B------:R-:W-:Y:S01]  /*7040*/  ISETP.GT.AND P4, PT, R15, 0x58, PT ;  /* 0x000000580f00780c */ /* 0x000fe20003f84270 */
[----:B------:R-:W-:Y:S01]  /*7050*/  MUFU.EX2 R158, R158 ;  /* 0x0000009e009e7308 */ /* 0x000fe20000000800 */
[----:B------:R-:W-:Y:S02]  /*7060*/  FMNMX.FTZ R0, R227, R0, !PT ;  /* 0x00000000e3007209 */ /* 0x000fe40007810000 */
[----:B------:R-:W-:Y:S02]  /*7070*/  FSEL R229, R166, -INF , P4 ;  /* 0xff800000a6e57808 */ /* 0x000fe40002000000 */
[----:B------:R-:W-:-:S02]  /*7080*/  FMNMX.FTZ R0, R163, R0, !PT ;  /* 0x00000000a3007209 */ /* 0x000fc40007810000 */
        /* <DEDUP_REMOVED lines=22> */
[----:B------:R-:W-:Y:S01]  /*71f0*/  FSEL R161, R151, -INF , P5 ;  /* 0xff80000097a17808 */ /* 0x000fe20002800000 */
[----:B------:R-:W-:Y:S01]  /*7200*/  MUFU.EX2 R146, R146 ;  /* 0x0000009200927308 */ /* 0x000fe20000000800 */
[----:B------:R-:W-:-:S02]  /*7210*/  ISETP.GT.AND P4, PT, R15, 0x80, PT ;  /* 0x000000800f00780c */ /* 0x000fc40003f84270 */
[----:B------:R-:W-:Y:S02]  /*7220*/  FMNMX.FTZ R0, R233, R0, !PT ;  /* 0x00000000e9007209 */ /* 0x000fe40007810000 */
[----:B------:R-:W-:Y:S02]  /*7230*/  ISETP.GT.AND P5, PT, R15, 0x81, PT ;  /* 0x000000810f00780c */ /* 0x000fe40003fa4270 */
[----:B------:R-:W-:Y:S01]  /*7240*/  FSEL R122, R122, -INF , P4 ;  /* 0xff8000007a7a7808 */ /* 0x000fe20002000000 */
[----:B------:R0:W-:Y:S01]  /*7250*/  MUFU.EX2 R151, R150 ;  /* 0x0000009600977308 */ /* 0x0001e20000000800 */
[----:B------:R-:W-:Y:S02]  /*7260*/  FMNMX.FTZ R0, R161, R0, !PT ;  /* 0x00000000a1007209 */ /* 0x000fe40007810000 */
[----:B------:R-:W-:Y:S02]  /*7270*/  ISETP.GT.AND P4, PT, R15, 0x88, PT ;  /* 0x000000880f00780c */ /* 0x000fe40003f84270 */
[----:B------:R-:W-:-:S02]  /*7280*/  FSEL R235, R123, -INF , P5 ;  /* 0xff8000007beb7808 */ /* 0x000fc40002800000 */
[----:B------:R-:W-:Y:S01]  /*7290*/  FMNMX.FTZ R0, R122, R0, !PT ;  /* 0x000000007a007209 */ /* 0x000fe20007810000 */
[----:B------:R1:W-:Y:S01]  /*72a0*/  MUFU.EX2 R123, R164 ;  /* 0x000000a4007b7308 */ /* 0x0003e20000000800 */
[----:B0-----:R-:W-:-:S01]  /*72b0*/  FFMA.FTZ R150, R2, R165, -R20 ;  /* 0x000000a502967223 */ /* 0x001fc20000010814 */
[----:B------:R-:W-:Y:S02]  /*72c0*/  ISETP.GT.AND P5, PT, R15, 0x89, PT ;  /* 0x000000890f00780c */ /* 0x000fe40003fa4270 */
[----:B------:R-:W-:Y:S02]  /*72d0*/  FSEL R126, R126, -INF , P4 ;  /* 0xff8000007e7e7808 */ /* 0x000fe40002000000 */
[----:B------:R-:W-:Y:S02]  /*72e0*/  FMNMX.FTZ R165, R235, R0, !PT ;  /* 0x00000000eba57209 */ /* 0x000fe40007810000 */
[----:B------:R-:W-:Y:S01]  /*72f0*/  ISETP.GT.AND P4, PT, R15, 0x90, PT ;  /* 0x000000900f00780c */ /* 0x000fe20003f84270 */
[----:B-1----:R-:W-:Y:S01]  /*7300*/  FFMA.FTZ R164, R2, R137, -R20 ;  /* 0x0000008902a47223 */ /* 0x002fe20000010814 */
[----:B------:R-:W-:Y:S01]  /*7310*/  FSEL R127, R127, -INF , P5 ;  /* 0xff8000007f7f7808 */ /* 0x000fe20002800000 */
[----:B------:R-:W-:Y:S01]  /*7320*/  MUFU.EX2 R150, R150 ;  /* 0x0000009600967308 */ /* 0x000fe20000000800 */
[----:B------:R-:W-:-:S02]  /*7330*/  FMNMX.FTZ R0, R126, R165, !PT ;  /* 0x000000a57e007209 */ /* 0x000fc40007810000 */
[----:B------:R-:W-:Y:S02]  /*7340*/  ISETP.GT.AND P5, PT, R15, 0x91, PT ;  /* 0x000000910f00780c */ /* 0x000fe40003fa4270 */
[----:B------:R-:W-:Y:S01]  /*7350*/  FSEL R165, R130, -INF , P4 ;  /* 0xff80000082a57808 */ /* 0x000fe20002000000 */
[----:B------:R-:W-:Y:S01]  /*7360*/  FFMA.FTZ R130, R2, R237, -R20 ;  /* 0x000000ed02827223 */ /* 0x000fe20000010814 */
[----:B------:R-:W-:Y:S01]  /*7370*/  FMNMX.FTZ R0, R127, R0, !PT ;  /* 0x000000007f007209 */ /* 0x000fe20007810000 */
[----:B------:R-:W-:Y:S01]  /*7380*/  MUFU.EX2 R121, R121 ;  /* 0x0000007900797308 */ /* 0x000fe20000000800 */
[----:B------:R-:W-:Y:S02]  /*7390*/  ISETP.GT.AND P4, PT, R15, 0x98, PT ;  /* 0x000000980f00780c */ /* 0x000fe40003f84270 */
[----:B------:R-:W-:Y:S02]  /*73a0*/  FSEL R131, R131, -INF , P5 ;  /* 0xff80000083837808 */ /* 0x000fe40002800000 */
[----:B------:R-:W-:-:S02]  /*73b0*/  FMNMX.FTZ R0, R165, R0, !PT ;  /* 0x00000000a5007209 */ /* 0x000fc40007810000 */
[----:B------:R-:W-:Y:S01]  /*73c0*/  ISETP.GT.AND P5, PT, R15, 0x99, PT ;  /* 0x000000990f00780c */ /* 0x000fe20003fa4270 */
[----:B------:R-:W-:Y:S01]  /*73d0*/  MUFU.EX2 R130, R130 ;  /* 0x0000008200827308 */ /* 0x000fe20000000800 */
[----:B------:R-:W-:Y:S01]  /*73e0*/  FSEL R15, R134, -INF , P4 ;  /* 0xff800000860f7808 */ /* 0x000fe20002000000 */
[C-C-:B------:R-:W-:Y:S01]  /*73f0*/  FFMA.FTZ R134, R2.reuse, R140, -R20.reuse ;  /* 0x0000008c02867223 */ /* 0x140fe20000010814 */
[----:B------:R-:W-:Y:S01]  /*7400*/  FMNMX.FTZ R0, R131, R0, !PT ;  /* 0x0000000083007209 */ /* 0x000fe20007810000 */
[C-C-:B------:R-:W-:Y:S01]  /*7410*/  FFMA.FTZ R140, R2.reuse, R144, -R20.reuse ;  /* 0x00000090028c7223 */ /* 0x140fe20000010814 */
[----:B------:R-:W-:Y:S01]  /*7420*/  FSEL R137, R135, -INF , P5 ;  /* 0xff80000087897808 */ /* 0x000fe20002800000 */
[C-C-:B------:R-:W-:Y:S01]  /*7430*/  FFMA.FTZ R144, R2.reuse, R148, -R20.reuse ;  /* 0x0000009402907223 */ /* 0x140fe20000010814 */
[----:B------:R-:W-:Y:S01]  /*7440*/  FMNMX.FTZ R0, R15, R0, !PT ;  /* 0x000000000f007209 */ /* 0x000fe20007810000 */
[----:B------:R-:W-:Y:S01]  /*7450*/  FFMA.FTZ R148, R2, R213, -R20 ;  /* 0x000000d502947223 */ /* 0x000fe20000010814 */
[----:B------:R0:W-:Y:S02]  /*7460*/  MUFU.EX2 R135, R164 ;  /* 0x000000a400877308 */ /* 0x0001e40000000800 */
[----:B------:R-:W-:-:S05]  /*7470*/  FMNMX.FTZ R0, R137, R0, !PT ;  /* 0x0000000089007209 */ /* 0x000fca0007810000 */
[----:B------:R-:W1:Y:S01]  /*7480*/  SHFL.BFLY PT, R237, R0, 0x2, 0x1f ;  /* 0x0c401f0000ed7f89 */ /* 0x000e6200000e0000 */
[----:B------:R-:W-:Y:S01]  /*7490*/  MUFU.EX2 R134, R134 ;  /* 0x0000008600867308 */ /* 0x000fe20000000800 */
[----:B0-----:R-:W-:-:S07]  /*74a0*/  FFMA.FTZ R164, R2, R215, -R20 ;  /* 0x000000d702a47223 */ /* 0x001fce0000010814 */
[----:B------:R-:W-:Y:S08]  /*74b0*/  MUFU.EX2 R140, R140 ;  /* 0x0000008c008c7308 */ /* 0x000ff00000000800 */
[----:B------:R-:W-:Y:S01]  /*74c0*/  MUFU.EX2 R144, R144 ;  /* 0x0000009000907308 */ /* 0x000fe20000000800 */
[----:B-1----:R-:W-:-:S07]  /*74d0*/  FMNMX.FTZ R237, R0, R237, !PT ;  /* 0x000000ed00ed7209 */ /* 0x002fce0007810000 */
[----:B------:R-:W-:Y:S01]  /*74e0*/  MUFU.EX2 R148, R148 ;  /* 0x0000009400947308 */ /* 0x000fe20000000800 */
[----:B------:R-:W0:Y:S07]  /*74f0*/  SHFL.BFLY PT, R0, R237, 0x1, 0x1f ;  /* 0x0c201f00ed007f89 */ /* 0x000e2e00000e0000 */
[----:B------:R-:W-:Y:S08]  /*7500*/  MUFU.EX2 R125, R125 ;  /* 0x0000007d007d7308 */ /* 0x000ff00000000800 */
[----:B------:R-:W-:Y:S08]  /*7510*/  MUFU.EX2 R164, R164 ;  /* 0x000000a400a47308 */ /* 0x000ff00000000800 */
[----:B------:R-:W-:Y:S01]  /*7520*/  MUFU.EX2 R129, R129 ;  /* 0x0000008100817308 */ /* 0x000fe20000000800 */
[----:B0-----:R-:W-:Y:S01]  /*7530*/  FMNMX.FTZ R0, R237, R0, !PT ;  /* 0x00000000ed007209 */ /* 0x001fe20007810000 */
[----:B------:R-:W-:-:S03]  /*7540*/  WARPGROUP.DEPBAR.LE gsb0, 0x0 ;  /* 0x00008000000079c5 */ /* 0x000fc60000010000 */
[----:B------:R-:W-:Y:S01]  /*7550*/  FSETP.NEU.FTZ.AND P4, PT, R0, -INF , PT ;  /* 0xff8000000000780b */ /* 0x000fe20003f9d000 */
[----:B------:R-:W-:-:S01]  /*7560*/  FFMA.FTZ R213, R2, R0, -8 ;  /* 0xc100000002d57423 */ /* 0x000fc20000010000 */
[----:B------:R-:W-:Y:S01]  /*7570*/  WARPGROUP.ARRIVE ;  /* 0x00000000000079c5 */ /* 0x000fe20000000000 */
[----:B------:R-:W-:Y:S01]  /*7580*/  MUFU.EX2 R132, R132 ;  /* 0x0000008400847308 */ /* 0x000fe20000000800 */
[----:B------:R-:W-:Y:S02]  /*7590*/  FSEL R184, R0, RZ, P4 ;  /* 0x000000ff00b87208 */ /* 0x000fe40002000000 */
[----:B------:R-:W-:Y:S02]  /*75a0*/  FSEL R213, R213, RZ, P4 ;  /* 0x000000ffd5d57208 */ /* 0x000fe40002000000 */
[----:B------:R-:W-:Y:S01]  /*75b0*/  QGMMA.64x192x32.F32.E4M3.E4M3 R24, R200, gdesc[UR4], R24, gsb0 ;  /* 0x02e00004c8187df3 */ /* 0x000fe20008000818 */
[----:B------:R-:W-:-:S02]  /*75c0*/  FADD.FTZ R11, -R184, R11 ;  /* 0x0000000bb80b7221 */ /* 0x000fc40000010100 */
[C-C-:B------:R-:W-:Y:S01]  /*75d0*/  FFMA.FTZ R168, R2.reuse, R197, -R213.reuse ;  /* 0x000000c502a87223 */ /* 0x140fe200000108d5 */
[----:B------:R-:W-:Y:S01]  /*75e0*/  FSEL R197, R3, RZ, P3 ;  /* 0x000000ff03c57208 */ /* 0x000fe20001800000 */
[C-C-:B------:R-:W-:Y:S01]  /*75f0*/  FFMA.FTZ R20, R2.reuse, R186, -R213.reuse ;  /* 0x000000ba02147223 */ /* 0x140fe200000108d5 */
[C---:B------:R-:W-:Y:S01]  /*7600*/  FMUL.FTZ R11, R2.reuse, R11 ;  /* 0x0000000b020b7220 */ /* 0x040fe20000410000 */
[C-C-:B------:R-:W-:Y:S01]  /*7610*/  FFMA.FTZ R187, R2.reuse, R187, -R213.reuse ;  /* 0x000000bb02bb7223 */ /* 0x140fe200000108d5 */
[----:B------:R-:W-:-:S01]  /*7620*/  FFMA.FTZ R166, R2, R189, -R213 ;  /* 0x000000bd02a67223 */ /* 0x000fc200000108d5 */
[----:B------:R-:W-:Y:S01]  /*7630*/  FADD.FTZ R197, -R197, R12 ;  /* 0x0000000cc5c57221 */ /* 0x000fe20000010100 */
[----:B------:R-:W-:-:S01]  /*7640*/  FFMA.FTZ R189, R2, R191, -R213 ;  /* 0x000000bf02bd7223 */ /* 0x000fc200000108d5 */
[----:B------:R-:W-:Y:S01]  /*7650*/  MUFU.EX2 R20, R20 ;  /* 0x0000001400147308 */ /* 0x000fe20000000800 */
[----:B------:R-:W-:-:S01]  /*7660*/  FFMA.FTZ R191, R2, R195, -R213 ;  /* 0x000000c302bf7223 */ /* 0x000fc200000108d5 */
[C---:B------:R-:W-:Y:S01]  /*7670*/  FMUL.FTZ R182, R2.reuse, R197 ;  /* 0x000000c502b67220 */ /* 0x040fe20000410000 */
        /* <DEDUP_REMOVED lines=22> */
[----:B0-----:R-:W-:-:S01]  /*77e0*/  FFMA.FTZ R197, R182, R8, R21 ;  /* 0x00000008b6c57223 */ /* 0x001fc20000010015 */
[C-C-:B------:R-:W-:Y:S01]  /*77f0*/  FFMA.FTZ R142, R2.reuse, R142, -R213.reuse ;  /* 0x0000008e028e7223 */ /* 0x140fe200000108d5 */
[----:B------:R-:W-:-:S01]  /*7800*/  FFMA.FTZ R143, R2, R143, -R213 ;  /* 0x0000008f028f7223 */ /* 0x000fc200000108d5 */
[----:B------:R-:W-:Y:S01]  /*7810*/  FFMA.FTZ R157, R2, R157, -R213 ;  /* 0x0000009d029d7223 */ /* 0x000fe200000108d5 */
[----:B------:R-:W-:-:S01]  /*7820*/  FADD.FTZ R188, R22, R197 ;  /* 0x000000c516bc7221 */ /* 0x000fc20000010000 */
[C-C-:B------:R-:W-:Y:S01]  /*7830*/  FFMA.FTZ R122, R2.reuse, R122, -R213.reuse ;  /* 0x0000007a027a7223 */ /* 0x140fe200000108d5 */
[----:B------:R-:W-:-:S01]  /*7840*/  FFMA.FTZ R126, R2, R126, -R213 ;  /* 0x0000007e027e7223 */ /* 0x000fc200000108d5 */
[----:B------:R-:W0:Y:S01]  /*7850*/  MUFU.EX2 R166, R166 ;  /* 0x000000a600a67308 */ /* 0x000e220000000800 */
[----:B-1----:R-:W-:-:S01]  /*7860*/  FFMA.FTZ R8, R11, R7, R20 ;  /* 0x000000070b087223 */ /* 0x002fc20000010014 */
[----:B------:R-:W-:Y:S01]  /*7870*/  FADD.FTZ R197, R23, R188 ;  /* 0x000000bc17c57221 */ /* 0x000fe20000010000 */
[----:B------:R-:W-:-:S01]  /*7880*/  FFMA.FTZ R15, R2, R15, -R213 ;  /* 0x0000000f020f7223 */ /* 0x000fc200000108d5 */
[----:B------:R-:W-:-:S02]  /*7890*/  FFMA.FTZ R137, R2, R137, -R213 ;  /* 0x0000008902897223 */ /* 0x000fc400000108d5 */
[----:B------:R-:W-:-:S02]  /*78a0*/  FADD.FTZ R197, R124, R197 ;  /* 0x000000c57cc57221 */ /* 0x000fc40000010000 */
[----:B------:R-:W1:Y:S01]  /*78b0*/  MUFU.EX2 R189, R189 ;  /* 0x000000bd00bd7308 */ /* 0x000e620000000800 */
[----:B--2---:R-:W-:-:S07]  /*78c0*/  FADD.FTZ R7, R187, R8 ;  /* 0x00000008bb077221 */ /* 0x004fce0000010000 */
[----:B------:R-:W2:Y:S01]  /*78d0*/  MUFU.EX2 R168, R168 ;  /* 0x000000a800a87308 */ /* 0x000ea20000000800 */
[----:B0-----:R-:W-:-:S07]  /*78e0*/  FADD.FTZ R8, R166, R7 ;  /* 0x00000007a6087221 */ /* 0x001fce0000010000 */
[----:B------:R-:W0:Y:S01]  /*78f0*/  MUFU.EX2 R191, R191 ;  /* 0x000000bf00bf7308 */ /* 0x000e220000000800 */
[----:B-1----:R-:W-:-:S01]  /*7900*/  FADD.FTZ R7, R189, R8 ;  /* 0x00000008bd077221 */ /* 0x002fc20000010000 */
[----:B------:R-:W-:Y:S01]  /*7910*/  FADD.FTZ R8, R128, R197 ;  /* 0x000000c580087221 */ /* 0x000fe20000010000 */
[----:B------:R-:W-:-:S05]  /*7920*/  FFMA.FTZ R197, R2, R231, -R213 ;  /* 0x000000e702c57223 */ /* 0x000fca00000108d5 */
        /* <DEDUP_REMOVED lines=43> */
[----:B------:R-:W-:Y:S01]  /*7be0*/  FFMA.FTZ R190, R2, R161, -R213 ;  /* 0x000000a102be7223 */ /* 0x000fe200000108d5 */
[----:B------:R-:W-:-:S04]  /*7bf0*/  FADD.FTZ R161, R139, R8 ;  /* 0x000000088ba17221 */ /* 0x000fc80000010000 */
[----:B------:R-:W-:Y:S01]  /*7c00*/  FADD.FTZ R161, R162, R161 ;  /* 0x000000a1a2a17221 */ /* 0x000fe20000010000 */
[----:B------:R-:W0:Y:S01]  /*7c10*/  MUFU.EX2 R184, R184 ;  /* 0x000000b800b87308 */ /* 0x000e220000000800 */
[----:B-1----:R-:W-:-:S07]  /*7c20*/  FADD.FTZ R8, R12, R7 ;  /* 0x000000070c087221 */ /* 0x002fce0000010000 */
[----:B------:R-:W1:Y:S01]  /*7c30*/  MUFU.EX2 R163, R163 ;  /* 0x000000a300a37308 */ /* 0x000e620000000800 */
[----:B--2---:R-:W-:-:S01]  /*7c40*/  FADD.FTZ R7, R181, R8 ;  /* 0x00000008b5077221 */ /* 0x004fc20000010000 */
[----:B------:R-:W-:Y:S01]  /*7c50*/  FADD.FTZ R8, R146, R161 ;  /* 0x000000a192087221 */ /* 0x000fe20000010000 */
[----:B------:R-:W-:-:S03]  /*7c60*/  FFMA.FTZ R161, R2, R235, -R213 ;  /* 0x000000eb02a17223 */ /* 0x000fc600000108d5 */
[----:B------:R-:W-:Y:S02]  /*7c70*/  FADD.FTZ R8, R151, R8 ;  /* 0x0000000897087221 */ /* 0x000fe40000010000 */
[----:B------:R-:W2:Y:S01]  /*7c80*/  MUFU.EX2 R186, R186 ;  /* 0x000000ba00ba7308 */ /* 0x000ea20000000800 */
[----:B0-----:R-:W-:-:S01]  /*7c90*/  FADD.FTZ R192, R184, R7 ;  /* 0x00000007b8c07221 */ /* 0x001fc20000010000 */
[----:B------:R-:W-:Y:S01]  /*7ca0*/  FADD.FTZ R199, R123, R8 ;  /* 0x000000087bc77221 */ /* 0x000fe20000010000 */
[----:B------:R-:W-:-:S03]  /*7cb0*/  WARPGROUP.DEPBAR.LE gsb0, 0x0 ;  /* 0x00008000000079c5 */ /* 0x000fc60000010000 */
[----:B------:R-:W-:Y:S02]  /*7cc0*/  FADD.FTZ R199, R150, R199 ;  /* 0x000000c796c77221 */ /* 0x000fe40000010000 */
[----:B------:R-:W0:Y:S01]  /*7cd0*/  MUFU.EX2 R167, R167 ;  /* 0x000000a700a77308 */ /* 0x000e220000000800 */
[----:B-1----:R-:W-:-:S07]  /*7ce0*/  FADD.FTZ R7, R163, R192 ;  /* 0x000000c0a3077221 */ /* 0x002fce0000010000 */
[----:B------:R-:W1:Y:S01]  /*7cf0*/  MUFU.EX2 R138, R138 ;  /* 0x0000008a008a7308 */ /* 0x000e620000000800 */
[----:B--2---:R-:W-:-:S07]  /*7d00*/  FADD.FTZ R8, R186, R7 ;  /* 0x00000007ba087221 */ /* 0x004fce0000010000 */
[----:B------:R-:W2:Y:S01]  /*7d10*/  MUFU.EX2 R197, R197 ;  /* 0x000000c500c57308 */ /* 0x000ea20000000800 */
[----:B0-----:R-:W-:-:S01]  /*7d20*/  FADD.FTZ R7, R167, R8 ;  /* 0x00000008a7077221 */ /* 0x001fc20000010000 */
[----:B------:R-:W-:Y:S01]  /*7d30*/  FADD.FTZ R8, R130, R199 ;  /* 0x000000c782087221 */ /* 0x000fe20000010000 */
[----:B------:R-:W-:-:S01]  /*7d40*/  FFMA.FTZ R199, R2, R127, -R213 ;  /* 0x0000007f02c77223 */ /* 0x000fc200000108d5 */
[----:B------:R-:W-:-:S04]  /*7d50*/  FFMA.FTZ R127, R2, R165, -R213 ;  /* 0x000000a5027f7223 */ /* 0x000fc800000108d5 */
[----:B------:R-:W0:Y:S01]  /*7d60*/  MUFU.EX2 R142, R142 ;  /* 0x0000008e008e7308 */ /* 0x000e220000000800 */
[----:B-1----:R-:W-:-:S01]  /*7d70*/  FADD.FTZ R192, R138, R7 ;  /* 0x000000078ac07221 */ /* 0x002fc20000010000 */
[----:B------:R-:W-:-:S04]  /*7d80*/  FADD.FTZ R7, R135, R8 ;  /* 0x0000000887077221 */ /* 0x000fc80000010000 */
[----:B------:R-:W-:Y:S02]  /*7d90*/  FADD.FTZ R8, R134, R7 ;  /* 0x0000000786087221 */ /* 0x000fe40000010000 */
[----:B------:R-:W1:Y:S01]  /*7da0*/  MUFU.EX2 R143, R143 ;  /* 0x0000008f008f7308 */ /* 0x000e620000000800 */
[----:B--2---:R-:W-:-:S01]  /*7db0*/  FADD.FTZ R201, R197, R192 ;  /* 0x000000c0c5c97221 */ /* 0x004fc20000010000 */
[----:B------:R-:W-:-:S04]  /*7dc0*/  FADD.FTZ R7, R141, R8 ;  /* 0x000000088d077221 */ /* 0x000fc80000010000 */
[----:B------:R-:W-:Y:S01]  /*7dd0*/  FADD.FTZ R8, R140, R7 ;  /* 0x000000078c087221 */ /* 0x000fe20000010000 */
[----:B------:R-:W-:Y:S01]  /*7de0*/  IADD3 R7, -R19, 0xb, RZ ;  /* 0x0000000b13077810 */ /* 0x000fe20007ffe1ff */
[----:B------:R-:W2:Y:S01]  /*7df0*/  MUFU.EX2 R157, R157 ;  /* 0x0000009d009d7308 */ /* 0x000ea20000000800 */
[----:B0-----:R-:W-:-:S01]  /*7e00*/  FADD.FTZ R192, R142, R201 ;  /* 0x000000c98ec07221 */ /* 0x001fc20000010000 */
[----:B------:R-:W-:Y:S02]  /*7e10*/  FADD.FTZ R201, R145, R8 ;  /* 0x0000000891c97221 */ /* 0x000fe40000010000 */
[----:B------:R0:W-:Y:S06]  /*7e20*/  BAR.ARV R7, 0x100 ;  /* 0x000400070000751d */ /* 0x0001ec0000002000 */
[----:B------:R-:W3:Y:S01]  /*7e30*/  MUFU.EX2 R188, R188 ;  /* 0x000000bc00bc7308 */ /* 0x000ee20000000800 */
[----:B-1----:R-:W-:-:S01]  /*7e40*/  FADD.FTZ R192, R143, R192 ;  /* 0x000000c08fc07221 */ /* 0x002fc20000010000 */
[----:B------:R-:W-:Y:S01]  /*7e50*/  FADD.FTZ R194, R144, R201 ;  /* 0x000000c990c27221 */ /* 0x000fe20000010000 */
[----:B0-----:R-:W-:-:S02]  /*7e60*/  @!P0 VIADD R7, R196, 0x33440 ;  /* 0x00033440c4078836 */ /* 0x001fc40000000000 */
[----:B--2---:R-:W-:-:S03]  /*7e70*/  FADD.FTZ R165, R157, R192 ;  /* 0x000000c09da57221 */ /* 0x004fc60000010000 */
[----:B------:R-:W0:Y:S01]  /*7e80*/  MUFU.EX2 R147, R147 ;  /* 0x0000009300937308 */ /* 0x000e220000000800 */
[----:B------:R-:W-:-:S01]  /*7e90*/  FFMA.FTZ R192, R2, R131, -R213 ;  /* 0x0000008302c07223 */ /* 0x000fc200000108d5 */
[----:B------:R-:W-:-:S04]  /*7ea0*/  @!P0 PRMT R7, RZ, 0x654, R7 ;  /* 0x00000654ff078816 */ /* 0x000fc80000000007 */
[----:B------:R1:W-:Y:S02]  /*7eb0*/  @!P0 SYNCS.ARRIVE.TRANS64.RED.A1T0 RZ, [R7+URZ], RZ ;  /* 0x000000ff07ff89a7 */ /* 0x0003e4000810043f */
[----:B------:R-:W2:Y:S01]  /*7ec0*/  MUFU.EX2 R190, R190 ;  /* 0x000000be00be7308 */ /* 0x000ea20000000800 */
[----:B---3--:R-:W-:-:S01]  /*7ed0*/  FADD.FTZ R8, R188, R165 ;  /* 0x000000a5bc087221 */ /* 0x008fc20000010000 */
[----:B------:R-:W-:-:S06]  /*7ee0*/  FADD.FTZ R165, R149, R194 ;  /* 0x000000c295a57221 */ /* 0x000fcc0000010000 */
[----:B------:R-:W3:Y:S01]  /*7ef0*/  MUFU.EX2 R122, R122 ;  /* 0x0000007a007a7308 */ /* 0x000ee20000000800 */
[----:B0-----:R-:W-:-:S01]  /*7f00*/  FADD.FTZ R131, R147, R8 ;  /* 0x0000000893837221 */ /* 0x001fc20000010000 */
[----:B------:R-:W-:-:S06]  /*7f10*/  FADD.FTZ R8, R120, R165 ;  /* 0x000000a578087221 */ /* 0x000fcc0000010000 */
[----:B------:R-:W0:Y:S01]  /*7f20*/  MUFU.EX2 R161, R161 ;  /* 0x000000a100a17308 */ /* 0x000e220000000800 */
[----:B--2---:R-:W-:-:S07]  /*7f30*/  FADD.FTZ R131, R190, R131 ;  /* 0x00000083be837221 */ /* 0x004fce0000010000 */
[----:B------:R-:W2:Y:S01]  /*7f40*/  MUFU.EX2 R126, R126 ;  /* 0x0000007e007e7308 */ /* 0x000ea20000000800 */
[----:B---3--:R-:W-:-:S01]  /*7f50*/  FADD.FTZ R194, R122, R131 ;  /* 0x000000837ac27221 */ /* 0x008fc20000010000 */
[----:B------:R-:W-:-:S04]  /*7f60*/  FADD.FTZ R131, R121, R8 ;  /* 0x0000000879837221 */ /* 0x000fc80000010000 */
[----:B------:R-:W-:Y:S02]  /*7f70*/  FADD.FTZ R8, R148, R131 ;  /* 0x0000008394087221 */ /* 0x000fe40000010000 */
[----:B------:R-:W3:Y:S01]  /*7f80*/  MUFU.EX2 R199, R199 ;  /* 0x000000c700c77308 */ /* 0x000ee20000000800 */
[----:B0-----:R-:W-:-:S01]  /*7f90*/  FADD.FTZ R165, R161, R194 ;  /* 0x000000c2a1a57221 */ /* 0x001fc20000010000 */
[----:B-1----:R-:W-:-:S04]  /*7fa0*/  FADD.FTZ R7, R125, R8 ;  /* 0x000000087d077221 */ /* 0x002fc80000010000 */
[----:B------:R-:W-:Y:S02]  /*7fb0*/  FADD.FTZ R8, R164, R7 ;  /* 0x00000007a4087221 */ /* 0x000fe40000010000 */
[----:B------:R-:W0:Y:S01]  /*7fc0*/  MUFU.EX2 R127, R127 ;  /* 0x0000007f007f7308 */ /* 0x000e220000000800 */
[----:B--2---:R-:W-:-:S07]  /*7fd0*/  FADD.FTZ R194, R126, R165 ;  /* 0x000000a57ec27221 */ /* 0x004fce0000010000 */
[----:B------:R-:W1:Y:S01]  /*7fe0*/  MUFU.EX2 R192, R192 ;  /* 0x000000c000c07308 */ /* 0x000e620000000800 */
[----:B---3--:R-:W-:-:S07]  /*7ff0*/  FADD.FTZ R194, R199, R194 ;  /* 0x000000c2c7c27221 */ /* 0x008fce0000010000 */
[----:B------:R2:W3:Y:S01]  /*8000*/  MUFU.EX2 R196, R15 ;  /* 0x0000000f00c47308 */ /* 0x0004e20000000800 */
[----:B0-----:R-:W-:-:S07]  /*8010*/  FADD.FTZ R7, R127, R194 ;  /* 0x000000c27f077221 */ /* 0x001fce0000010000 */
[----:B------:R-:W0:Y:S01]  /*8020*/  MUFU.EX2 R133, R133 ;  /* 0x0000008500857308 */ /* 0x000e220000000800 */
[----:B--2---:R-:W-:-:S01]  /*8030*/  FADD.FTZ R15, R129, R8 ;  /* 0x00000008810f7221 */ /* 0x004fc20000010000 */
[----:B-1----:R-:W-:-:S03]  /*8040*/  FADD.FTZ R7, R192, R7 ;  /* 0x00000007c0077221 */ /* 0x002fc60000010000 */
[----:B------:R-:W-:-:S03]  /*8050*/  FADD.FTZ R8, R132, R15 ;  /* 0x0000000f84087221 */ /* 0x000fc60000010000 */
[----:B------:R-:W1:Y:S01]  /*8060*/  MUFU.EX2 R137, R137 ;  /* 0x0000008900897308 */ /* 0x000e620000000800 */
[----:B---3--:R-:W-:-:S01]  /*8070*/  FADD.FTZ R7, R196, R7 ;  /* 0x00000007c4077221 */ /* 0x008fc20000010000 */
[----:B0-----:R-:W-:-:S03]  /*8080*/  FADD.FTZ R8, R133, R8 ;  /* 0x0000000885087221 */ /* 0x001fc60000010000 */
[----:B-1----:R-:W-:Y:S01]  /*8090*/  FADD.FTZ R7, R137, R7 ;  /* 0x0000000789077221 */ /* 0x002fe20000010000 */
[----:B------:R-:W-:Y:S06]  /*80a0*/  @!P1 BRA `(.L_x_1910) ;  /* 0x0000000000049947 */ /* 0x000fec0003800000 */
[----:B------:R-:W-:Y:S01]  /*80b0*/  BPT.TRAP 0x1 ;  /* 0x000000040000795c */ /* 0x000fe20000300000 */
.L_x_1910:
        /* <DEDUP_REMOVED lines=147> */
.L_x_1901:
[----:B------:R-:W-:-:S13]  /*89f0*/  ISETP.GE.AND P2, PT, R13, R18, PT ;  /* 0x000000120d00720c */ /* 0x000fda0003f46270 */
[----:B------:R-:W-:Y:S05]  /*8a00*/  @!P2 BRA `(.L_x_1912) ;  /* 0x0000002c0094a947 */ /* 0x000fea0003800000 */
[C---:B------:R-:W-:Y:S01]  /*8a10*/  VIADD R9, R19.reuse, 0x8 ;  /* 0x0000000813097836 */ /* 0x040fe20000000000 */
[----:B------:R-:W-:Y:S01]  /*8a20*/  IADD3 R19, -R19, 0xb, RZ ;  /* 0x0000000b13137810 */ /* 0x000fe20007ffe1ff */
[----:B------:R-:W-:Y:S01]  /*8a30*/  IMAD.MOV.U32 R11, RZ, RZ, R0 ;  /* 0x000000ffff0b7224 */ /* 0x000fe200078e0000 */
[----:B------:R-:W-:Y:S01]  /*8a40*/  UMOV UR43, UR54 ;  /* 0x00000036002b7c82 */ /* 0x000fe20008000000 */
[----:B------:R-:W-:Y:S02]  /*8a50*/  IMAD.MOV.U32 R10, RZ, RZ, R3 ;  /* 0x000000ffff0a7224 */ /* 0x000fe400078e0003 */
[----:B------:R-:W-:-:S07]  /*8a60*/  IMAD.MOV.U32 R12, RZ, RZ, R6 ;  /* 0x000000ffff0c7224 */ /* 0x000fce00078e0006 */
.L_x_1922:
[----:B------:R-:W-:Y:S01]  /*8a70*/  UIADD3 UR54, UR43, 0x1, URZ ;  /* 0x000000012b367890 */ /* 0x000fe2000fffe03f */
[----:B------:R-:W-:-:S03]  /*8a80*/  ISETP.NE.AND P3, PT, RZ, UR41, PT ;  /* 0x00000029ff007c0c */ /* 0x000fc6000bf65270 */
[----:B------:R-:W-:-:S04]  /*8a90*/  UISETP.NE.AND UP0, UPT, UR54, 0x2, UPT ;  /* 0x000000023600788c */ /* 0x000fc8000bf05270 */
[----:B------:R-:W-:Y:S02]  /*8aa0*/  USEL UR6, URZ, 0x1, UP0 ;  /* 0x000000013f067887 */ /* 0x000fe40008000000 */
[----:B------:R-:W-:-:S04]  /*8ab0*/  USEL UR54, UR54, URZ, UP0 ;  /* 0x0000003f36367287 */ /* 0x000fc80008000000 */
[----:B------:R-:W-:Y:S01]  /*8ac0*/  LOP3.LUT R6, R12, UR6, RZ, 0x3c, !PT ;  /* 0x000000060c067c12 */ /* 0x000fe2000f8e3cff */
[----:B------:R-:W-:Y:S07]  /*8ad0*/  @P3 BRA `(.L_x_1913) ;  /* 0x0000000000283947 */ /* 0x000fee0003800000 */
[----:B------:R-:W-:Y:S05]  /*8ae0*/  @!P1 BRA `(.L_x_1914) ;  /* 0x0000000000049947 */ /* 0x000fea0003800000 */
[----:B------:R-:W-:Y:S01]  /*8af0*/  BPT.TRAP 0x1 ;  /* 0x000000040000795c */ /* 0x000fe20000300000 */
.L_x_1914:
[----:B------:R-:W-:Y:S01]  /*8b00*/  ULEA UR6, UR54, UR40, 0x3 ;  /* 0x0000002836067291 */ /* 0x000fe2000f8e183f */
[----:B------:R-:W-:-:S08]  /*8b10*/  SHF.L.U32 R0, R6, 0x1f, RZ ;  /* 0x0000001f06007819 */ /* 0x000fd000000006ff */
[----:B------:R0:W1:Y:S01]  /*8b20*/  SYNCS.PHASECHK.TRANS64.TRYWAIT P2, [UR6+0x33430], R0 ;  /* 0x03343000ff0075a7 */ /* 0x0000620008040146 */
[----:B------:R-:W-:Y:S05]  /*8b30*/  @!P1 BRA `(.L_x_1915) ;  /* 0x0000000000049947 */ /* 0x000fea0003800000 */
[----:B------:R-:W-:Y:S01]  /*8b40*/  BPT.TRAP 0x1 ;  /* 0x000000040000795c */ /* 0x000fe20000300000 */
.L_x_1915:
[----:B-1----:R-:W-:Y:S05]  /*8b50*/  @P2 BRA `(.L_x_1913) ;  /* 0x0000000000082947 */ /* 0x002fea0003800000 */
[----:B------:R-:W1:Y:S02]  /*8b60*/  SYNCS.PHASECHK.TRANS64.TRYWAIT P2, [UR6+0x33430], R0 ;  /* 0x03343000ff0075a7 */ /* 0x000e640008040146 */
[----:B-1----:R-:W-:Y:S05]  /*8b70*/  @!P2 BRA `(.L_x_1916) ;  /* 0x000000a80010a947 */ /* 0x002fea0003800000 */
.L_x_1913:
        /* <DEDUP_REMOVED lines=190> */
.L_x_1918:
[----:B------:R-:W-:Y:S01]  /*9760*/  ULEA UR6, UR43, UR40, 0x3 ;  /* 0x000000282b067291 */ /* 0x000fe2000f8e183f */
[----:B01----:R-:W-:-:S08]  /*9770*/  SHF.L.U32 R0, R12, 0x1f, RZ ;  /* 0x0000001f0c007819 */ /* 0x003fd000000006ff */
[----:B------:R0:W1:Y:S01]  /*9780*/  SYNCS.PHASECHK.TRANS64.TRYWAIT P2, [UR6+0x33450], R0 ;  /* 0x03345000ff0075a7 */ /* 0x0000620008040146 */
[----:B------:R-:W-:Y:S05]  /*9790*/  @!P1 BRA `(.L_x_1919) ;  /* 0x0000000000049947 */ /* 0x000fea0003800000 */
[----:B------:R-:W-:Y:S01]  /*97a0*/  BPT.TRAP 0x1 ;  /* 0x000000040000795c */ /* 0x000fe20000300000 */
.L_x_1919:
[----:B-1----:R-:W-:Y:S05]  /*97b0*/  @P2 BRA `(.L_x_1917) ;  /* 0x0000000000082947 */ /* 0x002fea0003800000 */
[----:B------:R-:W1:Y:S02]  /*97c0*/  SYNCS.PHASECHK.TRANS64.TRYWAIT P2, [UR6+0x33450], R0 ;  /* 0x03345000ff0075a7 */ /* 0x000e640008040146 */
[----:B-1----:R-:W-:Y:S05]  /*97d0*/  @!P2 BRA `(.L_x_1920) ;  /* 0x0000009c0010a947 */ /* 0x002fea0003800000 */
.L_x_1917:
[----:B------:R-:W-:Y:S01]  /*97e0*/  UIADD3 UR6, UR40, 0x200, URZ ;  /* 0x0000020028067890 */ /* 0x000fe2000fffe03f */
[----:B------:R-:W-:Y:S01]  /*97f0*/  WARPGROUP.ARRIVE ;  /* 0x00000000000079c5 */ /* 0x000fe20000000000 */
[----:B------:R-:W-:Y:S01]  /*9800*/  UMOV UR7, 0xc0000010 ;  /* 0xc000001000077882 */ /* 0x000fe20000000000 */
[----:B------:R-:W-:Y:S01]  /*9810*/  UMOV UR11, 0xc0000010 ;  /* 0xc0000010000b7882 */ /* 0x000fe20000000000 */
[----:B------:R-:W-:Y:S01]  /*9820*/  USHF.R.U32.HI UR6, URZ, 0x4, UR6 ;  /* 0x000000043f067899 */ /* 0x000fe20008011606 */
[----:B01----:R-:W-:Y:S02]  /*9830*/  FMNMX.FTZ R0, R184, R10, !PT ;  /* 0x0000000ab8007209 */ /* 0x003fe40007810000 */
        /* <DEDUP_REMOVED lines=9> */
[----:B------:R-:W-:Y:S01]  /*98d0*/  FMNMX.FTZ R15, R191, R12, !PT ;  /* 0x0000000cbf0f7209 */ /* 0x000fe20007810000 */
[----:B------:R-:W-:Y:S01]  /*98e0*/  UIADD3 UR10, UR6, 0x180, URZ ;  /* 0x00000180060a7890 */ /* 0x000fe2000fffe03f */
[----:B------:R-:W-:Y:S02]  /*98f0*/  FMNMX.FTZ R0, R192, R3, !PT ;  /* 0x00000003c0007209 */ /* 0x000fe40007810000 */
[----:B------:R-:W-:Y:S02]  /*9900*/  FMNMX.FTZ R12, R194, R15, !PT ;  /* 0x0000000fc20c7209 */ /* 0x000fe40007810000 */
[----:B------:R-:W-:Y:S01]  /*9910*/  QGMMA.64x192x32.F32.E4M3.E4M3 R24, R216, gdesc[UR4], R24, gsb0 ;  /* 0x02e00004d8187df3 */ /* 0x000fe20008000818 */
        /* <DEDUP_REMOVED lines=79> */
[----:B------:R-:W-:Y:S01]  /*9e10*/  FFMA.FTZ R15, R2, R3, -8 ;  /* 0xc1000000020f7423 */ /* 0x000fe20000010003 */
[----:B------:R-:W-:-:S03]  /*9e20*/  FADD.FTZ R23, -R3, R10 ;  /* 0x0000000a03177221 */ /* 0x000fc60000010100 */
[C-C-:B------:R-:W-:Y:S01]  /*9e30*/  FFMA.FTZ R22, R2.reuse, R168, -R15.reuse ;  /* 0x000000a802167223 */ /* 0x140fe2000001080f */
[----:B------:R-:W-:-:S01]  /*9e40*/  FFMA.FTZ R12, R2, R184, -R15 ;  /* 0x000000b8020c7223 */ /* 0x000fc2000001080f */
[----:B------:R-:W-:Y:S02]  /*9e50*/  WARPGROUP.DEPBAR.LE gsb0, 0x0 ;  /* 0x00008000000079c5 */ /* 0x000fe40000010000 */
[----:B------:R-:W-:Y:S01]  /*9e60*/  WARPGROUP.ARRIVE ;  /* 0x00000000000079c5 */ /* 0x000fe20000000000 */
[C-C-:B------:R-:W-:Y:S01]  /*9e70*/  FFMA.FTZ R168, R2.reuse, R172, -R15.reuse ;  /* 0x000000ac02a87223 */ /* 0x140fe2000001080f */
[----:B------:R-:W-:-:S01]  /*9e80*/  FFMA.FTZ R21, R2, R185, -R15 ;  /* 0x000000b902157223 */ /* 0x000fc2000001080f */
[C-C-:B------:R-:W-:Y:S01]  /*9e90*/  FFMA.FTZ R184, R2.reuse, R189, -R15.reuse ;  /* 0x000000bd02b87223 */ /* 0x140fe2000001080f */
[----:B------:R-:W-:-:S01]  /*9ea0*/  FFMA.FTZ R172, R2, R176, -R15 ;  /* 0x000000b002ac7223 */ /* 0x000fc2000001080f */
[C-C-:B------:R-:W-:Y:S01]  /*9eb0*/  FFMA.FTZ R14, R2.reuse, R188, -R15.reuse ;  /* 0x000000bc020e7223 */ /* 0x140fe2000001080f */
        /* <DEDUP_REMOVED lines=36> */
[C---:B------:R-:W-:Y:S01]  /*a100*/  FFMA.FTZ R133, R2.reuse, R0, -8 ;  /* 0xc100000002857423 */ /* 0x040fe20000010000 */
[----:B------:R-:W-:Y:S01]  /*a110*/  FMUL.FTZ R23, R2, R23 ;  /* 0x0000001702177220 */ /* 0x000fe20000410000 */
[----:B------:R-:W-:Y:S01]  /*a120*/  MUFU.EX2 R12, R12 ;  /* 0x0000000c000c7308 */ /* 0x000fe20000000800 */
[----:B------:R-:W-:-:S02]  /*a130*/  IMAD.U32 R192, RZ, RZ, UR54 ;  /* 0x00000036ffc07e24 */ /* 0x000fc4000f8e00ff */
        /* <DEDUP_REMOVED lines=39> */
[----:B------:R-:W-:Y:S01]  /*a3b0*/  @!P0 LEA R192, R192, UR40, 0x3 ;  /* 0x00000028c0c08c11 */ /* 0x000fe2000f8e18ff */
[----:B------:R-:W-:-:S06]  /*a3c0*/  FFMA.FTZ R134, R2, R134, -R133 ;  /* 0x0000008602867223 */ /* 0x000fcc0000010885 */
[----:B------:R-:W-:Y:S08]  /*a3d0*/  MUFU.EX2 R16, R16 ;  /* 0x0000001000107308 */ /* 0x000ff00000000800 */
        /* <DEDUP_REMOVED lines=15> */
[----:B------:R-:W-:Y:S01]  /*a4d0*/  WARPGROUP.ARRIVE ;  /* 0x00000000000079c5 */ /* 0x000fe20000000000 */
[----:B------:R-:W-:-:S04]  /*a4e0*/  FADD.FTZ R213, -R0, R11 ;  /* 0x0000000b00d57221 */ /* 0x000fc80000010100 */
[----:B------:R-:W-:Y:S01]  /*a4f0*/  MUFU.EX2 R175, R175 ;  /* 0x000000af00af7308 */ /* 0x000fe20000000800 */
[----:B------:R-:W-:Y:S01]  /*a500*/  FMUL.FTZ R10, R2, R213 ;  /* 0x000000d5020a7220 */ /* 0x000fe20000410000 */
[----:B------:R-:W-:Y:S01]  /*a510*/  QGMMA.64x192x32.F32.E4M3.E4M3 R24, R208, gdesc[UR8], R24, gsb0 ;  /* 0x02e00008d0187df3 */ /* 0x000fe20008000818 */
[----:B------:R-:W-:Y:S01]  /*a520*/  UIADD3 UR10, UR6, 0x480, URZ ;  /* 0x00000480060a7890 */ /* 0x000fe2000fffe03f */
[----:B------:R-:W-:-:S04]  /*a530*/  UMOV UR11, 0xc0000010 ;  /* 0xc0000010000b7882 */ /* 0x000fc80000000000 */
[----:B------:R-:W0:Y:S01]  /*a540*/  MUFU.EX2 R11, R23 ;  /* 0x00000017000b7308 */ /* 0x000e220000000800 */
[----:B------:R-:W-:-:S07]  /*a550*/  UIADD3 UR6, UR6, 0x600, URZ ;  /* 0x0000060006067890 */ /* 0x000fce000fffe03f */
[----:B------:R-:W1:Y:S08]  /*a560*/  MUFU.EX2 R10, R10 ;  /* 0x0000000a000a7308 */ /* 0x000e700000000800 */
[----:B------:R2:W-:Y:S01]  /*a570*/  MUFU.EX2 R23, R184 ;  /* 0x000000b800177308 */ /* 0x0005e20000000800 */
[----:B0-----:R-:W-:-:S04]  /*a580*/  FFMA.FTZ R8, R11, R8, R12 ;  /* 0x000000080b087223 */ /* 0x001fc8000001000c */
[----:B------:R-:W-:-:S03]  /*a590*/  FADD.FTZ R197, R21, R8 ;  /* 0x0000000815c57221 */ /* 0x000fc60000010000 */
[----:B------:R-:W-:Y:S01]  /*a5a0*/  MUFU.EX2 R172, R172 ;  /* 0x000000ac00ac7308 */ /* 0x000fe20000000800 */
[----:B--2---:R-:W-:-:S01]  /*a5b0*/  FFMA.FTZ R184, R2, R190, -R133 ;  /* 0x000000be02b87223 */ /* 0x004fc20000010885 */
[----:B-1----:R-:W-:Y:S01]  /*a5c0*/  FFMA.FTZ R7, R10, R7, R193 ;  /* 0x000000070a077223 */ /* 0x002fe200000100c1 */
[----:B------:R-:W-:-:S03]  /*a5d0*/  FADD.FTZ R8, R14, R197 ;  /* 0x000000c50e087221 */ /* 0x000fc60000010000 */
[----:B------:R-:W-:Y:S02]  /*a5e0*/  FADD.FTZ R7, R180, R7 ;  /* 0x00000007b4077221 */ /* 0x000fe40000010000 */
[----:B------:R-:W0:Y:S08]  /*a5f0*/  MUFU.EX2 R184, R184 ;  /* 0x000000b800b87308 */ /* 0x000e300000000800 */
[----:B------:R-:W1:Y:S08]  /*a600*/  MUFU.EX2 R178, R178 ;  /* 0x000000b200b27308 */ /* 0x000e700000000800 */
[----:B------:R-:W2:Y:S01]  /*a610*/  MUFU.EX2 R177, R177 ;  /* 0x000000b100b17308 */ /* 0x000ea20000000800 */
[----:B0-----:R-:W-:-:S01]  /*a620*/  FADD.FTZ R190, R184, R7 ;  /* 0x00000007b8be7221 */ /* 0x001fc20000010000 */
[----:B------:R-:W-:-:S03]  /*a630*/  FADD.FTZ R7, R23, R8 ;  /* 0x0000000817077221 */ /* 0x000fc60000010000 */
[----:B------:R-:W-:Y:S01]  /*a640*/  FADD.FTZ R197, R187, R190 ;  /* 0x000000bebbc57221 */ /* 0x000fe20000010000 */
[----:B------:R-:W-:-:S02]  /*a650*/  FADD.FTZ R8, R16, R7 ;  /* 0x0000000710087221 */ /* 0x000fc40000010000 */
[----:B------:R-:W0:Y:S01]  /*a660*/  MUFU.EX2 R179, R179 ;  /* 0x000000b300b37308 */ /* 0x000e220000000800 */
[----:B------:R-:W-:-:S01]  /*a670*/  FADD.FTZ R190, R186, R197 ;  /* 0x000000c5babe7221 */ /* 0x000fc20000010000 */
[----:B------:R-:W-:-:S03]  /*a680*/  FADD.FTZ R7, R185, R8 ;  /* 0x00000008b9077221 */ /* 0x000fc60000010000 */
[----:B------:R-:W-:Y:S01]  /*a690*/  FADD.FTZ R197, R191, R190 ;  /* 0x000000bebfc57221 */ /* 0x000fe20000010000 */
[----:B------:R-:W-:-:S02]  /*a6a0*/  FADD.FTZ R8, R20, R7 ;  /* 0x0000000714087221 */ /* 0x000fc40000010000 */
[----:B------:R-:W3:Y:S01]  /*a6b0*/  MUFU.EX2 R176, R176 ;  /* 0x000000b000b07308 */ /* 0x000ee20000000800 */
[----:B------:R-:W-:-:S01]  /*a6c0*/  FADD.FTZ R190, R188, R197 ;  /* 0x000000c5bcbe7221 */ /* 0x000fc20000010000 */
[----:B------:R-:W-:-:S03]  /*a6d0*/  FADD.FTZ R7, R189, R8 ;  /* 0x00000008bd077221 */ /* 0x000fc60000010000 */
[----:B------:R-:W-:Y:S01]  /*a6e0*/  FADD.FTZ R197, R195, R190 ;  /* 0x000000bec3c57221 */ /* 0x000fe20000010000 */
[----:B------:R-:W-:-:S02]  /*a6f0*/  FADD.FTZ R8, R22, R7 ;  /* 0x0000000716087221 */ /* 0x000fc40000010000 */
[----:B------:R-:W4:Y:S01]  /*a700*/  MUFU.EX2 R182, R182 ;  /* 0x000000b600b67308 */ /* 0x000f220000000800 */
[----:B------:R-:W-:-:S01]  /*a710*/  FADD.FTZ R190, R170, R197 ;  /* 0x000000c5aabe7221 */ /* 0x000fc20000010000 */
[----:B------:R-:W-:-:S03]  /*a720*/  FADD.FTZ R7, R169, R8 ;  /* 0x00000008a9077221 */ /* 0x000fc60000010000 */
[----:B------:R-:W-:Y:S01]  /*a730*/  FADD.FTZ R197, R171, R190 ;  /* 0x000000beabc57221 */ /* 0x000fe20000010000 */
[----:B------:R-:W-:-:S02]  /*a740*/  FADD.FTZ R8, R168, R7 ;  /* 0x00000007a8087221 */ /* 0x000fc40000010000 */
[----:B------:R-:W5:Y:S01]  /*a750*/  MUFU.EX2 R181, R181 ;  /* 0x000000b500b57308 */ /* 0x000f620000000800 */
[----:B------:R-:W-:-:S01]  /*a760*/  FADD.FTZ R190, R174, R197 ;  /* 0x000000c5aebe7221 */ /* 0x000fc20000010000 */
[----:B------:R-:W-:-:S03]  /*a770*/  FADD.FTZ R7, R173, R8 ;  /* 0x00000008ad077221 */ /* 0x000fc60000010000 */
[----:B------:R-:W-:Y:S01]  /*a780*/  FADD.FTZ R197, R175, R190 ;  /* 0x000000beafc57221 */ /* 0x000fe20000010000 */
[----:B------:R-:W-:-:S02]  /*a790*/  FADD.FTZ R8, R172, R7 ;  /* 0x00000007ac087221 */ /* 0x000fc40000010000 */
[----:B------:R-:W5:Y:S01]  /*a7a0*/  MUFU.EX2 R183, R183 ;  /* 0x000000b700b77308 */ /* 0x000f620000000800 */
[----:B-1----:R-:W-:-:S01]  /*a7b0*/  FADD.FTZ R190, R178, R197 ;  /* 0x000000c5b2be7221 */ /* 0x002fc20000010000 */
[----:B--2---:R-:W-:-:S03]  /*a7c0*/  FADD.FTZ R7, R177, R8 ;  /* 0x00000008b1077221 */ /* 0x004fc60000010000 */
[----:B0-----:R-:W-:Y:S01]  /*a7d0*/  FADD.FTZ R197, R179, R190 ;  /* 0x000000beb3c57221 */ /* 0x001fe20000010000 */
[----:B---3--:R-:W-:-:S02]  /*a7e0*/  FADD.FTZ R8, R176, R7 ;  /* 0x00000007b0087221 */ /* 0x008fc40000010000 */
[----:B------:R-:W0:Y:S01]  /*a7f0*/  MUFU.EX2 R152, R152 ;  /* 0x0000009800987308 */ /* 0x000e220000000800 */
[----:B----4-:R-:W-:-:S01]  /*a800*/  FADD.FTZ R190, R182, R197 ;  /* 0x000000c5b6be7221 */ /* 0x010fc20000010000 */
[----:B-----5:R-:W-:-:S06]  /*a810*/  FADD.FTZ R7, R181, R8 ;  /* 0x00000008b5077221 */ /* 0x020fcc0000010000 */
[----:B------:R-:W1:Y:S01]  /*a820*/  MUFU.EX2 R154, R154 ;  /* 0x0000009a009a7308 */ /* 0x000e620000000800 */
[----:B------:R-:W-:-:S07]  /*a830*/  FADD.FTZ R197, R183, R190 ;  /* 0x000000beb7c57221 */ /* 0x000fce0000010000 */
        /* <DEDUP_REMOVED lines=24> */
[----:B------:R-:W-:Y:S02]  /*a9c0*/  WARPGROUP.DEPBAR.LE gsb0, 0x0 ;  /* 0x00008000000079c5 */ /* 0x000fe40000010000 */
[----:B------:R-:W-:-:S04]  /*a9d0*/  WARPGROUP.ARRIVE ;  /* 0x00000000000079c5 */ /* 0x000fc80000000000 */
[----:B------:R-:W2:Y:S01]  /*a9e0*/  MUFU.EX2 R165, R165 ;  /* 0x000000a500a57308 */ /* 0x000ea20000000800 */
[----:B0-----:R-:W-:-:S01]  /*a9f0*/  FADD.FTZ R8, R164, R7 ;  /* 0x00000007a4087221 */ /* 0x001fc20000010000 */
[----:B------:R-:W-:Y:S06]  /*aa00*/  QGMMA.64x192x32.F32.E4M3.E4M3 R24, R204, gdesc[UR8], R24, gsb0 ;  /* 0x02e00008cc187df3 */ /* 0x000fec0008000818 */
        /* <DEDUP_REMOVED lines=35> */
[----:B-1----:R-:W-:-:S01]  /*ac40*/  FADD.FTZ R8, R148, R7 ;  /* 0x0000000794087221 */ /* 0x002fc20000010000 */
[----:B------:R-:W-:-:S05]  /*ac50*/  @!P0 VIADD R7, R192, 0x33440 ;  /* 0x00033440c0078836 */ /* 0x000fca0000000000 */
[----:B------:R-:W-:Y:S01]  /*ac60*/  @!P0 PRMT R7, RZ, 0x654, R7 ;  /* 0x00000654ff078816 */ /* 0x000fe20000000007 */
        /* <DEDUP_REMOVED lines=44> */
.L_x_1921:
[----:B------:R-:W-:Y:S01]  /*af30*/  ULEA UR6, UR43, UR40, 0x3 ;  /* 0x000000282b067291 */ /* 0x000fe2000f8e183f */
[----:B------:R-:W-:Y:S01]  /*af40*/  ISETP.GT.AND P2, PT, R13, R18, PT ;  /* 0x000000120d00720c */ /* 0x000fe20003f44270 */
[-C--:B------:R-:W-:Y:S01]  /*af50*/  FMUL.FTZ R24, R24, R11.reuse ;  /* 0x0000000b18187220 */ /* 0x080fe20000410000 */
        /* <DEDUP_REMOVED lines=144> */
.L_x_1912:
[----:B------:R-:W-:Y:S06]  /*b860*/  BAR.ARV 0x8, 0x180 ;  /* 0x0206000000007b1d */ /* 0x000fec0000002000 */
[----:B------:R-:W-:Y:S05]  /*b870*/  @!P1 BRA `(.L_x_1923) ;  /* 0x0000000000049947 */ /* 0x000fea0003800000 */
[----:B------:R-:W-:Y:S01]  /*b880*/  BPT.TRAP 0x1 ;  /* 0x000000040000795c */ /* 0x000fe20000300000 */
.L_x_1923:
[----:B------:R-:W-:Y:S01]  /*b890*/  ULEA UR5, UR54, UR40, 0x3 ;  /* 0x0000002836057291 */ /* 0x000fe2000f8e183f */
[----:B------:R-:W-:-:S08]  /*b8a0*/  SHF.L.U32 R6, R6, 0x1f, RZ ;  /* 0x0000001f06067819 */ /* 0x000fd000000006ff */
[----:B------:R0:W1:Y:S01]  /*b8b0*/  SYNCS.PHASECHK.TRANS64.TRYWAIT P0, [UR5+0x33450], R6 ;  /* 0x03345006ff0075a7 */ /* 0x0000620008000145 */
[----:B------:R-:W-:Y:S05]  /*b8c0*/  @!P1 BRA `(.L_x_1924) ;  /* 0x0000000000049947 */ /* 0x000fea0003800000 */
[----:B------:R-:W-:Y:S01]  /*b8d0*/  BPT.TRAP 0x1 ;  /* 0x000000040000795c */ /* 0x000fe20000300000 */
.L_x_1924:
[----:B-1----:R-:W-:Y:S05]  /*b8e0*/  @P0 BRA `(.L_x_1925) ;  /* 0x0000000000080947 */ /* 0x002fea0003800000 */
[----:B------:R-:W1:Y:S02]  /*b8f0*/  SYNCS.PHASECHK.TRANS64.TRYWAIT P0, [UR5+0x33450], R6 ;  /* 0x03345006ff0075a7 */ /* 0x000e640008000145 */
[----:B-1----:R-:W-:Y:S05]  /*b900*/  @!P0 BRA `(.L_x_1926) ;  /* 0x0000007800dc8947 */ /* 0x002fea0003800000 */
.L_x_1925:
[----:B------:R-:W-:Y:S01]  /*b910*/  UIADD3 UR40, UR40, 0x200, URZ ;  /* 0x0000020028287890 */ /* 0x000fe2000fffe03f */
[----:B------:R-:W-:Y:S01]  /*b920*/  WARPGROUP.ARRIVE ;  /* 0x00000000000079c5 */ /* 0x000fe20000000000 */
[----:B------:R-:W-:Y:S01]  /*b930*/  UMOV UR55, 0xc0000010 ;  /* 0xc000001000377882 */ /* 0x000fe20000000000 */
[----:B------:R-:W-:Y:S01]  /*b940*/  UMOV UR7, 0xc0000010 ;  /* 0xc000001000077882 */ /* 0x000fe20000000000 */
[----:B------:R-:W-:Y:S01]  /*b950*/  USHF.R.U32.HI UR40, URZ, 0x4, UR40 ;  /* 0x000000043f287899 */ /* 0x000fe20008011628 */
[----:B------:R-:W2:Y:S03]  /*b960*/  LDC.64 R10, c[0x0][0x9a0] ;  /* 0x00026800ff0a7b82 */ /* 0x000ea60000000a00 */
[----:B------:R-:W-:-:S04]  /*b970*/  ULOP3.LUT UR40, UR40, 0x3fff, URZ, 0xc0, !UPT ;  /* 0x00003fff28287892 */ /* 0x000fc8000f8ec03f */
[----:B------:R-:W-:-:S04]  /*b980*/  ULOP3.LUT UR40, UR40, 0x10000, URZ, 0xfc, !UPT ;  /* 0x0001000028287892 */ /* 0x000fc8000f8efc3f */
[----:B------:R-:W-:-:S04]  /*b990*/  UIMAD UR54, UR54, 0x780, UR40 ;  /* 0x00000780363678a4 */ /* 0x000fc8000f8e0228 */
[----:B------:R-:W-:-:S05]  /*b9a0*/  UIADD3 UR4, UR54, 0x180, URZ ;  /* 0x0000018036047890 */ /* 0x000fca000fffe03f */
[----:B------:R-:W-:Y:S02]  /*b9b0*/  QGMMA.64x192x32.F32.E4M3.E4M3 R24, R216, gdesc[UR52], R24, gsb0 ;  /* 0x02e00034d8187df3 */ /* 0x000fe40008000818 */
[----:B------:R-:W-:Y:S01]  /*b9c0*/  UMOV UR6, UR4 ;  /* 0x0000000400067c82 */ /* 0x000fe20008000000 */
[----:B------:R-:W-:Y:S01]  /*b9d0*/  UIADD3 UR4, UR54, 0x300, URZ ;  /* 0x0000030036047890 */ /* 0x000fe2000fffe03f */
[----:B--2---:R-:W-:-:S04]  /*b9e0*/  ISETP.NE.U32.AND P0, PT, R10, RZ, PT ;  /* 0x000000ff0a00720c */ /* 0x004fc80003f05070 */
[----:B------:R-:W-:-:S13]  /*b9f0*/  ISETP.NE.AND.EX P0, PT, R11, RZ, PT, P0 ;  /* 0x000000ff0b00720c */ /* 0x000fda0003f05300 */
[----:B------:R-:W2:Y:S08]  /*ba00*/  @P0 LDC.64 R12, c[0x0][0x9c8] ;  /* 0x00027200ff0c0b82 */ /* 0x000eb00000000a00 */
[----:B------:R-:W0:Y:S01]  /*ba10*/  @P0 LDC.64 R14, c[0x0][0x9d0] ;  /* 0x00027400ff0e0b82 */ /* 0x000e220000000a00 */
[----:B--2---:R-:W-:-:S04]  /*ba20*/  @P0 IMAD R4, R12, UR37, RZ ;  /* 0x000000250c040c24 */ /* 0x004fc8000f8e02ff */
[----:B------:R-:W-:Y:S01]  /*ba30*/  @P0 IMAD R9, R13, UR36, R4 ;  /* 0x000000240d090c24 */ /* 0x000fe2000f8e0204 */
[----:B------:R-:W-:Y:S01]  /*ba40*/  @P0 SHF.R.S32.HI R13, RZ, 0x1f, R17 ;  /* 0x0000001fff0d0819 */ /* 0x000fe20000011411 */
[----:B-1----:R-:W-:-:S04]  /*ba50*/  @P0 IMAD.WIDE.U32 R4, R12, UR36, RZ ;  /* 0x000000240c040c25 */ /* 0x002fc8000f8e00ff */
[-C--:B0-----:R-:W-:Y:S02]  /*ba60*/  @P0 IMAD R6, R13, R14.reuse, RZ ;  /* 0x0000000e0d060224 */ /* 0x081fe400078e02ff */
        /* <DEDUP_REMOVED lines=11> */
[----:B------:R-:W-:Y:S01]  /*bb20*/  UMOV UR6, UR4 ;  /* 0x0000000400067c82 */ /* 0x000fe20008000000 */
[----:B------:R-:W-:Y:S01]  /*bb30*/  UMOV UR7, 0xc0000010 ;  /* 0xc000001000077882 */ /* 0x000fe20000000000 */
[----:B------:R-:W-:Y:S01]  /*bb40*/  UIADD3 UR4, UR54, 0x480, URZ ;  /* 0x0000048036047890 */ /* 0x000fe2000fffe03f */
[----:B------:R-:W-:Y:S02]  /*bb50*/  WARPGROUP.DEPBAR.LE gsb0, 0x0 ;  /* 0x00008000000079c5 */ /* 0x000fe40000010000 */
[----:B------:R-:W-:-:S14]  /*bb60*/  WARPGROUP.ARRIVE ;  /* 0x00000000000079c5 */ /* 0x000fdc0000000000 */
[----:B------:R-:W-:Y:S01]  /*bb70*/  QGMMA.64x192x32.F32.E4M3.E4M3 R24, R208, gdesc[UR4], R24, gsb0 ;  /* 0x02e00004d0187df3 */ /* 0x000fe20008000818 */
[----:B------:R-:W-:Y:S01]  /*bb80*/  UMOV UR6, UR4 ;  /* 0x0000000400067c82 */ /* 0x000fe20008000000 */
[----:B------:R-:W-:Y:S01]  /*bb90*/  UMOV UR7, 0xc0000010 ;  /* 0xc000001000077882 */ /* 0x000fe20000000000 */
[----:B------:R-:W-:Y:S01]  /*bba0*/  UIADD3 UR54, UR54, 0x600, URZ ;  /* 0x0000060036367890 */ /* 0x000fe2000fffe03f */
[----:B------:R-:W-:Y:S01]  /*bbb0*/  UMOV UR55, 0xc0000010 ;  /* 0xc000001000377882 */ /* 0x000fe20000000000 */
[----:B------:R-:W1:Y:S04]  /*bbc0*/  SHFL.BFLY PT, R5, R8, 0x2, 0x1f ;  /* 0x0c401f0008057f89 */ /* 0x000e6800000e0000 */
[----:B------:R-:W3:Y:S01]  /*bbd0*/  SHFL.BFLY PT, R12, R7, 0x2, 0x1f ;  /* 0x0c401f00070c7f89 */ /* 0x000ee200000e0000 */
[----:B------:R-:W-:-:S02]  /*bbe0*/  WARPGROUP.DEPBAR.LE gsb0, 0x0 ;  /* 0x00008000000079c5 */ /* 0x000fc40000010000 */
[----:B------:R-:W-:-:S08]  /*bbf0*/  WARPGROUP.ARRIVE ;  /* 0x00000000000079c5 */ /* 0x000fd00000000000 */
[----:B------:R-:W-:Y:S01]  /*bc00*/  QGMMA.64x192x32.F32.E4M3.E4M3 R24, R204, gdesc[UR4], R24, gsb0 ;  /* 0x02e00004cc187df3 */ /* 0x000fe20008000818 */
[----:B-1----:R-:W-:Y:S01]  /*bc10*/  FADD.FTZ R5, R5, R8 ;  /* 0x0000000805057221 */ /* 0x002fe20000010000 */
[----:B---3--:R-:W-:-:S04]  /*bc20*/  FADD.FTZ R12, R12, R7 ;  /* 0x000000070c0c7221 */ /* 0x008fc80000010000 */
[----:B------:R-:W1:Y:S04]  /*bc30*/  SHFL.BFLY PT, R4, R5, 0x1, 0x1f ;  /* 0x0c201f0005047f89 */ /* 0x000e6800000e0000 */
[----:B------:R-:W3:Y:S01]  /*bc40*/  SHFL.BFLY PT, R9, R12, 0x1, 0x1f ;  /* 0x0c201f000c097f89 */ /* 0x000ee200000e0000 */
[----:B-1----:R-:W-:Y:S01]  /*bc50*/  FADD.FTZ R13, R5, R4 ;  /* 0x00000004050d7221 */ /* 0x002fe20000010000 */
[----:B---3--:R-:W-:-:S04]  /*bc60*/  FADD.FTZ R14, R12, R9 ;  /* 0x000000090c0e7221 */ /* 0x008fc80000010000 */
[C---:B------:R-:W-:Y:S01]  /*bc70*/  FSETP.NE.FTZ.AND P0, PT, R13.reuse, RZ, PT ;  /* 0x000000ff0d00720b */ /* 0x040fe20003f15000 */
[----:B------:R-:W-:Y:S01]  /*bc80*/  FMUL.FTZ R15, R13, 0.00390625 ;  /* 0x3b8000000d0f7820 */ /* 0x000fe20000410000 */
[----:B0-----:R-:W-:Y:S01]  /*bc90*/  FMUL.FTZ R10, R14, 0.00390625 ;  /* 0x3b8000000e0a7820 */ /* 0x001fe20000410000 */
[----:B------:R-:W-:-:S03]  /*bca0*/  IMAD.MOV.U32 R9, RZ, RZ, RZ ;  /* 0x000000ffff097224 */ /* 0x000fc600078e00ff */
        /* <DEDUP_REMOVED lines=16> */
[----:B--2---:R-:W-:Y:S01]  /*bdb0*/  FMUL.FTZ R9, R9, R6 ;  /* 0x0000000609097220 */ /* 0x004fe20000410000 */
[----:B------:R-:W-:Y:S02]  /*bdc0*/  IMAD.MOV.U32 R5, RZ, RZ, -0x800000 ;  /* 0xff800000ff057424 */ /* 0x000fe400078e00ff */
[----:B------:R-:W-:Y:S01]  /*bdd0*/  @P3 FFMA.FTZ R4, R2, R0, R13 ;  /* 0x0000000002043223 */ /* 0x000fe2000001000d */
[----:B------:R-:W-:Y:S01]  /*bde0*/  @P2 FFMA.FTZ R5, R8, R3, R7 ;  /* 0x0000000308052223 */ /* 0x000fe20000010007 */
[----:B---3--:R-:W-:Y:S01]  /*bdf0*/  FMUL.FTZ R2, R11, R6 ;  /* 0x000000060b027220 */ /* 0x008fe20000410000 */
[----:B------:R-:W-:-:S02]  /*be00*/  WARPGROUP.DEPBAR.LE gsb0, 0x0 ;  /* 0x00008000000079c5 */ /* 0x000fc40000010000 */
[----:B------:R-:W-:Y:S05]  /*be10*/  @!P1 BRA `(.L_x_1927) ;  /* 0x0000000000049947 */ /* 0x000fea0003800000 */
[----:B------:R-:W-:Y:S01]  /*be20*/  BPT.TRAP 0x1 ;  /* 0x000000040000795c */ /* 0x000fe20000300000 */
.L_x_1927:
        /* <DEDUP_REMOVED lines=100> */
.L_x_1894:
[----:B------:R-:W-:Y:S05]  /*c470*/  @P0 BRA `(.L_x_1928) ;  /* 0x0000002c00540947 */ /* 0x000fea0003800000 */
[----:B------:R-:W0:Y:S01]  /*c480*/  S2R R23, SR_TID.X ;  /* 0x0000000000177919 */ /* 0x000e220000002100 */
[----:B------:R-:W-:Y:S01]  /*c490*/  ULDC.64 UR4, c[0x4][0x38] ;  /* 0x01000e0000047ab9 */ /* 0x000fe20000000a00 */
[----:B------:R-:W-:Y:S01]  /*c4a0*/  ULDC.64 UR6, c[0x0][0xb38] ;  /* 0x0002ce0000067ab9 */ /* 0x000fe20000000a00 */
[----:B------:R-:W1:Y:S01]  /*c4b0*/  LDC R129, c[0x0][0xbe8] ;  /* 0x0002fa00ff817b82 */ /* 0x000e620000000800 */
        /* <DEDUP_REMOVED lines=8> */
[C---:B------:R-:W-:Y:S01]  /*c540*/  LOP3.LUT P0, R8, R23.reuse, 0x3, RZ, 0xc0, !PT ;  /* 0x0000000317087812 */ /* 0x040fe2000780c0ff */
[----:B------:R-:W-:Y:S01]  /*c550*/  VIADD R23, R23, 0xffffff80 ;  /* 0xffffff8017177836 */ /* 0x000fe20000000000 */
[----:B-1----:R-:W-:Y:S01]  /*c560*/  ISETP.NE.AND P2, PT, R129, 0x1, PT ;  /* 0x000000018100780c */ /* 0x002fe20003f45270 */
[----:B------:R-:W-:Y:S01]  /*c570*/  BSSY B0, `(.L_x_1929) ;  /* 0x000021b000007945 */ /* 0x000fe20003800000 */
[----:B------:R-:W-:-:S04]  /*c580*/  ISETP.EQ.OR P0, PT, R8, 0x3, !P0 ;  /* 0x000000030800780c */ /* 0x000fc80004702670 */
[----:B------:R-:W-:Y:S02]  /*c590*/  SEL R16, R13, R6, P0 ;  /* 0x000000060d107207 */ /* 0x000fe40000000000 */
[----:B0-----:R-:W-:Y:S02]  /*c5a0*/  SHF.R.S32.HI R2, RZ, 0x1f, R23 ;  /* 0x0000001fff027819 */ /* 0x001fe40000011417 */
[----:B------:R-:W-:Y:S02]  /*c5b0*/  SEL R13, R6, R13, P0 ;  /* 0x0000000d060d7207 */ /* 0x000fe40000000000 */
[----:B------:R-:W-:Y:S02]  /*c5c0*/  LEA.HI R3, R2, R23, RZ, 0x7 ;  /* 0x0000001702037211 */ /* 0x000fe400078f38ff */
[----:B------:R-:W-:Y:S02]  /*c5d0*/  SEL R158, R72, R73, P0 ;  /* 0x00000049489e7207 */ /* 0x000fe40000000000 */
[----:B------:R-:W-:-:S02]  /*c5e0*/  LOP3.LUT R6, R3, 0xffffff80, RZ, 0xc0, !PT ;  /* 0xffffff8003067812 */ /* 0x000fc400078ec0ff */
[----:B------:R-:W-:Y:S02]  /*c5f0*/  SEL R27, R73, R72, P0 ;  /* 0x00000048491b7207 */ /* 0x000fe40000000000 */
[----:B------:R-:W-:Y:S01]  /*c600*/  SEL R102, R21, R50, P0 ;  /* 0x0000003215667207 */ /* 0x000fe20000000000 */
[----:B------:R-:W-:Y:S01]  /*c610*/  IMAD.IADD R72, R23, 0x1, -R6 ;  /* 0x0000000117487824 */ /* 0x000fe200078e0a06 */
[----:B------:R-:W-:Y:S02]  /*c620*/  SEL R46, R50, R21, P0 ;  /* 0x00000015322e7207 */ /* 0x000fe40000000000 */
[----:B------:R-:W-:Y:S02]  /*c630*/  SEL R22, R15, R14, P0 ;  /* 0x0000000e0f167207 */ /* 0x000fe40000000000 */
[----:B------:R-:W-:Y:S02]  /*c640*/  SHF.R.S32.HI R21, RZ, 0x1f, R72 ;  /* 0x0000001fff157819 */ /* 0x000fe40000011448 */
[----:B------:R-:W-:-:S02]  /*c650*/  SEL R15, R14, R15, P0 ;  /* 0x0000000f0e0f7207 */ /* 0x000fc40000000000 */
[----:B------:R-:W-:Y:S02]  /*c660*/  SEL R36, R20, R41, P0 ;  /* 0x0000002914247207 */ /* 0x000fe40000000000 */
[----:B------:R-:W-:Y:S02]  /*c670*/  SEL R14, R41, R20, P0 ;  /* 0x00000014290e7207 */ /* 0x000fe40000000000 */
[----:B------:R-:W-:Y:S02]  /*c680*/  LEA.HI R41, R21, R72, RZ, 0x2 ;  /* 0x0000004815297211 */ /* 0x000fe400078f10ff */
        /* <DEDUP_REMOVED lines=14> */
[--C-:B------:R-:W-:Y:S01]  /*c770*/  SHF.R.S32.HI R2, RZ, 0x2, R41.reuse ;  /* 0x00000002ff027819 */ /* 0x100fe20000011429 */
[----:B------:R-:W0:Y:S01]  /*c780*/  S2R R39, SR_CTAID.X ;  /* 0x0000000000277919 */ /* 0x000e220000002500 */
[----:B------:R-:W-:-:S02]  /*c790*/  SHF.R.S32.HI R7, RZ, 0x1f, R41 ;  /* 0x0000001fff077819 */ /* 0x000fc40000011429 */
        /* <DEDUP_REMOVED lines=8> */
[----:B------:R-:W-:Y:S02]  /*c820*/  LEA.HI R0, R3, R6, RZ, 0x1 ;  /* 0x0000000603007211 */ /* 0x000fe400078f08ff */
[----:B------:R-:W-:Y:S02]  /*c830*/  LOP3.LUT R52, R37, 0xfffffffc, RZ, 0xc0, !PT ;  /* 0xfffffffc25347812 */ /* 0x000fe400078ec0ff */
[----:B------:R-:W-:Y:S02]  /*c840*/  LEA.HI R3, R7, R2, RZ, 0x3 ;  /* 0x0000000207037211 */ /* 0x000fe400078f18ff */
[----:B------:R-:W-:Y:S01]  /*c850*/  SHF.R.S32.HI R7, RZ, 0x1f, R17 ;  /* 0x0000001fff077819 */ /* 0x000fe20000011411 */
[----:B------:R-:W-:Y:S01]  /*c860*/  IMAD.IADD R51, R23, 0x1, -R52 ;  /* 0x0000000117337824 */ /* 0x000fe200078e0a34 */
[----:B------:R-:W-:-:S02]  /*c870*/  LOP3.LUT R0, R0, 0x3fffffe, RZ, 0xc0, !PT ;  /* 0x03fffffe00007812 */ /* 0x000fc400078ec0ff */
[----:B------:R-:W-:Y:S01]  /*c880*/  SEL R174, R44, R29, P0 ;  /* 0x0000001d2cae7207 */ /* 0x000fe20000000000 */
[----:B------:R-:W-:Y:S01]  /*c890*/  IMAD R52, R7, UR4, RZ ;  /* 0x0000000407347c24 */ /* 0x000fe2000f8e02ff */
[----:B------:R-:W-:Y:S01]  /*c8a0*/  SEL R19, R29, R44, P0 ;  /* 0x0000002c1d137207 */ /* 0x000fe20000000000 */
[----:B------:R-:W-:Y:S01]  /*c8b0*/  IMAD.IADD R0, R6, 0x1, -R0 ;  /* 0x0000000106007824 */ /* 0x000fe200078e0a00 */
[----:B------:R-:W-:Y:S01]  /*c8c0*/  LOP3.LUT R3, R3, 0xfffffff8, RZ, 0xc0, !PT ;  /* 0xfffffff803037812 */ /* 0x000fe200078ec0ff */
[----:B------:R-:W-:Y:S01]  /*c8d0*/  IMAD R23, R17, UR5, R52 ;  /* 0x0000000511177c24 */ /* 0x000fe2000f8e0234 */
[----:B------:R-:W-:Y:S01]  /*c8e0*/  LEA.HI R21, R21, R72, RZ, 0x5 ;  /* 0x0000004815157211 */ /* 0x000fe200078f28ff */
[----:B------:R-:W-:Y:S01]  /*c8f0*/  IMAD R52, R7, UR6, RZ ;  /* 0x0000000607347c24 */ /* 0x000fe2000f8e02ff */
[----:B------:R-:W-:Y:S01]  /*c900*/  SEL R144, R108, R109, P0 ;  /* 0x0000006d6c907207 */ /* 0x000fe20000000000 */
[----:B------:R-:W-:Y:S01]  /*c910*/  IMAD.IADD R6, R2, 0x1, -R3 ;  /* 0x0000000102067824 */ /* 0x000fe200078e0a03 */
[----:B------:R-:W-:Y:S01]  /*c920*/  SEL R44, R109, R108, P0 ;  /* 0x0000006c6d2c7207 */ /* 0x000fe20000000000 */
[C---:B------:R-:W-:Y:S01]  /*c930*/  IMAD R37, R17.reuse, UR7, R52 ;  /* 0x0000000711257c24 */ /* 0x040fe2000f8e0234 */
[----:B------:R-:W-:Y:S01]  /*c940*/  SEL R172, R24, R53, P0 ;  /* 0x0000003518ac7207 */ /* 0x000fe20000000000 */
[----:B------:R-:W-:Y:S01]  /*c950*/  IMAD.WIDE.U32 R2, R17, UR4, RZ ;  /* 0x0000000411027c25 */ /* 0x000fe2000f8e00ff */
[----:B------:R-:W-:Y:S01]  /*c960*/  SEL R130, R70, R71, P0 ;  /* 0x0000004746827207 */ /* 0x000fe20000000000 */
[----:B------:R-:W1:Y:S01]  /*c970*/  S2UR UR4, SR_CTAID.Y ;  /* 0x00000000000479c3 */ /* 0x000e620000002600 */
        /* <DEDUP_REMOVED lines=11> */
[----:B------:R-:W-:Y:S02]  /*ca30*/  SHF.R.S32.HI R21, RZ, 0x5, R21 ;  /* 0x00000005ff157819 */ /* 0x000fe40000011415 */
[----:B------:R-:W-:Y:S02]  /*ca40*/  LEA.HI R53, R51, R51, RZ, 0x1 ;  /* 0x0000003333357211 */ /* 0x000fe400078f08ff */
[----:B------:R-:W-:Y:S01]  /*ca50*/  SEL R10, R12, R33, P0 ;  /* 0x000000210c0a7207 */ /* 0x000fe20000000000 */
[----:B------:R-:W-:Y:S01]  /*ca60*/  IMAD R21, R21, 0x10, R6 ;  /* 0x0000001015157824 */ /* 0x000fe200078e0206 */
[----:B------:R-:W-:Y:S01]  /*ca70*/  SEL R76, R118, R119, P0 ;  /* 0x00000077764c7207 */ /* 0x000fe20000000000 */
[----:B------:R-:W-:Y:S01]  /*ca80*/  IMAD.WIDE.U32 R6, R17, UR6, RZ ;  /* 0x0000000611067c25 */ /* 0x000fe2000f8e00ff */
[----:B------:R-:W-:Y:S01]  /*ca90*/  SEL R12, R33, R12, P0 ;  /* 0x0000000c210c7207 */ /* 0x000fe20000000000 */
[----:B------:R-:W-:Y:S01]  /*caa0*/  ULDC.64 UR6, c[0x0][0xb48] ;  /* 0x0002d20000067ab9 */ /* 0x000fe20000000a00 */
[----:B------:R-:W-:Y:S01]  /*cab0*/  SEL R77, R119, R118, P0 ;  /* 0x00000076774d7207 */ /* 0x000fe20000000000 */
[----:B------:R-:W-:Y:S01]  /*cac0*/  IMAD R0, R0, 0x40, R21 ;  /* 0x0000004000007824 */ /* 0x000fe200078e0215 */
[----:B------:R-:W-:Y:S01]  /*cad0*/  SEL R166, R120, R69, P0 ;  /* 0x0000004578a67207 */ /* 0x000fe20000000000 */
[----:B------:R-:W-:Y:S01]  /*cae0*/  IMAD.IADD R7, R7, 0x1, R37 ;  /* 0x0000000107077824 */ /* 0x000fe200078e0225 */
[----:B------:R-:W-:Y:S01]  /*caf0*/  SEL R20, R69, R120, P0 ;  /* 0x0000007845147207 */ /* 0x000fe20000000000 */
[----:B0-----:R-:W-:Y:S01]  /*cb00*/  IMAD R74, R39, 0x80, R0 ;  /* 0x00000080274a7824 */ /* 0x001fe200078e0200 */
        /* <DEDUP_REMOVED lines=10> */
[----:B------:R-:W-:Y:S02]  /*cbb0*/  LOP3.LUT R52, R53, 0x1ffffffe, RZ, 0xc0, !PT ;  /* 0x1ffffffe35347812 */ /* 0x000fe400078ec0ff */
[----:B------:R-:W-:Y:S02]  /*cbc0*/  SEL R124, R82, R83, P0 ;  /* 0x00000053527c7207 */ /* 0x000fe40000000000 */
[----:B------:R-:W-:Y:S01]  /*cbd0*/  SEL R68, R83, R82, P0 ;  /* 0x0000005253447207 */ /* 0x000fe20000000000 */
[----:B------:R-:W-:Y:S01]  /*cbe0*/  IMAD.IADD R51, R51, 0x1, -R52 ;  /* 0x0000000133337824 */ /* 0x000fe200078e0a34 */
[----:B------:R-:W-:-:S02]  /*cbf0*/  SEL R156, R84, R85, P0 ;  /* 0x00000055549c7207 */ /* 0x000fc40000000000 */
[----:B------:R-:W-:Y:S01]  /*cc00*/  SEL R32, R85, R84, P0 ;  /* 0x0000005455207207 */ /* 0x000fe20000000000 */
[----:B------:R-:W-:Y:S01]  /*cc10*/  IMAD R52, R51, 0x8, R0 ;  /* 0x0000000833347824 */ /* 0x000fe200078e0200 */
[----:B------:R-:W-:Y:S02]  /*cc20*/  SEL R142, R116, R117, P0 ;  /* 0x00000075748e7207 */ /* 0x000fe40000000000 */
[----:B------:R-:W-:Y:S01]  /*cc30*/  SEL R47, R117, R116, P0 ;  /* 0x00000074752f7207 */ /* 0x000fe20000000000 */
[----:B------:R-:W-:Y:S01]  /*cc40*/  IMAD R52, R39, 0x80, R52 ;  /* 0x0000008027347824 */ /* 0x000fe200078e0234 */
        /* <DEDUP_REMOVED lines=31> */
[----:B--2---:R-:W-:Y:S01]  /*ce40*/  LOP3.LUT R86, R9, 0x2, RZ, 0x3c, !PT ;  /* 0x0000000209567812 */ /* 0x004fe200078e3cff */
        /* <DEDUP_REMOVED lines=16> */
[----:B------:R0:W-:Y:S04]  /*cf50*/  SHFL.IDX PT, R112, R27, R86, 0x1c1f ;  /* 0x001c1f561b707589 */ /* 0x0001e800000e0000 */
[----:B------:R-:W-:Y:S04]  /*cf60*/  SHFL.IDX PT, R84, R10, R9, 0x1c1f ;  /* 0x001c1f090a547589 */ /* 0x000fe800000e0000 */
[----:B------:R-:W-:Y:S01]  /*cf70*/  SHFL.IDX PT, R39, R88, R9, 0x1c1f ;  /* 0x001c1f0958277589 */ /* 0x000fe200000e0000 */
[----:B0-----:R-:W-:-:S03]  /*cf80*/  SEL R27, R12, R117, P0 ;  /* 0x000000750c1b7207 */ /* 0x001fc60000000000 */
[----:B------:R-:W0:Y:S04]  /*cf90*/  SHFL.IDX PT, R88, R15, R86, 0x1c1f ;  /* 0x001c1f560f587589 */ /* 0x000e2800000e0000 */
[----:B------:R-:W-:Y:S01]  /*cfa0*/  SHFL.IDX PT, R89, R36, R9, 0x1c1f ;  /* 0x001c1f0924597589 */ /* 0x000fe200000e0000 */
[----:B--2---:R-:W-:-:S03]  /*cfb0*/  SEL R77, R62, R13, P0 ;  /* 0x0000000d3e4d7207 */ /* 0x004fc60000000000 */
[----:B------:R-:W-:Y:S04]  /*cfc0*/  SHFL.IDX PT, R41, R90, R9, 0x1c1f ;  /* 0x001c1f095a297589 */ /* 0x000fe800000e0000 */
[----:B------:R-:W-:Y:S04]  /*cfd0*/  SHFL.IDX PT, R14, R14, R86, 0x1c1f ;  /* 0x001c1f560e0e7589 */ /* 0x000fe800000e0000 */
[----:B------:R-:W-:Y:S04]  /*cfe0*/  SHFL.IDX PT, R87, R174, R9, 0x1c1f ;  /* 0x001c1f09ae577589 */ /* 0x000fe800000e0000 */
[----:B------:R-:W-:Y:S04]  /*cff0*/  SHFL.IDX PT, R116, R150, R9, 0x1c1f ;  /* 0x001c1f0996747589 */ /* 0x000fe800000e0000 */
[----:B------:R-:W-:Y:S01]  /*d000*/  SHFL.IDX PT, R90, R19, R86, 0x1c1f ;  /* 0x001c1f56135a7589 */ /* 0x000fe200000e0000 */
[----:B0-----:R-:W-:-:S03]  /*d010*/  SEL R81, R63, R88, P0 ;  /* 0x000000583f517207 */ /* 0x001fc60000000000 */
[----:B------:R-:W-:Y:S04]  /*d020*/  SHFL.IDX PT, R95, R18, R86, 0x1c1f ;  /* 0x001c1f56125f7589 */ /* 0x000fe800000e0000 */
[----:B------:R-:W0:Y:S04]  /*d030*/  SHFL.IDX PT, R31, R31, R86, 0x1c1f ;  /* 0x001c1f561f1f7589 */ /* 0x000e2800000e0000 */
[----:B------:R-:W-:Y:S04]  /*d040*/  SHFL.IDX PT, R119, R144, R9, 0x1c1f ;  /* 0x001c1f0990777589 */ /* 0x000fe800000e0000 */
[----:B------:R2:W3:Y:S04]  /*d050*/  SHFL.IDX PT, R18, R44, R86, 0x1c1f ;  /* 0x001c1f562c127589 */ /* 0x0004e800000e0000 */
[----:B------:R-:W-:Y:S04]  /*d060*/  SHFL.IDX PT, R94, R170, R9, 0x1c1f ;  /* 0x001c1f09aa5e7589 */ /* 0x000fe800000e0000 */
[----:B------:R-:W-:Y:S04]  /*d070*/  SHFL.IDX PT, R113, R156, R9, 0x1c1f ;  /* 0x001c1f099c717589 */ /* 0x000fe800000e0000 */
[----:B------:R-:W-:Y:S04]  /*d080*/  SHFL.IDX PT, R32, R32, R86, 0x1c1f ;  /* 0x001c1f5620207589 */ /* 0x000fe800000e0000 */
[----:B------:R-:W-:Y:S01]  /*d090*/  SHFL.IDX PT, R92, R172, R9, 0x1c1f ;  /* 0x001c1f09ac5c7589 */ /* 0x000fe200000e0000 */
[----:B0-----:R-:W-:-:S02]  /*d0a0*/  SEL R42, R116, R31, P0 ;  /* 0x0000001f742a7207 */ /* 0x001fc40000000000 */
[----:B--2---:R-:W-:Y:S01]  /*d0b0*/  SEL R44, R31, R116, P0 ;  /* 0x000000741f2c7207 */ /* 0x004fe20000000000 */
[----:B------:R-:W0:Y:S04]  /*d0c0*/  SHFL.IDX PT, R93, R24, R86, 0x1c1f ;  /* 0x001c1f56185d7589 */ /* 0x000e2800000e0000 */
[----:B------:R-:W-:Y:S01]  /*d0d0*/  SHFL.IDX PT, R97, R166, R9, 0x1c1f ;  /* 0x001c1f09a6617589 */ /* 0x000fe200000e0000 */
[----:B---3--:R-:W-:-:S03]  /*d0e0*/  SEL R31, R18, R119, P0 ;  /* 0x00000077121f7207 */ /* 0x008fc60000000000 */
[----:B------:R-:W2:Y:S04]  /*d0f0*/  SHFL.IDX PT, R20, R20, R86, 0x1c1f ;  /* 0x001c1f5614147589 */ /* 0x000ea800000e0000 */
[----:B------:R-:W-:Y:S04]  /*d100*/  SHFL.IDX PT, R98, R168, R9, 0x1c1f ;  /* 0x001c1f09a8627589 */ /* 0x000fe800000e0000 */
[----:B------:R-:W-:Y:S04]  /*d110*/  SHFL.IDX PT, R122, R122, R9, 0x1c1f ;  /* 0x001c1f097a7a7589 */ /* 0x000fe800000e0000 */
[----:B------:R-:W-:Y:S04]  /*d120*/  SHFL.IDX PT, R99, R26, R86, 0x1c1f ;  /* 0x001c1f561a637589 */ /* 0x000fe800000e0000 */
[----:B------:R3:W-:Y:S01]  /*d130*/  SHFL.IDX PT, R15, R43, R86, 0x1c1f ;  /* 0x001c1f562b0f7589 */ /* 0x0007e200000e0000 */
[----:B0-----:R-:W-:-:S03]  /*d140*/  SEL R91, R92, R93, P0 ;  /* 0x0000005d5c5b7207 */ /* 0x001fc60000000000 */
[----:B------:R-:W-:Y:S04]  /*d150*/  SHFL.IDX PT, R101, R162, R9, 0x1c1f ;  /* 0x001c1f09a2657589 */ /* 0x000fe800000e0000 */
[----:B------:R-:W-:Y:S01]  /*d160*/  SHFL.IDX PT, R104, R104, R9, 0x1c1f ;  /* 0x001c1f0968687589 */ /* 0x000fe200000e0000 */
[----:B---3--:R-:W-:-:S03]  /*d170*/  SEL R43, R115, R34, P0 ;  /* 0x00000022732b7207 */ /* 0x008fc60000000000 */
[----:B------:R0:W-:Y:S04]  /*d180*/  SHFL.IDX PT, R59, R130, R9, 0x1c1f ;  /* 0x001c1f09823b7589 */ /* 0x0001e800000e0000 */
[----:B------:R3:W4:Y:S04]  /*d190*/  SHFL.IDX PT, R110, R25, R86, 0x1c1f ;  /* 0x001c1f56196e7589 */ /* 0x00072800000e0000 */
[----:B------:R5:W1:Y:S01]  /*d1a0*/  SHFL.IDX PT, R19, R48, R86, 0x1c1f ;  /* 0x001c1f5630137589 */ /* 0x000a6200000e0000 */
[----:B0-----:R-:W0:Y:S03]  /*d1b0*/  LDC.64 R130, c[0x0][0xbd8] ;  /* 0x0002f600ff827b82 */ /* 0x001e260000000a00 */
[----:B------:R-:W-:Y:S01]  /*d1c0*/  SHFL.IDX PT, R107, R164, R9, 0x1c1f ;  /* 0x001c1f09a46b7589 */ /* 0x000fe200000e0000 */
[----:B---3--:R-:W-:-:S03]  /*d1d0*/  SEL R25, R117, R12, P0 ;  /* 0x0000000c75197207 */ /* 0x008fc60000000000 */
[----:B------:R-:W-:Y:S01]  /*d1e0*/  SHFL.IDX PT, R109, R160, R9, 0x1c1f ;  /* 0x001c1f09a06d7589 */ /* 0x000fe200000e0000 */
[----:B-----5:R-:W-:Y:S01]  /*d1f0*/  SEL R48, R114, R29, P0 ;  /* 0x0000001d72307207 */ /* 0x020fe20000000000 */
[----:B------:R-:W3:Y:S02]  /*d200*/  LDC R117, c[0x0][0xc50] ;  /* 0x00031400ff757b82 */ /* 0x000ee40000000800 */
        /* <DEDUP_REMOVED lines=19> */
[----:B------:R4:W-:Y:S04]  /*d340*/  SHFL.IDX PT, R0, R100, R9, 0x1c1f ;  /* 0x001c1f0964007589 */ /* 0x0009e800000e0000 */
[----:B------:R5:W-:Y:S01]  /*d350*/  SHFL.IDX PT, R10, R80, R9, 0x1c1f ;  /* 0x001c1f09500a7589 */ /* 0x000be200000e0000 */
[----:B--2---:R-:W-:-:S03]  /*d360*/  SEL R96, R97, R20, P0 ;  /* 0x0000001461607207 */ /* 0x004fc60000000000 */
[----:B------:R-:W2:Y:S01]  /*d370*/  SHFL.IDX PT, R30, R30, R86, 0x1c1f ;  /* 0x001c1f561e1e7589 */ /* 0x000ea200000e0000 */
[----:B----4-:R-:W-:-:S03]  /*d380*/  SEL R100, R101, R110, P0 ;  /* 0x0000006e65647207 */ /* 0x010fc60000000000 */
[----:B------:R4:W3:Y:S01]  /*d390*/  SHFL.IDX PT, R123, R45, R86, 0x1c1f ;  /* 0x001c1f562d7b7589 */ /* 0x0008e200000e0000 */
[----:B-----5:R-:W-:-:S03]  /*d3a0*/  SEL R9, R76, R11, P0 ;  /* 0x0000000b4c097207 */ /* 0x020fc60000000000 */
[----:B------:R5:W3:Y:S01]  /*d3b0*/  SHFL.IDX PT, R125, R46, R86, 0x1c1f ;  /* 0x001c1f562e7d7589 */ /* 0x000ae200000e0000 */
[----:B------:R-:W-:Y:S02]  /*d3c0*/  SEL R11, R11, R76, P0 ;  /* 0x0000004c0b0b7207 */ /* 0x000fe40000000000 */
[----:B------:R-:W-:Y:S01]  /*d3d0*/  SEL R76, R82, R83, P0 ;  /* 0x00000053524c7207 */ /* 0x000fe20000000000 */
[----:B------:R-:W-:Y:S01]  /*d3e0*/  SHFL.IDX PT, R28, R28, R86, 0x1c1f ;  /* 0x001c1f561c1c7589 */ /* 0x000fe200000e0000 */
[----:B------:R-:W-:Y:S02]  /*d3f0*/  SEL R82, R83, R82, P0 ;  /* 0x0000005253527207 */ /* 0x000fe40000000000 */
[----:B----4-:R-:W-:Y:S01]  /*d400*/  SEL R45, R34, R115, P0 ;  /* 0x00000073222d7207 */ /* 0x010fe20000000000 */
[----:B------:R4:W-:Y:S01]  /*d410*/  SHFL.IDX PT, R126, R60, R86, 0x1c1f ;  /* 0x001c1f563c7e7589 */ /* 0x0009e200000e0000 */
[----:B------:R-:W-:Y:S02]  /*d420*/  SEL R83, R13, R62, P0 ;  /* 0x0000003e0d537207 */ /* 0x000fe40000000000 */
[----:B-----5:R-:W-:Y:S01]  /*d430*/  SEL R46, R29, R114, P0 ;  /* 0x000000721d2e7207 */ /* 0x020fe20000000000 */
[----:B------:R2:W-:Y:S01]  /*d440*/  SHFL.IDX PT, R128, R61, R86, 0x1c1f ;  /* 0x001c1f563d807589 */ /* 0x0005e200000e0000 */
[----:B------:R-:W5:Y:S01]  /*d450*/  LDC.64 R114, c[0x0][0xb40] ;  /* 0x0002d000ff727b82 */ /* 0x000f620000000a00 */
[----:B------:R-:W-:-:S02]  /*d460*/  SEL R62, R112, R111, P0 ;  /* 0x0000006f703e7207 */ /* 0x000fc40000000000 */
[----:B------:R-:W-:Y:S01]  /*d470*/  SEL R80, R84, R85, P0 ;  /* 0x0000005554507207 */ /* 0x000fe20000000000 */
[----:B------:R-:W3:Y:S01]  /*d480*/  SHFL.IDX PT, R33, R33, R86, 0x1c1f ;  /* 0x001c1f5621217589 */ /* 0x000ee200000e0000 */
[----:B----4-:R-:W-:Y:S02]  /*d490*/  SEL R60, R111, R112, P0 ;  /* 0x000000706f3c7207 */ /* 0x010fe40000000000 */
[----:B------:R-:W-:Y:S01]  /*d4a0*/  SEL R84, R85, R84, P0 ;  /* 0x0000005455547207 */ /* 0x000fe20000000000 */
[----:B------:R-:W4:Y:S01]  /*d4b0*/  @P2 LDC R111, c[0x0][0xbec] ;  /* 0x0002fb00ff6f2b82 */ /* 0x000f220000000800 */
[----:B------:R-:W3:Y:S01]  /*d4c0*/  SHFL.IDX PT, R35, R35, R86, 0x1c1f ;  /* 0x001c1f5623237589 */ /* 0x000ee200000e0000 */
[----:B------:R-:W-:Y:S02]  /*d4d0*/  SEL R85, R88, R63, P0 ;  /* 0x0000003f58557207 */ /* 0x000fe40000000000 */
[----:B------:R-:W-:Y:S01]  /*d4e0*/  SEL R88, R89, R14, P0 ;  /* 0x0000000e59587207 */ /* 0x000fe20000000000 */
[----:B------:R0:W3:Y:S01]  /*d4f0*/  SHFL.IDX PT, R124, R47, R86, 0x1c1f ;  /* 0x001c1f562f7c7589 */ /* 0x0000e200000e0000 */
[----:B------:R-:W-:-:S02]  /*d500*/  SEL R29, R119, R18, P0 ;  /* 0x00000012771d7207 */ /* 0x000fc40000000000 */
[----:B------:R-:W4:Y:S01]  /*d510*/  @P2 LDC R119, c[0x0][0xbec] ;  /* 0x0002fb00ff772b82 */ /* 0x000f220000000800 */
[----:B------:R0:W4:Y:S01]  /*d520*/  SHFL.IDX PT, R127, R49, R86, 0x1c1f ;  /* 0x001c1f56317f7589 */ /* 0x00012200000e0000 */
[----:B------:R-:W-:Y:S02]  /*d530*/  SEL R34, R15, R122, P0 ;  /* 0x0000007a0f227207 */ /* 0x000fe40000000000 */
[----:B-1----:R-:W-:Y:S01]  /*d540*/  SEL R13, R104, R19, P0 ;  /* 0x00000013680d7207 */ /* 0x002fe20000000000 */
[----:B------:R-:W-:Y:S01]  /*d550*/  SHFL.IDX PT, R78, R78, R86, 0x1c1f ;  /* 0x001c1f564e4e7589 */ /* 0x000fe200000e0000 */
[----:B--2---:R-:W-:Y:S02]  /*d560*/  SEL R61, R109, R30, P0 ;  /* 0x0000001e6d3d7207 */ /* 0x004fe40000000000 */
[----:B0-----:R-:W-:Y:S01]  /*d570*/  SEL R47, R32, R113, P0 ;  /* 0x00000071202f7207 */ /* 0x001fe20000000000 */
[----:B------:R-:W0:Y:S01]  /*d580*/  SHFL.IDX PT, R103, R103, R86, 0x1c1f ;  /* 0x001c1f5667677589 */ /* 0x000e2200000e0000 */
[----:B------:R-:W1:Y:S01]  /*d590*/  @P2 LDC R112, c[0x0][0xbf0] ;  /* 0x0002fc00ff702b82 */ /* 0x000e620000000800 */
[----:B------:R-:W-:Y:S01]  /*d5a0*/  SEL R49, R113, R32, P0 ;  /* 0x0000002071317207 */ /* 0x000fe20000000000 */
[----:B-----5:R-:W-:Y:S01]  /*d5b0*/  IMAD.WIDE.U32 R6, R114, UR36, R6 ;  /* 0x0000002472067c25 */ /* 0x020fe2000f8e0006 */
[----:B------:R-:W-:Y:S01]  /*d5c0*/  SHFL.IDX PT, R55, R55, R86, 0x1c1f ;  /* 0x001c1f5637377589 */ /* 0x000fe200000e0000 */
[----:B------:R-:W-:-:S02]  /*d5d0*/  SEL R32, R122, R15, P0 ;  /* 0x0000000f7a207207 */ /* 0x000fc40000000000 */
[----:B------:R-:W-:Y:S01]  /*d5e0*/  SEL R15, R19, R104, P0 ;  /* 0x00000068130f7207 */ /* 0x000fe20000000000 */
[----:B------:R-:W2:Y:S01]  /*d5f0*/  SHFL.IDX PT, R57, R57, R86, 0x1c1f ;  /* 0x001c1f5639397589 */ /* 0x000ea200000e0000 */
[----:B------:R-:W5:Y:S01]  /*d600*/  @P2 LDC R113, c[0x0][0xbf0] ;  /* 0x0002fc00ff712b82 */ /* 0x000f620000000800 */
[----:B------:R-:W-:Y:S01]  /*d610*/  IMAD R104, R130, UR37, RZ ;  /* 0x0000002582687c24 */ /* 0x000fe2000f8e02ff */
[----:B------:R-:W-:Y:S01]  /*d620*/  SEL R63, R30, R109, P0 ;  /* 0x0000006d1e3f7207 */ /* 0x000fe20000000000 */
[----:B------:R-:W-:Y:S01]  /*d630*/  SHFL.IDX PT, R108, R108, R86, 0x1c1f ;  /* 0x001c1f566c6c7589 */ /* 0x000fe200000e0000 */
[----:B---3--:R-:W-:Y:S01]  /*d640*/  SEL R12, R106, R123, P0 ;  /* 0x0000007b6a0c7207 */ /* 0x008fe20000000000 */
[----:B------:R-:W-:Y:S01]  /*d650*/  IMAD R109, R131, UR36, R104 ;  /* 0x00000024836d7c24 */ /* 0x000fe2000f8e0268 */
[----:B------:R-:W-:Y:S01]  /*d660*/  SEL R18, R102, R125, P0 ;  /* 0x0000007d66127207 */ /* 0x000fe20000000000 */
[----:B------:R-:W3:Y:S01]  /*d670*/  SHFL.IDX PT, R105, R105, R86, 0x1c1f ;  /* 0x001c1f5669697589 */ /* 0x000ee200000e0000 */
[----:B------:R-:W-:Y:S01]  /*d680*/  IMAD R104, R114, UR37, RZ ;  /* 0x0000002572687c24 */ /* 0x000fe2000f8e02ff */
[----:B------:R-:W-:Y:S01]  /*d690*/  SEL R24, R118, R33, P0 ;  /* 0x0000002176187207 */ /* 0x000fe20000000000 */
[----:B----4-:R-:W-:Y:S01]  /*d6a0*/  @P2 IMAD.HI.U32 R119, R52, R119, RZ ;  /* 0x0000007734772227 */ /* 0x010fe200078e00ff */
        /* <DEDUP_REMOVED lines=10> */
[----:B------:R-:W-:Y:S04]  /*d750*/  SHFL.IDX PT, R66, R66, R86, 0x1c1f ;  /* 0x001c1f5642427589 */ /* 0x000fe800000e0000 */
[----:B------:R-:W-:Y:S04]  /*d760*/  SHFL.IDX PT, R67, R67, R86, 0x1c1f ;  /* 0x001c1f5643437589 */ /* 0x000fe800000e0000 */
[----:B------:R-:W-:Y:S04]  /*d770*/  SHFL.IDX PT, R64, R64, R86, 0x1c1f ;  /* 0x001c1f5640407589 */ /* 0x000fe800000e0000 */
        /* <DEDUP_REMOVED lines=13> */
[----:B------:R-:W-:Y:S01]  /*d850*/  IMAD.MOV R110, RZ, RZ, -R17 ;  /* 0x000000ffff6e7224 */ /* 0x000fe200078e0a11 */
[----:B------:R-:W-:Y:S02]  /*d860*/  SEL R101, R107, R28, P0 ;  /* 0x0000001c6b657207 */ /* 0x000fe40000000000 */
[----:B------:R-:W-:Y:S01]  /*d870*/  SEL R99, R28, R107, P0 ;  /* 0x0000006b1c637207 */ /* 0x000fe20000000000 */
[----:B------:R-:W-:Y:S01]  /*d880*/  IMAD R117, R117, R110, UR4 ;  /* 0x0000000475757e24 */ /* 0x000fe2000f8e026e */
[----:B------:R-:W-:Y:S01]  /*d890*/  SEL R14, R123, R106, P0 ;  /* 0x0000006a7b0e7207 */ /* 0x000fe20000000000 */
[----:B------:R-:W-:Y:S01]  /*d8a0*/  IMAD.WIDE.U32 R106, R130, UR36, R2 ;  /* 0x00000024826a7c25 */ /* 0x000fe2000f8e0002 */
[----:B------:R-:W-:Y:S01]  /*d8b0*/  SEL R20, R125, R102, P0 ;  /* 0x000000667d147207 */ /* 0x000fe20000000000 */
[----:B------:R-:W-:Y:S01]  /*d8c0*/  ULDC.64 UR4, c[0x0][0xbe0] ;  /* 0x0002f80000047ab9 */ /* 0x000fe20000000a00 */
[----:B------:R-:W-:Y:S01]  /*d8d0*/  SEL R3, R53, R128, P0 ;  /* 0x0000008035037207 */ /* 0x000fe20000000000 */
[----:B------:R-:W-:Y:S01]  /*d8e0*/  @P2 IMAD.HI.U32 R102, R52, R111, RZ ;  /* 0x0000006f34662227 */ /* 0x000fe200078e00ff */
[----:B------:R-:W-:-:S02]  /*d8f0*/  SEL R17, R128, R53, P0 ;  /* 0x0000003580117207 */ /* 0x000fc40000000000 */
[----:B------:R-:W-:Y:S01]  /*d900*/  SHF.R.S32.HI R53, RZ, 0x1f, R117 ;  /* 0x0000001fff357819 */ /* 0x000fe20000011475 */
[----:B------:R-:W-:Y:S01]  /*d910*/  IMAD R111, R115, UR36, R104 ;  /* 0x00000024736f7c24 */ /* 0x000fe2000f8e0268 */
[----:B------:R-:W-:Y:S01]  /*d920*/  SEL R28, R120, R35, P0 ;  /* 0x00000023781c7207 */ /* 0x000fe20000000000 */
[----:B------:R-:W-:Y:S01]  /*d930*/  IMAD.IADD R107, R107, 0x1, R109 ;  /* 0x000000016b6b7824 */ /* 0x000fe200078e026d */
[----:B------:R-:W-:Y:S01]  /*d940*/  SEL R2, R16, R127, P0 ;  /* 0x0000007f10027207 */ /* 0x000fe20000000000 */
[----:B------:R-:W-:Y:S01]  /*d950*/  IMAD.IADD R111, R7, 0x1, R111 ;  /* 0x00000001076f7824 */ /* 0x000fe200078e026f */
[----:B------:R-:W-:Y:S01]  /*d960*/  SEL R35, R124, R121, P0 ;  /* 0x000000797c237207 */ /* 0x000fe20000000000 */
[----:B------:R-:W-:Y:S01]  /*d970*/  IMAD R7, R53, UR4, RZ ;  /* 0x0000000435077c24 */ /* 0x000fe2000f8e02ff */
[----:B------:R-:W-:Y:S01]  /*d980*/  SEL R16, R127, R16, P0 ;  /* 0x000000107f107207 */ /* 0x000fe20000000000 */
[----:B------:R-:W-:Y:S02]  /*d990*/  IMAD.MOV.U32 R110, RZ, RZ, R6 ;  /* 0x000000ffff6e7224 */ /* 0x000fe400078e0006 */
[----:B------:R-:W-:-:S02]  /*d9a0*/  IMAD R104, R117, UR5, R7 ;  /* 0x0000000575687c24 */ /* 0x000fc4000f8e0207 */
[----:B------:R-:W-:Y:S01]  /*d9b0*/  IMAD.MOV.U32 R109, RZ, RZ, R52 ;  /* 0x000000ffff6d7224 */ /* 0x000fe200078e0034 */
[----:B-----5:R-:W-:Y:S01]  /*d9c0*/  @P2 SHF.R.U32.HI R109, RZ, R113, R102 ;  /* 0x00000071ff6d2219 */ /* 0x020fe20000011666 */
[----:B------:R-:W-:Y:S02]  /*d9d0*/  IMAD R53, R53, UR6, RZ ;  /* 0x0000000635357c24 */ /* 0x000fe4000f8e02ff */
[----:B------:R-:W-:Y:S01]  /*d9e0*/  IMAD.WIDE.U32 R6, R117, UR4, R106 ;  /* 0x0000000475067c25 */ /* 0x000fe2000f8e006a */
[----:B------:R-:W-:-:S03]  /*d9f0*/  ULDC.64 UR4, c[0x0][0xb30] ;  /* 0x0002cc0000047ab9 */ /* 0x000fc60000000a00 */
[----:B------:R-:W-:Y:S01]  /*da00*/  IMAD.MOV.U32 R113, RZ, RZ, R52 ;  /* 0x000000ffff717224 */ /* 0x000fe200078e0034 */
[----:B-1----:R-:W-:Y:S01]  /*da10*/  @P2 SHF.R.U32.HI R113, RZ, R112, R119 ;  /* 0x00000070ff712219 */ /* 0x002fe20000011677 */
        /* <DEDUP_REMOVED lines=8> */
[----:B------:R-:W-:-:S02]  /*daa0*/  IMAD.MOV R110, RZ, RZ, -R113 ;  /* 0x000000ffff6e7224 */ /* 0x000fc400078e0a71 */
[C-C-:B------:R-:W-:Y:S02]  /*dab0*/  IMAD R53, R129.reuse, R109, R52.reuse ;  /* 0x0000006d81357224 */ /* 0x140fe400078e0234 */
[----:B------:R-:W-:Y:S02]  /*dac0*/  IMAD R109, R129, R110, R52 ;  /* 0x0000006e816d7224 */ /* 0x000fe400078e0234 */
[----:B------:R-:W-:Y:S01]  /*dad0*/  IMAD.IADD R107, R107, 0x1, R115 ;  /* 0x000000016b6b7824 */ /* 0x000fe200078e0273 */
[----:B------:R-:W-:Y:S01]  /*dae0*/  SHF.R.S32.HI R52, RZ, 0x1f, R53 ;  /* 0x0000001fff347819 */ /* 0x000fe20000011435 */
[----:B------:R-:W-:Y:S02]  /*daf0*/  IMAD R102, R102, UR4, RZ ;  /* 0x0000000466667c24 */ /* 0x000fe4000f8e02ff */
[----:B------:R-:W-:Y:S01]  /*db00*/  IMAD.WIDE.U32 R106, R113, UR4, R106 ;  /* 0x00000004716a7c25 */ /* 0x000fe2000f8e006a */
[----:B------:R-:W-:-:S03]  /*db10*/  UMOV UR4, 0x400 ;  /* 0x0000040000047882 */ /* 0x000fc60000000000 */
[----:B------:R-:W-:Y:S01]  /*db20*/  IMAD R111, R113, UR5, R102 ;  /* 0x00000005716f7c24 */ /* 0x000fe2000f8e0266 */
[----:B------:R-:W-:Y:S01]  /*db30*/  SHF.R.S32.HI R102, RZ, 0x1f, R109 ;  /* 0x0000001fff667819 */ /* 0x000fe2000001146d */
[----:B------:R-:W-:Y:S01]  /*db40*/  IMAD R52, R52, UR6, RZ ;  /* 0x0000000634347c24 */ /* 0x000fe2000f8e02ff */
[----:B------:R-:W1:Y:S01]  /*db50*/  S2UR UR5, SR_CgaCtaId ;  /* 0x00000000000579c3 */ /* 0x000e620000008800 */
[----:B------:R-:W-:Y:S02]  /*db60*/  IMAD.IADD R107, R107, 0x1, R111 ;  /* 0x000000016b6b7824 */ /* 0x000fe400078e026f */
[C---:B------:R-:W-:Y:S02]  /*db70*/  IMAD R111, R53.reuse, UR7, R52 ;  /* 0x00000007356f7c24 */ /* 0x040fe4000f8e0234 */
[----:B------:R-:W-:Y:S02]  /*db80*/  IMAD R102, R102, UR8, RZ ;  /* 0x0000000866667c24 */ /* 0x000fe4000f8e02ff */
[----:B------:R-:W-:Y:S01]  /*db90*/  IMAD.WIDE.U32 R52, R53, UR6, R6 ;  /* 0x0000000635347c25 */ /* 0x000fe2000f8e0006 */
[----:B------:R-:W-:Y:S01]  /*dba0*/  ULDC.64 UR6, c[0x0][0xba8] ;  /* 0x0002ea0000067ab9 */ /* 0x000fe20000000a00 */
[----:B0-----:R-:W-:-:S02]  /*dbb0*/  SEL R6, R50, R103, P0 ;  /* 0x0000006732067207 */ /* 0x001fc40000000000 */
[----:B------:R-:W-:Y:S01]  /*dbc0*/  IMAD R7, R109, UR9, R102 ;  /* 0x000000096d077c24 */ /* 0x000fe2000f8e0266 */
[----:B------:R-:W-:Y:S01]  /*dbd0*/  SEL R50, R103, R50, P0 ;  /* 0x0000003267327207 */ /* 0x000fe20000000000 */
[----:B------:R-:W-:Y:S01]  /*dbe0*/  IMAD.WIDE.U32 R106, R109, UR8, R106 ;  /* 0x000000086d6a7c25 */ /* 0x000fe2000f8e006a */
[----:B------:R-:W-:Y:S01]  /*dbf0*/  LEA R109, P2, R52, UR6, 0x2 ;  /* 0x00000006346d7c11 */ /* 0x000fe2000f8410ff */
[----:B------:R-:W-:Y:S01]  /*dc00*/  ULDC.64 UR8, c[0x0][0xb00] ;  /* 0x0002c00000087ab9 */ /* 0x000fe20000000a00 */
[----:B------:R-:W-:Y:S01]  /*dc10*/  ULDC UR6, c[0x0][0xa88] ;  /* 0x0002a20000067ab9 */ /* 0x000fe20000000800 */
[----:B------:R-:W-:Y:S01]  /*dc20*/  IMAD.IADD R53, R53, 0x1, R111 ;  /* 0x0000000135357824 */ /* 0x000fe200078e026f */
[----:B------:R-:W-:Y:S01]  /*dc30*/  LEA R104, P3, R106, UR8, 0x2 ;  /* 0x000000086a687c11 */ /* 0x000fe2000f8610ff */
[----:B------:R-:W-:Y:S01]  /*dc40*/  IMAD.IADD R7, R107, 0x1, R7 ;  /* 0x000000016b077824 */ /* 0x000fe200078e0207 */
[----:B------:R-:W-:Y:S01]  /*dc50*/  SHFL.IDX PT, R110, R109, RZ, 0x1c1f ;  /* 0x001c1fff6d6e7589 */ /* 0x000fe200000e0000 */
[----:B------:R-:W-:Y:S01]  /*dc60*/  IMAD R107, R129, UR6, RZ ;  /* 0x00000006816b7c24 */ /* 0x000fe2000f8e02ff */
[----:B------:R-:W-:-:S02]  /*dc70*/  LEA.HI.X R114, R52, UR7, R53, 0x2, P2 ;  /* 0x0000000734727c11 */ /* 0x000fc400090f1435 */
[----:B------:R-:W-:Y:S01]  /*dc80*/  SHFL.IDX PT, R112, R109, 0x1, 0x1c1f ;  /* 0x003c1f006d707f89 */ /* 0x000fe200000e0000 */
[----:B------:R-:W-:Y:S01]  /*dc90*/  LEA.HI.X R106, R106, UR9, R7, 0x2, P3 ;  /* 0x000000096a6a7c11 */ /* 0x000fe200098f1407 */
[----:B-1----:R-:W-:Y:S01]  /*dca0*/  ULEA UR4, UR5, UR4, 0x18 ;  /* 0x0000000405047291 */ /* 0x002fe2000f8ec03f */
[----:B------:R-:W-:Y:S01]  /*dcb0*/  SEL R7, R51, R78, P0 ;  /* 0x0000004e33077207 */ /* 0x000fe20000000000 */
[----:B------:R-:W0:Y:S01]  /*dcc0*/  SHFL.IDX PT, R111, R114, RZ, 0x1c1f ;  /* 0x001c1fff726f7589 */ /* 0x000e2200000e0000 */
[----:B------:R-:W-:Y:S01]  /*dcd0*/  SEL R51, R78, R51, P0 ;  /* 0x000000334e337207 */ /* 0x000fe20000000000 */
[C---:B------:R-:W-:Y:S01]  /*dce0*/  VIADD R78, R74.reuse, 0x8 ;  /* 0x000000084a4e7836 */ /* 0x040fe20000000000 */
[----:B------:R-:W-:Y:S01]  /*dcf0*/  UIADD3 UR4, UR4, 0x33420, URZ ;  /* 0x0003342004047890 */ /* 0x000fe2000fffe03f */
[----:B------:R-:W1:Y:S01]  /*dd00*/  SHFL.IDX PT, R113, R114, 0x1, 0x1c1f ;  /* 0x003c1f0072717f89 */ /* 0x000e6200000e0000 */
[-C--:B------:R-:W-:Y:S02]  /*dd10*/  ISETP.GE.OR P2, PT, R74, R107.reuse, P1 ;  /* 0x0000006b4a00720c */ /* 0x080fe40000f46670 */
[-C--:B------:R-:W-:Y:S01]  /*dd20*/  ISETP.GE.OR P1, PT, R78, R107.reuse, P1 ;  /* 0x0000006b4e00720c */ /* 0x080fe20000f26670 */
[----:B------:R-:W-:Y:S01]  /*dd30*/  UPRMT UR4, URZ, 0x654, UR4 ;  /* 0x000006543f047896 */ /* 0x000fe20008000004 */
[----:B------:R-:W-:Y:S01]  /*dd40*/  ISETP.GE.AND P3, PT, R74, R107, PT ;  /* 0x0000006b4a00720c */ /* 0x000fe20003f66270 */
[----:B------:R4:W4:Y:S01]  /*dd50*/  SHFL.IDX PT, R102, R104, RZ, 0x1c1f ;  /* 0x001c1fff68667589 */ /* 0x00092200000e0000 */
[----:B--2---:R-:W-:-:S02]  /*dd60*/  SEL R52, R56, R57, P0 ;  /* 0x0000003938347207 */ /* 0x004fc40000000000 */
[----:B------:R-:W-:Y:S01]  /*dd70*/  SEL R56, R57, R56, P0 ;  /* 0x0000003839387207 */ /* 0x000fe20000000000 */
[----:B------:R2:W2:Y:S01]  /*dd80*/  SHFL.IDX PT, R103, R106, RZ, 0x1c1f ;  /* 0x001c1fff6a677589 */ /* 0x0004a200000e0000 */
[----:B------:R-:W-:Y:S02]  /*dd90*/  SEL R53, R54, R55, P0 ;  /* 0x0000003736357207 */ /* 0x000fe40000000000 */
[----:B------:R-:W-:Y:S01]  /*dda0*/  SYNCS.ARRIVE.TRANS64.RED.A1T0 RZ, [UR4], RZ ;  /* 0x000000ffffff79a7 */ /* 0x000fe20008100404 */
[----:B------:R-:W-:Y:S02]  /*ddb0*/  SEL R57, R55, R54, P0 ;  /* 0x0000003637397207 */ /* 0x000fe40000000000 */
[----:B---3--:R-:W-:Y:S02]  /*ddc0*/  SEL R54, R58, R105, P0 ;  /* 0x000000693a367207 */ /* 0x008fe40000000000 */
[----:B------:R-:W-:Y:S01]  /*ddd0*/  SEL R58, R105, R58, P0 ;  /* 0x0000003a693a7207 */ /* 0x000fe20000000000 */
[----:B------:R-:W-:Y:S01]  /*dde0*/  IMAD.SHL.U32 R105, R72, 0x2, RZ ;  /* 0x0000000248697824 */ /* 0x000fe200078e00ff */
[----:B0-----:R0:W-:Y:S01]  /*ddf0*/  @!P2 ST.E desc[UR38][R110.64], R5 ;  /* 0x000000056e00a985 */ /* 0x0011e2000c101926 */
[----:B------:R-:W-:-:S02]  /*de00*/  SEL R55, R59, R108, P0 ;  /* 0x0000006c3b377207 */ /* 0x000fc40000000000 */
[----:B------:R-:W-:Y:S01]  /*de10*/  SEL R59, R108, R59, P0 ;  /* 0x0000003b6c3b7207 */ /* 0x000fe20000000000 */
[----:B-1----:R0:W-:Y:S01]  /*de20*/  @!P1 ST.E desc[UR38][R112.64], R4 ;  /* 0x0000000470009985 */ /* 0x0021e2000c101926 */
        /* <DEDUP_REMOVED lines=9> */
[C---:B------:R-:W-:Y:S01]  /*dec0*/  VIADD R112, R105.reuse, 0x28 ;  /* 0x0000002869707836 */ /* 0x040fe20000000000 */
[----:B------:R-:W-:Y:S01]  /*ded0*/  ISETP.GE.AND P1, PT, R74, UR4, PT ;  /* 0x000000044a007c0c */ /* 0x000fe2000bf26270 */
[----:B------:R-:W-:Y:S01]  /*dee0*/  VIADD R114, R105, 0x30 ;  /* 0x0000003069727836 */ /* 0x000fe20000000000 */
[----:B------:R-:W-:-:S07]  /*def0*/  ISETP.GE.AND P2, PT, R110, UR4, PT ;  /* 0x000000046e007c0c */ /* 0x000fce000bf46270 */
[----:B------:R-:W-:Y:S02]  /*df00*/  @!P5 LEA.HI R4, R4, R4, RZ, 0x1 ;  /* 0x000000040404d211 */ /* 0x000fe400078f08ff */
[----:B------:R-:W-:Y:S02]  /*df10*/  @!P3 LEA.HI R72, R72, R72, RZ, 0x1 ;  /* 0x000000484848b211 */ /* 0x000fe400078f08ff */
[----:B------:R-:W-:Y:S01]  /*df20*/  @!P5 LOP3.LUT R109, R4, 0xfffffffe, RZ, 0xc0, !PT ;  /* 0xfffffffe046dd812 */ /* 0x000fe200078ec0ff */
[C-C-:B--2-4-:R-:W-:Y:S01]  /*df30*/  @!P4 IMAD.WIDE R4, R105.reuse, 0x4, R102.reuse ;  /* 0x000000046904c825 */ /* 0x154fe200078e0266 */
[----:B------:R-:W-:Y:S02]  /*df40*/  @!P3 LOP3.LUT R111, R72, 0xfffffffe, RZ, 0xc0, !PT ;  /* 0xfffffffe486fb812 */ /* 0x000fe400078ec0ff */
[----:B------:R-:W-:Y:S01]  /*df50*/  @!P1 LEA.HI R74, R74, R74, RZ, 0x1 ;  /* 0x0000004a4a4a9211 */ /* 0x000fe200078f08ff */
[----:B------:R-:W-:Y:S01]  /*df60*/  VIADD R72, R105, 0x38 ;  /* 0x0000003869487836 */ /* 0x000fe20000000000 */
[----:B------:R0:W-:Y:S01]  /*df70*/  @!P4 ST.E.64 desc[UR38][R4.64], R76 ;  /* 0x0000004c0400c985 */ /* 0x0001e2000c101b26 */
[----:B------:R-:W-:Y:S01]  /*df80*/  ISETP.GE.AND P4, PT, R112, UR4, PT ;  /* 0x0000000470007c0c */ /* 0x000fe2000bf86270 */
[----:B------:R-:W-:Y:S01]  /*df90*/  @!P5 IMAD.WIDE R108, R109, 0x4, R102 ;  /* 0x000000046d6cd825 */ /* 0x000fe200078e0266 */
[----:B------:R-:W-:-:S02]  /*dfa0*/  @!P2 LEA.HI R110, R110, R110, RZ, 0x1 ;  /* 0x0000006e6e6ea211 */ /* 0x000fc400078f08ff */
[----:B------:R-:W-:Y:S02]  /*dfb0*/  ISETP.GE.AND P6, PT, R72, UR4, PT ;  /* 0x0000000448007c0c */ /* 0x000fe4000bfc6270 */
[----:B------:R-:W-:Y:S01]  /*dfc0*/  @!P1 LOP3.LUT R113, R74, 0xfffffffe, RZ, 0xc0, !PT ;  /* 0xfffffffe4a719812 */ /* 0x000fe200078ec0ff */
[----:B------:R-:W-:Y:S01]  /*dfd0*/  VIADD R74, R105, 0x40 ;  /* 0x00000040694a7836 */ /* 0x000fe20000000000 */
[----:B------:R1:W-:Y:S01]  /*dfe0*/  @!P5 ST.E.64 desc[UR38][R108.64], R82 ;  /* 0x000000526c00d985 */ /* 0x0003e2000c101b26 */
[----:B------:R-:W-:Y:S01]  /*dff0*/  ISETP.GE.AND P5, PT, R114, UR4, PT ;  /* 0x0000000472007c0c */ /* 0x000fe2000bfa6270 */
[----:B0-----:R-:W-:-:S03]  /*e000*/  @!P3 IMAD.WIDE R4, R111, 0x4, R102 ;  /* 0x000000046f04b825 */ /* 0x001fc600078e0266 */
[----:B------:R-:W-:Y:S01]  /*e010*/  @!P4 LEA.HI R112, R112, R112, RZ, 0x1 ;  /* 0x000000707070c211 */ /* 0x000fe200078f08ff */
[--C-:B------:R-:W-:Y:S01]  /*e020*/  @!P1 IMAD.WIDE R76, R113, 0x4, R102.reuse ;  /* 0x00000004714c9825 */ /* 0x100fe200078e0266 */
[----:B------:R0:W-:Y:S01]  /*e030*/  @!P3 ST.E.64 desc[UR38][R4.64], R80 ;  /* 0x000000500400b985 */ /* 0x0001e2000c101b26 */
[----:B------:R-:W-:Y:S02]  /*e040*/  ISETP.GE.AND P3, PT, R74, UR4, PT ;  /* 0x000000044a007c0c */ /* 0x000fe4000bf66270 */
[----:B------:R-:W-:Y:S01]  /*e050*/  @!P6 LEA.HI R72, R72, R72, RZ, 0x1 ;  /* 0x000000484848e211 */ /* 0x000fe200078f08ff */
[C---:B-1----:R-:W-:Y:S01]  /*e060*/  VIADD R108, R105.reuse, 0x48 ;  /* 0x00000048696c7836 */ /* 0x042fe20000000000 */
[----:B------:R-:W-:Y:S01]  /*e070*/  @!P2 LOP3.LUT R83, R110, 0xfffffffe, RZ, 0xc0, !PT ;  /* 0xfffffffe6e53a812 */ /* 0x000fe200078ec0ff */
[----:B------:R-:W-:Y:S01]  /*e080*/  VIADD R110, R105, 0x50 ;  /* 0x00000050696e7836 */ /* 0x000fe20000000000 */
[----:B------:R-:W-:Y:S01]  /*e090*/  @!P4 LOP3.LUT R109, R112, 0xfffffffe, RZ, 0xc0, !PT ;  /* 0xfffffffe706dc812 */ /* 0x000fe200078ec0ff */
[----:B------:R1:W-:Y:S01]  /*e0a0*/  @!P1 ST.E.64 desc[UR38][R76.64], R84 ;  /* 0x000000544c009985 */ /* 0x0003e2000c101b26 */
[----:B------:R-:W-:Y:S01]  /*e0b0*/  ISETP.GE.AND P1, PT, R108, UR4, PT ;  /* 0x000000046c007c0c */ /* 0x000fe2000bf26270 */
[----:B------:R-:W-:Y:S01]  /*e0c0*/  @!P2 IMAD.WIDE R82, R83, 0x4, R102 ;  /* 0x000000045352a825 */ /* 0x000fe200078e0266 */
[----:B------:R-:W-:-:S03]  /*e0d0*/  @!P5 LEA.HI R114, R114, R114, RZ, 0x1 ;  /* 0x000000727272d211 */ /* 0x000fc600078f08ff */
[--C-:B0-----:R-:W-:Y:S01]  /*e0e0*/  @!P4 IMAD.WIDE R4, R109, 0x4, R102.reuse ;  /* 0x000000046d04c825 */ /* 0x101fe200078e0266 */
[----:B------:R-:W-:Y:S01]  /*e0f0*/  @!P6 LOP3.LUT R81, R72, 0xfffffffe, RZ, 0xc0, !PT ;  /* 0xfffffffe4851e812 */ /* 0x000fe200078ec0ff */
[----:B------:R0:W-:Y:S01]  /*e100*/  @!P2 ST.E.64 desc[UR38][R82.64], R88 ;  /* 0x000000585200a985 */ /* 0x0001e2000c101b26 */
[----:B------:R-:W-:Y:S01]  /*e110*/  ISETP.GE.AND P2, PT, R110, UR4, PT ;  /* 0x000000046e007c0c */ /* 0x000fe2000bf46270 */
[----:B------:R-:W-:Y:S01]  /*e120*/  VIADD R72, R105, 0x58 ;  /* 0x0000005869487836 */ /* 0x000fe20000000000 */
[----:B------:R-:W-:Y:S01]  /*e130*/  @!P3 LEA.HI R74, R74, R74, RZ, 0x1 ;  /* 0x0000004a4a4ab211 */ /* 0x000fe200078f08ff */
[----:B------:R2:W-:Y:S01]  /*e140*/  @!P4 ST.E.64 desc[UR38][R4.64], R86 ;  /* 0x000000560400c985 */ /* 0x0005e2000c101b26 */
[--C-:B------:R-:W-:Y:S01]  /*e150*/  @!P6 IMAD.WIDE R80, R81, 0x4, R102.reuse ;  /* 0x000000045150e825 */ /* 0x100fe200078e0266 */
[----:B-1----:R-:W-:Y:S02]  /*e160*/  @!P5 LOP3.LUT R77, R114, 0xfffffffe, RZ, 0xc0, !PT ;  /* 0xfffffffe724dd812 */ /* 0x002fe400078ec0ff */
[----:B------:R-:W-:Y:S01]  /*e170*/  ISETP.GE.AND P4, PT, R72, UR4, PT ;  /* 0x0000000448007c0c */ /* 0x000fe2000bf86270 */
[----:B------:R-:W-:Y:S01]  /*e180*/  VIADD R84, R105, 0x70 ;  /* 0x0000007069547836 */ /* 0x000fe20000000000 */
[----:B------:R-:W-:Y:S01]  /*e190*/  @!P1 LEA.HI R108, R108, R108, RZ, 0x1 ;  /* 0x0000006c6c6c9211 */ /* 0x000fe200078f08ff */
[----:B------:R-:W-:Y:S01]  /*e1a0*/  @!P5 IMAD.WIDE R76, R77, 0x4, R102 ;  /* 0x000000044d4cd825 */ /* 0x000fe200078e0266 */
[----:B0-----:R-:W-:-:S03]  /*e1b0*/  @!P3 LOP3.LUT R83, R74, 0xfffffffe, RZ, 0xc0, !PT ;  /* 0xfffffffe4a53b812 */ /* 0x001fc600078ec0ff */
[----:B------:R-:W-:Y:S01]  /*e1c0*/  VIADD R74, R105, 0x60 ;  /* 0x00000060694a7836 */ /* 0x000fe20000000000 */
[----:B------:R-:W-:Y:S01]  /*e1d0*/  @!P2 LEA.HI R110, R110, R110, RZ, 0x1 ;  /* 0x0000006e6e6ea211 */ /* 0x000fe200078f08ff */
[----:B------:R0:W-:Y:S01]  /*e1e0*/  @!P5 ST.E.64 desc[UR38][R76.64], R90 ;  /* 0x0000005a4c00d985 */ /* 0x0001e2000c101b26 */
[----:B--2---:R-:W-:Y:S01]  /*e1f0*/  @!P1 LOP3.LUT R5, R108, 0xfffffffe, RZ, 0xc0, !PT ;  /* 0xfffffffe6c059812 */ /* 0x004fe200078ec0ff */
[--C-:B------:R-:W-:Y:S01]  /*e200*/  @!P3 IMAD.WIDE R82, R83, 0x4, R102.reuse ;  /* 0x000000045352b825 */ /* 0x100fe200078e0266 */
[----:B------:R-:W-:Y:S01]  /*e210*/  @!P2 LOP3.LUT R85, R110, 0xfffffffe, RZ, 0xc0, !PT ;  /* 0xfffffffe6e55a812 */ /* 0x000fe200078ec0ff */
[----:B------:R1:W-:Y:S01]  /*e220*/  @!P6 ST.E.64 desc[UR38][R80.64], R94 ;  /* 0x0000005e5000e985 */ /* 0x0003e2000c101b26 */
[----:B------:R-:W-:Y:S01]  /*e230*/  @!P4 LEA.HI R72, R72, R72, RZ, 0x1 ;  /* 0x000000484848c211 */ /* 0x000fe200078f08ff */
[----:B------:R-:W-:Y:S01]  /*e240*/  @!P1 IMAD.WIDE R4, R5, 0x4, R102 ;  /* 0x0000000405049825 */ /* 0x000fe200078e0266 */
[----:B------:R-:W-:Y:S01]  /*e250*/  ISETP.GE.AND P6, PT, R84, UR4, PT ;  /* 0x0000000454007c0c */ /* 0x000fe2000bfc6270 */
[----:B------:R2:W-:Y:S01]  /*e260*/  @!P3 ST.E.64 desc[UR38][R82.64], R96 ;  /* 0x000000605200b985 */ /* 0x0005e2000c101b26 */
[----:B------:R-:W-:-:S03]  /*e270*/  ISETP.GE.AND P3, PT, R74, UR4, PT ;  /* 0x000000044a007c0c */ /* 0x000fc6000bf66270 */
[----:B------:R3:W-:Y:S01]  /*e280*/  @!P1 ST.E.64 desc[UR38][R4.64], R92 ;  /* 0x0000005c04009985 */ /* 0x0007e2000c101b26 */
[----:B0-----:R-:W-:-:S04]  /*e290*/  @!P2 IMAD.WIDE R76, R85, 0x4, R102 ;  /* 0x00000004554ca825 */ /* 0x001fc800078e0266 */
[C---:B-1----:R-:W-:Y:S01]  /*e2a0*/  VIADD R80, R105.reuse, 0x68 ;  /* 0x0000006869507836 */ /* 0x042fe20000000000 */
[----:B------:R-:W-:Y:S01]  /*e2b0*/  @!P4 LOP3.LUT R81, R72, 0xfffffffe, RZ, 0xc0, !PT ;  /* 0xfffffffe4851c812 */ /* 0x000fe200078ec0ff */
[C---:B------:R-:W-:Y:S01]  /*e2c0*/  VIADD R85, R105.reuse, 0x78 ;  /* 0x0000007869557836 */ /* 0x040fe20000000000 */
[----:B------:R0:W-:Y:S01]  /*e2d0*/  @!P2 ST.E.64 desc[UR38][R76.64], R100 ;  /* 0x000000644c00a985 */ /* 0x0001e2000c101b26 */
[C---:B--2---:R-:W-:Y:S01]  /*e2e0*/  VIADD R82, R105.reuse, 0x80 ;  /* 0x0000008069527836 */ /* 0x044fe20000000000 */
[----:B------:R-:W-:Y:S01]  /*e2f0*/  ISETP.GE.AND P1, PT, R80, UR4, PT ;  /* 0x0000000450007c0c */ /* 0x000fe2000bf26270 */
[----:B------:R-:W-:Y:S01]  /*e300*/  VIADD R72, R105, 0x88 ;  /* 0x0000008869487836 */ /* 0x000fe20000000000 */
[----:B------:R-:W-:Y:S01]  /*e310*/  ISETP.GE.AND P5, PT, R85, UR4, PT ;  /* 0x0000000455007c0c */ /* 0x000fe2000bfa6270 */
[----:B---3--:R-:W-:Y:S01]  /*e320*/  @!P4 IMAD.WIDE R4, R81, 0x4, R102 ;  /* 0x000000045104c825 */ /* 0x008fe200078e0266 */
[----:B------:R-:W-:Y:S02]  /*e330*/  ISETP.GE.AND P2, PT, R82, UR4, PT ;  /* 0x0000000452007c0c */ /* 0x000fe4000bf46270 */
[----:B------:R-:W-:-:S02]  /*e340*/  @!P3 LEA.HI R74, R74, R74, RZ, 0x1 ;  /* 0x0000004a4a4ab211 */ /* 0x000fc400078f08ff */
[----:B------:R1:W-:Y:S01]  /*e350*/  @!P4 ST.E.64 desc[UR38][R4.64], R98 ;  /* 0x000000620400c985 */ /* 0x0003e2000c101b26 */
[----:B------:R-:W-:Y:S02]  /*e360*/  ISETP.GE.AND P4, PT, R72, UR4, PT ;  /* 0x0000000448007c0c */ /* 0x000fe4000bf86270 */
[----:B------:R-:W-:Y:S02]  /*e370*/  @!P6 LEA.HI R84, R84, R84, RZ, 0x1 ;  /* 0x000000545454e211 */ /* 0x000fe400078f08ff */
[----:B0-----:R-:W-:Y:S01]  /*e380*/  @!P3 LOP3.LUT R77, R74, 0xfffffffe, RZ, 0xc0, !PT ;  /* 0xfffffffe4a4db812 */ /* 0x001fe200078ec0ff */
[----:B------:R-:W-:Y:S01]  /*e390*/  VIADD R74, R105, 0x98 ;  /* 0x00000098694a7836 */ /* 0x000fe20000000000 */
[----:B------:R-:W-:Y:S02]  /*e3a0*/  @!P1 LEA.HI R80, R80, R80, RZ, 0x1 ;  /* 0x0000005050509211 */ /* 0x000fe400078f08ff */
[----:B------:R-:W-:Y:S01]  /*e3b0*/  @!P5 LEA.HI R85, R85, R85, RZ, 0x1 ;  /* 0x000000555555d211 */ /* 0x000fe200078f08ff */
[----:B------:R-:W-:Y:S01]  /*e3c0*/  @!P3 IMAD.WIDE R76, R77, 0x4, R102 ;  /* 0x000000044d4cb825 */ /* 0x000fe200078e0266 */
[----:B------:R-:W-:-:S02]  /*e3d0*/  @!P1 LOP3.LUT R81, R80, 0xfffffffe, RZ, 0xc0, !PT ;  /* 0xfffffffe50519812 */ /* 0x000fc400078ec0ff */
[----:B------:R-:W-:Y:S02]  /*e3e0*/  @!P2 LEA.HI R82, R82, R82, RZ, 0x1 ;  /* 0x000000525252a211 */ /* 0x000fe400078f08ff */
[----:B------:R-:W-:Y:S01]  /*e3f0*/  @!P6 LOP3.LUT R83, R84, 0xfffffffe, RZ, 0xc0, !PT ;  /* 0xfffffffe5453e812 */ /* 0x000fe200078ec0ff */
[--C-:B------:R-:W-:Y:S01]  /*e400*/  @!P1 IMAD.WIDE R80, R81, 0x4, R102.reuse ;  /* 0x0000000451509825 */ /* 0x100fe200078e0266 */
[----:B------:R-:W-:Y:S01]  /*e410*/  @!P4 LEA.HI R72, R72, R72, RZ, 0x1 ;  /* 0x000000484848c211 */ /* 0x000fe200078f08ff */
[----:B------:R0:W-:Y:S01]  /*e420*/  @!P3 ST.E.64 desc[UR38][R76.64], R60 ;  /* 0x0000003c4c00b985 */ /* 0x0001e2000c101b26 */
[----:B------:R-:W-:Y:S01]  /*e430*/  @!P5 LOP3.LUT R85, R85, 0xfffffffe, RZ, 0xc0, !PT ;  /* 0xfffffffe5555d812 */ /* 0x000fe200078ec0ff */
[--C-:B-1----:R-:W-:Y:S01]  /*e440*/  @!P6 IMAD.WIDE R4, R83, 0x4, R102.reuse ;  /* 0x000000045304e825 */ /* 0x102fe200078e0266 */
[----:B------:R-:W-:Y:S01]  /*e450*/  @!P2 LOP3.LUT R87, R82, 0xfffffffe, RZ, 0xc0, !PT ;  /* 0xfffffffe5257a812 */ /* 0x000fe200078ec0ff */
[----:B------:R1:W-:Y:S02]  /*e460*/  @!P1 ST.E.64 desc[UR38][R80.64], R62 ;  /* 0x0000003e50009985 */ /* 0x0003e4000c101b26 */
[----:B------:R-:W-:-:S02]  /*e470*/  @!P5 IMAD.WIDE R82, R85, 0x4, R102 ;  /* 0x000000045552d825 */ /* 0x000fc400078e0266 */
[----:B------:R2:W-:Y:S04]  /*e480*/  @!P6 ST.E.64 desc[UR38][R4.64], R48 ;  /* 0x000000300400e985 */ /* 0x0005e8000c101b26 */
[----:B------:R-:W-:Y:S01]  /*e490*/  @!P5 ST.E.64 desc[UR38][R82.64], R46 ;  /* 0x0000002e5200d985 */ /* 0x000fe2000c101b26 */
[----:B0-----:R-:W-:Y:S01]  /*e4a0*/  @!P4 LOP3.LUT R77, R72, 0xfffffffe, RZ, 0xc0, !PT ;  /* 0xfffffffe484dc812 */ /* 0x001fe200078ec0ff */
[----:B------:R-:W-:-:S04]  /*e4b0*/  @!P2 IMAD.WIDE R60, R87, 0x4, R102 ;  /* 0x00000004573ca825 */ /* 0x000fc800078e0266 */
[----:B------:R-:W-:Y:S01]  /*e4c0*/  VIADD R72, R105, 0x90 ;  /* 0x0000009069487836 */ /* 0x000fe20000000000 */
[----:B------:R0:W-:Y:S01]  /*e4d0*/  @!P2 ST.E.64 desc[UR38][R60.64], R42 ;  /* 0x0000002a3c00a985 */ /* 0x0001e2000c101b26 */
[----:B-1----:R-:W-:Y:S01]  /*e4e0*/  @!P4 IMAD.WIDE R62, R77, 0x4, R102 ;  /* 0x000000044d3ec825 */ /* 0x002fe200078e0266 */
[----:B------:R-:W-:Y:S02]  /*e4f0*/  ISETP.GE.AND P2, PT, R74, UR4, PT ;  /* 0x000000044a007c0c */ /* 0x000fe4000bf46270 */
[----:B------:R-:W-:Y:S01]  /*e500*/  ISETP.GE.AND P1, PT, R72, UR4, PT ;  /* 0x0000000448007c0c */ /* 0x000fe2000bf26270 */
[C---:B------:R-:W-:Y:S01]  /*e510*/  VIADD R76, R105.reuse, 0xa0 ;  /* 0x000000a0694c7836 */ /* 0x040fe20000000000 */
[----:B------:R1:W-:Y:S01]  /*e520*/  @!P4 ST.E.64 desc[UR38][R62.64], R44 ;  /* 0x0000002c3e00c985 */ /* 0x0003e2000c101b26 */
[C---:B------:R-:W-:Y:S02]  /*e530*/  VIADD R77, R105.reuse, 0xa8 ;  /* 0x000000a8694d7836 */ /* 0x040fe40000000000 */
[C---:B--2---:R-:W-:Y:S01]  /*e540*/  VIADD R5, R105.reuse, 0xb8 ;  /* 0x000000b869057836 */ /* 0x044fe20000000000 */
[----:B------:R-:W-:Y:S01]  /*e550*/  ISETP.GE.AND P3, PT, R76, UR4, PT ;  /* 0x000000044c007c0c */ /* 0x000fe2000bf66270 */
[----:B------:R-:W-:Y:S01]  /*e560*/  VIADD R4, R105, 0xb0 ;  /* 0x000000b069047836 */ /* 0x000fe20000000000 */
[----:B------:R-:W-:-:S02]  /*e570*/  ISETP.GE.AND P4, PT, R77, UR4, PT ;  /* 0x000000044d007c0c */ /* 0x000fc4000bf86270 */
[----:B------:R-:W-:Y:S02]  /*e580*/  ISETP.GE.AND P6, PT, R5, UR4, PT ;  /* 0x0000000405007c0c */ /* 0x000fe4000bfc6270 */
[----:B------:R-:W-:Y:S02]  /*e590*/  ISETP.GE.AND P5, PT, R4, UR4, PT ;  /* 0x0000000404007c0c */ /* 0x000fe4000bfa6270 */
[----:B------:R-:W-:Y:S02]  /*e5a0*/  @!P1 LEA.HI R72, R72, R72, RZ, 0x1 ;  /* 0x0000004848489211 */ /* 0x000fe400078f08ff */
[----:B------:R-:W-:-:S03]  /*e5b0*/  @!P2 LEA.HI R74, R74, R74, RZ, 0x1 ;  /* 0x0000004a4a4aa211 */ /* 0x000fc600078f08ff */
[----:B------:R-:W-:Y:S02]  /*e5c0*/  @!P3 LEA.HI R76, R76, R76, RZ, 0x1 ;  /* 0x0000004c4c4cb211 */ /* 0x000fe400078f08ff */
[----:B------:R-:W-:Y:S02]  /*e5d0*/  @!P4 LEA.HI R77, R77, R77, RZ, 0x1 ;  /* 0x0000004d4d4dc211 */ /* 0x000fe400078f08ff */
[----:B0-----:R-:W-:Y:S02]  /*e5e0*/  @!P6 LEA.HI R42, R5, R5, RZ, 0x1 ;  /* 0x00000005052ae211 */ /* 0x001fe400078f08ff */
[----:B------:R-:W-:Y:S02]  /*e5f0*/  @!P5 LEA.HI R4, R4, R4, RZ, 0x1 ;  /* 0x000000040404d211 */ /* 0x000fe400078f08ff */
[----:B------:R-:W-:Y:S02]  /*e600*/  @!P1 LOP3.LUT R5, R72, 0xfffffffe, RZ, 0xc0, !PT ;  /* 0xfffffffe48059812 */ /* 0x000fe400078ec0ff */
[----:B------:R-:W-:-:S02]  /*e610*/  @!P2 LOP3.LUT R43, R74, 0xfffffffe, RZ, 0xc0, !PT ;  /* 0xfffffffe4a2ba812 */ /* 0x000fc400078ec0ff */
[----:B-1----:R-:W-:Y:S02]  /*e620*/  @!P3 LOP3.LUT R45, R76, 0xfffffffe, RZ, 0xc0, !PT ;  /* 0xfffffffe4c2db812 */ /* 0x002fe400078ec0ff */
[----:B------:R-:W-:Y:S02]  /*e630*/  @!P4 LOP3.LUT R47, R77, 0xfffffffe, RZ, 0xc0, !PT ;  /* 0xfffffffe4d2fc812 */ /* 0x000fe400078ec0ff */
[----:B------:R-:W-:Y:S01]  /*e640*/  @!P5 LOP3.LUT R49, R4, 0xfffffffe, RZ, 0xc0, !PT ;  /* 0xfffffffe0431d812 */ /* 0x000fe200078ec0ff */
[----:B------:R-:W-:Y:S01]  /*e650*/  @!P1 IMAD.WIDE R4, R5, 0x4, R102 ;  /* 0x0000000405049825 */ /* 0x000fe200078e0266 */
[----:B------:R-:W-:-:S03]  /*e660*/  @!P6 LOP3.LUT R61, R42, 0xfffffffe, RZ, 0xc0, !PT ;  /* 0xfffffffe2a3de812 */ /* 0x000fc600078ec0ff */
[--C-:B------:R-:W-:Y:S01]  /*e670*/  @!P2 IMAD.WIDE R42, R43, 0x4, R102.reuse ;  /* 0x000000042b2aa825 */ /* 0x100fe200078e0266 */
[----:B------:R1:W-:Y:S03]  /*e680*/  @!P1 ST.E.64 desc[UR38][R4.64], R24 ;  /* 0x0000001804009985 */ /* 0x0003e6000c101b26 */
        /* <DEDUP_REMOVED lines=8> */
[----:B------:R1:W-:Y:S02]  /*e710*/  @!P6 ST.E.64 desc[UR38][R102.64], R34 ;  /* 0x000000226600e985 */ /* 0x0003e4000c101b26 */
.L_x_1930:
[----:B------:R-:W-:Y:S05]  /*e720*/  BSYNC B0 ;  /* 0x0000000000007941 */ /* 0x000fea0003800000 */
.L_x_1929:
[----:B------:R-:W-:Y:S01]  /*e730*/  ISETP.GE.AND P1, PT, R78, R107, PT ;  /* 0x0000006b4e00720c */ /* 0x000fe20003f26270 */
[----:B01----:R0:W1:Y:S01]  /*e740*/  SHFL.IDX PT, R5, R106, 0x1, 0x1c1f ;  /* 0x003c1f006a057f89 */ /* 0x00306200000e0000 */
[----:B------:R-:W-:Y:S02]  /*e750*/  SEL R33, R36, R79, P0 ;  /* 0x0000004f24217207 */ /* 0x000fe40000000000 */
[----:B------:R-:W-:Y:S01]  /*e760*/  SEL R35, R79, R36, P0 ;  /* 0x000000244f237207 */ /* 0x000fe20000000000 */
[----:B------:R0:W3:Y:S01]  /*e770*/  SHFL.IDX PT, R4, R104, 0x1, 0x1c1f ;  /* 0x003c1f0068047f89 */ /* 0x0000e200000e0000 */
        /* <DEDUP_REMOVED lines=19> */
[----:B------:R-:W-:Y:S01]  /*e8b0*/  SEL R10, R69, R10, P0 ;  /* 0x0000000a450a7207 */ /* 0x000fe20000000000 */
[----:B01-3--:R-:W-:Y:S06]  /*e8c0*/  @P1 BRA `(.L_x_1892) ;  /* 0x0000004800541947 */ /* 0x00bfec0003800000 */
        /* <DEDUP_REMOVED lines=45> */
[----:B------:R-:W-:Y:S01]  /*eba0*/  @!P4 IMAD.WIDE R18, R19, 0x4, R4 ;  /* 0x000000041312c825 */ /* 0x000fe200078e0204 */
[----:B---3--:R-:W-:Y:S01]  /*ebb0*/  @!P5 LOP3.LUT R21, R0, 0xfffffffe, RZ, 0xc0, !PT ;  /* 0xfffffffe0015d812 */ /* 0x008fe200078ec0ff */
[----:B------:R1:W-:Y:S01]  /*ebc0*/  @!P3 ST.E.64 desc[UR38][R14.64], R16 ;  /* 0x000000100e00b985 */ /* 0x0003e2000c101b26 */
[----:B------:R-:W-:Y:S01]  /*ebd0*/  @!P0 LEA.HI R49, R49, R49, RZ, 0x1 ;  /* 0x0000003131318211 */ /* 0x000fe200078f08ff */
[----:B------:R-:W-:-:S02]  /*ebe0*/  VIADD R20, R105, 0x50 ;  /* 0x0000005069147836 */ /* 0x000fc40000000000 */
[----:B------:R-:W-:Y:S01]  /*ebf0*/  VIADD R0, R105, 0x58 ;  /* 0x0000005869007836 */ /* 0x000fe20000000000 */
[----:B------:R-:W-:Y:S01]  /*ec00*/  @!P0 LOP3.LUT R49, R49, 0xfffffffe, RZ, 0xc0, !PT ;  /* 0xfffffffe31318812 */ /* 0x000fe200078ec0ff */
[----:B------:R3:W-:Y:S01]  /*ec10*/  @!P4 ST.E.64 desc[UR38][R18.64], R6 ;  /* 0x000000061200c985 */ /* 0x0007e2000c101b26 */
[----:B------:R-:W-:Y:S01]  /*ec20*/  VIADD R28, R105, 0x60 ;  /* 0x00000060691c7836 */ /* 0x000fe20000000000 */
[----:B------:R-:W-:Y:S02]  /*ec30*/  ISETP.GE.AND P2, PT, R20, UR4, PT ;  /* 0x0000000414007c0c */ /* 0x000fe4000bf46270 */
[----:B0-----:R-:W-:Y:S01]  /*ec40*/  @!P1 LOP3.LUT R13, R46, 0xfffffffe, RZ, 0xc0, !PT ;  /* 0xfffffffe2e0d9812 */ /* 0x001fe200078ec0ff */
[----:B------:R-:W-:Y:S01]  /*ec50*/  @!P5 IMAD.WIDE R2, R21, 0x4, R4 ;  /* 0x000000041502d825 */ /* 0x000fe200078e0204 */
[----:B------:R-:W-:Y:S02]  /*ec60*/  ISETP.GE.AND P3, PT, R0, UR4, PT ;  /* 0x0000000400007c0c */ /* 0x000fe4000bf66270 */
[----:B------:R-:W-:Y:S01]  /*ec70*/  ISETP.GE.AND P4, PT, R28, UR4, PT ;  /* 0x000000041c007c0c */ /* 0x000fe2000bf86270 */
[C---:B-1----:R-:W-:Y:S01]  /*ec80*/  VIADD R14, R105.reuse, 0x68 ;  /* 0x00000068690e7836 */ /* 0x042fe20000000000 */
[----:B------:R0:W-:Y:S01]  /*ec90*/  @!P5 ST.E.64 desc[UR38][R2.64], R50 ;  /* 0x000000320200d985 */ /* 0x0001e2000c101b26 */
[----:B------:R-:W-:-:S02]  /*eca0*/  VIADD R16, R105, 0x70 ;  /* 0x0000007069107836 */ /* 0x000fc40000000000 */
[----:B------:R-:W-:Y:S01]  /*ecb0*/  VIADD R17, R105, 0x78 ;  /* 0x0000007869117836 */ /* 0x000fe20000000000 */
[----:B------:R-:W-:Y:S01]  /*ecc0*/  ISETP.GE.AND P5, PT, R14, UR4, PT ;  /* 0x000000040e007c0c */ /* 0x000fe2000bfa6270 */
[----:B---3--:R-:W-:Y:S01]  /*ecd0*/  @!P1 IMAD.WIDE R6, R13, 0x4, R4 ;  /* 0x000000040d069825 */ /* 0x008fe200078e0204 */
[----:B------:R-:W-:-:S03]  /*ece0*/  @!P2 LEA.HI R20, R20, R20, RZ, 0x1 ;  /* 0x000000141414a211 */ /* 0x000fc600078f08ff */
[----:B------:R-:W-:Y:S01]  /*ecf0*/  @!P0 IMAD.WIDE R12, R49, 0x4, R4 ;  /* 0x00000004310c8825 */ /* 0x000fe200078e0204 */
[----:B------:R1:W-:Y:S01]  /*ed00*/  @!P1 ST.E.64 desc[UR38][R6.64], R52 ;  /* 0x0000003406009985 */ /* 0x0003e2000c101b26 */
[----:B------:R-:W-:Y:S02]  /*ed10*/  ISETP.GE.AND P1, PT, R16, UR4, PT ;  /* 0x0000000410007c0c */ /* 0x000fe4000bf26270 */
[----:B------:R-:W-:Y:S01]  /*ed20*/  @!P3 LEA.HI R0, R0, R0, RZ, 0x1 ;  /* 0x000000000000b211 */ /* 0x000fe200078f08ff */
[----:B------:R3:W-:Y:S01]  /*ed30*/  @!P0 ST.E.64 desc[UR38][R12.64], R56 ;  /* 0x000000380c008985 */ /* 0x0007e2000c101b26 */
[----:B------:R-:W-:Y:S01]  /*ed40*/  ISETP.GE.AND P0, PT, R17, UR4, PT ;  /* 0x0000000411007c0c */ /* 0x000fe2000bf06270 */
[----:B------:R-:W-:Y:S01]  /*ed50*/  VIADD R18, R105, 0x80 ;  /* 0x0000008069127836 */ /* 0x000fe20000000000 */
[----:B0-----:R-:W-:Y:S02]  /*ed60*/  @!P2 LOP3.LUT R3, R20, 0xfffffffe, RZ, 0xc0, !PT ;  /* 0xfffffffe1403a812 */ /* 0x001fe400078ec0ff */
[----:B------:R-:W-:-:S02]  /*ed70*/  @!P4 LEA.HI R28, R28, R28, RZ, 0x1 ;  /* 0x0000001c1c1cc211 */ /* 0x000fc400078f08ff */
[----:B------:R-:W-:Y:S01]  /*ed80*/  @!P5 LEA.HI R14, R14, R14, RZ, 0x1 ;  /* 0x0000000e0e0ed211 */ /* 0x000fe200078f08ff */
[--C-:B------:R-:W-:Y:S02]  /*ed90*/  @!P2 IMAD.WIDE R2, R3, 0x4, R4.reuse ;  /* 0x000000040302a825 */ /* 0x100fe400078e0204 */
[----:B------:R-:W-:Y:S02]  /*eda0*/  @!P1 LEA.HI R16, R16, R16, RZ, 0x1 ;  /* 0x0000001010109211 */ /* 0x000fe400078f08ff */
[----:B-1----:R-:W-:Y:S01]  /*edb0*/  @!P3 LOP3.LUT R7, R0, 0xfffffffe, RZ, 0xc0, !PT ;  /* 0xfffffffe0007b812 */ /* 0x002fe200078ec0ff */
[----:B------:R0:W-:Y:S01]  /*edc0*/  @!P2 ST.E.64 desc[UR38][R2.64], R54 ;  /* 0x000000360200a985 */ /* 0x0001e2000c101b26 */
[----:B---3--:R-:W-:Y:S02]  /*edd0*/  @!P4 LOP3.LUT R13, R28, 0xfffffffe, RZ, 0xc0, !PT ;  /* 0xfffffffe1c0dc812 */ /* 0x008fe400078ec0ff */
[----:B------:R-:W-:Y:S01]  /*ede0*/  @!P5 LOP3.LUT R15, R14, 0xfffffffe, RZ, 0xc0, !PT ;  /* 0xfffffffe0e0fd812 */ /* 0x000fe200078ec0ff */
[----:B------:R-:W-:Y:S01]  /*edf0*/  @!P3 IMAD.WIDE R6, R7, 0x4, R4 ;  /* 0x000000040706b825 */ /* 0x000fe200078e0204 */
[----:B------:R-:W-:-:S02]  /*ee00*/  @!P0 LEA.HI R0, R17, R17, RZ, 0x1 ;  /* 0x0000001111008211 */ /* 0x000fc400078f08ff */
[----:B------:R-:W-:Y:S01]  /*ee10*/  @!P1 LOP3.LUT R17, R16, 0xfffffffe, RZ, 0xc0, !PT ;  /* 0xfffffffe10119812 */ /* 0x000fe200078ec0ff */
[--C-:B------:R-:W-:Y:S01]  /*ee20*/  @!P4 IMAD.WIDE R12, R13, 0x4, R4.reuse ;  /* 0x000000040d0cc825 */ /* 0x100fe200078e0204 */
[----:B------:R-:W-:Y:S01]  /*ee30*/  @!P0 LOP3.LUT R19, R0, 0xfffffffe, RZ, 0xc0, !PT ;  /* 0xfffffffe00138812 */ /* 0x000fe200078ec0ff */
[----:B------:R1:W-:Y:S01]  /*ee40*/  @!P3 ST.E.64 desc[UR38][R6.64], R58 ;  /* 0x0000003a0600b985 */ /* 0x0003e2000c101b26 */
[----:B------:R-:W-:Y:S01]  /*ee50*/  ISETP.GE.AND P2, PT, R18, UR4, PT ;  /* 0x0000000412007c0c */ /* 0x000fe2000bf46270 */
[--C-:B------:R-:W-:Y:S02]  /*ee60*/  @!P5 IMAD.WIDE R14, R15, 0x4, R4.reuse ;  /* 0x000000040f0ed825 */ /* 0x100fe400078e0204 */
[----:B------:R3:W-:Y:S02]  /*ee70*/  @!P4 ST.E.64 desc[UR38][R12.64], R32 ;  /* 0x000000200c00c985 */ /* 0x0007e4000c101b26 */
[----:B0-----:R-:W-:Y:S02]  /*ee80*/  @!P1 IMAD.WIDE R2, R17, 0x4, R4 ;  /* 0x0000000411029825 */ /* 0x001fe400078e0204 */
[----:B------:R0:W-:Y:S02]  /*ee90*/  @!P5 ST.E.64 desc[UR38][R14.64], R34 ;  /* 0x000000220e00d985 */ /* 0x0001e4000c101b26 */
[----:B------:R-:W-:-:S02]  /*eea0*/  VIADD R0, R105, 0x90 ;  /* 0x0000009069007836 */ /* 0x000fc40000000000 */
[----:B------:R-:W-:Y:S01]  /*eeb0*/  VIADD R16, R105, 0x88 ;  /* 0x0000008869107836 */ /* 0x000fe20000000000 */
[----:B------:R5:W-:Y:S01]  /*eec0*/  @!P1 ST.E.64 desc[UR38][R2.64], R36 ;  /* 0x0000002402009985 */ /* 0x000be2000c101b26 */
[----:B-1----:R-:W-:Y:S01]  /*eed0*/  @!P0 IMAD.WIDE R6, R19, 0x4, R4 ;  /* 0x0000000413068825 */ /* 0x002fe200078e0204 */
[----:B------:R-:W-:Y:S02]  /*eee0*/  ISETP.GE.AND P1, PT, R0, UR4, PT ;  /* 0x0000000400007c0c */ /* 0x000fe4000bf26270 */
[----:B------:R-:W-:Y:S01]  /*eef0*/  ISETP.GE.AND P3, PT, R16, UR4, PT ;  /* 0x0000000410007c0c */ /* 0x000fe2000bf66270 */
[C---:B---3--:R-:W-:Y:S01]  /*ef00*/  VIADD R12, R105.reuse, 0x98 ;  /* 0x00000098690c7836 */ /* 0x048fe20000000000 */
[----:B------:R1:W-:Y:S01]  /*ef10*/  @!P0 ST.E.64 desc[UR38][R6.64], R42 ;  /* 0x0000002a06008985 */ /* 0x0003e2000c101b26 */
[C---:B------:R-:W-:Y:S01]  /*ef20*/  VIADD R17, R105.reuse, 0xa8 ;  /* 0x000000a869117836 */ /* 0x040fe20000000000 */
[----:B------:R-:W-:Y:S01]  /*ef30*/  @!P2 LEA.HI R18, R18, R18, RZ, 0x1 ;  /* 0x000000121212a211 */ /* 0x000fe200078f08ff */
[C---:B0-----:R-:W-:Y:S01]  /*ef40*/  VIADD R14, R105.reuse, 0xa0 ;  /* 0x000000a0690e7836 */ /* 0x041fe20000000000 */
[----:B------:R-:W-:Y:S01]  /*ef50*/  ISETP.GE.AND P0, PT, R12, UR4, PT ;  /* 0x000000040c007c0c */ /* 0x000fe2000bf06270 */
[----:B------:R-:W-:Y:S01]  /*ef60*/  VIADD R19, R105, 0xb0 ;  /* 0x000000b069137836 */ /* 0x000fe20000000000 */
[----:B------:R-:W-:Y:S01]  /*ef70*/  ISETP.GE.AND P5, PT, R17, UR4, PT ;  /* 0x0000000411007c0c */ /* 0x000fe2000bfa6270 */
[----:B------:R-:W-:Y:S01]  /*ef80*/  VIADD R105, R105, 0xb8 ;  /* 0x000000b869697836 */ /* 0x000fe20000000000 */
[----:B------:R-:W-:-:S02]  /*ef90*/  ISETP.GE.AND P4, PT, R14, UR4, PT ;  /* 0x000000040e007c0c */ /* 0x000fc4000bf86270 */
[----:B------:R-:W-:Y:S02]  /*efa0*/  @!P2 LOP3.LUT R13, R18, 0xfffffffe, RZ, 0xc0, !PT ;  /* 0xfffffffe120da812 */ /* 0x000fe400078ec0ff */
[----:B------:R-:W-:Y:S02]  /*efb0*/  ISETP.GE.AND P6, PT, R19, UR4, PT ;  /* 0x0000000413007c0c */ /* 0x000fe4000bfc6270 */
[----:B------:R-:W-:Y:S01]  /*efc0*/  @!P1 LEA.HI R0, R0, R0, RZ, 0x1 ;  /* 0x0000000000009211 */ /* 0x000fe200078f08ff */
[--C-:B-----5:R-:W-:Y:S01]  /*efd0*/  @!P2 IMAD.WIDE R2, R13, 0x4, R4.reuse ;  /* 0x000000040d02a825 */ /* 0x120fe200078e0204 */
[----:B------:R-:W-:Y:S02]  /*efe0*/  @!P3 LEA.HI R16, R16, R16, RZ, 0x1 ;  /* 0x000000101010b211 */ /* 0x000fe400078f08ff */
[----:B------:R-:W-:Y:S02]  /*eff0*/  @!P1 LOP3.LUT R13, R0, 0xfffffffe, RZ, 0xc0, !PT ;  /* 0xfffffffe000d9812 */ /* 0x000fe400078ec0ff */
[----:B------:R-:W-:Y:S01]  /*f000*/  @!P0 LEA.HI R0, R12, R12, RZ, 0x1 ;  /* 0x0000000c0c008211 */ /* 0x000fe200078f08ff */
[----:B------:R0:W-:Y:S01]  /*f010*/  @!P2 ST.E.64 desc[UR38][R2.64], R38 ;  /* 0x000000260200a985 */ /* 0x0001e2000c101b26 */
[----:B-1----:R-:W-:Y:S01]  /*f020*/  @!P3 LOP3.LUT R7, R16, 0xfffffffe, RZ, 0xc0, !PT ;  /* 0xfffffffe1007b812 */ /* 0x002fe200078ec0ff */
[----:B------:R-:W-:Y:S01]  /*f030*/  @!P1 IMAD.WIDE R12, R13, 0x4, R4 ;  /* 0x000000040d0c9825 */ /* 0x000fe200078e0204 */
[----:B------:R-:W-:-:S02]  /*f040*/  @!P4 LEA.HI R14, R14, R14, RZ, 0x1 ;  /* 0x0000000e0e0ec211 */ /* 0x000fc400078f08ff */
[----:B------:R-:W-:Y:S01]  /*f050*/  @!P0 LOP3.LUT R15, R0, 0xfffffffe, RZ, 0xc0, !PT ;  /* 0xfffffffe000f8812 */ /* 0x000fe200078ec0ff */
[--C-:B------:R-:W-:Y:S01]  /*f060*/  @!P3 IMAD.WIDE R6, R7, 0x4, R4.reuse ;  /* 0x000000040706b825 */ /* 0x100fe200078e0204 */
[----:B------:R-:W-:Y:S02]  /*f070*/  @!P5 LEA.HI R0, R17, R17, RZ, 0x1 ;  /* 0x000000111100d211 */ /* 0x000fe400078f08ff */
        /* <DEDUP_REMOVED lines=21> */
.L_x_1928:
        /* <DEDUP_REMOVED lines=36> */
[--C-:B------:R-:W-:Y:S01]  /*f410*/  SHF.R.S32.HI R9, RZ, 0x1f, R5.reuse ;  /* 0x0000001fff097819 */ /* 0x100fe20000011405 */
[----:B------:R-:W-:Y:S01]  /*f420*/  IMAD.MOV R7, RZ, RZ, -R5 ;  /* 0x000000ffff077224 */ /* 0x000fe200078e0a05 */
[----:B------:R-:W-:Y:S01]  /*f430*/  IADD3 R2, P0, R5, R2, RZ ;  /* 0x0000000205027210 */ /* 0x000fe20007f1e0ff */
[----:B------:R-:W-:Y:S02]  /*f440*/  IMAD R4, R4, UR4, RZ ;  /* 0x0000000404047c24 */ /* 0x000fe4000f8e02ff */
[----:B------:R-:W-:-:S02]  /*f450*/  IMAD R7, R6, R7, R0 ;  /* 0x0000000706077224 */ /* 0x000fc400078e0200 */
[----:B------:R-:W-:Y:S01]  /*f460*/  IMAD R4, R17, UR5, R4 ;  /* 0x0000000511047c24 */ /* 0x000fe2000f8e0204 */
[----:B------:R-:W-:Y:S02]  /*f470*/  ULDC.64 UR4, c[0x0][0xbc8] ;  /* 0x0002f20000047ab9 */ /* 0x000fe40000000a00 */
        /* <DEDUP_REMOVED lines=12> */
.L_x_1890:
        /* <DEDUP_REMOVED lines=18> */
.L_x_1931:
[----:B------:R-:W-:Y:S01]  /*f660*/  ULDC UR8, c[0x0][0xc50] ;  /* 0x0003140000087ab9 */ /* 0x000fe20000000800 */
[----:B------:R-:W-:Y:S01]  /*f670*/  UMOV UR36, UR6 ;  /* 0x0000000600247c82 */ /* 0x000fe20008000000 */
[----:B------:R-:W-:-:S11]  /*f680*/  UISETP.NE.AND UP0, UPT, UR8, 0x1, UPT ;  /* 0x000000010800788c */ /* 0x000fd6000bf05270 */
[----:B------:R-:W-:Y:S01]  /*f690*/  @UP0 ULDC UR4, c[0x0][0xc54] ;  /* 0x0003150000040ab9 */ /* 0x000fe20000000800 */
[----:B------:R-:W-:Y:S01]  /*f6a0*/  @UP0 ULDC UR7, c[0x0][0xc58] ;  /* 0x0003160000070ab9 */ /* 0x000fe20000000800 */
[----:B------:R-:W-:-:S04]  /*f6b0*/  UIMAD.WIDE.U32 UR4, UR6, UR4, URZ ;  /* 0x00000004060472a5 */ /* 0x000fc8000f8e003f */
[----:B------:R-:W-:-:S12]  /*f6c0*/  @UP0 USHF.R.U32.HI UR36, URZ, UR7, UR5 ;  /* 0x000000073f240299 */ /* 0x000fd80008011605 */
.L_x_1932:
        /* <DEDUP_REMOVED lines=8> */
[----:B------:R-:W-:Y:S01]  /*f750*/  ULDC UR6, c[0x0][0x448] ;  /* 0x0001120000067ab9 */ /* 0x000fe20000000800 */
[----:B------:R-:W-:Y:S01]  /*f760*/  ULDC.64 UR4, c[0x0][0x418] ;  /* 0x0001060000047ab9 */ /* 0x000fe20000000a00 */
[----:B------:R-:W-:Y:S01]  /*f770*/  UISETP.NE.AND UP1, UPT, UR6, 0x1, UPT ;  /* 0x000000010600788c */ /* 0x000fe2000bf25270 */
[----:B------:R-:W-:Y:S01]  /*f780*/  IMAD.MOV.U32 R0, RZ, RZ, RZ ;  /* 0x000000ffff007224 */ /* 0x000fe200078e00ff */
[----:B------:R-:W-:Y:S01]  /*f790*/  UISETP.NE.U32.AND UP0, UPT, UR4, URZ, UPT ;  /* 0x0000003f0400728c */ /* 0x000fe2000bf05070 */
[----:B------:R-:W-:Y:S02]  /*f7a0*/  ULDC UR7, c[0x0][0x424] ;  /* 0x0001090000077ab9 */ /* 0x000fe40000000800 */
[----:B------:R-:W-:Y:S01]  /*f7b0*/  ULDC UR4, c[0x0][0x288] ;  /* 0x0000a20000047ab9 */ /* 0x000fe20000000800 */
[----:B------:R-:W-:Y:S02]  /*f7c0*/  UISETP.NE.AND.EX UP0, UPT, UR5, URZ, UPT, UP0 ;  /* 0x0000003f0500728c */ /* 0x000fe4000bf05300 */
[----:B------:R-:W-:-:S02]  /*f7d0*/  UIADD3 UR10, -UR4, 0xa0, URZ ;  /* 0x000000a0040a7890 */ /* 0x000fc4000fffe13f */
[----:B------:R-:W-:Y:S01]  /*f7e0*/  USEL UR7, UR7, 0x1, UP0 ;  /* 0x0000000107077887 */ /* 0x000fe20008000000 */
[----:B------:R-:W-:Y:S01]  /*f7f0*/  @UP1 ULDC UR4, c[0x0][0x44c] ;  /* 0x0001130000041ab9 */ /* 0x000fe20000000800 */
[----:B------:R-:W-:Y:S01]  /*f800*/  ULDC UR9, c[0x0][0x2f0] ;  /* 0x0000bc0000097ab9 */ /* 0x000fe20000000800 */
[----:B------:R-:W-:Y:S01]  /*f810*/  @UP1 ULDC UR11, c[0x0][0x450] ;  /* 0x00011400000b1ab9 */ /* 0x000fe20000000800 */
[----:B------:R-:W-:Y:S02]  /*f820*/  UIMAD UR10, UR7, UR9, UR10 ;  /* 0x00000009070a72a4 */ /* 0x000fe4000f8e020a */
[----:B0-----:R-:W-:-:S04]  /*f830*/  USHF.L.U32 UR41, UR41, 0x7, URZ ;  /* 0x0000000729297899 */ /* 0x001fc8000800063f */
[----:B------:R-:W-:-:S04]  /*f840*/  UIADD3 UR6, UR41, 0x7f, URZ ;  /* 0x0000007f29067890 */ /* 0x000fc8000fffe03f */
[----:B------:R-:W-:Y:S02]  /*f850*/  UIMAD.WIDE.U32 UR4, UR6, UR4, URZ ;  /* 0x00000004060472a5 */ /* 0x000fe4000f8e003f */
[----:B------:R-:W-:Y:S02]  /*f860*/  UIMAD UR4, UR7, UR9, 0x9f ;  /* 0x0000009f070474a4 */ /* 0x000fe4000f8e0209 */
[----:B------:R-:W-:Y:S02]  /*f870*/  @UP1 USHF.R.U32.HI UR6, URZ, UR11, UR5 ;  /* 0x0000000b3f061299 */ /* 0x000fe40008011605 */
[----:B------:R-:W-:Y:S02]  /*f880*/  UIMAD.WIDE UR4, UR4, 0x66666667, URZ ;  /* 0x66666667040478a5 */ /* 0x000fe4000f8e023f */
[----:B------:R-:W-:Y:S02]  /*f890*/  UIADD3 UR6, UR10, UR6, URZ ;  /* 0x000000060a067290 */ /* 0x000fe4000fffe03f */
[----:B------:R-:W-:-:S02]  /*f8a0*/  USHF.R.U32.HI UR9, URZ, 0x1f, UR5 ;  /* 0x0000001f3f097899 */ /* 0x000fc40008011605 */
[----:B------:R-:W-:Y:S02]  /*f8b0*/  UIMAD.WIDE UR6, UR6, 0x66666667, URZ ;  /* 0x66666667060678a5 */ /* 0x000fe4000f8e023f */
[----:B------:R-:W-:Y:S02]  /*f8c0*/  ULEA.HI.SX32 UR9, UR5, UR9, 0x1a ;  /* 0x0000000905097291 */ /* 0x000fe4000f8fd23f */
[----:B------:R-:W-:Y:S02]  /*f8d0*/  USHF.R.U32.HI UR4, URZ, 0x1f, UR7 ;  /* 0x0000001f3f047899 */ /* 0x000fe40008011607 */
[----:B------:R-:W-:Y:S02]  /*f8e0*/  ULOP3.LUT UR5, UR8, 0xffff, URZ, 0xc0, !UPT ;  /* 0x0000ffff08057892 */ /* 0x000fe4000f8ec03f */
[----:B------:R-:W-:Y:S02]  /*f8f0*/  ULEA.HI.SX32 UR4, UR7, UR4, 0x1a ;  /* 0x0000000407047291 */ /* 0x000fe4000f8fd23f */
[----:B------:R-:W-:-:S02]  /*f900*/  USHF.R.U32.HI UR7, URZ, 0x10, UR8 ;  /* 0x000000103f077899 */ /* 0x000fc40008011608 */
[----:B------:R-:W-:-:S04]  /*f910*/  UISETP.LT.AND UP0, UPT, UR9, UR4, UPT ;  /* 0x000000040900728c */ /* 0x000fc8000bf01270 */
[----:B------:R-:W-:Y:S02]  /*f920*/  USEL UR6, UR9, UR4, UP0 ;  /* 0x0000000409067287 */ /* 0x000fe40008000000 */
[----:B------:R-:W-:Y:S02]  /*f930*/  UISETP.NE.AND UP0, UPT, UR7, URZ, UPT ;  /* 0x0000003f0700728c */ /* 0x000fe4000bf05270 */
[----:B------:R-:W-:-:S06]  /*f940*/  UISETP.GE.AND UP1, UPT, UR6, 0x1, UPT ;  /* 0x000000010600788c */ /* 0x000fcc000bf26270 */
[----:B------:R-:W-:-:S03]  /*f950*/  PLOP3.LUT P0, PT, PT, PT, UP1, 0x80, 0x0 ;  /* 0x000000000000781c */ /* 0x000fc60003f0f018 */
[----:B------:R-:W-:-:S10]  /*f960*/  @!UP0 ULDC UR7, c[0x0][0x9f0] ;  /* 0x00027c0000078ab9 */ /* 0x000fd40000000800 */
[----:B------:R-:W-:Y:S05]  /*f970*/  @!P0 BRA `(.L_x_1934) ;  /* 0x0000000000708947 */ /* 0x000fea0003800000 */
        /* <DEDUP_REMOVED lines=25> */
[----:B------:R-:W-:-:S04]  /*fb10*/  IMAD.MOV.U32 R0, RZ, RZ, R3 ;  /* 0x000000ffff007224 */ /* 0x000fc800078e0003 */
[----:B------:R-:W-:Y:S01]  /*fb20*/  @!P2 IMAD.MOV R0, RZ, RZ, -R0 ;  /* 0x000000ffff00a224 */ /* 0x000fe200078e0a00 */
[----:B------:R-:W-:-:S07]  /*fb30*/  @!P1 LOP3.LUT R0, RZ, UR7, RZ, 0x33, !PT ;  /* 0x00000007ff009c12 */ /* 0x000fce000f8e33ff */
.L_x_1934:
[----:B------:R-:W-:Y:S02]  /*fb40*/  IMAD R19, R0, UR5, RZ ;  /* 0x0000000500137c24 */ /* 0x000fe4000f8e02ff */
[----:B------:R-:W-:-:S03]  /*fb50*/  IMAD.MOV.U32 R2, RZ, RZ, 0x1 ;  /* 0x00000001ff027424 */ /* 0x000fc600078e00ff */
[----:B------:R-:W-:Y:S01]  /*fb60*/  VIADDMNMX R17, R19, R0, UR6, PT ;  /* 0x0000000613117e46 */ /* 0x000fe2000b800100 */
[----:B------:R-:W-:-:S03]  /*fb70*/  IMAD.MOV.U32 R0, RZ, RZ, RZ ;  /* 0x000000ffff007224 */ /* 0x000fc600078e00ff */
[----:B------:R-:W-:-:S13]  /*fb80*/  ISETP.GT.AND P0, PT, R17, R19, PT ;  /* 0x000000131100720c */ /* 0x000fda0003f04270 */
        /* <DEDUP_REMOVED lines=24> */
.L_x_1935:
        /* <DEDUP_REMOVED lines=20> */
.L_x_1936:
        /* <DEDUP_REMOVED lines=20> */
.L_x_1937:
        /* <DEDUP_REMOVED lines=18> */
.L_x_1938:
        /* <DEDUP_REMOVED lines=11> */
[----:B------:R-:W-:-:S04]  /*10160*/  LOP3.LUT R4, R0, 0x180, RZ, 0xc0, !PT ;  /* 0x0000018000047812 */ /* 0x000fc800078ec0ff */
        /* <DEDUP_REMOVED lines=19> */
[----:B------:R-:W-:-:S05]  /*102a0*/  LOP3.LUT R0, R5, R4, RZ, 0xfc, !PT ;  /* 0x0000000405007212 */ /* 0x000fca00078efcff */
[----:B------:R0:W-:Y:S02]  /*102b0*/  STL [R1+0xc], R0 ;  /* 0x00000c0001007387 */ /* 0x0001e40000100800 */
[----:B0-----:R-:W-:-:S05]  /*102c0*/  P2R R0, PR, RZ, 0x2 ;  /* 0x00000002ff007803 */ /* 0x001fca0000000000 */
[----:B------:R0:W-:Y:S01]  /*102d0*/  STL [R1+0x10], R0 ;  /* 0x0000100001007387 */ /* 0x0001e20000100800 */
[----:B--2---:R-:W-:Y:S02]  /*102e0*/  SHF.R.S32.HI R9, RZ, 0x1f, R18 ;  /* 0x0000001fff097819 */ /* 0x004fe40000011412 */
[----:B------:R-:W-:-:S03]  /*102f0*/  SEL R16, R18, RZ, !P1 ;  /* 0x000000ff12107207 */ /* 0x000fc60004800000 */
[----:B------:R0:W-:Y:S01]  /*10300*/  STL [R1], R9 ;  /* 0x0000000901007387 */ /* 0x0001e20000100800 */
[----:B------:R-:W-:Y:S05]  /*10310*/  BRA.DIV UR4, `(.L_x_1939) ;  /* 0x0000003204707947 */ /* 0x000fea000b800000 */
[----:B------:R1:W2:Y:S02]  /*10320*/  SHFL.IDX PT, R14, R6, RZ, 0x1f ;  /* 0x00001fff060e7589 */ /* 0x0002a400000e0000 */
.L_x_1994:
[----:B------:R-:W-:Y:S02]  /*10330*/  PLOP3.LUT P2, PT, PT, PT, PT, 0x8, 0x0 ;  /* 0x000000000000781c */ /* 0x000fe40003f4e170 */
[----:B--2---:R-:W-:Y:S02]  /*10340*/  ISETP.NE.AND P0, PT, R14, RZ, PT ;  /* 0x000000ff0e00720c */ /* 0x004fe40003f05270 */
[----:B0-----:R-:W-:-:S05]  /*10350*/  P2R R0, PR, RZ, 0x4 ;  /* 0x00000004ff007803 */ /* 0x001fca0000000000 */
[----:B------:R0:W-:Y:S06]  /*10360*/  STL [R1+0x8], R0 ;  /* 0x0000080001007387 */ /* 0x0001ec0000100800 */
[----:B------:R-:W-:Y:S05]  /*10370*/  @P0 BRA `(.L_x_1940) ;  /* 0x0000000400900947 */ /* 0x000fea0003800000 */
[----:B------:R-:W-:Y:S01]  /*10380*/  UMOV UR4, 0xffffffff ;  /* 0xffffffff00047882 */ /* 0x000fe20000000000 */
[----:B0-----:R-:W-:Y:S02]  /*10390*/  VIADD R0, R17, 0xffffffff ;  /* 0xffffffff11007836 */ /* 0x001fe40000000000 */
[----:B------:R-:W-:Y:S05]  /*103a0*/  BRA.DIV UR4, `(.L_x_1941) ;  /* 0x00000032046c7947 */ /* 0x000fea000b800000 */
[----:B------:R-:W-:-:S13]  /*103b0*/  ELECT P6, URZ, PT ;  /* 0x00000000003f782f */ /* 0x000fda00038c0000 */
.L_x_1997:
        /* <DEDUP_REMOVED lines=20> */
.L_x_1942:
[----:B0-----:R-:W-:Y:S01]  /*10500*/  IMAD.MOV.U32 R2, RZ, RZ, 0x1 ;  /* 0x00000001ff027424 */ /* 0x001fe200078e00ff */
[----:B------:R-:W-:-:S04]  /*10510*/  ISETP.NE.AND P1, PT, R8, RZ, PT ;  /* 0x000000ff0800720c */ /* 0x000fc80003f25270 */
[----:B------:R-:W-:-:S04]  /*10520*/  SHF.L.U32 R2, R2, 0x1f, RZ ;  /* 0x0000001f02027819 */ /* 0x000fc800000006ff */
[----:B------:R-:W0:Y:S02]  /*10530*/  SYNCS.PHASECHK.TRANS64.TRYWAIT P0, [UR40+0x33480], R2 ;  /* 0x03348002ff0075a7 */ /* 0x000e240008000168 */
[----:B0-----:R-:W-:Y:S05]  /*10540*/  @!P0 BRA `(.L_x_1943) ;  /* 0x0000003000248947 */ /* 0x001fea0003800000 */
.L_x_1998:
[----:B------:R-:W-:Y:S05]  /*10550*/  @P1 BRA `(.L_x_1944) ;  /* 0x0000000000181947 */ /* 0x000fea0003800000 */
[----:B------:R-:W2:Y:S01]  /*10560*/  S2R R4, SR_TID.X ;  /* 0x0000000000047919 */ /* 0x000ea20000002100 */
[----:B0-----:R-:W-:-:S04]  /*10570*/  IMAD.MOV.U32 R3, RZ, RZ, 0x7800 ;  /* 0x00007800ff037424 */ /* 0x001fc800078e00ff */
[----:B------:R3:W-:Y:S01]  /*10580*/  SYNCS.ARRIVE.TRANS64 RZ, [UR40+0x33470], R3 ;  /* 0x03347003ffff79a7 */ /* 0x0007e20008000028 */
[----:B--2---:R-:W-:-:S13]  /*10590*/  LOP3.LUT P0, RZ, R4, 0x1f, RZ, 0xc0, !PT ;  /* 0x0000001f04ff7812 */ /* 0x004fda000780c0ff */
[----:B---3--:R-:W-:Y:S05]  /*105a0*/  @!P0 BRA `(.L_x_1944) ;  /* 0x0000000000048947 */ /* 0x008fea0003800000 */
[----:B------:R-:W-:Y:S01]  /*105b0*/  BPT.TRAP 0x1 ;  /* 0x000000040000795c */ /* 0x000fe20000300000 */
.L_x_1944:
        /* <DEDUP_REMOVED lines=28> */
.L_x_1999:
[----:B------:R-:W-:Y:S05]  /*10780*/  @P1 BRA `(.L_x_1946) ;  /* 0x0000000000181947 */ /* 0x000fea0003800000 */
[----:B0-----:R-:W0:Y:S01]  /*10790*/  S2R R3, SR_TID.X ;  /* 0x0000000000037919 */ /* 0x001e220000002100 */
[----:B------:R-:W-:-:S04]  /*107a0*/  IMAD.MOV.U32 R2, RZ, RZ, 0x7800 ;  /* 0x00007800ff027424 */ /* 0x000fc800078e00ff */
[----:B------:R2:W-:Y:S01]  /*107b0*/  SYNCS.ARRIVE.TRANS64 RZ, [UR40+0x33430], R2 ;  /* 0x03343002ffff79a7 */ /* 0x0005e20008000028 */
[----:B0-----:R-:W-:-:S13]  /*107c0*/  LOP3.LUT P0, RZ, R3, 0x1f, RZ, 0xc0, !PT ;  /* 0x0000001f03ff7812 */ /* 0x001fda000780c0ff */
[----:B--2---:R-:W-:Y:S05]  /*107d0*/  @!P0 BRA `(.L_x_1946) ;  /* 0x0000000000048947 */ /* 0x004fea0003800000 */
[----:B------:R-:W-:Y:S01]  /*107e0*/  BPT.TRAP 0x1 ;  /* 0x000000040000795c */ /* 0x000fe20000300000 */
.L_x_1946:
[----:B------:R-:W-:Y:S01]  /*107f0*/  ULDC.64 UR4, c[0x0][0x198] ;  /* 0x0000660000047ab9 */ /* 0x000fe20000000a00 */
[----:B------:R-:W-:Y:S01]  /*10800*/  R2UR UR11, R0 ;  /* 0x00000000000b72ca */ /* 0x000fe200000e0000 */
[----:B------:R-:W-:Y:S01]  /*10810*/  UIADD3 UR4, UP0, UR4, 0x370, URZ ;  /* 0x0000037004047890 */ /* 0x000fe2000ff1e03f */
[----:B------:R-:W-:Y:S01]  /*10820*/  R2UR UR13, R16 ;  /* 0x00000000100d72ca */ /* 0x000fe200000e0000 */
[----:B------:R-:W-:Y:S01]  /*10830*/  UIADD3 UR8, UR40, 0x24200, URZ ;  /* 0x0002420028087890 */ /* 0x000fe2000fffe03f */
[----:B------:R-:W-:Y:S01]  /*10840*/  PLOP3.LUT P0, PT, PT, PT, PT, 0x80, 0x0 ;  /* 0x000000000000781c */ /* 0x000fe20003f0f070 */
[----:B------:R-:W-:Y:S02]  /*10850*/  UIADD3 UR9, UR40, 0x33430, URZ ;  /* 0x0003343028097890 */ /* 0x000fe4000fffe03f */
[----:B------:R-:W-:Y:S01]  /*10860*/  UIADD3.X UR5, URZ, UR5, URZ, UP0, !UPT ;  /* 0x000000053f057290 */ /* 0x000fe200087fe43f */
[----:B------:R-:W-:Y:S01]  /*10870*/  P2R R0, PR, RZ, 0x1 ;  /* 0x00000001ff007803 */ /* 0x000fe20000000000 */
        /* <DEDUP_REMOVED lines=18> */
[----:B------:R2:W-:Y:S01]  /*109a0*/  STL [R1+0x8], R0 ;  /* 0x0000080001007387 */ /* 0x0005e20000100800 */
[----:B------:R-:W-:Y:S01]  /*109b0*/  NOP ;  /* 0x0000000000007918 */ /* 0x000fe20000000000 */
.L_x_1940:
[----:B------:R-:W-:Y:S05]  /*109c0*/  WARPSYNC.ALL ;  /* 0x0000000000007948 */ /* 0x000fea0003800000 */
[----:B--2---:R-:W-:Y:S01]  /*109d0*/  UIADD3 UR4, UR40, 0x1e200, URZ ;  /* 0x0001e20028047890 */ /* 0x004fe2000fffe03f */
        /* <DEDUP_REMOVED lines=20> */
.L_x_1947:
        /* <DEDUP_REMOVED lines=8> */
[----:B------:R-:W-:-:S04]  /*10ba0*/  UIMAD UR6, UR36, UR9, UR6 ;  /* 0x00000009240672a4 */ /* 0x000fc8000f8e0206 */
[----:B------:R-:W-:Y:S01]  /*10bb0*/  UIADD3 UR5, UR5, UR6, URZ ;  /* 0x0000000605057290 */ /* 0x000fe2000fffe03f */
[----:B--2---:R-:W-:Y:S02]  /*10bc0*/  ISETP.NE.AND P0, PT, R9, 0x1, PT ;  /* 0x000000010900780c */ /* 0x004fe40003f05270 */
        /* <DEDUP_REMOVED lines=17> */
[----:B------:R-:W0:Y:S02]  /*10ce0*/  LDC.64 R2, c[0x0][0x2e0] ;  /* 0x0000b800ff027b82 */ /* 0x000e240000000a00 */
[----:B0-----:R-:W-:-:S04]  /*10cf0*/  IMAD R4, R5, R2, RZ ;  /* 0x0000000205047224 */ /* 0x001fc800078e02ff */
[C---:B------:R-:W-:Y:S01]  /*10d00*/  IMAD R5, R7.reuse, R3, R4 ;  /* 0x0000000307057224 */ /* 0x040fe200078e0204 */
[----:B------:R-:W-:Y:S01]  /*10d10*/  LEA.HI R4, R10, R6, RZ, 0x1e ;  /* 0x000000060a047211 */ /* 0x000fe200078ff0ff */
[----:B------:R-:W-:Y:S01]  /*10d20*/  IMAD.WIDE.U32 R2, R7, R2, UR4 ;  /* 0x0000000407027e25 */ /* 0x000fe2000f8e0002 */
[----:B------:R-:W0:Y:S01]  /*10d30*/  @P0 LDC R6, c[0x0][0x450] ;  /* 0x00011400ff060b82 */ /* 0x000e220000000800 */
[----:B------:R-:W-:Y:S02]  /*10d40*/  ULDC.64 UR4, c[0x0][0x2d0] ;  /* 0x0000b40000047ab9 */ /* 0x000fe40000000a00 */
[----:B------:R-:W-:Y:S02]  /*10d50*/  IMAD.IADD R3, R3, 0x1, R5 ;  /* 0x0000000103037824 */ /* 0x000fe400078e0205 */
[----:B------:R-:W1:Y:S03]  /*10d60*/  S2R R5, SR_CTAID.X ;  /* 0x0000000000057919 */ /* 0x000e660000002500 */
[----:B------:R-:W2:Y:S01]  /*10d70*/  @P0 LDC R7, c[0x0][0x44c] ;  /* 0x00011300ff070b82 */ /* 0x000ea20000000800 */
[----:B-1----:R-:W-:-:S04]  /*10d80*/  IMAD R4, R5, 0x80, R4 ;  /* 0x0000008005047824 */ /* 0x002fc800078e0204 */
[----:B--2---:R-:W-:-:S04]  /*10d90*/  @P0 IMAD.HI.U32 R7, R4, R7, RZ ;  /* 0x0000000704070227 */ /* 0x004fc800078e00ff */
[----:B------:R-:W-:Y:S01]  /*10da0*/  IMAD.MOV.U32 R5, RZ, RZ, R4 ;  /* 0x000000ffff057224 */ /* 0x000fe200078e0004 */
[----:B0-----:R-:W-:-:S05]  /*10db0*/  @P0 SHF.R.U32.HI R5, RZ, R6, R7 ;  /* 0x00000006ff050219 */ /* 0x001fca0000011607 */
[----:B------:R-:W-:Y:S02]  /*10dc0*/  IMAD.MOV R6, RZ, RZ, -R5 ;  /* 0x000000ffff067224 */ /* 0x000fe400078e0a05 */
[----:B------:R-:W-:-:S04]  /*10dd0*/  IMAD.WIDE.U32 R2, R5, UR4, R2 ;  /* 0x0000000405027c25 */ /* 0x000fc8000f8e0002 */
[----:B------:R-:W-:Y:S01]  /*10de0*/  IMAD R4, R9, R6, R4 ;  /* 0x0000000609047224 */ /* 0x000fe200078e0204 */
[----:B------:R-:W-:-:S05]  /*10df0*/  SHF.R.S32.HI R6, RZ, 0x1f, R5 ;  /* 0x0000001fff067819 */ /* 0x000fca0000011405 */
[----:B------:R-:W-:-:S04]  /*10e00*/  IMAD R6, R6, UR4, RZ ;  /* 0x0000000406067c24 */ /* 0x000fc8000f8e02ff */
        /* <DEDUP_REMOVED lines=18> */
[----:B------:R-:W0:Y:S01]  /*10f30*/  S2R R2, SR_TID.X ;  /* 0x0000000000027919 */ /* 0x000e220000002100 */
[----:B------:R-:W-:Y:S02]  /*10f40*/  ULDC UR4, c[0x0][0x288] ;  /* 0x0000a20000047ab9 */ /* 0x000fe40000000800 */
[----:B------:R-:W-:Y:S01]  /*10f50*/  IMAD R5, R9, UR4, RZ ;  /* 0x0000000409057c24 */ /* 0x000fe2000f8e02ff */
[----:B------:R-:W1:Y:S04]  /*10f60*/  SHFL.IDX PT, R3, R7, RZ, 0x1c1f ;  /* 0x001c1fff07037589 */ /* 0x000e6800000e0000 */
[----:B------:R-:W-:Y:S01]  /*10f70*/  SHFL.IDX PT, R14, R7, 0x1, 0x1c1f ;  /* 0x003c1f00070e7f89 */ /* 0x000fe200000e0000 */
        /* <DEDUP_REMOVED lines=9> */
[----:B------:R-:W-:-:S03]  /*11010*/  VIADD R10, R4, 0x40 ;  /* 0x00000040040a7836 */ /* 0x000fc60000000000 */
[----:B------:R-:W-:-:S04]  /*11020*/  @!P4 LOP3.LUT R3, R3, R2, RZ, 0x3c, !PT ;  /* 0x000000020303c212 */ /* 0x000fc800078e3cff */
[----:B------:R-:W-:-:S04]  /*11030*/  @!P4 LOP3.LUT R2, R3, R2, RZ, 0x3c, !PT ;  /* 0x000000020302c212 */ /* 0x000fc800078e3cff */
[----:B------:R-:W-:-:S05]  /*11040*/  @!P4 LOP3.LUT R3, R3, R2, RZ, 0x3c, !PT ;  /* 0x000000020303c212 */ /* 0x000fca00078e3cff */
[----:B------:R-:W-:Y:S04]  /*11050*/  @!P4 LDGSTS.E.BYPASS.LTC128B.128 [R9+0x1e200], desc[UR38][R2.64], !P2 ;  /* 0x1e2000000209cfae */ /* 0x000fe8000d101d66 */
[----:B------:R-:W-:Y:S04]  /*11060*/  @!P4 LDGSTS.E.BYPASS.LTC128B.128 [R9+0x20200], desc[UR38][R2.64+0x40], !P0 ;  /* 0x202000400209cfae */ /* 0x000fe8000c101d66 */
[----:B------:R0:W-:Y:S04]  /*11070*/  @!P4 LDGSTS.E.BYPASS.LTC128B.128 [R9+0x22200], desc[UR38][R2.64+0x80], !P1 ;  /* 0x222000800209cfae */ /* 0x0001e8000c901d66 */
[----:B0-----:R-:W0:Y:S01]  /*11080*/  SHFL.IDX PT, R2, R6, 0x1, 0x1c1f ;  /* 0x003c1f0006027f89 */ /* 0x001e2200000e0000 */
[----:B------:R-:W-:Y:S01]  /*11090*/  @!P3 IADD3 R3, P4, R8, R14, RZ ;  /* 0x0000000e0803b210 */ /* 0x000fe20007f9e0ff */
[----:B------:R-:W-:-:S02]  /*110a0*/  @!P3 VIADD R9, R0, UR40 ;  /* 0x000000280009bc36 */ /* 0x000fc40008000000 */
[----:B------:R-:W1:Y:S02]  /*110b0*/  SHFL.IDX PT, R14, R7, 0x2, 0x1c1f ;  /* 0x005c1f00070e7f89 */ /* 0x000e6400000e0000 */
[----:B0-----:R-:W-:-:S05]  /*110c0*/  @!P3 IMAD.X R2, RZ, RZ, R2, P4 ;  /* 0x000000ffff02b224 */ /* 0x001fca00020e0602 */
[----:B------:R-:W-:-:S04]  /*110d0*/  @!P3 LOP3.LUT R3, R3, R2, RZ, 0x3c, !PT ;  /* 0x000000020303b212 */ /* 0x000fc800078e3cff */
[----:B------:R-:W-:-:S04]  /*110e0*/  @!P3 LOP3.LUT R2, R3, R2, RZ, 0x3c, !PT ;  /* 0x000000020302b212 */ /* 0x000fc800078e3cff */
[----:B------:R-:W-:-:S05]  /*110f0*/  @!P3 LOP3.LUT R3, R3, R2, RZ, 0x3c, !PT ;  /* 0x000000020303b212 */ /* 0x000fca00078e3cff */
[----:B------:R-:W-:Y:S04]  /*11100*/  @!P3 LDGSTS.E.BYPASS.LTC128B.128 [R9+0x1ea00], desc[UR38][R2.64], !P2 ;  /* 0x1ea000000209bfae */ /* 0x000fe8000d101d66 */
[----:B------:R-:W-:Y:S04]  /*11110*/  @!P3 LDGSTS.E.BYPASS.LTC128B.128 [R9+0x20a00], desc[UR38][R2.64+0x40], !P0 ;  /* 0x20a000400209bfae */ /* 0x000fe8000c101d66 */
[----:B------:R0:W-:Y:S01]  /*11120*/  @!P3 LDGSTS.E.BYPASS.LTC128B.128 [R9+0x22a00], desc[UR38][R2.64+0x80], !P1 ;  /* 0x22a000800209bfae */ /* 0x0001e2000c901d66 */
[----:B------:R-:W-:-:S03]  /*11130*/  ISETP.GE.AND P3, PT, R10, R5, PT ;  /* 0x000000050a00720c */ /* 0x000fc60003f66270 */
[----:B0-----:R-:W0:Y:S10]  /*11140*/  SHFL.IDX PT, R2, R6, 0x2, 0x1c1f ;  /* 0x005c1f0006027f89 */ /* 0x001e3400000e0000 */
[----:B-1----:R-:W-:Y:S01]  /*11150*/  @!P3 IADD3 R3, P4, R8, R14, RZ ;  /* 0x0000000e0803b210 */ /* 0x002fe20007f9e0ff */
[----:B------:R-:W-:Y:S01]  /*11160*/  @!P3 VIADD R21, R0, UR40 ;  /* 0x000000280015bc36 */ /* 0x000fe20008000000 */
[----:B------:R1:W2:Y:S04]  /*11170*/  SHFL.IDX PT, R14, R7, 0x3, 0x1c1f ;  /* 0x007c1f00070e7f89 */ /* 0x0002a800000e0000 */
[----:B------:R-:W3:Y:S01]  /*11180*/  SHFL.IDX PT, R6, R6, 0x3, 0x1c1f ;  /* 0x007c1f0006067f89 */ /* 0x000ee200000e0000 */
[----:B0-----:R-:W-:-:S05]  /*11190*/  @!P3 IMAD.X R2, RZ, RZ, R2, P4 ;  /* 0x000000ffff02b224 */ /* 0x001fca00020e0602 */
[----:B------:R-:W-:-:S04]  /*111a0*/  @!P3 LOP3.LUT R3, R3, R2, RZ, 0x3c, !PT ;  /* 0x000000020303b212 */ /* 0x000fc800078e3cff */
[----:B------:R-:W-:-:S04]  /*111b0*/  @!P3 LOP3.LUT R2, R3, R2, RZ, 0x3c, !PT ;  /* 0x000000020302b212 */ /* 0x000fc800078e3cff */
[----:B------:R-:W-:-:S05]  /*111c0*/  @!P3 LOP3.LUT R3, R3, R2, RZ, 0x3c, !PT ;  /* 0x000000020303b212 */ /* 0x000fca00078e3cff */
[----:B------:R1:W-:Y:S04]  /*111d0*/  @!P3 LDGSTS.E.BYPASS.LTC128B.128 [R21+0x1f200], desc[UR38][R2.64], !P2 ;  /* 0x1f2000000215bfae */ /* 0x0003e8000d101d66 */
[----:B------:R1:W-:Y:S04]  /*111e0*/  @!P3 LDGSTS.E.BYPASS.LTC128B.128 [R21+0x21200], desc[UR38][R2.64+0x40], !P0 ;  /* 0x212000400215bfae */ /* 0x0003e8000c101d66 */
[----:B--23--:R1:W-:Y:S02]  /*111f0*/  @!P3 LDGSTS.E.BYPASS.LTC128B.128 [R21+0x23200], desc[UR38][R2.64+0x80], !P1 ;  /* 0x232000800215bfae */ /* 0x00c3e4000c901d66 */
.L_x_2008:
[----:B------:R-:W-:Y:S01]  /*11200*/  VIADD R4, R4, 0x60 ;  /* 0x0000006004047836 */ /* 0x000fe20000000000 */
[----:B------:R-:W-:Y:S04]  /*11210*/  BSSY B0, `(.L_x_1949) ;  /* 0x000000c000007945 */ /* 0x000fe80003800000 */
[----:B------:R-:W-:-:S13]  /*11220*/  ISETP.GE.AND P3, PT, R4, R5, PT ;  /* 0x000000050400720c */ /* 0x000fda0003f66270 */
[----:B------:R-:W-:Y:S05]  /*11230*/  @P3 BRA `(.L_x_1950) ;  /* 0x0000000000243947 */ /* 0x000fea0003800000 */
[----:B-1----:R-:W-:Y:S01]  /*11240*/  IADD3 R2, P3, R8, R14, RZ ;  /* 0x0000000e08027210 */ /* 0x002fe20007f7e0ff */
        /* <DEDUP_REMOVED lines=8> */
.L_x_1950:
[----:B------:R-:W-:Y:S05]  /*112d0*/  BSYNC B0 ;  /* 0x0000000000007941 */ /* 0x000fea0003800000 */
.L_x_1949:
[----:B------:R-:W-:Y:S01]  /*112e0*/  NOP ;  /* 0x0000000000007918 */ /* 0x000fe20000000000 */
[----:B------:R-:W-:Y:S01]  /*112f0*/  SYNCS.ARRIVE.TRANS64.RED.A0T1 RZ, [UR40+0x33400], RZ ;  /* 0x033400ffffff79a7 */ /* 0x000fe20008200428 */
[----:B------:R-:W-:Y:S01]  /*11300*/  IMAD.MOV.U32 R0, RZ, RZ, 0x1 ;  /* 0x00000001ff007424 */ /* 0x000fe200078e00ff */
[----:B------:R-:W-:Y:S04]  /*11310*/  ARRIVES.LDGSTSBAR.64.TRANSCNT [UR40+0x33400] ;  /* 0x03340000ff0079b0 */ /* 0x000fe80008000aa8 */
[----:B------:R-:W-:Y:S01]  /*11320*/  SHF.L.U32 R0, R0, 0x1f, RZ ;  /* 0x0000001f00007819 */ /* 0x000fe200000006ff */
[----:B------:R-:W-:Y:S01]  /*11330*/  NOP ;  /* 0x0000000000007918 */ /* 0x000fe20000000000 */
[----:B------:R-:W-:Y:S01]  /*11340*/  SYNCS.ARRIVE.TRANS64.A1T0 RZ, [UR40+0x33400], RZ ;  /* 0x033400ffffff79a7 */ /* 0x000fe20008100028 */
[----:B01----:R-:W-:-:S05]  /*11350*/  VIADD R2, R17, 0xfffffffe ;  /* 0xfffffffe11027836 */ /* 0x003fca0000000000 */
[----:B------:R-:W-:Y:S01]  /*11360*/  ISETP.GE.AND P1, PT, R2, R19, PT ;  /* 0x000000130200720c */ /* 0x000fe20003f26270 */
[----:B------:R-:W0:Y:S02]  /*11370*/  SYNCS.PHASECHK.TRANS64.TRYWAIT P0, [UR40+0x33420], R0 ;  /* 0x03342000ff0075a7 */ /* 0x000e240008000168 */
[----:B0-----:R-:W-:Y:S10]  /*11380*/  @!P0 BRA `(.L_x_1951) ;  /* 0x0000002800248947 */ /* 0x001ff40003800000 */
.L_x_2009:
[----:B------:R-:W-:Y:S01]  /*11390*/  IMAD.MOV.U32 R14, RZ, RZ, 0x1 ;  /* 0x00000001ff0e7424 */ /* 0x000fe200078e00ff */
[----:B------:R-:W-:Y:S06]  /*113a0*/  @!P1 BRA `(.L_x_1952) ;  /* 0x0000001000a49947 */ /* 0x000fec0003800000 */
[----:B0-----:R-:W2:Y:S01]  /*113b0*/  LDL R3, [R1+0x14] ;  /* 0x0000140001037983 */ /* 0x001ea20000100800 */
[----:B------:R-:W0:Y:S01]  /*113c0*/  S2R R4, SR_TID.X ;  /* 0x0000000000047919 */ /* 0x000e220000002100 */
[----:B------:R-:W-:Y:S01]  /*113d0*/  IMAD.MOV.U32 R0, RZ, RZ, RZ ;  /* 0x000000ffff007224 */ /* 0x000fe200078e00ff */
[----:B0-----:R-:W-:Y:S02]  /*113e0*/  LOP3.LUT R21, R4, 0x1f, RZ, 0xc0, !PT ;  /* 0x0000001f04157812 */ /* 0x001fe400078ec0ff */
[C---:B--2---:R-:W-:Y:S02]  /*113f0*/  LOP3.LUT R20, R3.reuse, 0x1, RZ, 0xfc, !PT ;  /* 0x0000000103147812 */ /* 0x044fe400078efcff */
[----:B------:R-:W-:Y:S01]  /*11400*/  LOP3.LUT R15, R3, 0x2, RZ, 0xfc, !PT ;  /* 0x00000002030f7812 */ /* 0x000fe200078efcff */
[----:B------:R-:W-:-:S07]  /*11410*/  IMAD.MOV.U32 R3, RZ, RZ, 0x1 ;  /* 0x00000001ff037424 */ /* 0x000fce00078e00ff */
.L_x_1973:
[----:B------:R-:W2:Y:S01]  /*11420*/  LDL R4, [R1+0x8] ;  /* 0x0000080001047983 */ /* 0x000ea20000100800 */
[----:B------:R-:W-:Y:S01]  /*11430*/  VIADD R13, R0, 0x1 ;  /* 0x00000001000d7836 */ /* 0x000fe20000000000 */
[----:B------:R-:W-:Y:S04]  /*11440*/  BSSY B0, `(.L_x_1953) ;  /* 0x000009a000007945 */ /* 0x000fe80003800000 */
[----:B------:R-:W-:-:S04]  /*11450*/  ISETP.NE.AND P0, PT, R13, 0x2, PT ;  /* 0x000000020d00780c */ /* 0x000fc80003f05270 */
[----:B------:R-:W-:Y:S02]  /*11460*/  SEL R14, RZ, 0x1, P0 ;  /* 0x00000001ff0e7807 */ /* 0x000fe40000000000 */
[----:B------:R-:W-:Y:S02]  /*11470*/  SEL R13, R13, RZ, P0 ;  /* 0x000000ff0d0d7207 */ /* 0x000fe40000000000 */
[----:B------:R-:W-:Y:S02]  /*11480*/  LOP3.LUT R14, R3, R14, RZ, 0x3c, !PT ;  /* 0x0000000e030e7212 */ /* 0x000fe400078e3cff */
[----:B--2---:R-:W-:-:S13]  /*11490*/  ISETP.NE.AND P1, PT, R4, RZ, PT ;  /* 0x000000ff0400720c */ /* 0x004fda0003f25270 */
[----:B0-----:R-:W-:Y:S05]  /*114a0*/  @!P1 BRA `(.L_x_1954) ;  /* 0x00000008004c9947 */ /* 0x001fea0003800000 */
[----:B------:R-:W2:Y:S01]  /*114b0*/  LDL R4, [R1+0x10] ;  /* 0x0000100001047983 */ /* 0x000ea20000100800 */
[----:B------:R-:W-:Y:S01]  /*114c0*/  IMAD.MOV.U32 R6, RZ, RZ, R2 ;  /* 0x000000ffff067224 */ /* 0x000fe200078e0002 */
[----:B--2---:R-:W-:-:S13]  /*114d0*/  ISETP.NE.AND P1, PT, R4, RZ, PT ;  /* 0x000000ff0400720c */ /* 0x004fda0003f25270 */
[----:B------:R-:W-:Y:S05]  /*114e0*/  @!P1 BRA `(.L_x_1955) ;  /* 0x00000000004c9947 */ /* 0x000fea0003800000 */
[----:B------:R-:W2:Y:S01]  /*114f0*/  LDL R8, [R1] ;  /* 0x0000000001087983 */ /* 0x000ea20000100800 */
[----:B------:R-:W0:Y:S01]  /*11500*/  LDC R6, c[0x0][0x43c] ;  /* 0x00010f00ff067b82 */ /* 0x000e220000000800 */
[----:B------:R-:W-:-:S07]  /*11510*/  ULDC.64 UR4, c[0x0][0x428] ;  /* 0x00010a0000047ab9 */ /* 0x000fce0000000a00 */
[----:B------:R-:W1:Y:S01]  /*11520*/  LDC.64 R16, c[0x0][0x418] ;  /* 0x00010600ff107b82 */ /* 0x000e620000000a00 */
[----:B0-----:R-:W-:-:S13]  /*11530*/  ISETP.NE.AND P0, PT, R6, 0x1, PT ;  /* 0x000000010600780c */ /* 0x001fda0003f05270 */
[----:B------:R-:W0:Y:S02]  /*11540*/  @P0 LDC.64 R4, c[0x0][0x440] ;  /* 0x00011000ff040b82 */ /* 0x000e240000000a00 */
[----:B0-----:R-:W-:-:S04]  /*11550*/  @P0 IMAD.HI.U32 R7, R2, R4, RZ ;  /* 0x0000000402070227 */ /* 0x001fc800078e00ff */
[----:B------:R-:W-:Y:S01]  /*11560*/  IMAD.MOV.U32 R4, RZ, RZ, R2 ;  /* 0x000000ffff047224 */ /* 0x000fe200078e0002 */
[----:B------:R-:W-:-:S05]  /*11570*/  @P0 SHF.R.U32.HI R4, RZ, R5, R7 ;  /* 0x00000005ff040219 */ /* 0x000fca0000011607 */
[----:B------:R-:W-:-:S04]  /*11580*/  IMAD.MOV R5, RZ, RZ, -R4 ;  /* 0x000000ffff057224 */ /* 0x000fc800078e0a04 */
[----:B------:R-:W-:Y:S01]  /*11590*/  IMAD R6, R6, R5, R2 ;  /* 0x0000000506067224 */ /* 0x000fe200078e0202 */
[----:B------:R-:W-:-:S03]  /*115a0*/  SHF.R.S32.HI R5, RZ, 0x1f, R4 ;  /* 0x0000001fff057819 */ /* 0x000fc60000011404 */
[----:B------:R-:W-:-:S03]  /*115b0*/  IMAD.WIDE.U32 R4, R18, UR4, R4 ;  /* 0x0000000412047c25 */ /* 0x000fc6000f8e0004 */
[----:B-1----:R-:W-:Y:S01]  /*115c0*/  LEA R16, P0, R4, R16, 0x2 ;  /* 0x0000001004107211 */ /* 0x002fe200078010ff */
[----:B--2---:R-:W-:-:S04]  /*115d0*/  IMAD R7, R8, UR4, RZ ;  /* 0x0000000408077c24 */ /* 0x004fc8000f8e02ff */
[----:B------:R-:W-:-:S04]  /*115e0*/  IMAD R7, R18, UR5, R7 ;  /* 0x0000000512077c24 */ /* 0x000fc8000f8e0207 */
[----:B------:R-:W-:-:S05]  /*115f0*/  IMAD.IADD R7, R7, 0x1, R5 ;  /* 0x0000000107077824 */ /* 0x000fca00078e0205 */
[----:B------:R-:W-:-:S05]  /*11600*/  LEA.HI.X R17, R4, R17, R7, 0x2, P0 ;  /* 0x0000001104117211 */ /* 0x000fca00000f1407 */
[----:B------:R0:W5:Y:S02]  /*11610*/  LDG.E R16, desc[UR38][R16.64] ;  /* 0x0000002610107981 */ /* 0x000164000c1e1900 */
.L_x_1955:
[----:B------:R-:W1:Y:S01]  /*11620*/  S2R R4, SR_TID.X ;  /* 0x0000000000047919 */ /* 0x000e620000002100 */
[----:B------:R-:W-:Y:S02]  /*11630*/  LEA R8, R13, UR40, 0x3 ;  /* 0x000000280d087c11 */ /* 0x000fe4000f8e18ff */
[----:B-1----:R-:W-:Y:S02]  /*11640*/  LOP3.LUT R5, R4, 0x7f, RZ, 0xc0, !PT ;  /* 0x0000007f04057812 */ /* 0x002fe400078ec0ff */
[----:B------:R-:W-:Y:S02]  /*11650*/  SHF.L.U32 R4, R14, 0x1f, RZ ;  /* 0x0000001f0e047819 */ /* 0x000fe400000006ff */
[----:B------:R-:W-:Y:S02]  /*11660*/  ISETP.NE.AND P1, PT, R5, RZ, PT ;  /* 0x000000ff0500720c */ /* 0x000fe40003f25270 */
[----:B------:R-:W1:Y:S02]  /*11670*/  SYNCS.PHASECHK.TRANS64.TRYWAIT P0, [R8+URZ+0x33480], R4 ;  /* 0x03348004080075a7 */ /* 0x000e64000800017f */
[----:B-1----:R-:W-:Y:S09]  /*11680*/  @!P0 BRA `(.L_x_1956) ;  /* 0x00000024007c8947 */ /* 0x002ff20003800000 */
.L_x_2010:
[----:B------:R-:W-:Y:S04]  /*11690*/  BSSY B1, `(.L_x_1957) ;  /* 0x0000007000017945 */ /* 0x000fe80003800000 */
[----:B------:R-:W-:Y:S05]  /*116a0*/  @P1 BRA `(.L_x_1958) ;  /* 0x0000000000141947 */ /* 0x000fea0003800000 */
[----:B------:R-:W-:Y:S01]  /*116b0*/  ISETP.NE.AND P0, PT, R21, RZ, PT ;  /* 0x000000ff1500720c */ /* 0x000fe20003f05270 */
[----:B------:R-:W-:-:S04]  /*116c0*/  IMAD.MOV.U32 R5, RZ, RZ, 0x7800 ;  /* 0x00007800ff057424 */ /* 0x000fc800078e00ff */
[----:B------:R2:W-:Y:S08]  /*116d0*/  SYNCS.ARRIVE.TRANS64 RZ, [R8+URZ+0x33470], R5 ;  /* 0x0334700508ff79a7 */ /* 0x0005f0000800003f */
[----:B------:R-:W-:Y:S05]  /*116e0*/  @!P0 BRA `(.L_x_1958) ;  /* 0x0000000000048947 */ /* 0x000fea0003800000 */
[----:B------:R-:W-:Y:S01]  /*116f0*/  BPT.TRAP 0x1 ;  /* 0x000000040000795c */ /* 0x000fe20000300000 */
.L_x_1958:
[----:B------:R-:W-:Y:S05]  /*11700*/  BSYNC B1 ;  /* 0x0000000000017941 */ /* 0x000fea0003800000 */
.L_x_1957:
        /* <DEDUP_REMOVED lines=16> */
.L_x_1959:
        /* <DEDUP_REMOVED lines=13> */
.L_x_1960:
        /* <DEDUP_REMOVED lines=15> */
.L_x_1961:
        /* <DEDUP_REMOVED lines=10> */
.L_x_2011:
        /* <DEDUP_REMOVED lines=9> */
.L_x_1964:
[----:B------:R-:W-:Y:S05]  /*11b00*/  BSYNC B1 ;  /* 0x0000000000017941 */ /* 0x000fea0003800000 */
.L_x_1963:
        /* <DEDUP_REMOVED lines=12> */
.L_x_1965:
        /* <DEDUP_REMOVED lines=13> */
.L_x_1966:
        /* <DEDUP_REMOVED lines=13> */
.L_x_1967:
[----:B------:R-:W-:-:S13]  /*11d70*/  @P0 ELECT P1, URZ, PT ;  /* 0x00000000003f082f */ /* 0x000fda0003820000 */
[----:B------:R-:W-:Y:S01]  /*11d80*/  @P1 R2UR UR13, R16 ;  /* 0x00000000100d12ca */ /* 0x000fe200000e0000 */
[----:B------:R-:W-:Y:S01]  /*11d90*/  UMOV UR12, UR36 ;  /* 0x00000024000c7c82 */ /* 0x000fe20008000000 */
[----:B------:R-:W-:-:S11]  /*11da0*/  @P1 PLOP3.LUT P0, PT, P1, PT, PT, 0x8, 0x0 ;  /* 0x000000000000181c */ /* 0x000fd60000f0e170 */
[----:B------:R2:W-:Y:S01]  /*11db0*/  UTMALDG.4D [UR8], [UR6], desc[UR14] ;  /* 0x00000e08060075b4 */ /* 0x0005e20008019000 */
[----:B------:R-:W-:Y:S01]  /*11dc0*/  PLOP3.LUT P1, PT, PT, PT, PT, 0x8, 0x0 ;  /* 0x000000000000781c */ /* 0x000fe20003f2e170 */
[----:B--2---:R-:W-:-:S12]  /*11dd0*/  @P0 BRA.U.ANY `(.L_x_1967) ;  /* 0xfffffffd00e40947 */ /* 0x004fd8000393ffff */
.L_x_1954:
[----:B------:R-:W-:Y:S05]  /*11de0*/  BSYNC B0 ;  /* 0x0000000000007941 */ /* 0x000fea0003800000 */
.L_x_1953:
[----:B------:R-:W-:-:S13]  /*11df0*/  ISETP.NE.AND P0, PT, R20, 0x3, PT ;  /* 0x000000031400780c */ /* 0x000fda0003f05270 */
[----:B------:R-:W-:Y:S05]  /*11e00*/  @!P0 BRA `(.L_x_1968) ;  /* 0x0000000000048947 */ /* 0x000fea0003800000 */
[----:B------:R-:W-:Y:S01]  /*11e10*/  BPT.TRAP 0x1 ;  /* 0x000000040000795c */ /* 0x000fe20000300000 */
.L_x_1968:
[----:B------:R-:W-:Y:S02]  /*11e20*/  LOP3.LUT R5, R3, 0x1, RZ, 0x3c, !PT ;  /* 0x0000000103057812 */ /* 0x000fe400078e3cff */
[----:B-1----:R-:W-:Y:S02]  /*11e30*/  LEA R12, R0, UR40, 0x3 ;  /* 0x00000028000c7c11 */ /* 0x002fe4000f8e18ff */
[----:B------:R-:W-:Y:S02]  /*11e40*/  SHF.L.U32 R5, R5, 0x1f, RZ ;  /* 0x0000001f05057819 */ /* 0x000fe400000006ff */
[----:B------:R-:W-:Y:S02]  /*11e50*/  ISETP.NE.AND P1, PT, R15, 0x3, PT ;  /* 0x000000030f00780c */ /* 0x000fe40003f25270 */
[----:B------:R-:W1:Y:S02]  /*11e60*/  SYNCS.PHASECHK.TRANS64.TRYWAIT P0, [R12+URZ+0x33470], R5 ;  /* 0x033470050c0075a7 */ /* 0x000e64000800017f */
[----:B-1----:R-:W-:Y:S09]  /*11e70*/  @!P0 BRA `(.L_x_1969) ;  /* 0x0000001c00a88947 */ /* 0x002ff20003800000 */
.L_x_2012:
[----:B------:R-:W-:Y:S05]  /*11e80*/  @!P1 BRA `(.L_x_1970) ;  /* 0x0000000000049947 */ /* 0x000fea0003800000 */
[----:B------:R-:W-:Y:S01]  /*11e90*/  BPT.TRAP 0x1 ;  /* 0x000000040000795c */ /* 0x000fe20000300000 */
.L_x_1970:
[----:B-1----:R-:W-:Y:S01]  /*11ea0*/  SHF.L.U32 R5, R3, 0x1f, RZ ;  /* 0x0000001f03057819 */ /* 0x002fe200000006ff */
[----:B------:R-:W-:-:S03]  /*11eb0*/  IMAD R3, R0, 0x7800, RZ ;  /* 0x0000780000037824 */ /* 0x000fc600078e02ff */
[----:B------:R-:W1:Y:S02]  /*11ec0*/  SYNCS.PHASECHK.TRANS64.TRYWAIT P0, [R12+URZ+0x33460], R5 ;  /* 0x033460050c0075a7 */ /* 0x000e64000800017f */
[----:B-1----:R-:W-:Y:S05]  /*11ed0*/  @!P0 BRA `(.L_x_1971) ;  /* 0x0000001c00a48947 */ /* 0x002fea0003800000 */
.L_x_2013:
        /* <DEDUP_REMOVED lines=104> */
.L_x_1972:
[----:B------:R-:W3:Y:S01]  /*12560*/  S2R R0, SR_TID.X ;  /* 0x0000000000007919 */ /* 0x000ee20000002100 */
[----:B--2---:R-:W-:Y:S01]  /*12570*/  SYNCS.ARRIVE.TRANS64.A1T0 RZ, [R12+URZ+0x33450], RZ ;  /* 0x033450ff0cff79a7 */ /* 0x004fe2000810003f */
[----:B-1----:R-:W-:Y:S01]  /*12580*/  IMAD.MOV.U32 R3, RZ, RZ, R14 ;  /* 0x000000ffff037224 */ /* 0x002fe200078e000e */
[----:B---3--:R-:W-:Y:S01]  /*12590*/  LOP3.LUT R0, R0, 0x7f, RZ, 0xc0, !PT ;  /* 0x0000007f00007812 */ /* 0x008fe200078ec0ff */
[----:B------:R-:W-:Y:S03]  /*125a0*/  BAR.SYNC.DEFER_BLOCKING 0x2, 0x80 ;  /* 0x0082000000007b1d */ /* 0x000fe60000010000 */
[----:B------:R-:W-:-:S13]  /*125b0*/  ISETP.NE.AND P0, PT, R0, RZ, PT ;  /* 0x000000ff0000720c */ /* 0x000fda0003f05270 */
[----:B------:R-:W-:-:S05]  /*125c0*/  @!P0 VIADD R0, R12, 0x33480 ;  /* 0x000334800c008836 */ /* 0x000fca0000000000 */
[----:B------:R-:W-:-:S04]  /*125d0*/  @!P0 PRMT R0, RZ, 0x654, R0 ;  /* 0x00000654ff008816 */ /* 0x000fc80000000000 */
[----:B------:R1:W-:Y:S01]  /*125e0*/  @!P0 SYNCS.ARRIVE.TRANS64.RED.A1T0 RZ, [R0+URZ], RZ ;  /* 0x000000ff00ff89a7 */ /* 0x0003e2000810043f */
[C---:B------:R-:W-:Y:S01]  /*125f0*/  ISETP.GT.AND P0, PT, R2.reuse, R19, PT ;  /* 0x000000130200720c */ /* 0x040fe20003f04270 */
[----:B------:R-:W-:Y:S02]  /*12600*/  VIADD R2, R2, 0xffffffff ;  /* 0xffffffff02027836 */ /* 0x000fe40000000000 */
[----:B-1----:R-:W-:-:S10]  /*12610*/  IMAD.MOV.U32 R0, RZ, RZ, R13 ;  /* 0x000000ffff007224 */ /* 0x002fd400078e000d */
[----:B------:R-:W-:Y:S05]  /*12620*/  @P0 BRA `(.L_x_1973) ;  /* 0xffffffec007c0947 */ /* 0x000fea000383ffff */
[----:B------:R-:W-:Y:S05]  /*12630*/  BRA `(.L_x_1974) ;  /* 0x0000000000047947 */ /* 0x000fea0003800000 */
.L_x_1952:
[----:B------:R-:W-:-:S07]  /*12640*/  IMAD.MOV.U32 R13, RZ, RZ, RZ ;  /* 0x000000ffff0d7224 */ /* 0x000fce00078e00ff */
.L_x_1974:
[----:B------:R-:W0:Y:S02]  /*12650*/  LDL R2, [R1+0x14] ;  /* 0x0000140001027983 */ /* 0x000e240000100800 */
[----:B0-----:R-:W-:-:S04]  /*12660*/  LOP3.LUT R0, R2, 0x1, RZ, 0xfc, !PT ;  /* 0x0000000102007812 */ /* 0x001fc800078efcff */
[----:B------:R-:W-:-:S13]  /*12670*/  ISETP.NE.AND P0, PT, R0, 0x3, PT ;  /* 0x000000030000780c */ /* 0x000fda0003f05270 */
[----:B------:R-:W-:Y:S05]  /*12680*/  @!P0 BRA `(.L_x_1975) ;  /* 0x0000000000048947 */ /* 0x000fea0003800000 */
[----:B------:R-:W-:Y:S01]  /*12690*/  BPT.TRAP 0x1 ;  /* 0x000000040000795c */ /* 0x000fe20000300000 */
.L_x_1975:
        /* <DEDUP_REMOVED lines=8> */
.L_x_2014:
[----:B------:R-:W-:Y:S05]  /*12720*/  BSYNC B0 ;  /* 0x0000000000007941 */ /* 0x000fea0003800000 */
.L_x_1976:
[----:B------:R-:W-:Y:S05]  /*12730*/  @!P1 BRA `(.L_x_1978) ;  /* 0x0000000000049947 */ /* 0x000fea0003800000 */
[----:B------:R-:W-:Y:S01]  /*12740*/  BPT.TRAP 0x1 ;  /* 0x000000040000795c */ /* 0x000fe20000300000 */
.L_x_1978:
[----:B0-----:R-:W-:-:S04]  /*12750*/  SHF.L.U32 R0, R14, 0x1f, RZ ;  /* 0x0000001f0e007819 */ /* 0x001fc800000006ff */
[----:B------:R-:W0:Y:S02]  /*12760*/  SYNCS.PHASECHK.TRANS64.TRYWAIT P0, [R3+URZ+0x33460], R0 ;  /* 0x03346000030075a7 */ /* 0x000e24000800017f */
[----:B0-----:R-:W-:Y:S05]  /*12770*/  @!P0 BRA `(.L_x_1979) ;  /* 0x0000001400a48947 */ /* 0x001fea0003800000 */
.L_x_2015:
        /* <DEDUP_REMOVED lines=105> */
.L_x_1980:
        /* <DEDUP_REMOVED lines=14> */
.L_x_1933:
[----:B------:R-:W0:Y:S01]  /*12ef0*/  S2R R4, SR_CgaCtaId ;  /* 0x0000000000047919 */ /* 0x000e220000008800 */
[----:B------:R-:W-:Y:S02]  /*12f00*/  MOV R3, 0x400 ;  /* 0x0000040000037802 */ /* 0x000fe40000000f00 */
[----:B------:R-:W-:Y:S02]  /*12f10*/  SHF.L.U32 R2, R2, 0x1f, RZ ;  /* 0x0000001f02027819 */ /* 0x000fe400000006ff */
[----:B0-----:R-:W-:-:S04]  /*12f20*/  LEA R9, R4, R3, 0x18 ;  /* 0x0000000304097211 */ /* 0x001fc800078ec0ff */
[----:B------:R-:W0:Y:S02]  /*12f30*/  SYNCS.PHASECHK.TRANS64.TRYWAIT P0, [R9+URZ+0x33420], R2 ;  /* 0x03342002090075a7 */ /* 0x000e24000800017f */
[----:B0-----:R-:W-:Y:S05]  /*12f40*/  @!P0 BRA `(.L_x_1981) ;  /* 0x0000000c00c48947 */ /* 0x001fea0003800000 */
.L_x_2016:
        /* <DEDUP_REMOVED lines=13> */
.L_x_1982:
        /* <DEDUP_REMOVED lines=12> */
.L_x_2017:
[----:B------:R-:W1:Y:S02]  /*130e0*/  SYNCS.PHASECHK.TRANS64.TRYWAIT P1, [R7+URZ], R2 ;  /* 0x00000002070075a7 */ /* 0x000e64000802017f */
[----:B-1----:R-:W-:Y:S05]  /*130f0*/  @!P1 BRA `(.L_x_1984) ;  /* 0x0000000c00809947 */ /* 0x002fea0003800000 */
.L_x_2018:
[----:B------:R-:W-:Y:S05]  /*13100*/  @!P0 BRA `(.L_x_1985) ;  /* 0x0000000000048947 */ /* 0x000fea0003800000 */
[----:B------:R-:W-:Y:S01]  /*13110*/  BPT.TRAP 0x1 ;  /* 0x000000040000795c */ /* 0x000fe20000300000 */
.L_x_1985:
[----:B0-----:R-:W-:-:S04]  /*13120*/  IMAD R5, R0, 0x8, R9 ;  /* 0x0000000800057824 */ /* 0x001fc800078e0209 */
[----:B------:R-:W0:Y:S02]  /*13130*/  SYNCS.PHASECHK.TRANS64.TRYWAIT P1, [R5+URZ+0x33460], R4 ;  /* 0x03346004050075a7 */ /* 0x000e24000802017f */
[----:B0-----:R-:W-:Y:S05]  /*13140*/  @!P1 BRA `(.L_x_1986) ;  /* 0x0000000c00809947 */ /* 0x001fea0003800000 */
.L_x_2019:
[----:B------:R-:W-:Y:S05]  /*13150*/  @!P0 BRA `(.L_x_1987) ;  /* 0x0000000000048947 */ /* 0x000fea0003800000 */
[----:B------:R-:W-:Y:S01]  /*13160*/  BPT.TRAP 0x1 ;  /* 0x000000040000795c */ /* 0x000fe20000300000 */
.L_x_1987:
[----:B------:R-:W-:-:S04]  /*13170*/  IMAD R3, R3, 0x8, R9 ;  /* 0x0000000803037824 */ /* 0x000fc800078e0209 */
[----:B------:R-:W2:Y:S02]  /*13180*/  SYNCS.PHASECHK.TRANS64.TRYWAIT P1, [R3+URZ+0x33460], R2 ;  /* 0x03346002030075a7 */ /* 0x000ea4000802017f */
[----:B--2---:R-:W-:Y:S05]  /*13190*/  @!P1 BRA `(.L_x_1988) ;  /* 0x0000000c00809947 */ /* 0x004fea0003800000 */
.L_x_2020:
[----:B------:R-:W-:Y:S05]  /*131a0*/  @!P0 BRA `(.L_x_1989) ;  /* 0x0000000000048947 */ /* 0x000fea0003800000 */
[----:B------:R-:W-:Y:S01]  /*131b0*/  BPT.TRAP 0x1 ;  /* 0x000000040000795c */ /* 0x000fe20000300000 */
.L_x_1989:
[----:B------:R-:W3:Y:S02]  /*131c0*/  SYNCS.PHASECHK.TRANS64.TRYWAIT P0, [R5+URZ+0x33480], R4 ;  /* 0x03348004050075a7 */ /* 0x000ee4000800017f */
[----:B---3--:R-:W-:Y:S05]  /*131d0*/  @!P0 BRA `(.L_x_1990) ;  /* 0x0000000c00848947 */ /* 0x008fea0003800000 */
.L_x_1991:
[----:B----4-:R4:W0:Y:S02]  /*131e0*/  SYNCS.PHASECHK.TRANS64.TRYWAIT P0, [R3+URZ+0x33480], R2 ;  /* 0x03348002030075a7 */ /* 0x010824000800017f */
[----:B0-----:R-:W-:Y:S05]  /*131f0*/  @!P0 NANOSLEEP.SYNCS 0x989680 ;  /* 0x009896800000895d */ /* 0x001fea0003900000 */
[----:B------:R-:W0:Y:S02]  /*13200*/  @!P0 SYNCS.PHASECHK.TRANS64 P0, [R3+URZ+0x33480], R2 ;  /* 0x03348002030085a7 */ /* 0x000e24000800007f */
[----:B0-----:R-:W-:Y:S05]  /*13210*/  @!P0 BRA `(.L_x_1991) ;  /* 0xfffffffc00f08947 */ /* 0x001fea000383ffff */
.L_x_1892:
[----:B------:R-:W-:Y:S05]  /*13220*/  BSYNC B6 ;  /* 0x0000000000067941 */ /* 0x000fea0003800000 */
.L_x_1889:
[----:B------:R-:W-:Y:S05]  /*13230*/  EXIT ;  /* 0x000000000000794d */ /* 0x000fea0003800000 */
.L_x_1896:
[----:B0-----:R-:W-:-:S04]  /*13240*/  IMAD.U32 R0, RZ, RZ, UR40 ;  /* 0x00000028ff007e24 */ /* 0x001fc8000f8e00ff */
[----:B------:R0:W1:Y:S03]  /*13250*/  SYNCS.PHASECHK.TRANS64.TRYWAIT P0, [R0+URZ+0x33400], R3 ;  /* 0x03340003000075a7 */ /* 0x000066000800017f */
[----:B-1----:R-:W-:Y:S05]  /*13260*/  @!P0 NANOSLEEP.SYNCS 0x989680 ;  /* 0x009896800000895d */ /* 0x002fea0003900000 */
[----:B------:R-:W1:Y:S02]  /*13270*/  @!P0 SYNCS.PHASECHK.TRANS64 P0, [R0+URZ+0x33400], R3 ;  /* 0x03340003000085a7 */ /* 0x000e64000800007f */
[----:B-1----:R-:W-:Y:S05]  /*13280*/  @!P0 BRA `(.L_x_1896) ;  /* 0xfffffffc00ec8947 */ /* 0x002fea000383ffff */
[----:B------:R-:W-:Y:S05]  /*13290*/  BRA `(.L_x_1992) ;  /* 0xfffffee4002c7947 */ /* 0x000fea000383ffff */
.L_x_1900:
[----:B0-----:R-:W-:-:S04]  /*132a0*/  IMAD.U32 R0, RZ, RZ, UR40 ;  /* 0x00000028ff007e24 */ /* 0x001fc8000f8e00ff */
[----:B------:R0:W2:Y:S03]  /*132b0*/  SYNCS.PHASECHK.TRANS64.TRYWAIT P2, [R0+URZ+0x33430], R3 ;  /* 0x03343003000075a7 */ /* 0x0000a6000804017f */
[----:B--2---:R-:W-:Y:S05]  /*132c0*/  @!P2 NANOSLEEP.SYNCS 0x989680 ;  /* 0x009896800000a95d */ /* 0x004fea0003900000 */
[----:B------:R-:W2:Y:S02]  /*132d0*/  @!P2 SYNCS.PHASECHK.TRANS64 P2, [R0+URZ+0x33430], R3 ;  /* 0x033430030000a5a7 */ /* 0x000ea4000804007f */
[----:B--2---:R-:W-:Y:S05]  /*132e0*/  @!P2 BRA `(.L_x_1900) ;  /* 0xfffffffc00eca947 */ /* 0x004fea000383ffff */
[----:B------:R-:W-:Y:S05]  /*132f0*/  BRA `(.L_x_1899) ;  /* 0xfffffee400487947 */ /* 0x000fea000383ffff */
.L_x_1905:
[----:B-1----:R-:W-:-:S04]  /*13300*/  IMAD.U32 R3, RZ, RZ, UR6 ;  /* 0x00000006ff037e24 */ /* 0x002fc8000f8e00ff */
[----:B------:R1:W2:Y:S03]  /*13310*/  SYNCS.PHASECHK.TRANS64.TRYWAIT P3, [R3+URZ+0x33430], R0 ;  /* 0x03343000030075a7 */ /* 0x0002a6000806017f */
[----:B--2---:R-:W-:Y:S05]  /*13320*/  @!P3 NANOSLEEP.SYNCS 0x989680 ;  /* 0x009896800000b95d */ /* 0x004fea0003900000 */
[----:B------:R-:W2:Y:S02]  /*13330*/  @!P3 SYNCS.PHASECHK.TRANS64 P3, [R3+URZ+0x33430], R0 ;  /* 0x033430000300b5a7 */ /* 0x000ea4000806007f */
[----:B--2---:R-:W-:Y:S05]  /*13340*/  @!P3 BRA `(.L_x_1905) ;  /* 0xfffffffc00ecb947 */ /* 0x004fea000383ffff */
[----:B------:R-:W-:Y:S05]  /*13350*/  BRA `(.L_x_1902) ;  /* 0xffffff1c008c7947 */ /* 0x000fea000383ffff */
.L_x_1909:
[----:B-1----:R-:W-:-:S04]  /*13360*/  IMAD.U32 R3, RZ, RZ, UR6 ;  /* 0x00000006ff037e24 */ /* 0x002fc8000f8e00ff */
[----:B------:R1:W2:Y:S03]  /*13370*/  SYNCS.PHASECHK.TRANS64.TRYWAIT P3, [R3+URZ+0x33450], R0 ;  /* 0x03345000030075a7 */ /* 0x0002a6000806017f */
[----:B--2---:R-:W-:Y:S05]  /*13380*/  @!P3 NANOSLEEP.SYNCS 0x989680 ;  /* 0x009896800000b95d */ /* 0x004fea0003900000 */
[----:B------:R-:W2:Y:S02]  /*13390*/  @!P3 SYNCS.PHASECHK.TRANS64 P3, [R3+URZ+0x33450], R0 ;  /* 0x033450000300b5a7 */ /* 0x000ea4000806007f */
[----:B--2---:R-:W-:Y:S05]  /*133a0*/  @!P3 BRA `(.L_x_1909) ;  /* 0xfffffffc00ecb947 */ /* 0x004fea000383ffff */
[----:B------:R-:W-:Y:S05]  /*133b0*/  BRA `(.L_x_1906) ;  /* 0xffffff28009c7947 */ /* 0x000fea000383ffff */
.L_x_1916:
[----:B-1----:R-:W-:-:S04]  /*133c0*/  IMAD.U32 R3, RZ, RZ, UR6 ;  /* 0x00000006ff037e24 */ /* 0x002fc8000f8e00ff */
[----:B------:R1:W2:Y:S03]  /*133d0*/  SYNCS.PHASECHK.TRANS64.TRYWAIT P2, [R3+URZ+0x33430], R0 ;  /* 0x03343000030075a7 */ /* 0x0002a6000804017f */
[----:B--2---:R-:W-:Y:S05]  /*133e0*/  @!P2 NANOSLEEP.SYNCS 0x989680 ;  /* 0x009896800000a95d */ /* 0x004fea0003900000 */
[----:B------:R-:W2:Y:S02]  /*133f0*/  @!P2 SYNCS.PHASECHK.TRANS64 P2, [R3+URZ+0x33430], R0 ;  /* 0x033430000300a5a7 */ /* 0x000ea4000804007f */
[----:B--2---:R-:W-:Y:S05]  /*13400*/  @!P2 BRA `(.L_x_1916) ;  /* 0xfffffffc00eca947 */ /* 0x004fea000383ffff */
[----:B------:R-:W-:Y:S05]  /*13410*/  BRA `(.L_x_1913) ;  /* 0xffffff5400d87947 */ /* 0x000fea000383ffff */
.L_x_1920:
[----:B-1----:R-:W-:-:S04]  /*13420*/  IMAD.U32 R3, RZ, RZ, UR6 ;  /* 0x00000006ff037e24 */ /* 0x002fc8000f8e00ff */
[----:B------:R1:W2:Y:S03]  /*13430*/  SYNCS.PHASECHK.TRANS64.TRYWAIT P2, [R3+URZ+0x33450], R0 ;  /* 0x03345000030075a7 */ /* 0x0002a6000804017f */
[----:B--2---:R-:W-:Y:S05]  /*13440*/  @!P2 NANOSLEEP.SYNCS 0x989680 ;  /* 0x009896800000a95d */ /* 0x004fea0003900000 */
[----:B------:R-:W2:Y:S02]  /*13450*/  @!P2 SYNCS.PHASECHK.TRANS64 P2, [R3+URZ+0x33450], R0 ;  /* 0x033450000300a5a7 */ /* 0x000ea4000804007f */
[----:B--2---:R-:W-:Y:S05]  /*13460*/  @!P2 BRA `(.L_x_1920) ;  /* 0xfffffffc00eca947 */ /* 0x004fea000383ffff */
[----:B------:R-:W-:Y:S05]  /*13470*/  BRA `(.L_x_1917) ;  /* 0xffffff6000d87947 */ /* 0x000fea000383ffff */
.L_x_1926:
[----:B-1----:R-:W-:-:S04]  /*13480*/  IMAD.U32 R5, RZ, RZ, UR5 ;  /* 0x00000005ff057e24 */ /* 0x002fc8000f8e00ff */
[----:B------:R1:W2:Y:S03]  /*13490*/  SYNCS.PHASECHK.TRANS64.TRYWAIT P0, [R5+URZ+0x33450], R6 ;  /* 0x03345006050075a7 */ /* 0x0002a6000800017f */
[----:B--2---:R-:W-:Y:S05]  /*134a0*/  @!P0 NANOSLEEP.SYNCS 0x989680 ;  /* 0x009896800000895d */ /* 0x004fea0003900000 */
[----:B------:R-:W2:Y:S02]  /*134b0*/  @!P0 SYNCS.PHASECHK.TRANS64 P0, [R5+URZ+0x33450], R6 ;  /* 0x03345006050085a7 */ /* 0x000ea4000800007f */
[----:B--2---:R-:W-:Y:S05]  /*134c0*/  @!P0 BRA `(.L_x_1926) ;  /* 0xfffffffc00ec8947 */ /* 0x004fea000383ffff */
[----:B------:R-:W-:Y:S05]  /*134d0*/  BRA `(.L_x_1925) ;  /* 0xffffff84000c7947 */ /* 0x000fea000383ffff */
.L_x_1939:
[----:B------:R-:W-:Y:S02]  /*134e0*/  IMAD.MOV.U32 R13, RZ, RZ, R6 ;  /* 0x000000ffff0d7224 */ /* 0x000fe400078e0006 */
[----:B------:R-:W-:Y:S02]  /*134f0*/  IMAD.MOV.U32 R12, RZ, RZ, RZ ;  /* 0x000000ffff0c7224 */ /* 0x000fe400078e00ff */
[----:B------:R-:W-:Y:S02]  /*13500*/  IMAD.MOV.U32 R11, RZ, RZ, 0x1f ;  /* 0x0000001fff0b7424 */ /* 0x000fe400078e00ff */
[----:B------:R-:W-:-:S07]  /*13510*/  IMAD.MOV.U32 R15, RZ, RZ, -0x1 ;  /* 0xffffffffff0f7424 */ /* 0x000fce00078e00ff */
[----:B0-----:R-:W-:Y:S05]  /*13520*/  WARPSYNC.COLLECTIVE R15, `(.L_x_1993) ;  /* 0x000000000f087348 */ /* 0x001fea0003c00000 */
[----:B------:R1:W2:Y:S02]  /*13530*/  SHFL.IDX P6, R14, R13, R12, R11 ;  /* 0x0000000c0d0e7389 */ /* 0x0002a400000c000b */
[----:B012---:R-:W-:Y:S01]  /*13540*/  ENDCOLLECTIVE ;  /* 0x000000000000791b */ /* 0x007fe20003800000 */
.L_x_1993:
[----:B------:R-:W-:Y:S05]  /*13550*/  BRA `(.L_x_1994) ;  /* 0xffffffcc00747947 */ /* 0x000fea000383ffff */
.L_x_1941:
[----:B------:R-:W-:Y:S01]  /*13560*/  BSSY B0, `(.L_x_1995) ;  /* 0x0000006000007945 */ /* 0x000fe20003800000 */
[----:B------:R-:W-:-:S07]  /*13570*/  IMAD.MOV.U32 R15, RZ, RZ, -0x1 ;  /* 0xffffffffff0f7424 */ /* 0x000fce00078e00ff */
[----:B-1----:R-:W-:Y:S05]  /*13580*/  WARPSYNC.COLLECTIVE R15, `(.L_x_1996) ;  /* 0x000000000f0c7348 */ /* 0x002fea0003c00000 */
[----:B------:R-:W-:Y:S02]  /*13590*/  ELECT P6, UR62, PT ;  /* 0x00000000003e782f */ /* 0x000fe400038c0000 */
[----:B------:R-:W-:Y:S01]  /*135a0*/  MOV R14, UR62 ;  /* 0x0000003e000e7c02 */ /* 0x000fe20008000f00 */
[----:B-1----:R-:W-:Y:S10]  /*135b0*/  ENDCOLLECTIVE ;  /* 0x000000000000791b */ /* 0x002ff40003800000 */
.L_x_1996:
[----:B------:R-:W-:Y:S05]  /*135c0*/  BSYNC B0 ;  /* 0x0000000000007941 */ /* 0x000fea0003800000 */
.L_x_1995:
[----:B------:R-:W-:Y:S05]  /*135d0*/  BRA `(.L_x_1997) ;  /* 0xffffffcc00787947 */ /* 0x000fea000383ffff */
.L_x_1943:
[----:B0-----:R-:W-:-:S04]  /*135e0*/  IMAD.U32 R3, RZ, RZ, UR40 ;  /* 0x00000028ff037e24 */ /* 0x001fc8000f8e00ff */
[----:B------:R0:W2:Y:S03]  /*135f0*/  SYNCS.PHASECHK.TRANS64.TRYWAIT P0, [R3+URZ+0x33480], R2 ;  /* 0x03348002030075a7 */ /* 0x0000a6000800017f */
[----:B--2---:R-:W-:Y:S05]  /*13600*/  @!P0 NANOSLEEP.SYNCS 0x989680 ;  /* 0x009896800000895d */ /* 0x004fea0003900000 */
[----:B------:R-:W2:Y:S02]  /*13610*/  @!P0 SYNCS.PHASECHK.TRANS64 P0, [R3+URZ+0x33480], R2 ;  /* 0x03348002030085a7 */ /* 0x000ea4000800007f */
[----:B--2---:R-:W-:Y:S05]  /*13620*/  @!P0 BRA `(.L_x_1943) ;  /* 0xfffffffc00ec8947 */ /* 0x004fea000383ffff */
[----:B------:R-:W-:Y:S05]  /*13630*/  BRA `(.L_x_1998) ;  /* 0xffffffcc00c47947 */ /* 0x000fea000383ffff */
.L_x_1945:
[----:B0-----:R-:W-:-:S04]  /*13640*/  IMAD.U32 R3, RZ, RZ, UR40 ;  /* 0x00000028ff037e24 */ /* 0x001fc8000f8e00ff */
[----:B------:R0:W2:Y:S03]  /*13650*/  SYNCS.PHASECHK.TRANS64.TRYWAIT P0, [R3+URZ+0x33440], R2 ;  /* 0x03344002030075a7 */ /* 0x0000a6000800017f */
[----:B--2---:R-:W-:Y:S05]  /*13660*/  @!P0 NANOSLEEP.SYNCS 0x989680 ;  /* 0x009896800000895d */ /* 0x004fea0003900000 */
[----:B------:R-:W2:Y:S02]  /*13670*/  @!P0 SYNCS.PHASECHK.TRANS64 P0, [R3+URZ+0x33440], R2 ;  /* 0x03344002030085a7 */ /* 0x000ea4000800007f */
[----:B--2---:R-:W-:Y:S05]  /*13680*/  @!P0 BRA `(.L_x_1945) ;  /* 0xfffffffc00ec8947 */ /* 0x004fea000383ffff */
[----:B------:R-:W-:Y:S05]  /*13690*/  BRA `(.L_x_1999) ;  /* 0xffffffd000387947 */ /* 0x000fea000383ffff */
.L_x_1948:
        /* <DEDUP_REMOVED lines=9> */
.L_x_2000:
[----:B------:R-:W-:Y:S02]  /*13730*/  IMAD.MOV.U32 R13, RZ, RZ, R7 ;  /* 0x000000ffff0d7224 */ /* 0x000fe400078e0007 */
[----:B------:R-:W-:-:S07]  /*13740*/  IMAD.MOV.U32 R2, RZ, RZ, R14 ;  /* 0x000000ffff027224 */ /* 0x000fce00078e000e */
[----:B------:R-:W-:Y:S05]  /*13750*/  WARPSYNC.COLLECTIVE R15, `(.L_x_2001) ;  /* 0x000000000f087348 */ /* 0x000fea0003c00000 */
[----:B------:R0:W1:Y:S02]  /*13760*/  SHFL.IDX P6, R14, R13, R12, R11 ;  /* 0x0000000c0d0e7389 */ /* 0x00006400000c000b */
[----:B01----:R-:W-:Y:S01]  /*13770*/  ENDCOLLECTIVE ;  /* 0x000000000000791b */ /* 0x003fe20003800000 */
.L_x_2001:
[----:B------:R-:W-:Y:S02]  /*13780*/  ULDC UR4, c[0x0][0x288] ;  /* 0x0000a20000047ab9 */ /* 0x000fe40000000800 */
[----:B------:R-:W-:-:S05]  /*13790*/  IMAD R5, R9, UR4, RZ ;  /* 0x0000000409057c24 */ /* 0x000fca000f8e02ff */
[----:B------:R-:W-:Y:S01]  /*137a0*/  ISETP.GE.AND P4, PT, R4, R5, PT ;  /* 0x000000050400720c */ /* 0x000fe20003f86270 */
[----:B------:R-:W-:Y:S02]  /*137b0*/  IMAD.MOV.U32 R13, RZ, RZ, R6 ;  /* 0x000000ffff0d7224 */ /* 0x000fe400078e0006 */
[----:B------:R-:W-:-:S10]  /*137c0*/  IMAD.MOV.U32 R12, RZ, RZ, 0x1 ;  /* 0x00000001ff0c7424 */ /* 0x000fd400078e00ff */
[----:B------:R-:W-:Y:S02]  /*137d0*/  @!P4 VIADD R9, R0, UR40 ;  /* 0x000000280009cc36 */ /* 0x000fe40008000000 */
[----:B------:R-:W-:-:S07]  /*137e0*/  IMAD.MOV.U32 R3, RZ, RZ, R14 ;  /* 0x000000ffff037224 */ /* 0x000fce00078e000e */
[----:B------:R-:W-:Y:S05]  /*137f0*/  WARPSYNC.COLLECTIVE R15, `(.L_x_2002) ;  /* 0x000000000f087348 */ /* 0x000fea0003c00000 */
[----:B------:R0:W1:Y:S02]  /*13800*/  SHFL.IDX P6, R14, R13, R12, R11 ;  /* 0x0000000c0d0e7389 */ /* 0x00006400000c000b */
[----:B01----:R-:W-:Y:S01]  /*13810*/  ENDCOLLECTIVE ;  /* 0x000000000000791b */ /* 0x003fe20003800000 */
.L_x_2002:
[----:B------:R-:W-:-:S05]  /*13820*/  @!P4 IADD3 R3, P3, R8, R3, RZ ;  /* 0x000000030803c210 */ /* 0x000fca0007f7e0ff */
[----:B------:R-:W-:Y:S01]  /*13830*/  @!P4 IMAD.X R2, RZ, RZ, R2, P3 ;  /* 0x000000ffff02c224 */ /* 0x000fe200018e0602 */
[----:B------:R-:W-:Y:S01]  /*13840*/  ISETP.GE.AND P3, PT, R10, R5, PT ;  /* 0x000000050a00720c */ /* 0x000fe20003f66270 */
[----:B------:R-:W-:-:S03]  /*13850*/  VIADD R10, R4, 0x40 ;  /* 0x00000040040a7836 */ /* 0x000fc60000000000 */
        /* <DEDUP_REMOVED lines=14> */
.L_x_2003:
[----:B------:R-:W-:Y:S02]  /*13940*/  @!P3 VIADD R9, R0, UR40 ;  /* 0x000000280009bc36 */ /* 0x000fe40008000000 */
[----:B------:R-:W-:Y:S02]  /*13950*/  IMAD.MOV.U32 R13, RZ, RZ, R6 ;  /* 0x000000ffff0d7224 */ /* 0x000fe400078e0006 */
[----:B------:R-:W-:Y:S01]  /*13960*/  IMAD.MOV.U32 R12, RZ, RZ, 0x2 ;  /* 0x00000002ff0c7424 */ /* 0x000fe200078e00ff */
[----:B------:R-:W-:-:S13]  /*13970*/  @!P3 IADD3 R3, P4, R8, R14, RZ ;  /* 0x0000000e0803b210 */ /* 0x000fda0007f9e0ff */
[----:B------:R-:W-:Y:S05]  /*13980*/  WARPSYNC.COLLECTIVE R15, `(.L_x_2004) ;  /* 0x000000000f087348 */ /* 0x000fea0003c00000 */
[----:B------:R0:W1:Y:S02]  /*13990*/  SHFL.IDX P6, R14, R13, R12, R11 ;  /* 0x0000000c0d0e7389 */ /* 0x00006400000c000b */
[----:B01----:R-:W-:Y:S01]  /*139a0*/  ENDCOLLECTIVE ;  /* 0x000000000000791b */ /* 0x003fe20003800000 */
.L_x_2004:
[----:B------:R-:W-:-:S05]  /*139b0*/  @!P3 IMAD.X R2, RZ, RZ, R2, P4 ;  /* 0x000000ffff02b224 */ /* 0x000fca00020e0602 */
[----:B------:R-:W-:-:S04]  /*139c0*/  @!P3 LOP3.LUT R3, R3, R2, RZ, 0x3c, !PT ;  /* 0x000000020303b212 */ /* 0x000fc800078e3cff */
[----:B------:R-:W-:Y:S01]  /*139d0*/  @!P3 LOP3.LUT R2, R3, R2, RZ, 0x3c, !PT ;  /* 0x000000020302b212 */ /* 0x000fe200078e3cff */
[----:B------:R-:W-:-:S03]  /*139e0*/  IMAD.MOV.U32 R13, RZ, RZ, R7 ;  /* 0x000000ffff0d7224 */ /* 0x000fc600078e0007 */
[----:B------:R-:W-:-:S05]  /*139f0*/  @!P3 LOP3.LUT R3, R3, R2, RZ, 0x3c, !PT ;  /* 0x000000020303b212 */ /* 0x000fca00078e3cff */
        /* <DEDUP_REMOVED lines=11> */
.L_x_2005:
[----:B------:R-:W-:Y:S02]  /*13ab0*/  @!P3 VIADD R21, R0, UR40 ;  /* 0x000000280015bc36 */ /* 0x000fe40008000000 */
[----:B------:R-:W-:Y:S02]  /*13ac0*/  IMAD.MOV.U32 R13, RZ, RZ, R6 ;  /* 0x000000ffff0d7224 */ /* 0x000fe400078e0006 */
[----:B------:R-:W-:Y:S01]  /*13ad0*/  IMAD.MOV.U32 R12, RZ, RZ, 0x3 ;  /* 0x00000003ff0c7424 */ /* 0x000fe200078e00ff */
[----:B------:R-:W-:-:S13]  /*13ae0*/  @!P3 IADD3 R3, P4, R8, R14, RZ ;  /* 0x0000000e0803b210 */ /* 0x000fda0007f9e0ff */
[----:B------:R-:W-:Y:S05]  /*13af0*/  WARPSYNC.COLLECTIVE R15, `(.L_x_2006) ;  /* 0x000000000f087348 */ /* 0x000fea0003c00000 */
[----:B------:R0:W1:Y:S02]  /*13b00*/  SHFL.IDX P6, R14, R13, R12, R11 ;  /* 0x0000000c0d0e7389 */ /* 0x00006400000c000b */
[----:B01----:R-:W-:Y:S01]  /*13b10*/  ENDCOLLECTIVE ;  /* 0x000000000000791b */ /* 0x003fe20003800000 */
.L_x_2006:
        /* <DEDUP_REMOVED lines=8> */
[----:B------:R0:W-:Y:S01]  /*13ba0*/  @!P3 LDGSTS.E.BYPASS.LTC128B.128 [R21+0x1f200], desc[UR38][R2.64], !P2 ;  /* 0x1f2000000215bfae */ /* 0x0001e2000d101d66 */
[----:B------:R-:W-:-:S03]  /*13bb0*/  IMAD.MOV.U32 R6, RZ, RZ, R14 ;  /* 0x000000ffff067224 */ /* 0x000fc600078e000e */
[----:B------:R0:W-:Y:S04]  /*13bc0*/  @!P3 LDGSTS.E.BYPASS.LTC128B.128 [R21+0x21200], desc[UR38][R2.64+0x40], !P0 ;  /* 0x212000400215bfae */ /* 0x0001e8000c101d66 */
[----:B------:R0:W-:Y:S02]  /*13bd0*/  @!P3 LDGSTS.E.BYPASS.LTC128B.128 [R21+0x23200], desc[UR38][R2.64+0x80], !P1 ;  /* 0x232000800215bfae */ /* 0x0001e4000c901d66 */
[----:B0-----:R-:W-:Y:S05]  /*13be0*/  WARPSYNC.COLLECTIVE R15, `(.L_x_2007) ;  /* 0x000000000f087348 */ /* 0x001fea0003c00000 */
[----:B------:R1:W2:Y:S02]  /*13bf0*/  SHFL.IDX P6, R14, R13, R12, R11 ;  /* 0x0000000c0d0e7389 */ /* 0x0002a400000c000b */
[----:B012---:R-:W-:Y:S01]  /*13c00*/  ENDCOLLECTIVE ;  /* 0x000000000000791b */ /* 0x007fe20003800000 */
.L_x_2007:
[----:B------:R-:W-:Y:S05]  /*13c10*/  BRA `(.L_x_2008) ;  /* 0xffffffd400787947 */ /* 0x000fea000383ffff */
.L_x_1951:
[----:B0-----:R-:W-:-:S04]  /*13c20*/  IMAD.U32 R3, RZ, RZ, UR40 ;  /* 0x00000028ff037e24 */ /* 0x001fc8000f8e00ff */
[----:B------:R0:W1:Y:S03]  /*13c30*/  SYNCS.PHASECHK.TRANS64.TRYWAIT P0, [R3+URZ+0x33420], R0 ;  /* 0x03342000030075a7 */ /* 0x000066000800017f */
[----:B-1----:R-:W-:Y:S05]  /*13c40*/  @!P0 NANOSLEEP.SYNCS 0x989680 ;  /* 0x009896800000895d */ /* 0x002fea0003900000 */
[----:B------:R-:W1:Y:S02]  /*13c50*/  @!P0 SYNCS.PHASECHK.TRANS64 P0, [R3+URZ+0x33420], R0 ;  /* 0x03342000030085a7 */ /* 0x000e64000800007f */
[----:B-1----:R-:W-:Y:S05]  /*13c60*/  @!P0 BRA `(.L_x_1951) ;  /* 0xfffffffc00ec8947 */ /* 0x002fea000383ffff */
[----:B------:R-:W-:Y:S05]  /*13c70*/  BRA `(.L_x_2009) ;  /* 0xffffffd400c47947 */ /* 0x000fea000383ffff */
.L_x_1956:
[----:B-1----:R1:W2:Y:S02]  /*13c80*/  SYNCS.PHASECHK.TRANS64.TRYWAIT P0, [R8+URZ+0x33480], R4 ;  /* 0x03348004080075a7 */ /* 0x0022a4000800017f */
[----:B--2---:R-:W-:Y:S05]  /*13c90*/  @!P0 NANOSLEEP.SYNCS 0x989680 ;  /* 0x009896800000895d */ /* 0x004fea0003900000 */
[----:B------:R-:W2:Y:S02]  /*13ca0*/  @!P0 SYNCS.PHASECHK.TRANS64 P0, [R8+URZ+0x33480], R4 ;  /* 0x03348004080085a7 */ /* 0x000ea4000800007f */
[----:B--2---:R-:W-:Y:S05]  /*13cb0*/  @!P0 BRA `(.L_x_1956) ;  /* 0xfffffffc00f08947 */ /* 0x004fea000383ffff */
[----:B------:R-:W-:Y:S05]  /*13cc0*/  BRA `(.L_x_2010) ;  /* 0xffffffd800707947 */ /* 0x000fea000383ffff */
.L_x_1962:
[----:B---3--:R3:W4:Y:S02]  /*13cd0*/  SYNCS.PHASECHK.TRANS64.TRYWAIT P0, [R8+URZ+0x33440], R4 ;  /* 0x03344004080075a7 */ /* 0x008724000800017f */
[----:B----4-:R-:W-:Y:S05]  /*13ce0*/  @!P0 NANOSLEEP.SYNCS 0x989680 ;  /* 0x009896800000895d */ /* 0x010fea0003900000 */
[----:B------:R-:W4:Y:S02]  /*13cf0*/  @!P0 SYNCS.PHASECHK.TRANS64 P0, [R8+URZ+0x33440], R4 ;  /* 0x03344004080085a7 */ /* 0x000f24000800007f */
[----:B----4-:R-:W-:Y:S05]  /*13d00*/  @!P0 BRA `(.L_x_1962) ;  /* 0xfffffffc00f08947 */ /* 0x010fea000383ffff */
[----:B------:R-:W-:Y:S05]  /*13d10*/  BRA `(.L_x_2011) ;  /* 0xffffffdc00547947 */ /* 0x000fea000383ffff */
.L_x_1969:
[----:B-1----:R1:W2:Y:S02]  /*13d20*/  SYNCS.PHASECHK.TRANS64.TRYWAIT P0, [R12+URZ+0x33470], R5 ;  /* 0x033470050c0075a7 */ /* 0x0022a4000800017f */
[----:B--2---:R-:W-:Y:S05]  /*13d30*/  @!P0 NANOSLEEP.SYNCS 0x989680 ;  /* 0x009896800000895d */ /* 0x004fea0003900000 */
[----:B------:R-:W2:Y:S02]  /*13d40*/  @!P0 SYNCS.PHASECHK.TRANS64 P0, [R12+URZ+0x33470], R5 ;  /* 0x033470050c0085a7 */ /* 0x000ea4000800007f */
[----:B--2---:R-:W-:Y:S05]  /*13d50*/  @!P0 BRA `(.L_x_1969) ;  /* 0xfffffffc00f08947 */ /* 0x004fea000383ffff */
[----:B------:R-:W-:Y:S05]  /*13d60*/  BRA `(.L_x_2012) ;  /* 0xffffffe000447947 */ /* 0x000fea000383ffff */
.L_x_1971:
[----:B-1----:R1:W2:Y:S02]  /*13d70*/  SYNCS.PHASECHK.TRANS64.TRYWAIT P0, [R12+URZ+0x33460], R5 ;  /* 0x033460050c0075a7 */ /* 0x0022a4000800017f */
[----:B--2---:R-:W-:Y:S05]  /*13d80*/  @!P0 NANOSLEEP.SYNCS 0x989680 ;  /* 0x009896800000895d */ /* 0x004fea0003900000 */
[----:B------:R-:W2:Y:S02]  /*13d90*/  @!P0 SYNCS.PHASECHK.TRANS64 P0, [R12+URZ+0x33460], R5 ;  /* 0x033460050c0085a7 */ /* 0x000ea4000800007f */
[----:B--2---:R-:W-:Y:S05]  /*13da0*/  @!P0 BRA `(.L_x_1971) ;  /* 0xfffffffc00f08947 */ /* 0x004fea000383ffff */
[----:B------:R-:W-:Y:S05]  /*13db0*/  BRA `(.L_x_2013) ;  /* 0xffffffe000487947 */ /* 0x000fea000383ffff */
.L_x_1977:
[----:B0-----:R0:W1:Y:S02]  /*13dc0*/  SYNCS.PHASECHK.TRANS64.TRYWAIT P0, [R3+URZ+0x33470], R0 ;  /* 0x03347000030075a7 */ /* 0x001064000800017f */
[----:B-1----:R-:W-:Y:S05]  /*13dd0*/  @!P0 NANOSLEEP.SYNCS 0x989680 ;  /* 0x009896800000895d */ /* 0x002fea0003900000 */
[----:B------:R-:W1:Y:S02]  /*13de0*/  @!P0 SYNCS.PHASECHK.TRANS64 P0, [R3+URZ+0x33470], R0 ;  /* 0x03347000030085a7 */ /* 0x000e64000800007f */
[----:B-1----:R-:W-:Y:S05]  /*13df0*/  @!P0 BRA `(.L_x_1977) ;  /* 0xfffffffc00f08947 */ /* 0x002fea000383ffff */
[----:B------:R-:W-:Y:S05]  /*13e00*/  BRA `(.L_x_2014) ;  /* 0xffffffe800447947 */ /* 0x000fea000383ffff */
.L_x_1979:
[----:B0-----:R0:W1:Y:S02]  /*13e10*/  SYNCS.PHASECHK.TRANS64.TRYWAIT P0, [R3+URZ+0x33460], R0 ;  /* 0x03346000030075a7 */ /* 0x001064000800017f */
[----:B-1----:R-:W-:Y:S05]  /*13e20*/  @!P0 NANOSLEEP.SYNCS 0x989680 ;  /* 0x009896800000895d */ /* 0x002fea0003900000 */
[----:B------:R-:W1:Y:S02]  /*13e30*/  @!P0 SYNCS.PHASECHK.TRANS64 P0, [R3+URZ+0x33460], R0 ;  /* 0x03346000030085a7 */ /* 0x000e64000800007f */
[----:B-1----:R-:W-:Y:S05]  /*13e40*/  @!P0 BRA `(.L_x_1979) ;  /* 0xfffffffc00f08947 */ /* 0x002fea000383ffff */
[----:B------:R-:W-:Y:S05]  /*13e50*/  BRA `(.L_x_2015) ;  /* 0xffffffe800487947 */ /* 0x000fea000383ffff */
.L_x_1981:
[----:B0-----:R0:W1:Y:S02]  /*13e60*/  SYNCS.PHASECHK.TRANS64.TRYWAIT P0, [R9+URZ+0x33420], R2 ;  /* 0x03342002090075a7 */ /* 0x001064000800017f */
[----:B-1----:R-:W-:Y:S05]  /*13e70*/  @!P0 NANOSLEEP.SYNCS 0x989680 ;  /* 0x009896800000895d */ /* 0x002fea0003900000 */
[----:B------:R-:W1:Y:S02]  /*13e80*/  @!P0 SYNCS.PHASECHK.TRANS64 P0, [R9+URZ+0x33420], R2 ;  /* 0x03342002090085a7 */ /* 0x000e64000800007f */
[----:B-1----:R-:W-:Y:S05]  /*13e90*/  @!P0 BRA `(.L_x_1981) ;  /* 0xfffffffc00f08947 */ /* 0x002fea000383ffff */
[----:B------:R-:W-:Y:S05]  /*13ea0*/  BRA `(.L_x_2016) ;  /* 0xfffffff000287947 */ /* 0x000fea000383ffff */
.L_x_1983:
[----:B0-----:R0:W1:Y:S02]  /*13eb0*/  SYNCS.PHASECHK.TRANS64.TRYWAIT P1, [R5+URZ], R4 ;  /* 0x00000004050075a7 */ /* 0x001064000802017f */
[----:B-1----:R-:W-:Y:S05]  /*13ec0*/  @!P1 NANOSLEEP.SYNCS 0x989680 ;  /* 0x009896800000995d */ /* 0x002fea0003900000 */
[----:B------:R-:W1:Y:S02]  /*13ed0*/  @!P1 SYNCS.PHASECHK.TRANS64 P1, [R5+URZ], R4 ;  /* 0x00000004050095a7 */ /* 0x000e64000802007f */
[----:B-1----:R-:W-:Y:S05]  /*13ee0*/  @!P1 BRA `(.L_x_1983) ;  /* 0xfffffffc00f09947 */ /* 0x002fea000383ffff */
[----:B------:R-:W-:Y:S05]  /*13ef0*/  BRA `(.L_x_2017) ;  /* 0xfffffff000787947 */ /* 0x000fea000383ffff */
.L_x_1984:
[----:B-1----:R1:W2:Y:S02]  /*13f00*/  SYNCS.PHASECHK.TRANS64.TRYWAIT P1, [R7+URZ], R2 ;  /* 0x00000002070075a7 */ /* 0x0022a4000802017f */
[----:B--2---:R-:W-:Y:S05]  /*13f10*/  @!P1 NANOSLEEP.SYNCS 0x989680 ;  /* 0x009896800000995d */ /* 0x004fea0003900000 */
[----:B------:R-:W2:Y:S02]  /*13f20*/  @!P1 SYNCS.PHASECHK.TRANS64 P1, [R7+URZ], R2 ;  /* 0x00000002070095a7 */ /* 0x000ea4000802007f */
[----:B--2---:R-:W-:Y:S05]  /*13f30*/  @!P1 BRA `(.L_x_1984) ;  /* 0xfffffffc00f09947 */ /* 0x004fea000383ffff */
[----:B------:R-:W-:Y:S05]  /*13f40*/  BRA `(.L_x_2018) ;  /* 0xfffffff0006c7947 */ /* 0x000fea000383ffff */
.L_x_1986:
[----:B0-----:R0:W2:Y:S02]  /*13f50*/  SYNCS.PHASECHK.TRANS64.TRYWAIT P1, [R5+URZ+0x33460], R4 ;  /* 0x03346004050075a7 */ /* 0x0010a4000802017f */
[----:B--2---:R-:W-:Y:S05]  /*13f60*/  @!P1 NANOSLEEP.SYNCS 0x989680 ;  /* 0x009896800000995d */ /* 0x004fea0003900000 */
[----:B------:R-:W2:Y:S02]  /*13f70*/  @!P1 SYNCS.PHASECHK.TRANS64 P1, [R5+URZ+0x33460], R4 ;  /* 0x03346004050095a7 */ /* 0x000ea4000802007f */
[----:B--2---:R-:W-:Y:S05]  /*13f80*/  @!P1 BRA `(.L_x_1986) ;  /* 0xfffffffc00f09947 */ /* 0x004fea000383ffff */
[----:B------:R-:W-:Y:S05]  /*13f90*/  BRA `(.L_x_2019) ;  /* 0xfffffff0006c7947 */ /* 0x000fea000383ffff */
.L_x_1988:
[----:B--2---:R2:W3:Y:S02]  /*13fa0*/  SYNCS.PHASECHK.TRANS64.TRYWAIT P1, [R3+URZ+0x33460], R2 ;  /* 0x03346002030075a7 */ /* 0x0044e4000802017f */
[----:B---3--:R-:W-:Y:S05]  /*13fb0*/  @!P1 NANOSLEEP.SYNCS 0x989680 ;  /* 0x009896800000995d */ /* 0x008fea0003900000 */
[----:B------:R-:W3:Y:S02]  /*13fc0*/  @!P1 SYNCS.PHASECHK.TRANS64 P1, [R3+URZ+0x33460], R2 ;  /* 0x03346002030095a7 */ /* 0x000ee4000802007f */
[----:B---3--:R-:W-:Y:S05]  /*13fd0*/  @!P1 BRA `(.L_x_1988) ;  /* 0xfffffffc00f09947 */ /* 0x008fea000383ffff */
[----:B------:R-:W-:Y:S05]  /*13fe0*/  BRA `(.L_x_2020) ;  /* 0xfffffff0006c7947 */ /* 0x000fea000383ffff */
.L_x_1990:
[----:B---3--:R3:W4:Y:S02]  /*13ff0*/  SYNCS.PHASECHK.TRANS64.TRYWAIT P0, [R5+URZ+0x33480], R4 ;  /* 0x03348004050075a7 */ /* 0x008724000800017f */
[----:B----4-:R-:W-:Y:S05]  /*14000*/  @!P0 NANOSLEEP.SYNCS 0x989680 ;  /* 0x009896800000895d */ /* 0x010fea0003900000 */
[----:B------:R-:W4:Y:S02]  /*14010*/  @!P0 SYNCS.PHASECHK.TRANS64 P0, [R5+URZ+0x33480], R4 ;  /* 0x03348004050085a7 */ /* 0x000f24000800007f */
[----:B----4-:R-:W-:Y:S05]  /*14020*/  @!P0 BRA `(.L_x_1990) ;  /* 0xfffffffc00f08947 */ /* 0x010fea000383ffff */
[----:B------:R-:W-:Y:S05]  /*14030*/  BRA `(.L_x_1991) ;  /* 0xfffffff000687947 */ /* 0x000fea000383ffff */
.L_x_2021:
        /* <DEDUP_REMOVED lines=12> */
.L_x_2833:


//--------------------- .text._ZN7cutlass13device_kernelIN5flash11enable_sm90INS1_16FlashAttnFwdSm90INS1_25CollectiveMainloopFwdSm90ILi2EN4cute5tupleIJNS5_1CILi1EEES8_S8_EEENS6_IJNS7_ILi128EEENS7_ILi160EEENS7_ILi192EEEEEELi192ENS_12float_e4m3_tEfNS_4arch4Sm90ELb1ELb0ELb0ELb1ELb0ELb0ELb0ELb1ELb1ELb1ELb1ELb0EEENS1_21CollectiveEpilogueFwdINS6_IJSA_SC_SB_EEES9_NS_10bfloat16_tESG_Li256ELb1ELb1ELb1ELb1EEENS1_36VarlenDynamicPersistentTileSchedulerILi128ELi160ELi256ELi128ELb1ELb1ELb1ELb1ELb1ELb1EEEEEEEEEvNT_6ParamsE --------------------------
	.section	.text._ZN7cutlass13device_kernelIN5flash11enable_sm90INS1_16FlashAttnFwdSm90INS1_25CollectiveMainloopFwdSm90ILi2EN4cute5tupleIJNS5_1CILi1EEES8_S8_EEENS6_IJNS7_ILi128EEENS7_ILi160EEENS7_ILi192EEEEEELi192ENS_12float_e4m3_tEfNS_4arch4Sm90ELb1ELb0ELb0ELb1ELb0ELb0ELb0ELb1ELb1ELb1ELb1ELb0EEENS1_21CollectiveEpilogueFwdINS6_IJSA_SC_SB_EEES9_NS_10bfloat16_tESG_Li256ELb1ELb1ELb1ELb1EEENS1_36VarlenDynamicPersistentTileSchedulerILi128ELi160ELi256ELi128ELb1ELb1ELb1ELb1ELb1ELb1EEEEEEEEEvNT_6ParamsE,"ax",@progbits
	.align	128
.text._ZN7cutlass13device_kernelIN5flash11enable_sm90INS1_16FlashAttnFwdSm90INS1_25CollectiveMainloopFwdSm90ILi2EN4cute5tupleIJNS5_1CILi1EEES8_S8_EEENS6_IJNS7_ILi128EEENS7_ILi160EEENS7_ILi192EEEEEELi192ENS_12float_e4m3_tEfNS_4arch4Sm90ELb1ELb0ELb0ELb1ELb0ELb0ELb0ELb1ELb1ELb1ELb1ELb0EEENS1_21CollectiveEpilogueFwdINS6_IJSA_SC_SB_EEES9_NS_10bfloat16_tESG_Li256ELb1ELb1ELb1ELb1EEENS1_36VarlenDynamicPersistentTileSchedulerILi128ELi160ELi256ELi128ELb1ELb1ELb1ELb1ELb1ELb1EEEEEEEEEvNT_6ParamsE:
        .type           _ZN7cutlass13device_kernelIN5flash11enable_sm90INS1_16FlashAttnFwdSm90INS1_25CollectiveMainloopFwdSm90ILi2EN4cute5tupleIJNS5_1CILi1EEES8_S8_EEENS6_IJNS7_ILi128EEENS7_ILi160EEENS7_ILi192EEEEEELi192ENS_12float_e4m3_tEfNS_4arch4Sm90ELb1ELb0ELb0ELb1ELb0ELb0ELb0ELb1ELb1ELb1ELb1ELb0EEENS1_21CollectiveEpilogueFwdINS6_IJSA_SC_SB_EEES9_NS_10bfloat16_tESG_Li256ELb1ELb1ELb1ELb1EEENS1_36VarlenDynamicPersistentTileSchedulerILi128ELi160ELi256ELi128ELb1ELb1ELb1ELb1ELb1ELb1EEEEEEEEEvNT_6ParamsE,@function
        .size           _ZN7cutlass13device_kernelIN5flash11enable_sm90INS1_16FlashAttnFwdSm90INS1_25CollectiveMainloopFwdSm90ILi2EN4cute5tupleIJNS5_1CILi1EEES8_S8_EEENS6_IJNS7_ILi128EEENS7_ILi160EEENS7_ILi192EEEEEELi192ENS_12float_e4m3_tEfNS_4arch4Sm90ELb1ELb0ELb0ELb1ELb0ELb0ELb0ELb1ELb1ELb1ELb1ELb0EEENS1_21CollectiveEpilogueFwdINS6_IJSA_SC_SB_EEES9_NS_10bfloat16_tESG_Li256ELb1ELb1ELb1ELb1EEENS1_36VarlenDynamicPersistentTileSchedulerILi128ELi160ELi256ELi128ELb1ELb1ELb1ELb1ELb1ELb1EEEEEEEEEvNT_6ParamsE,(.L_x_2834 - _ZN7cutlass13device_kernelIN5flash11enable_sm90INS1_16FlashAttnFwdSm90INS1_25CollectiveMainloopFwdSm90ILi2EN4cute5tupleIJNS5_1CILi1EEES8_S8_EEENS6_IJNS7_ILi128EEENS7_ILi160EEENS7_ILi192EEEEEELi192ENS_12float_e4m3_tEfNS_4arch4Sm90ELb1ELb0ELb0ELb1ELb0ELb0ELb0ELb1ELb1ELb1ELb1ELb0EEENS1_21CollectiveEpilogueFwdINS6_IJSA_SC_SB_EEES9_NS_10bfloat16_tESG_Li256ELb1ELb1ELb1ELb1EEENS1_36VarlenDynamicPersistentTileSchedulerILi128ELi160ELi256ELi128ELb1ELb1ELb1ELb1ELb1ELb1EEEEEEEEEvNT_6ParamsE)
        .other          _ZN7cutlass13device_kernelIN5flash11enable_sm90INS1_16FlashAttnFwdSm90INS1_25CollectiveMainloopFwdSm90ILi2EN4cute5tupleIJNS5_1CILi1EEES8_S8_EEENS6_IJNS7_ILi128EEENS7_ILi160EEENS7_ILi192EEEEEELi192ENS_12float_e4m3_tEfNS_4arch4Sm90ELb1ELb0ELb0ELb1ELb0ELb0ELb0ELb1ELb1ELb1ELb1ELb0EEENS1_21CollectiveEpilogueFwdINS6_IJSA_SC_SB_EEES9_NS_10bfloat16_tESG_Li256ELb1ELb1ELb1ELb1EEENS1_36VarlenDynamicPersistentTileSchedulerILi128ELi160ELi256ELi128ELb1ELb1ELb1ELb1ELb1ELb1EEEEEEEEEvNT_6ParamsE,@"STO_CUDA_ENTRY STV_DEFAULT"
_ZN7cutlass13device_kernelIN5flash11enable_sm90INS1_16FlashAttnFwdSm90INS1_25CollectiveMainloopFwdSm90ILi2EN4cute5tupleIJNS5_1CILi1EEES8_S8_EEENS6_IJNS7_ILi128EEENS7_ILi160EEENS7_ILi192EEEEEELi192ENS_12float_e4m3_tEfNS_4arch4Sm90ELb1ELb0ELb0ELb1ELb0ELb0ELb0ELb1ELb1ELb1ELb1ELb0EEENS1_21CollectiveEpilogueFwdINS6_IJSA_SC_SB_EEES9_NS_10bfloat16_tESG_Li256ELb1ELb1ELb1ELb1EEENS1_36VarlenDynamicPersistentTileSchedulerILi128ELi160ELi256ELi128ELb1ELb1ELb1ELb1ELb1ELb1EEEEEEEEEvNT_6ParamsE:
        /* <DEDUP_REMOVED lines=18> */
.L_x_2023:
[----:B------:R-:W-:Y:S05]  /*0120*/  BSYNC B0 ;  /* 0x0000000000007941 */ /* 0x000fea0003800000 */
.L_x_2022:
        /* <DEDUP_REMOVED lines=41> */
.L_x_2024:
        /* <DEDUP_REMOVED lines=22> */
.L_x_2025:
        /* <DEDUP_REMOVED lines=18> */
.L_x_2026:
        /* <DEDUP_REMOVED lines=22> */
.L_x_2027:
        /* <DEDUP_REMOVED lines=22> */
.L_x_2028:
[----:B------:R-:W-:Y:S01]  /*0900*/  PLOP3.LUT P0, PT, PT, PT, UP0, 0x80, 0x0 ;  /* 0x000000000000781c */ /* 0x000fe20003f0f008 */
[----:B------:R-:W-:Y:S01]  /*0910*/  UMOV UR38, 0x1 ;  /* 0x0000000100267882 */ /* 0x000fe20000000000 */
[----:B------:R-:W-:Y:S01]  /*0920*/  NOP ;  /* 0x0000000000007918 */ /* 0x000fe20000000000 */
[----:B------:R-:W-:Y:S01]  /*0930*/  USEL UR38, UR38, 0x2, !UP0 ;  /* 0x0000000226267887 */ /* 0x000fe2000c000000 */
[----:B------:R-:W-:Y:S01]  /*0940*/  ULDC.64 UR56, c[0x0][0x208] ;  /* 0x0000820000387ab9 */ /* 0x000fe20000000a00 */
[----:B012-4-:R-:W-:Y:S08]  /*0950*/  BAR.SYNC.DEFER_BLOCKING 0x0 ;  /* 0x0000000000007b1d */ /* 0x017ff00000010000 */
[----:B------:R-:W-:Y:S05]  /*0960*/  @!P0 BRA `(.L_x_2029) ;  /* 0x0000011000e88947 */ /* 0x000fea0003800000 */
.L_x_2030:
        /* <DEDUP_REMOVED lines=35> */
[----:B------:R-:W-:Y:S02]  /*0ba0*/  LOP3.LUT R4, R3, 0x3fffff0, RZ, 0xc0, !PT ;  /* 0x03fffff003047812 */ /* 0x000fe400078ec0ff */
[----:B------:R-:W-:-:S02]  /*0bb0*/  SHF.R.S32.HI R7, RZ, 0x1f, R236 ;  /* 0x0000001fff077819 */ /* 0x000fc400000114ec */
[----:B------:R-:W-:Y:S01]  /*0bc0*/  LEA.HI R3, R3, R6, RZ, 0x1 ;  /* 0x0000000603037211 */ /* 0x000fe200078f08ff */
[----:B------:R-:W-:Y:S01]  /*0bd0*/  IMAD.IADD R4, R12, 0x1, -R4 ;  /* 0x000000010c047824 */ /* 0x000fe200078e0a04 */
[----:B------:R-:W-:Y:S02]  /*0be0*/  LEA.HI R8, R7, R236, RZ, 0x2 ;  /* 0x000000ec07087211 */ /* 0x000fe400078f10ff */
[----:B------:R-:W-:Y:S02]  /*0bf0*/  SHF.R.S32.HI R13, RZ, 0x7, R2 ;  /* 0x00000007ff0d7819 */ /* 0x000fe40000011402 */
[--C-:B------:R-:W-:Y:S02]  /*0c00*/  SHF.R.S32.HI R9, RZ, 0x2, R8.reuse ;  /* 0x00000002ff097819 */ /* 0x100fe40000011408 */
[----:B------:R-:W-:Y:S02]  /*0c10*/  SHF.R.S32.HI R10, RZ, 0x1f, R8 ;  /* 0x0000001fff0a7819 */ /* 0x000fe40000011408 */
[----:B------:R-:W-:-:S02]  /*0c20*/  LOP3.LUT R11, R11, 0xfffffffc, RZ, 0xc0, !PT ;  /* 0xfffffffc0b0b7812 */ /* 0x000fc400078ec0ff */
[----:B------:R-:W-:Y:S02]  /*0c30*/  LEA.HI R10, R10, R9, RZ, 0x3 ;  /* 0x000000090a0a7211 */ /* 0x000fe400078f18ff */
[----:B------:R-:W-:Y:S01]  /*0c40*/  LOP3.LUT R5, R5, 0xfffffc00, RZ, 0xc0, !PT ;  /* 0xfffffc0005057812 */ /* 0x000fe200078ec0ff */
[----:B------:R-:W-:Y:S01]  /*0c50*/  IMAD.IADD R11, R12, 0x1, -R11 ;  /* 0x000000010c0b7824 */ /* 0x000fe200078e0a0b */
[----:B------:R-:W-:Y:S02]  /*0c60*/  LOP3.LUT R3, R3, 0x1ffffffe, RZ, 0xc0, !PT ;  /* 0x1ffffffe03037812 */ /* 0x000fe400078ec0ff */
[----:B------:R-:W-:Y:S01]  /*0c70*/  LOP3.LUT R10, R10, 0xfffffff8, RZ, 0xc0, !PT ;  /* 0xfffffff80a0a7812 */ /* 0x000fe200078ec0ff */
[----:B------:R-:W-:Y:S01]  /*0c80*/  IMAD R4, R4, 0x40, R5 ;  /* 0x0000004004047824 */ /* 0x000fe200078e0205 */
[----:B------:R-:W-:Y:S01]  /*0c90*/  LEA.HI R7, R7, R236, RZ, 0x5 ;  /* 0x000000ec07077211 */ /* 0x000fe200078f28ff */
[----:B------:R-:W-:Y:S01]  /*0ca0*/  IMAD.IADD R3, R6, 0x1, -R3 ;  /* 0x0000000106037824 */ /* 0x000fe200078e0a03 */
[----:B------:R-:W-:Y:S01]  /*0cb0*/  LEA.HI R2, R2, R13, RZ, 0x1 ;  /* 0x0000000d02027211 */ /* 0x000fe200078f08ff */
[----:B------:R-:W-:Y:S01]  /*0cc0*/  IMAD.IADD R10, R9, 0x1, -R10 ;  /* 0x00000001090a7824 */ /* 0x000fe200078e0a0a */
[----:B------:R-:W-:Y:S01]  /*0cd0*/  SHF.R.S32.HI R7, RZ, 0x5, R7 ;  /* 0x00000005ff077819 */ /* 0x000fe20000011407 */
[----:B------:R-:W-:Y:S01]  /*0ce0*/  IMAD R3, R3, 0x8, R4 ;  /* 0x0000000803037824 */ /* 0x000fe200078e0204 */
[----:B------:R-:W-:-:S02]  /*0cf0*/  LOP3.LUT R2, R2, 0x3fffffe, RZ, 0xc0, !PT ;  /* 0x03fffffe02027812 */ /* 0x000fc400078ec0ff */
[----:B------:R-:W-:Y:S01]  /*0d00*/  LEA.HI R5, R11, R11, RZ, 0x1 ;  /* 0x0000000b0b057211 */ /* 0x000fe200078f08ff */
[----:B------:R-:W-:Y:S01]  /*0d10*/  IMAD R7, R7, 0x10, R10 ;  /* 0x0000001007077824 */ /* 0x000fe200078e020a */
[----:B------:R0:W-:Y:S01]  /*0d20*/  STL [R1+0x3c], R3 ;  /* 0x00003c0301007387 */ /* 0x0001e20000100800 */
[----:B------:R-:W-:Y:S01]  /*0d30*/  IMAD.IADD R2, R13, 0x1, -R2 ;  /* 0x000000010d027824 */ /* 0x000fe200078e0a02 */
[----:B------:R-:W-:Y:S02]  /*0d40*/  LOP3.LUT R4, R5, 0x1ffffffe, RZ, 0xc0, !PT ;  /* 0x1ffffffe05047812 */ /* 0x000fe400078ec0ff */
[----:B------:R-:W-:Y:S01]  /*0d50*/  LEA.HI R0, R0, R12, RZ, 0x3 ;  /* 0x0000000c00007211 */ /* 0x000fe200078f18ff */
[----:B------:R-:W-:Y:S02]  /*0d60*/  IMAD R5, R2, 0x40, R7 ;  /* 0x0000004002057824 */ /* 0x000fe400078e0207 */
[----:B------:R-:W-:Y:S01]  /*0d70*/  IMAD.IADD R4, R11, 0x1, -R4 ;  /* 0x000000010b047824 */ /* 0x000fe200078e0a04 */
[----:B------:R-:W-:-:S02]  /*0d80*/  LOP3.LUT R18, R0, 0xfffffff8, RZ, 0xc0, !PT ;  /* 0xfffffff800127812 */ /* 0x000fc400078ec0ff */
[----:B0-----:R-:W-:Y:S01]  /*0d90*/  LOP3.LUT R3, R8, 0x7ffffffc, RZ, 0xc0, !PT ;  /* 0x7ffffffc08037812 */ /* 0x001fe200078ec0ff */
[----:B------:R0:W-:Y:S01]  /*0da0*/  STL [R1+0x38], R5 ;  /* 0x0000380501007387 */ /* 0x0001e20000100800 */
[----:B------:R-:W-:Y:S01]  /*0db0*/  SHF.R.S32.HI R235, RZ, 0x3, R0 ;  /* 0x00000003ffeb7819 */ /* 0x000fe20000011400 */
[----:B------:R-:W-:Y:S02]  /*0dc0*/  IMAD.IADD R18, R12, 0x1, -R18 ;  /* 0x000000010c127824 */ /* 0x000fe400078e0a12 */
[----:B------:R-:W-:Y:S02]  /*0dd0*/  IMAD.IADD R3, R236, 0x1, -R3 ;  /* 0x00000001ec037824 */ /* 0x000fe400078e0a03 */
[----:B------:R-:W-:Y:S02]  /*0de0*/  IMAD R17, R4, 0x8, R5 ;  /* 0x0000000804117824 */ /* 0x000fe400078e0205 */
[----:B------:R-:W-:-:S04]  /*0df0*/  IMAD.SHL.U32 R16, R3, 0x2, RZ ;  /* 0x0000000203107824 */ /* 0x000fc800078e00ff */
[C---:B------:R-:W-:Y:S02]  /*0e00*/  VIADD R234, R16.reuse, 0x8 ;  /* 0x0000000810ea7836 */ /* 0x040fe40000000000 */
[C---:B------:R-:W-:Y:S02]  /*0e10*/  VIADD R233, R16.reuse, 0x10 ;  /* 0x0000001010e97836 */ /* 0x040fe40000000000 */
        /* <DEDUP_REMOVED lines=30> */
[----:B------:R-:W-:Y:S01]  /*1000*/  VIADD R19, R16, 0x18 ;  /* 0x0000001810137836 */ /* 0x000fe20000000000 */
[----:B------:R-:W-:-:S02]  /*1010*/  SHF.R.S32.HI R0, RZ, 0x1f, R23 ;  /* 0x0000001fff007819 */ /* 0x000fc40000011417 */
[----:B0-----:R-:W-:-:S07]  /*1020*/  SHF.R.S32.HI R237, RZ, 0x1f, R22 ;  /* 0x0000001fffed7819 */ /* 0x001fce0000011416 */
.L_x_2091:
[----:B------:R-:W-:Y:S01]  /*1030*/  ULDC.64 UR8, c[0x0][0xc88] ;  /* 0x0003220000087ab9 */ /* 0x000fe20000000a00 */
[----:B------:R-:W-:Y:S01]  /*1040*/  ULDC.64 UR10, c[0x0][0xa18] ;  /* 0x00028600000a7ab9 */ /* 0x000fe20000000a00 */
[----:B------:R-:W-:Y:S02]  /*1050*/  UIMAD.WIDE UR8, UR7, 0x4, UR8 ;  /* 0x00000004070878a5 */ /* 0x000fe4000f8e0208 */
[----:B------:R-:W-:Y:S02]  /*1060*/  UISETP.NE.U32.AND UP1, UPT, UR10, URZ, UPT ;  /* 0x0000003f0a00728c */ /* 0x000fe4000bf25070 */
[----:B------:R-:W-:Y:S02]  /*1070*/  ULOP3.LUT UR4, UR6, 0xff000000, URZ, 0xc0, !UPT ;  /* 0xff00000006047892 */ /* 0x000fe4000f8ec03f */
[----:B012---:R-:W-:Y:S01]  /*1080*/  IMAD.U32 R2, RZ, RZ, UR8 ;  /* 0x00000008ff027e24 */ /* 0x007fe2000f8e00ff */
[----:B------:R-:W-:Y:S01]  /*1090*/  ULDC UR7, c[0x0][0x424] ;  /* 0x0001090000077ab9 */ /* 0x000fe20000000800 */
[----:B------:R-:W-:Y:S01]  /*10a0*/  IMAD.U32 R3, RZ, RZ, UR9 ;  /* 0x00000009ff037e24 */ /* 0x000fe2000f8e00ff */
[----:B------:R-:W-:-:S04]  /*10b0*/  ULDC.64 UR8, c[0x0][0xa28] ;  /* 0x00028a0000087ab9 */ /* 0x000fc80000000a00 */
[----:B------:R-:W2:Y:S01]  /*10c0*/  LDG.E R2, desc[UR56][R2.64] ;  /* 0x0000003802027981 */ /* 0x000ea2000c1e1900 */
[----:B------:R-:W-:Y:S02]  /*10d0*/  UISETP.NE.U32.AND UP0, UPT, UR8, URZ, UPT ;  /* 0x0000003f0800728c */ /* 0x000fe4000bf05070 */
[----:B------:R-:W-:Y:S02]  /*10e0*/  UISETP.NE.AND.EX UP1, UPT, UR11, URZ, UPT, UP1 ;  /* 0x0000003f0b00728c */ /* 0x000fe4000bf25310 */
[----:B------:R-:W-:-:S04]  /*10f0*/  UISETP.NE.AND.EX UP0, UPT, UR9, URZ, UPT, UP0 ;  /* 0x0000003f0900728c */ /* 0x000fc8000bf05300 */
[----:B------:R-:W-:Y:S02]  /*1100*/  PLOP3.LUT P2, PT, PT, PT, UP1, 0x80, 0x0 ;  /* 0x000000000000781c */ /* 0x000fe40003f4f018 */
[----:B------:R-:W-:Y:S02]  /*1110*/  PLOP3.LUT P0, PT, PT, PT, UP0, 0x80, 0x0 ;  /* 0x000000000000781c */ /* 0x000fe40003f0f008 */
[----:B--2---:R-:W-:-:S13]  /*1120*/  R2UR UR44, R2 ;  /* 0x00000000022c72ca */ /* 0x004fda00000e0000 */
[----:B------:R-:W-:Y:S02]  /*1130*/  USHF.R.S32.HI UR43, URZ, 0x1f, UR44 ;  /* 0x0000001f3f2b7899 */ /* 0x000fe4000801142c */
[----:B------:R-:W-:-:S04]  /*1140*/  @UP0 ULEA UR8, UP2, UR44, UR8, 0x2 ;  /* 0x000000082c080291 */ /* 0x000fc8000f84103f */
[----:B------:R-:W-:Y:S02]  /*1150*/  @UP0 ULEA.HI.X UR9, UR44, UR9, UR43, 0x2, UP2 ;  /* 0x000000092c090291 */ /* 0x000fe400090f142b */
[----:B------:R-:W-:Y:S01]  /*1160*/  @UP1 ULEA UR10, UP0, UR44, UR10, 0x2 ;  /* 0x0000000a2c0a1291 */ /* 0x000fe2000f80103f */
[----:B------:R-:W-:-:S03]  /*1170*/  IMAD.U32 R2, RZ, RZ, UR8 ;  /* 0x00000008ff027e24 */ /* 0x000fc6000f8e00ff */
[----:B------:R-:W-:Y:S01]  /*1180*/  @UP1 ULEA.HI.X UR11, UR44, UR11, UR43, 0x2, UP0 ;  /* 0x0000000b2c0b1291 */ /* 0x000fe200080f142b */
[----:B------:R-:W-:Y:S01]  /*1190*/  IMAD.U32 R3, RZ, RZ, UR9 ;  /* 0x00000009ff037e24 */ /* 0x000fe2000f8e00ff */
[----:B------:R-:W-:Y:S01]  /*11a0*/  ULDC.64 UR8, c[0x0][0x418] ;  /* 0x0001060000087ab9 */ /* 0x000fe20000000a00 */
[----:B------:R-:W-:-:S03]  /*11b0*/  IMAD.U32 R4, RZ, RZ, UR10 ;  /* 0x0000000aff047e24 */ /* 0x000fc6000f8e00ff */
[----:B------:R-:W-:Y:S01]  /*11c0*/  IMAD.U32 R5, RZ, RZ, UR11 ;  /* 0x0000000bff057e24 */ /* 0x000fe2000f8e00ff */
[----:B------:R-:W2:Y:S01]  /*11d0*/  @P0 LDG.E R2, desc[UR56][R2.64] ;  /* 0x0000003802020981 */ /* 0x000ea2000c1e1900 */
[----:B------:R-:W-:Y:S01]  /*11e0*/  UISETP.NE.U32.AND UP0, UPT, UR8, URZ, UPT ;  /* 0x0000003f0800728c */ /* 0x000fe2000bf05070 */
[----:B------:R-:W-:Y:S02]  /*11f0*/  ULDC.64 UR10, c[0x0][0xa20] ;  /* 0x00028800000a7ab9 */ /* 0x000fe40000000a00 */
[----:B---3--:R-:W3:Y:S01]  /*1200*/  @P2 LDG.E R4, desc[UR56][R4.64] ;  /* 0x0000003804042981 */ /* 0x008ee2000c1e1900 */
[----:B------:R-:W-:Y:S01]  /*1210*/  UISETP.NE.AND.EX UP0, UPT, UR9, URZ, UPT, UP0 ;  /* 0x0000003f0900728c */ /* 0x000fe2000bf05300 */
[----:B------:R-:W-:Y:S01]  /*1220*/  ISETP.NE.U32.AND P1, PT, RZ, UR10, PT ;  /* 0x0000000aff007c0c */ /* 0x000fe2000bf25070 */
[----:B------:R-:W-:Y:S02]  /*1230*/  ULOP3.LUT UR47, UR6, 0xff0000, URZ, 0xc0, !UPT ;  /* 0x00ff0000062f7892 */ /* 0x000fe4000f8ec03f */
[----:B------:R-:W-:Y:S01]  /*1240*/  USHF.R.U32.HI UR4, URZ, 0x8, UR4 ;  /* 0x000000083f047899 */ /* 0x000fe20008011604 */
[----:B------:R-:W-:Y:S01]  /*1250*/  ISETP.NE.AND.EX P1, PT, RZ, UR11, PT, P1 ;  /* 0x0000000bff007c0c */ /* 0x000fe2000bf25310 */
[----:B------:R-:W-:Y:S01]  /*1260*/  USEL UR7, UR7, 0x1, UP0 ;  /* 0x0000000107077887 */ /* 0x000fe20008000000 */
[----:B------:R-:W-:Y:S01]  /*1270*/  ULDC UR8, c[0x0][0x2f0] ;  /* 0x0000bc0000087ab9 */ /* 0x000fe20000000800 */
[----:B------:R-:W-:Y:S01]  /*1280*/  UMOV UR52, URZ ;  /* 0x0000003f00347c82 */ /* 0x000fe20008000000 */
[----:B------:R-:W-:Y:S01]  /*1290*/  ULEA.HI UR47, UR47, UR4, URZ, 0x10 ;  /* 0x000000042f2f7291 */ /* 0x000fe2000f8f803f */
[----:B------:R-:W-:Y:S01]  /*12a0*/  ULDC UR53, c[0x0][0x288] ;  /* 0x0000a20000357ab9 */ /* 0x000fe20000000800 */
[----:B------:R-:W-:-:S02]  /*12b0*/  UIMAD UR4, UR7, UR8, URZ ;  /* 0x00000008070472a4 */ /* 0x000fc4000f8e023f */
[----:B------:R-:W-:Y:S01]  /*12c0*/  ULOP3.LUT UR45, UR6, 0xffff, URZ, 0xc0, !UPT ;  /* 0x0000ffff062d7892 */ /* 0x000fe2000f8ec03f */
[----:B--2---:R-:W-:Y:S02]  /*12d0*/  @P0 R2UR UR52, R2 ;  /* 0x00000000023402ca */ /* 0x004fe400000e0000 */
[----:B---3--:R-:W-:Y:S01]  /*12e0*/  @P2 R2UR UR53, R4 ;  /* 0x00000000043522ca */ /* 0x008fe200000e0000 */
[----:B----45:R-:W-:-:S14]  /*12f0*/  @P2 BRA `(.L_x_2031) ;  /* 0x0000000000342947 */ /* 0x030fdc0003800000 */
        /* <DEDUP_REMOVED lines=13> */
.L_x_2031:
[----:B------:R-:W-:Y:S05]  /*13d0*/  @!P1 BRA `(.L_x_2032) ;  /* 0x00000000001c9947 */ /* 0x000fea0003800000 */
[----:B------:R-:W-:-:S04]  /*13e0*/  ULEA UR4, UP0, UR44, UR10, 0x2 ;  /* 0x0000000a2c047291 */ /* 0x000fc8000f80103f */
[----:B------:R-:W-:Y:S02]  /*13f0*/  ULEA.HI.X UR6, UR44, UR11, UR43, 0x2, UP0 ;  /* 0x0000000b2c067291 */ /* 0x000fe400080f142b */
[----:B------:R-:W-:-:S04]  /*1400*/  IMAD.U32 R2, RZ, RZ, UR4 ;  /* 0x00000004ff027e24 */ /* 0x000fc8000f8e00ff */
[----:B------:R-:W-:-:S05]  /*1410*/  IMAD.U32 R3, RZ, RZ, UR6 ;  /* 0x00000006ff037e24 */ /* 0x000fca000f8e00ff */
[----:B------:R-:W2:Y:S02]  /*1420*/  LDG.E R2, desc[UR56][R2.64] ;  /* 0x0000003802027981 */ /* 0x000ea4000c1e1900 */
[----:B--2---:R-:W-:Y:S01]  /*1430*/  R2UR UR4, R2 ;  /* 0x00000000020472ca */ /* 0x004fe200000e0000 */
[----:B------:R-:W-:-:S14]  /*1440*/  BRA `(.L_x_2033) ;  /* 0x0000000000347947 */ /* 0x000fdc0003800000 */
.L_x_2032:
        /* <DEDUP_REMOVED lines=13> */
.L_x_2033:
[----:B------:R-:W-:Y:S01]  /*1520*/  ULDC.64 UR8, c[0x0][0x998] ;  /* 0x0002660000087ab9 */ /* 0x000fe20000000a00 */
[----:B------:R-:W-:Y:S01]  /*1530*/  ULDC.64 UR6, c[0x0][0x990] ;  /* 0x0002640000067ab9 */ /* 0x000fe20000000a00 */
[----:B------:R-:W-:Y:S01]  /*1540*/  ISETP.NE.U32.AND P1, PT, RZ, UR8, PT ;  /* 0x00000008ff007c0c */ /* 0x000fe2000bf25070 */
[----:B------:R-:W-:Y:S01]  /*1550*/  USHF.L.U32 UR36, UR5, 0x7, URZ ;  /* 0x0000000705247899 */ /* 0x000fe2000800063f */
[----:B------:R-:W-:Y:S01]  /*1560*/  ISETP.NE.U32.AND P0, PT, RZ, UR6, PT ;  /* 0x00000006ff007c0c */ /* 0x000fe2000bf05070 */
[----:B------:R-:W-:Y:S01]  /*1570*/  UIADD3 UR52, -UR52, UR4, URZ ;  /* 0x0000000434347290 */ /* 0x000fe2000fffe13f */
[----:B------:R-:W-:Y:S01]  /*1580*/  ISETP.NE.AND.EX P1, PT, RZ, UR9, PT, P1 ;  /* 0x00000009ff007c0c */ /* 0x000fe2000bf25310 */
[----:B------:R-:W-:Y:S01]  /*1590*/  ULOP3.LUT UR37, UR47, 0xff, URZ, 0xc0, !UPT ;  /* 0x000000ff2f257892 */ /* 0x000fe2000f8ec03f */
[----:B------:R-:W-:Y:S01]  /*15a0*/  ISETP.NE.AND.EX P0, PT, RZ, UR7, PT, P0 ;  /* 0x00000007ff007c0c */ /* 0x000fe2000bf05300 */
[----:B------:R-:W-:-:S10]  /*15b0*/  ULDC UR11, c[0x0][0x988] ;  /* 0x00026200000b7ab9 */ /* 0x000fd40000000800 */
[----:B------:R-:W0:Y:S08]  /*15c0*/  @P1 LDC.64 R8, c[0x0][0x9b8] ;  /* 0x00026e00ff081b82 */ /* 0x000e300000000a00 */
[----:B------:R-:W1:Y:S08]  /*15d0*/  @P0 LDC.64 R6, c[0x0][0x9a8] ;  /* 0x00026a00ff060b82 */ /* 0x000e700000000a00 */
[----:B------:R-:W2:Y:S08]  /*15e0*/  @P0 LDC.64 R10, c[0x0][0x9b0] ;  /* 0x00026c00ff0a0b82 */ /* 0x000eb00000000a00 */
[----:B------:R-:W3:Y:S01]  /*15f0*/  @P1 LDC.64 R12, c[0x0][0x9c0] ;  /* 0x00027000ff0c1b82 */ /* 0x000ee20000000a00 */
[----:B0-----:R-:W-:-:S02]  /*1600*/  @P1 IMAD R2, R8, UR43, RZ ;  /* 0x0000002b08021c24 */ /* 0x001fc4000f8e02ff */
[----:B------:R-:W-:-:S04]  /*1610*/  @P1 IMAD.WIDE.U32 R4, R8, UR44, RZ ;  /* 0x0000002c08041c25 */ /* 0x000fc8000f8e00ff */
[----:B------:R-:W-:Y:S02]  /*1620*/  @P1 IMAD R9, R9, UR44, R2 ;  /* 0x0000002c09091c24 */ /* 0x000fe4000f8e0202 */
[C---:B-1----:R-:W-:Y:S02]  /*1630*/  @P0 IMAD R0, R6.reuse, UR43, RZ ;  /* 0x0000002b06000c24 */ /* 0x042fe4000f8e02ff */
[----:B------:R-:W-:-:S04]  /*1640*/  @P0 IMAD.WIDE.U32 R2, R6, UR44, RZ ;  /* 0x0000002c06020c25 */ /* 0x000fc8000f8e00ff */
[----:B------:R-:W-:Y:S02]  /*1650*/  @P0 IMAD R7, R7, UR44, R0 ;  /* 0x0000002c07070c24 */ /* 0x000fe4000f8e0200 */
[----:B------:R-:W-:Y:S02]  /*1660*/  @P1 IMAD.IADD R5, R5, 0x1, R9 ;  /* 0x0000000105051824 */ /* 0x000fe400078e0209 */
[----:B------:R-:W-:Y:S02]  /*1670*/  @P0 IMAD.IADD R3, R3, 0x1, R7 ;  /* 0x0000000103030824 */ /* 0x000fe400078e0207 */
[----:B------:R-:W-:Y:S02]  /*1680*/  IMAD.MOV.U32 R0, RZ, RZ, 0x3f800000 ;  /* 0x3f800000ff007424 */ /* 0x000fe400078e00ff */
[----:B--2---:R-:W-:-:S04]  /*1690*/  @P0 IMAD.WIDE.U32 R2, R10, UR45, R2 ;  /* 0x0000002d0a020c25 */ /* 0x004fc8000f8e0002 */
[----:B---3--:R-:W-:Y:S01]  /*16a0*/  @P1 IMAD.WIDE.U32 R6, R12, UR45, R4 ;  /* 0x0000002d0c061c25 */ /* 0x008fe2000f8e0004 */
[----:B------:R-:W-:Y:S01]  /*16b0*/  @P0 LEA R4, P2, R2, UR6, 0x2 ;  /* 0x0000000602040c11 */ /* 0x000fe2000f8410ff */
[----:B------:R-:W-:Y:S02]  /*16c0*/  ULDC UR6, c[0x0][0x448] ;  /* 0x0001120000067ab9 */ /* 0x000fe40000000800 */
[----:B------:R-:W-:Y:S01]  /*16d0*/  @P0 IMAD R5, R11, UR45, R3 ;  /* 0x0000002d0b050c24 */ /* 0x000fe2000f8e0203 */
[----:B------:R-:W-:Y:S01]  /*16e0*/  @P1 LEA R8, P3, R6, UR8, 0x2 ;  /* 0x0000000806081c11 */ /* 0x000fe2000f8610ff */
[----:B------:R-:W-:-:S03]  /*16f0*/  @P1 IMAD R3, R13, UR45, R7 ;  /* 0x0000002d0d031c24 */ /* 0x000fc6000f8e0207 */
[----:B------:R-:W-:Y:S02]  /*1700*/  @P0 LEA.HI.X R5, R2, UR7, R5, 0x2, P2 ;  /* 0x0000000702050c11 */ /* 0x000fe400090f1405 */
[----:B------:R-:W-:Y:S01]  /*1710*/  @P1 LEA.HI.X R9, R6, UR9, R3, 0x2, P3 ;  /* 0x0000000906091c11 */ /* 0x000fe200098f1403 */
[----:B------:R-:W-:-:S04]  /*1720*/  IMAD.MOV.U32 R3, RZ, RZ, 0x3f800000 ;  /* 0x3f800000ff037424 */ /* 0x000fc800078e00ff */
[----:B------:R-:W2:Y:S04]  /*1730*/  @P1 LDG.E R0, desc[UR56][R8.64] ;  /* 0x0000003808001981 */ /* 0x000ea8000c1e1900 */
[----:B------:R-:W2:Y:S01]  /*1740*/  @P0 LDG.E R3, desc[UR56][R4.64] ;  /* 0x0000003804030981 */ /* 0x000ea2000c1e1900 */
[----:B------:R-:W-:Y:S02]  /*1750*/  UISETP.NE.AND UP0, UPT, UR6, 0x1, UPT ;  /* 0x000000010600788c */ /* 0x000fe4000bf05270 */
[----:B------:R-:W-:Y:S02]  /*1760*/  UIADD3 UR6, UR36, 0x7f, URZ ;  /* 0x0000007f24067890 */ /* 0x000fe4000fffe03f */
[----:B------:R-:W-:-:S07]  /*1770*/  UIADD3 UR7, UR52, 0xa0, -UR53 ;  /* 0x000000a034077890 */ /* 0x000fce000fffe835 */
[----:B------:R-:W-:Y:S01]  /*1780*/  @UP0 ULDC UR4, c[0x0][0x44c] ;  /* 0x0001130000040ab9 */ /* 0x000fe20000000800 */
[----:B------:R-:W-:Y:S01]  /*1790*/  @UP0 ULDC UR8, c[0x0][0x450] ;  /* 0x0001140000080ab9 */ /* 0x000fe20000000800 */
[----:B------:R-:W-:-:S04]  /*17a0*/  UIMAD.WIDE.U32 UR4, UR6, UR4, URZ ;  /* 0x00000004060472a5 */ /* 0x000fc8000f8e003f */
[----:B------:R-:W-:Y:S02]  /*17b0*/  @UP0 USHF.R.U32.HI UR6, URZ, UR8, UR5 ;  /* 0x000000083f060299 */ /* 0x000fe40008011605 */
[----:B------:R-:W-:Y:S02]  /*17c0*/  UIADD3 UR4, UR52, 0x9f, URZ ;  /* 0x0000009f34047890 */ /* 0x000fe4000fffe03f */
[----:B------:R-:W-:Y:S02]  /*17d0*/  UIADD3 UR6, UR7, UR6, URZ ;  /* 0x0000000607067290 */ /* 0x000fe4000fffe03f */
[----:B------:R-:W-:Y:S02]  /*17e0*/  UIMAD.WIDE UR4, UR4, 0x66666667, URZ ;  /* 0x66666667040478a5 */ /* 0x000fe4000f8e023f */
[----:B------:R-:W-:Y:S02]  /*17f0*/  UIMAD.WIDE UR6, UR6, 0x66666667, URZ ;  /* 0x66666667060678a5 */ /* 0x000fe4000f8e023f */
[----:B------:R-:W-:-:S02]  /*1800*/  USHF.R.U32.HI UR4, URZ, 0x1f, UR5 ;  /* 0x0000001f3f047899 */ /* 0x000fc40008011605 */
[----:B------:R-:W-:Y:S02]  /*1810*/  USHF.R.U32.HI UR6, URZ, 0x1f, UR7 ;  /* 0x0000001f3f067899 */ /* 0x000fe40008011607 */
[----:B------:R-:W-:Y:S02]  /*1820*/  ULEA.HI.SX32 UR4, UR5, UR4, 0x1a ;  /* 0x0000000405047291 */ /* 0x000fe4000f8fd23f */
[----:B------:R-:W-:-:S04]  /*1830*/  ULEA.HI.SX32 UR6, UR7, UR6, 0x1a ;  /* 0x0000000607067291 */ /* 0x000fc8000f8fd23f */
[----:B------:R-:W-:-:S04]  /*1840*/  UISETP.LT.AND UP0, UPT, UR4, UR6, UPT ;  /* 0x000000060400728c */ /* 0x000fc8000bf01270 */
[----:B------:R-:W-:-:S04]  /*1850*/  USEL UR9, UR4, UR6, UP0 ;  /* 0x0000000604097287 */ /* 0x000fc80008000000 */
[----:B------:R-:W-:-:S06]  /*1860*/  UISETP.GE.AND UP0, UPT, UR9, 0x1, UPT ;  /* 0x000000010900788c */ /* 0x000fcc000bf06270 */
[----:B------:R-:W-:Y:S01]  /*1870*/  PLOP3.LUT P0, PT, PT, PT, UP0, 0x80, 0x0 ;  /* 0x000000000000781c */ /* 0x000fe20003f0f008 */
[----:B------:R-:W-:Y:S01]  /*1880*/  USHF.R.U32.HI UR47, URZ, 0x10, UR47 ;  /* 0x000000103f2f7899 */ /* 0x000fe2000801162f */
[----:B------:R-:W-:Y:S01]  /*1890*/  UMOV UR4, URZ ;  /* 0x0000003f00047c82 */ /* 0x000fe20008000000 */
[----:B--2---:R-:W-:-:S10]  /*18a0*/  FMUL.FTZ R0, R3, R0 ;  /* 0x0000000003007220 */ /* 0x004fd40000410000 */
[----:B------:R-:W-:Y:S05]  /*18b0*/  @!P0 BRA `(.L_x_2034) ;  /* 0x0000000000908947 */ /* 0x000fea0003800000 */
        /* <DEDUP_REMOVED lines=36> */
.L_x_2034:
        /* <DEDUP_REMOVED lines=9> */
[----:B------:R-:W-:-:S02]  /*1b90*/  VIADDMNMX R2, R3, UR39, R2, PT ;  /* 0x0000002703027c46 */ /* 0x000fc4000b800102 */
[----:B------:R-:W-:Y:S01]  /*1ba0*/  CS2R R52, SRZ ;  /* 0x0000000000347805 */ /* 0x000fe2000001ff00 */
[----:B------:R-:W-:Y:S01]  /*1bb0*/  IMAD.MOV.U32 R29, RZ, RZ, RZ ;  /* 0x000000ffff1d7224 */ /* 0x000fe200078e00ff */
[----:B------:R-:W-:Y:S02]  /*1bc0*/  CS2R R56, SRZ ;  /* 0x0000000000387805 */ /* 0x000fe4000001ff00 */
[----:B------:R-:W-:Y:S02]  /*1bd0*/  R2UR UR55, R2 ;  /* 0x00000000023772ca */ /* 0x000fe400000e0000 */
        /* <DEDUP_REMOVED lines=12> */
[----:B------:R-:W-:Y:S01]  /*1ca0*/  UISETP.GT.AND UP0, UPT, UR55, UR39, UPT ;  /* 0x000000273700728c */ /* 0x000fe2000bf04270 */
[----:B------:R-:W-:Y:S01]  /*1cb0*/  CS2R R60, SRZ ;  /* 0x00000000003c7805 */ /* 0x000fe2000001ff00 */
[----:B------:R-:W-:Y:S01]  /*1cc0*/  IMAD.MOV.U32 R148, RZ, RZ, RZ ;  /* 0x000000ffff947224 */ /* 0x000fe200078e00ff */
[----:B------:R-:W-:Y:S02]  /*1cd0*/  CS2R R124, SRZ ;  /* 0x00000000007c7805 */ /* 0x000fe4000001ff00 */
[----:B------:R-:W-:Y:S01]  /*1ce0*/  CS2R R20, SRZ ;  /* 0x0000000000147805 */ /* 0x000fe2000001ff00 */
[----:B------:R-:W-:Y:S01]  /*1cf0*/  IMAD.MOV.U32 R154, RZ, RZ, RZ ;  /* 0x000000ffff9a7224 */ /* 0x000fe200078e00ff */
[----:B------:R-:W-:Y:S02]  /*1d00*/  PLOP3.LUT P1, PT, PT, PT, UP0, 0x80, 0x0 ;  /* 0x000000000000781c */ /* 0x000fe40003f2f008 */
        /* <DEDUP_REMOVED lines=82> */
.L_x_2036:
        /* <DEDUP_REMOVED lines=9> */
.L_x_2192:
[----:B------:R-:W-:Y:S05]  /*22c0*/  @!P1 BRA `(.L_x_2038) ;  /* 0x0000000000049947 */ /* 0x000fea0003800000 */
[----:B------:R-:W-:Y:S01]  /*22d0*/  BPT.TRAP 0x1 ;  /* 0x000000040000795c */ /* 0x000fe20000300000 */
.L_x_2038:
[----:B------:R-:W-:Y:S02]  /*22e0*/  IMAD.U32 R2, RZ, RZ, UR54 ;  /* 0x00000036ff027e24 */ /* 0x000fe4000f8e00ff */
[----:B0-----:R-:W-:-:S03]  /*22f0*/  IMAD.U32 R3, RZ, RZ, UR48 ;  /* 0x00000030ff037e24 */ /* 0x001fc6000f8e00ff */
[----:B------:R-:W-:Y:S02]  /*2300*/  LEA R2, R2, UR41, 0x3 ;  /* 0x0000002902027c11 */ /* 0x000fe4000f8e18ff */
[----:B------:R-:W-:-:S04]  /*2310*/  SHF.L.U32 R3, R3, 0x1f, RZ ;  /* 0x0000001f03037819 */ /* 0x000fc800000006ff */
[----:B------:R0:W1:Y:S01]  /*2320*/  SYNCS.PHASECHK.TRANS64.TRYWAIT P2, [R2+URZ+0x33430], R3 ;  /* 0x03343003020075a7 */ /* 0x000062000804017f */
[----:B------:R-:W-:Y:S05]  /*2330*/  @!P1 BRA `(.L_x_2039) ;  /* 0x0000000000049947 */ /* 0x000fea0003800000 */
[----:B------:R-:W-:Y:S01]  /*2340*/  BPT.TRAP 0x1 ;  /* 0x000000040000795c */ /* 0x000fe20000300000 */
.L_x_2039:
[----:B------:R-:W2:Y:S02]  /*2350*/  S2R R0, SR_TID.X ;  /* 0x0000000000007919 */ /* 0x000ea40000002100 */
[----:B--2---:R-:W-:Y:S01]  /*2360*/  LOP3.LUT P0, RZ, R0, 0x7f, RZ, 0xc0, !PT ;  /* 0x0000007f00ff7812 */ /* 0x004fe2000780c0ff */
[----:B-1----:R-:W-:-:S12]  /*2370*/  @P2 BRA `(.L_x_2040) ;  /* 0x0000000000082947 */ /* 0x002fd80003800000 */
[----:B------:R-:W1:Y:S02]  /*2380*/  SYNCS.PHASECHK.TRANS64.TRYWAIT P2, [R2+URZ+0x33430], R3 ;  /* 0x03343003020075a7 */ /* 0x000e64000804017f */
[----:B-1----:R-:W-:Y:S05]  /*2390*/  @!P2 BRA `(.L_x_2041) ;  /* 0x000001600088a947 */ /* 0x002fea0003800000 */
.L_x_2040:
[----:B------:R-:W-:Y:S05]  /*23a0*/  WARPSYNC.ALL ;  /* 0x0000000000007948 */ /* 0x000fea0003800000 */
[----:B------:R-:W-:Y:S01]  /*23b0*/  UIADD3 UR4, UR41, 0x24200, URZ ;  /* 0x0002420029047890 */ /* 0x000fe2000fffe03f */
[----:B------:R-:W-:Y:S01]  /*23c0*/  WARPGROUP.ARRIVE ;  /* 0x00000000000079c5 */ /* 0x000fe20000000000 */
[----:B------:R-:W-:Y:S01]  /*23d0*/  ULOP3.LUT UR20, UR58, 0x10000, URZ, 0xfc, !UPT ;  /* 0x000100003a147892 */ /* 0x000fe2000f8efc3f */
[----:B------:R-:W-:Y:S01]  /*23e0*/  VIADD R0, R17, UR36 ;  /* 0x0000002411007c36 */ /* 0x000fe20008000000 */
[----:B------:R-:W-:Y:S01]  /*23f0*/  USHF.R.U32.HI UR4, URZ, 0x4, UR4 ;  /* 0x000000043f047899 */ /* 0x000fe20008011604 */
[----:B------:R-:W-:Y:S01]  /*2400*/  IMAD.U32 R13, RZ, RZ, UR53 ;  /* 0x00000035ff0d7e24 */ /* 0x000fe2000f8e00ff */
[----:B------:R-:W-:Y:S01]  /*2410*/  UMOV UR25, 0x80000020 ;  /* 0x8000002000197882 */ /* 0x000fe20000000000 */
[----:B------:R-:W-:Y:S01]  /*2420*/  UMOV UR27, 0x80000020 ;  /* 0x80000020001b7882 */ /* 0x000fe20000000000 */
[----:B------:R-:W-:Y:S01]  /*2430*/  ULOP3.LUT UR4, UR4, 0x3fff, URZ, 0xc0, !UPT ;  /* 0x00003fff04047892 */ /* 0x000fe2000f8ec03f */
[----:B------:R-:W-:Y:S01]  /*2440*/  IMAD.MOV.U32 R9, RZ, RZ, R0 ;  /* 0x000000ffff097224 */ /* 0x000fe200078e0000 */
[----:B------:R-:W-:Y:S01]  /*2450*/  UMOV UR24, UR20 ;  /* 0x0000001400187c82 */ /* 0x000fe20008000000 */
[----:B------:R-:W-:Y:S01]  /*2460*/  UIADD3 UR6, UR20, 0x2, URZ ;  /* 0x0000000214067890 */ /* 0x000fe2000fffe03f */
[----:B------:R-:W-:Y:S01]  /*2470*/  IMAD.U32 R11, RZ, RZ, UR42 ;  /* 0x0000002aff0b7e24 */ /* 0x000fe2000f8e00ff */
[----:B------:R-:W-:Y:S01]  /*2480*/  ULOP3.LUT UR51, UR4, 0x10000, URZ, 0xfc, !UPT ;  /* 0x0001000004337892 */ /* 0x000fe2000f8efc3f */
[----:B01----:R-:W-:Y:S01]  /*2490*/  @!P0 VIADD R2, R2, 0x33440 ;  /* 0x0003344002028836 */ /* 0x003fe20000000000 */
        /* <DEDUP_REMOVED lines=10> */
[----:B------:R-:W-:Y:S01]  /*2540*/  UIADD3 UR26, UR28, 0x80, URZ ;  /* 0x000000801c1a7890 */ /* 0x000fe2000fffe03f */
[----:B------:R-:W-:Y:S01]  /*2550*/  UMOV UR27, 0x80000020 ;  /* 0x80000020001b7882 */ /* 0x000fe20000000000 */
[----:B------:R-:W-:-:S02]  /*2560*/  UIADD3 UR9, UR28, 0x202, URZ ;  /* 0x000002021c097890 */ /* 0x000fc4000fffe03f */
[----:B------:R-:W-:Y:S02]  /*2570*/  UIADD3 UR12, UR28, 0x280, URZ ;  /* 0x000002801c0c7890 */ /* 0x000fe4000fffe03f */
[----:B------:R-:W-:Y:S01]  /*2580*/  UIADD3 UR14, UR28, 0x282, URZ ;  /* 0x000002821c0e7890 */ /* 0x000fe2000fffe03f */
[----:B------:R-:W-:Y:S01]  /*2590*/  UMOV UR15, 0x80000020 ;  /* 0x80000020000f7882 */ /* 0x000fe20000000000 */
[----:B------:R-:W-:Y:S02]  /*25a0*/  UIADD3 UR16, UR20, 0x400, URZ ;  /* 0x0000040014107890 */ /* 0x000fe4000fffe03f */
[----:B------:R-:W-:Y:S01]  /*25b0*/  UIADD3 UR18, UR28, 0x500, URZ ;  /* 0x000005001c127890 */ /* 0x000fe2000fffe03f */
[----:B------:R-:W-:Y:S01]  /*25c0*/  UMOV UR17, 0x80000020 ;  /* 0x8000002000117882 */ /* 0x000fe20000000000 */
[----:B------:R-:W-:Y:S01]  /*25d0*/  UMOV UR19, 0x80000020 ;  /* 0x8000002000137882 */ /* 0x000fe20000000000 */
[----:B------:R-:W-:Y:S01]  /*25e0*/  UIADD3 UR22, UR28, 0x502, URZ ;  /* 0x000005021c167890 */ /* 0x000fe2000fffe03f */
[----:B------:R-:W-:Y:S01]  /*25f0*/  UMOV UR21, 0x80000020 ;  /* 0x8000002000157882 */ /* 0x000fe20000000000 */
[----:B------:R-:W-:Y:S01]  /*2600*/  UMOV UR23, 0x80000020 ;  /* 0x8000002000177882 */ /* 0x000fe20000000000 */
[----:B------:R-:W-:Y:S01]  /*2610*/  UIADD3 UR58, UR55, -0x2, URZ ;  /* 0xfffffffe373a7890 */ /* 0x000fe2000fffe03f */
        /* <DEDUP_REMOVED lines=10> */
[----:B------:R-:W-:Y:S01]  /*26c0*/  UMOV UR4, UR6 ;  /* 0x0000000600047c82 */ /* 0x000fe20008000000 */
[----:B------:R-:W-:Y:S01]  /*26d0*/  UMOV UR6, UR8 ;  /* 0x0000000800067c82 */ /* 0x000fe20008000000 */
        /* <DEDUP_REMOVED lines=26> */
[----:B------:R-:W-:Y:S01]  /*2880*/  UMOV UR10, UR12 ;  /* 0x0000000c000a7c82 */ /* 0x000fe20008000000 */
        /* <DEDUP_REMOVED lines=39> */
[----:B------:R-:W-:-:S03]  /*2b00*/  UISETP.NE.AND UP0, UPT, UR10, 0x1, UPT ;  /* 0x000000010a00788c */ /* 0x000fc6000bf05270 */
[----:B------:R-:W-:-:S03]  /*2b10*/  UMOV UR10, UR36 ;  /* 0x00000024000a7c82 */ /* 0x000fc60008000000 */
[----:B------:R-:W-:-:S05]  /*2b20*/  PLOP3.LUT P2, PT, PT, PT, UP0, 0x80, 0x0 ;  /* 0x000000000000781c */ /* 0x000fca0003f4f008 */
[----:B------:R-:W-:Y:S01]  /*2b30*/  @UP0 ULDC UR11, c[0x0][0x450] ;  /* 0x00011400000b0ab9 */ /* 0x000fe20000000800 */
        /* <DEDUP_REMOVED lines=42> */
[----:B------:R-:W-:-:S04]  /*2de0*/  @UP0 ULDC UR6, c[0x0][0x450] ;  /* 0x0001140000060ab9 */ /* 0x000fc80000000800 */
[----:B------:R-:W-:Y:S01]  /*2df0*/  @P2 SHF.R.U32.HI R9, RZ, UR6, R3 ;  /* 0x00000006ff092c19 */ /* 0x000fe20008011603 */
[----:B------:R-:W-:-:S04]  /*2e00*/  UIMAD UR6, UR55, -0xa0, URZ ;  /* 0xffffff60370678a4 */ /* 0x000fc8000f8e023f */
[----:B------:R-:W0:Y:S02]  /*2e10*/  SHFL.IDX PT, R3, R9, RZ, 0x1c1f ;  /* 0x001c1fff09037589 */ /* 0x000e2400000e0000 */
[----:B------:R-:W-:Y:S01]  /*2e20*/  IMAD.U32 R5, RZ, RZ, UR6 ;  /* 0x00000006ff057e24 */ /* 0x000fe2000f8e00ff */
[----:B------:R-:W-:-:S04]  /*2e30*/  @UP0 ULDC UR6, c[0x0][0x44c] ;  /* 0x0001130000060ab9 */ /* 0x000fc80000000800 */
[----:B------:R-:W-:-:S04]  /*2e40*/  IADD3 R0, -R16, 0xa1, R5 ;  /* 0x000000a110007810 */ /* 0x000fc80007ffe105 */
[----:B------:R-:W-:Y:S01]  /*2e50*/  IADD3 R13, -R13, UR52, R0 ;  /* 0x000000340d0d7c10 */ /* 0x000fe2000fffe100 */
[----:B------:R-:W-:Y:S02]  /*2e60*/  WARPGROUP.DEPBAR.LE gsb0, 0x0 ;  /* 0x00008000000079c5 */ /* 0x000fe40000010000 */
[----:B------:R-:W-:-:S06]  /*2e70*/  WARPGROUP.ARRIVE ;  /* 0x00000000000079c5 */ /* 0x000fcc0000000000 */
[----:B------:R-:W-:Y:S01]  /*2e80*/  QGMMA.64x32x32.F32.E4M3.E4M3 R40, gdesc[UR16], R40, gsb0 ;  /* 0x00600000102879f3 */ /* 0x000fe20008000828 */
[----:B------:R-:W-:Y:S01]  /*2e90*/  UMOV UR18, UR7 ;  /* 0x0000000700127c82 */ /* 0x000fe20008000000 */
[----:B------:R-:W-:Y:S01]  /*2ea0*/  UMOV UR19, 0x80000020 ;  /* 0x8000002000137882 */ /* 0x000fe20000000000 */
[----:B------:R-:W-:-:S06]  /*2eb0*/  UIMAD UR7, UR55, -0xa0, UR52 ;  /* 0xffffff60370778a4 */ /* 0x000fcc000f8e0234 */
[----:B------:R-:W-:Y:S01]  /*2ec0*/  IMAD.U32 R5, RZ, RZ, UR7 ;  /* 0x00000007ff057e24 */ /* 0x000fe2000f8e00ff */
[----:B------:R-:W-:-:S04]  /*2ed0*/  UIMAD.WIDE.U32 UR6, UR36, UR6, URZ ;  /* 0x00000006240672a5 */ /* 0x000fc8000f8e003f */
[----:B------:R-:W-:Y:S01]  /*2ee0*/  IADD3 R10, -R16, 0xa0, R5 ;  /* 0x000000a0100a7810 */ /* 0x000fe20007ffe105 */
[----:B------:R-:W-:-:S03]  /*2ef0*/  @UP0 USHF.R.U32.HI UR10, URZ, UR11, UR7 ;  /* 0x0000000b3f0a0299 */ /* 0x000fc60008011607 */
[----:B0-----:R-:W-:Y:S01]  /*2f00*/  VIADDMNMX R3, R3, R13, R10, PT ;  /* 0x0000000d03037246 */ /* 0x001fe2000380010a */
[----:B------:R-:W-:-:S03]  /*2f10*/  UIADD3 UR6, UR10, UR52, -UR53 ;  /* 0x000000340a067290 */ /* 0x000fc6000fffe835 */
[C---:B------:R-:W-:Y:S01]  /*2f20*/  ISETP.GT.AND P3, PT, R3.reuse, RZ, PT ;  /* 0x000000ff0300720c */ /* 0x040fe20003f64270 */
[----:B------:R-:W-:Y:S01]  /*2f30*/  UIMAD.WIDE UR6, UR6, 0x66666667, URZ ;  /* 0x66666667060678a5 */ /* 0x000fe2000f8e023f */
[C---:B------:R-:W-:Y:S02]  /*2f40*/  ISETP.GT.AND P4, PT, R3.reuse, 0x1, PT ;  /* 0x000000010300780c */ /* 0x040fe40003f84270 */
[----:B------:R-:W-:Y:S01]  /*2f50*/  ISETP.GT.AND P5, PT, R3, 0x8, PT ;  /* 0x000000080300780c */ /* 0x000fe20003fa4270 */
[----:B------:R-:W-:-:S04]  /*2f60*/  USHF.R.U32.HI UR6, URZ, 0x1f, UR7 ;  /* 0x0000001f3f067899 */ /* 0x000fc80008011607 */
[----:B------:R-:W-:-:S04]  /*2f70*/  ULEA.HI.SX32 UR6, UR7, UR6, 0x1a ;  /* 0x0000000607067291 */ /* 0x000fc8000f8fd23f */
[----:B------:R-:W-:-:S04]  /*2f80*/  UISETP.LT.AND UP1, UPT, UR39, UR6, UPT ;  /* 0x000000062700728c */ /* 0x000fc8000bf21270 */
[----:B------:R-:W-:-:S04]  /*2f90*/  USEL UR55, UR39, UR6, !UP1 ;  /* 0x0000000627377287 */ /* 0x000fc8000c800000 */
[----:B------:R-:W-:Y:S01]  /*2fa0*/  UISETP.GE.AND UP1, UPT, UR58, UR55, UPT ;  /* 0x000000373a00728c */ /* 0x000fe2000bf26270 */
        /* <DEDUP_REMOVED lines=121> */
[----:B------:R-:W-:-:S02]  /*3740*/  FSEL R60, R24, -INF , P4 ;  /* 0xff800000183c7808 */ /* 0x000fc40002000000 */
        /* <DEDUP_REMOVED lines=18> */
[----:B------:R-:W-:Y:S02]  /*3870*/  FSEL R20, R37, -INF , P3 ;  /* 0xff80000025147808 */ /* 0x000fe40001800000 */
[----:B------:R-:W-:Y:S01]  /*3880*/  FMNMX.FTZ R3, R36, R3, !PT ;  /* 0x0000000324037209 */ /* 0x000fe20007810000 */
[----:B------:R-:W0:Y:S03]  /*3890*/  SHFL.IDX PT, R37, R9, 0x1, 0x1c1f ;  /* 0x003c1f0009257f89 */ /* 0x000e2600000e0000 */
[----:B------:R-:W-:-:S05]  /*38a0*/  FMNMX.FTZ R5, R20, R3, !PT ;  /* 0x0000000314057209 */ /* 0x000fca0007810000 */
[----:B------:R-:W1:Y:S01]  /*38b0*/  SHFL.BFLY PT, R0, R5, 0x2, 0x1f ;  /* 0x0c401f0005007f89 */ /* 0x000e6200000e0000 */
[----:B0-----:R-:W-:-:S04]  /*38c0*/  VIADDMNMX R37, R37, R13, R10, PT ;  /* 0x0000000d25257246 */ /* 0x001fc8000380010a */
[C---:B------:R-:W-:Y:S02]  /*38d0*/  ISETP.GT.AND P4, PT, R37.reuse, 0x1, PT ;  /* 0x000000012500780c */ /* 0x040fe40003f84270 */
[----:B------:R-:W-:Y:S02]  /*38e0*/  ISETP.GT.AND P5, PT, R37, 0x8, PT ;  /* 0x000000082500780c */ /* 0x000fe40003fa4270 */
[----:B-1----:R-:W-:Y:S02]  /*38f0*/  FMNMX.FTZ R7, R5, R0, !PT ;  /* 0x0000000005077209 */ /* 0x002fe40007810000 */
        /* <DEDUP_REMOVED lines=12> */
[----:B------:R-:W-:Y:S02]  /*39c0*/  ISETP.GT.AND P4, PT, R37, 0x31, PT ;  /* 0x000000312500780c */ /* 0x000fe40003f84270 */
[C---:B------:R-:W-:Y:S01]  /*39d0*/  FSETP.NEU.FTZ.AND P3, PT, R0.reuse, -INF , PT ;  /* 0xff8000000000780b */ /* 0x040fe20003f7d000 */
[----:B------:R-:W-:-:S01]  /*39e0*/  FFMA.FTZ R11, R0, R11, -8 ;  /* 0xc1000000000b7423 */ /* 0x000fc2000001000b */
[----:B------:R-:W-:Y:S02]  /*39f0*/  FSEL R83, R83, -INF , P4 ;  /* 0xff80000053537808 */ /* 0x000fe40002000000 */
[----:B------:R-:W-:-:S02]  /*3a00*/  ISETP.GT.AND P4, PT, R37, 0x39, PT ;  /* 0x000000392500780c */ /* 0x000fc40003f84270 */
[----:B------:R-:W-:Y:S02]  /*3a10*/  FSEL R11, R11, RZ, P3 ;  /* 0x000000ff0b0b7208 */ /* 0x000fe40001800000 */
[----:B------:R-:W-:Y:S02]  /*3a20*/  ISETP.GT.AND P3, PT, R37, RZ, PT ;  /* 0x000000ff2500720c */ /* 0x000fe40003f64270 */
[----:B------:R-:W-:Y:S01]  /*3a30*/  FSEL R87, R87, -INF , P4 ;  /* 0xff80000057577808 */ /* 0x000fe20002000000 */
[----:B------:R-:W-:-:S01]  /*3a40*/  FFMA.FTZ R5, R114, UR42, -R11 ;  /* 0x0000002a72057c23 */ /* 0x000fc2000801080b */
[----:B------:R-:W-:Y:S01]  /*3a50*/  FSEL R90, R90, -INF , P3 ;  /* 0xff8000005a5a7808 */ /* 0x000fe20001800000 */
[----:B------:R-:W-:-:S01]  /*3a60*/  FFMA.FTZ R53, R108, UR42, -R11 ;  /* 0x0000002a6c357c23 */ /* 0x000fc2000801080b */
[----:B------:R-:W-:Y:S01]  /*3a70*/  ISETP.GT.AND P3, PT, R37, 0x9, PT ;  /* 0x000000092500780c */ /* 0x000fe20003f64270 */
[----:B------:R-:W-:-:S01]  /*3a80*/  FFMA.FTZ R57, R106, UR42, -R11 ;  /* 0x0000002a6a397c23 */ /* 0x000fc2000801080b */
[----:B------:R-:W-:Y:S01]  /*3a90*/  FMNMX.FTZ R13, R90, R91, !PT ;  /* 0x0000005b5a0d7209 */ /* 0x000fe20007810000 */
[----:B------:R-:W-:-:S01]  /*3aa0*/  FFMA.FTZ R65, R100, UR42, -R11 ;  /* 0x0000002a64417c23 */ /* 0x000fc2000801080b */
[----:B------:R-:W-:Y:S01]  /*3ab0*/  FSEL R95, R95, -INF , P3 ;  /* 0xff8000005f5f7808 */ /* 0x000fe20001800000 */
[----:B------:R-:W-:-:S01]  /*3ac0*/  FFMA.FTZ R69, R92, UR42, -R11 ;  /* 0x0000002a5c457c23 */ /* 0x000fc2000801080b */
[----:B------:R-:W-:Y:S01]  /*3ad0*/  FMNMX.FTZ R114, R94, R13, !PT ;  /* 0x0000000d5e727209 */ /* 0x000fe20007810000 */
        /* <DEDUP_REMOVED lines=36> */
[----:B------:R-:W-:Y:S01]  /*3d20*/  MUFU.EX2 R3, R3 ;  /* 0x0000000300037308 */ /* 0x000fe20000000800 */
[----:B------:R-:W-:-:S02]  /*3d30*/  FMNMX.FTZ R25, R79, R114, !PT ;  /* 0x000000724f197209 */ /* 0x000fc40007810000 */
[----:B------:R-:W-:Y:S02]  /*3d40*/  CS2R R110, SRZ ;  /* 0x00000000006e7805 */ /* 0x000fe4000001ff00 */
[----:B------:R-:W-:Y:S02]  /*3d50*/  ISETP.GT.AND P3, PT, R37, 0x38, PT ;  /* 0x000000382500780c */ /* 0x000fe40003f64270 */
[----:B------:R-:W-:Y:S02]  /*3d60*/  CS2R R112, SRZ ;  /* 0x0000000000707805 */ /* 0x000fe4000001ff00 */
[----:B------:R-:W-:Y:S02]  /*3d70*/  FMNMX.FTZ R108, R82, R25, !PT ;  /* 0x00000019526c7209 */ /* 0x000fe40007810000 */
[----:B------:R-:W-:Y:S02]  /*3d80*/  CS2R R114, SRZ ;  /* 0x0000000000727805 */ /* 0x000fe4000001ff00 */
[----:B------:R-:W-:Y:S01]  /*3d90*/  FSEL R86, R86, -INF , P3 ;  /* 0xff80000056567808 */ /* 0x000fe20001800000 */
[----:B------:R0:W-:Y:S01]  /*3da0*/  MUFU.EX2 R25, R53 ;  /* 0x0000003500197308 */ /* 0x0001e20000000800 */
[----:B------:R-:W-:-:S02]  /*3db0*/  FMNMX.FTZ R45, R83, R108, !PT ;  /* 0x0000006c532d7209 */ /* 0x000fc40007810000 */
[----:B------:R-:W-:Y:S02]  /*3dc0*/  CS2R R108, SRZ ;  /* 0x00000000006c7805 */ /* 0x000fe4000001ff00 */
[C---:B------:R-:W-:Y:S02]  /*3dd0*/  ISETP.GT.AND P3, PT, R37.reuse, 0x40, PT ;  /* 0x000000402500780c */ /* 0x040fe40003f64270 */
[----:B------:R-:W-:Y:S02]  /*3de0*/  CS2R R116, SRZ ;  /* 0x0000000000747805 */ /* 0x000fe4000001ff00 */
[----:B------:R-:W-:Y:S01]  /*3df0*/  FMNMX.FTZ R106, R86, R45, !PT ;  /* 0x0000002d566a7209 */ /* 0x000fe20007810000 */
[----:B------:R-:W-:Y:S01]  /*3e00*/  FFMA.FTZ R45, R104, UR42, -R11 ;  /* 0x0000002a682d7c23 */ /* 0x000fe2000801080b */
[----:B------:R-:W-:Y:S01]  /*3e10*/  ISETP.GT.AND P4, PT, R37, 0x41, PT ;  /* 0x000000412500780c */ /* 0x000fe20003f84270 */
[----:B------:R-:W1:Y:S01]  /*3e20*/  MUFU.EX2 R6, R6 ;  /* 0x0000000600067308 */ /* 0x000e620000000800 */
[----:B------:R-:W-:-:S02]  /*3e30*/  FSEL R49, R58, -INF , P3 ;  /* 0xff8000003a317808 */ /* 0x000fc40001800000 */
[----:B------:R-:W-:Y:S02]  /*3e40*/  CS2R R104, SRZ ;  /* 0x0000000000687805 */ /* 0x000fe4000001ff00 */
[----:B------:R-:W-:Y:S02]  /*3e50*/  FMNMX.FTZ R106, R87, R106, !PT ;  /* 0x0000006a576a7209 */ /* 0x000fe40007810000 */
[----:B------:R-:W-:Y:S02]  /*3e60*/  CS2R R118, SRZ ;  /* 0x0000000000767805 */ /* 0x000fe4000001ff00 */
[----:B------:R-:W-:Y:S02]  /*3e70*/  ISETP.GT.AND P3, PT, R37, 0x48, PT ;  /* 0x000000482500780c */ /* 0x000fe40003f64270 */
[----:B------:R-:W-:Y:S01]  /*3e80*/  FSEL R59, R59, -INF , P4 ;  /* 0xff8000003b3b7808 */ /* 0x000fe20002000000 */
[----:B------:R2:W-:Y:S01]  /*3e90*/  MUFU.EX2 R58, R57 ;  /* 0x00000039003a7308 */ /* 0x0005e20000000800 */
[----:B------:R-:W-:-:S02]  /*3ea0*/  FMNMX.FTZ R106, R49, R106, !PT ;  /* 0x0000006a316a7209 */ /* 0x000fc40007810000 */
[----:B------:R-:W-:Y:S02]  /*3eb0*/  ISETP.GT.AND P4, PT, R37, 0x49, PT ;  /* 0x000000492500780c */ /* 0x000fe40003f84270 */
[----:B------:R-:W-:Y:S02]  /*3ec0*/  FSEL R62, R62, -INF , P3 ;  /* 0xff8000003e3e7808 */ /* 0x000fe40001800000 */
[----:B0-----:R-:W-:Y:S01]  /*3ed0*/  FMNMX.FTZ R53, R59, R106, !PT ;  /* 0x0000006a3b357209 */ /* 0x001fe20007810000 */
[----:B------:R-:W-:Y:S01]  /*3ee0*/  MUFU.EX2 R5, R5 ;  /* 0x0000000500057308 */ /* 0x000fe20000000800 */
[----:B------:R-:W-:Y:S02]  /*3ef0*/  ISETP.GT.AND P3, PT, R37, 0x50, PT ;  /* 0x000000502500780c */ /* 0x000fe40003f64270 */
[----:B------:R-:W-:Y:S02]  /*3f00*/  CS2R R106, SRZ ;  /* 0x00000000006a7805 */ /* 0x000fe4000001ff00 */
[----:B------:R-:W-:-:S02]  /*3f10*/  FSEL R63, R63, -INF , P4 ;  /* 0xff8000003f3f7808 */ /* 0x000fc40002000000 */
[----:B------:R-:W-:Y:S01]  /*3f20*/  FMNMX.FTZ R100, R62, R53, !PT ;  /* 0x000000353e647209 */ /* 0x000fe20007810000 */
[----:B------:R-:W-:-:S01]  /*3f30*/  FFMA.FTZ R53, R96, UR42, -R11 ;  /* 0x0000002a60357c23 */ /* 0x000fc2000801080b */
[----:B------:R-:W-:Y:S01]  /*3f40*/  ISETP.GT.AND P4, PT, R37, 0x51, PT ;  /* 0x000000512500780c */ /* 0x000fe20003f84270 */
[----:B------:R-:W0:Y:S01]  /*3f50*/  MUFU.EX2 R8, R8 ;  /* 0x0000000800087308 */ /* 0x000e220000000800 */
[----:B--2---:R-:W-:Y:S02]  /*3f60*/  FSEL R57, R66, -INF , P3 ;  /* 0xff80000042397808 */ /* 0x004fe40001800000 */
[----:B------:R-:W-:Y:S02]  /*3f70*/  CS2R R96, SRZ ;  /* 0x0000000000607805 */ /* 0x000fe4000001ff00 */
[----:B------:R-:W-:Y:S02]  /*3f80*/  FMNMX.FTZ R100, R63, R100, !PT ;  /* 0x000000643f647209 */ /* 0x000fe40007810000 */
[----:B------:R-:W-:-:S02]  /*3f90*/  ISETP.GT.AND P3, PT, R37, 0x58, PT ;  /* 0x000000582500780c */ /* 0x000fc40003f64270 */
[----:B------:R-:W-:Y:S01]  /*3fa0*/  FSEL R67, R67, -INF , P4 ;  /* 0xff80000043437808 */ /* 0x000fe20002000000 */
[----:B------:R2:W-:Y:S01]  /*3fb0*/  MUFU.EX2 R66, R65 ;  /* 0x0000004100427308 */ /* 0x0005e20000000800 */
[----:B------:R-:W-:Y:S02]  /*3fc0*/  FMNMX.FTZ R100, R57, R100, !PT ;  /* 0x0000006439647209 */ /* 0x000fe40007810000 */
[----:B------:R-:W-:Y:S02]  /*3fd0*/  ISETP.GT.AND P4, PT, R37, 0x59, PT ;  /* 0x000000592500780c */ /* 0x000fe40003f84270 */
[----:B------:R-:W-:Y:S02]  /*3fe0*/  FSEL R70, R70, -INF , P3 ;  /* 0xff80000046467808 */ /* 0x000fe40001800000 */
[----:B------:R-:W-:Y:S01]  /*3ff0*/  FMNMX.FTZ R61, R67, R100, !PT ;  /* 0x00000064433d7209 */ /* 0x000fe20007810000 */
[----:B------:R-:W-:Y:S01]  /*4000*/  MUFU.EX2 R7, R7 ;  /* 0x0000000700077308 */ /* 0x000fe20000000800 */
[----:B------:R-:W-:-:S02]  /*4010*/  FSEL R71, R71, -INF , P4 ;  /* 0xff80000047477808 */ /* 0x000fc40002000000 */
[----:B------:R-:W-:Y:S02]  /*4020*/  CS2R R100, SRZ ;  /* 0x0000000000647805 */ /* 0x000fe4000001ff00 */
[C---:B------:R-:W-:Y:S02]  /*4030*/  ISETP.GT.AND P3, PT, R37.reuse, 0x60, PT ;  /* 0x000000602500780c */ /* 0x040fe40003f64270 */
[----:B------:R-:W-:Y:S02]  /*4040*/  FMNMX.FTZ R92, R70, R61, !PT ;  /* 0x0000003d465c7209 */ /* 0x000fe40007810000 */
[----:B------:R-:W-:Y:S01]  /*4050*/  ISETP.GT.AND P4, PT, R37, 0x61, PT ;  /* 0x000000612500780c */ /* 0x000fe20003f84270 */
[----:B------:R-:W-:Y:S01]  /*4060*/  MUFU.EX2 R10, R10 ;  /* 0x0000000a000a7308 */ /* 0x000fe20000000800 */
[----:B------:R-:W-:Y:S02]  /*4070*/  FSEL R61, R42, -INF , P3 ;  /* 0xff8000002a3d7808 */ /* 0x000fe40001800000 */
[----:B------:R-:W-:-:S02]  /*4080*/  FMNMX.FTZ R92, R71, R92, !PT ;  /* 0x0000005c475c7209 */ /* 0x000fc40007810000 */
[----:B------:R-:W-:Y:S02]  /*4090*/  ISETP.GT.AND P3, PT, R37, 0x68, PT ;  /* 0x000000682500780c */ /* 0x000fe40003f64270 */
[----:B------:R-:W-:Y:S01]  /*40a0*/  FSEL R43, R43, -INF , P4 ;  /* 0xff8000002b2b7808 */ /* 0x000fe20002000000 */
[----:B------:R3:W-:Y:S01]  /*40b0*/  MUFU.EX2 R42, R69 ;  /* 0x00000045002a7308 */ /* 0x0007e20000000800 */
[----:B------:R-:W-:Y:S02]  /*40c0*/  FMNMX.FTZ R92, R61, R92, !PT ;  /* 0x0000005c3d5c7209 */ /* 0x000fe40007810000 */
[----:B------:R-:W-:Y:S02]  /*40d0*/  ISETP.GT.AND P4, PT, R37, 0x69, PT ;  /* 0x000000692500780c */ /* 0x000fe40003f84270 */
[----:B--2---:R-:W-:Y:S02]  /*40e0*/  FSEL R65, R46, -INF , P3 ;  /* 0xff8000002e417808 */ /* 0x004fe40001800000 */
[----:B------:R-:W-:Y:S01]  /*40f0*/  FMNMX.FTZ R92, R43, R92, !PT ;  /* 0x0000005c2b5c7209 */ /* 0x000fe20007810000 */
[----:B------:R1:W-:Y:S01]  /*4100*/  MUFU.EX2 R46, R88 ;  /* 0x00000058002e7308 */ /* 0x0003e20000000800 */
[----:B------:R-:W-:-:S02]  /*4110*/  ISETP.GT.AND P3, PT, R37, 0x70, PT ;  /* 0x000000702500780c */ /* 0x000fc40003f64270 */
[----:B------:R-:W-:Y:S02]  /*4120*/  FSEL R47, R47, -INF , P4 ;  /* 0xff8000002f2f7808 */ /* 0x000fe40002000000 */
[----:B------:R-:W-:Y:S02]  /*4130*/  FMNMX.FTZ R92, R65, R92, !PT ;  /* 0x0000005c415c7209 */ /* 0x000fe40007810000 */
[----:B------:R-:W-:Y:S01]  /*4140*/  ISETP.GT.AND P4, PT, R37, 0x71, PT ;  /* 0x000000712500780c */ /* 0x000fe20003f84270 */
[----:B------:R-:W-:Y:S01]  /*4150*/  MUFU.EX2 R9, R9 ;  /* 0x0000000900097308 */ /* 0x000fe20000000800 */
[----:B---3--:R-:W-:Y:S01]  /*4160*/  FSEL R69, R50, -INF , P3 ;  /* 0xff80000032457808 */ /* 0x008fe20001800000 */
[--C-:B------:R-:W-:Y:S01]  /*4170*/  FFMA.FTZ R50, R80, UR42, -R11.reuse ;  /* 0x0000002a50327c23 */ /* 0x100fe2000801080b */
[----:B------:R-:W-:Y:S01]  /*4180*/  FMNMX.FTZ R92, R47, R92, !PT ;  /* 0x0000005c2f5c7209 */ /* 0x000fe20007810000 */
[----:B------:R-:W-:Y:S01]  /*4190*/  FFMA.FTZ R80, R68, UR42, -R11 ;  /* 0x0000002a44507c23 */ /* 0x000fe2000801080b */
[----:B------:R-:W-:Y:S01]  /*41a0*/  ISETP.GT.AND P3, PT, R37, 0x78, PT ;  /* 0x000000782500780c */ /* 0x000fe20003f64270 */
[----:B-1----:R-:W-:Y:S01]  /*41b0*/  FADD.FTZ R88, R3, R6 ;  /* 0x0000000603587221 */ /* 0x002fe20000010000 */
[----:B------:R-:W-:Y:S01]  /*41c0*/  FSEL R51, R51, -INF , P4 ;  /* 0xff80000033337808 */ /* 0x000fe20002000000 */
[----:B------:R-:W1:Y:S01]  /*41d0*/  MUFU.EX2 R76, R76 ;  /* 0x0000004c004c7308 */ /* 0x000e620000000800 */
[----:B------:R-:W-:-:S02]  /*41e0*/  FMNMX.FTZ R92, R69, R92, !PT ;  /* 0x0000005c455c7209 */ /* 0x000fc40007810000 */
[----:B------:R-:W-:Y:S02]  /*41f0*/  ISETP.GT.AND P4, PT, R37, 0x79, PT ;  /* 0x000000792500780c */ /* 0x000fe40003f84270 */
[----:B------:R-:W-:Y:S02]  /*4200*/  FSEL R54, R54, -INF , P3 ;  /* 0xff80000036367808 */ /* 0x000fe40001800000 */
[----:B------:R-:W-:Y:S01]  /*4210*/  FMNMX.FTZ R81, R51, R92, !PT ;  /* 0x0000005c33517209 */ /* 0x000fe20007810000 */
[----:B------:R-:W-:Y:S01]  /*4220*/  MUFU.EX2 R13, R126 ;  /* 0x0000007e000d7308 */ /* 0x000fe20000000800 */
[----:B------:R-:W-:Y:S01]  /*4230*/  FSEL R77, R55, -INF , P4 ;  /* 0xff800000374d7808 */ /* 0x000fe20002000000 */
[----:B------:R-:W-:Y:S01]  /*4240*/  FFMA.FTZ R55, R72, UR42, -R11 ;  /* 0x0000002a48377c23 */ /* 0x000fe2000801080b */
[----:B------:R-:W-:Y:S02]  /*4250*/  ISETP.GT.AND P3, PT, R37, 0x80, PT ;  /* 0x000000802500780c */ /* 0x000fe40003f64270 */
[----:B------:R-:W-:-:S02]  /*4260*/  FMNMX.FTZ R72, R54, R81, !PT ;  /* 0x0000005136487209 */ /* 0x000fc40007810000 */
[----:B------:R-:W-:Y:S01]  /*4270*/  ISETP.GT.AND P4, PT, R37, 0x81, PT ;  /* 0x000000812500780c */ /* 0x000fe20003f84270 */
[----:B------:R-:W-:Y:S01]  /*4280*/  MUFU.EX2 R74, R128 ;  /* 0x00000080004a7308 */ /* 0x000fe20000000800 */
[----:B------:R-:W-:Y:S02]  /*4290*/  FSEL R26, R26, -INF , P3 ;  /* 0xff8000001a1a7808 */ /* 0x000fe40001800000 */
[----:B------:R-:W-:Y:S02]  /*42a0*/  FMNMX.FTZ R81, R77, R72, !PT ;  /* 0x000000484d517209 */ /* 0x000fe40007810000 */
[----:B------:R-:W-:Y:S02]  /*42b0*/  ISETP.GT.AND P3, PT, R37, 0x88, PT ;  /* 0x000000882500780c */ /* 0x000fe40003f64270 */
[----:B------:R-:W-:Y:S01]  /*42c0*/  FSEL R27, R27, -INF , P4 ;  /* 0xff8000001b1b7808 */ /* 0x000fe20002000000 */
[----:B------:R-:W-:Y:S01]  /*42d0*/  MUFU.EX2 R15, R15 ;  /* 0x0000000f000f7308 */ /* 0x000fe20000000800 */
[----:B------:R-:W-:-:S02]  /*42e0*/  FMNMX.FTZ R72, R26, R81, !PT ;  /* 0x000000511a487209 */ /* 0x000fc40007810000 */
[----:B------:R-:W-:Y:S02]  /*42f0*/  ISETP.GT.AND P4, PT, R37, 0x89, PT ;  /* 0x000000892500780c */ /* 0x000fe40003f84270 */
[----:B------:R-:W-:Y:S02]  /*4300*/  FSEL R68, R30, -INF , P3 ;  /* 0xff8000001e447808 */ /* 0x000fe40001800000 */
[----:B------:R-:W-:Y:S01]  /*4310*/  FMNMX.FTZ R81, R27, R72, !PT ;  /* 0x000000481b517209 */ /* 0x000fe20007810000 */
[----:B------:R2:W-:Y:S01]  /*4320*/  MUFU.EX2 R30, R80 ;  /* 0x00000050001e7308 */ /* 0x0005e20000000800 */
[----:B------:R-:W-:Y:S02]  /*4330*/  ISETP.GT.AND P3, PT, R37, 0x90, PT ;  /* 0x000000902500780c */ /* 0x000fe40003f64270 */
[----:B------:R-:W-:Y:S02]  /*4340*/  FSEL R31, R31, -INF , P4 ;  /* 0xff8000001f1f7808 */ /* 0x000fe40002000000 */
[----:B------:R-:W-:-:S02]  /*4350*/  FMNMX.FTZ R72, R68, R81, !PT ;  /* 0x0000005144487209 */ /* 0x000fc40007810000 */
[----:B------:R-:W-:Y:S01]  /*4360*/  ISETP.GT.AND P4, PT, R37, 0x91, PT ;  /* 0x000000912500780c */ /* 0x000fe20003f84270 */
[----:B------:R-:W-:Y:S01]  /*4370*/  MUFU.EX2 R81, R84 ;  /* 0x0000005400517308 */ /* 0x000fe20000000800 */
[----:B------:R-:W-:Y:S01]  /*4380*/  FSEL R56, R34, -INF , P3 ;  /* 0xff80000022387808 */ /* 0x000fe20001800000 */
[--C-:B------:R-:W-:Y:S01]  /*4390*/  FFMA.FTZ R34, R40, UR42, -R11.reuse ;  /* 0x0000002a28227c23 */ /* 0x100fe2000801080b */
[----:B------:R-:W-:Y:S02]  /*43a0*/  FMNMX.FTZ R85, R31, R72, !PT ;  /* 0x000000481f557209 */ /* 0x000fe40007810000 */
[----:B------:R-:W-:Y:S02]  /*43b0*/  ISETP.GT.AND P3, PT, R37, 0x98, PT ;  /* 0x000000982500780c */ /* 0x000fe40003f64270 */
[----:B------:R-:W-:Y:S01]  /*43c0*/  FSEL R72, R35, -INF , P4 ;  /* 0xff80000023487808 */ /* 0x000fe20002000000 */
[--C-:B------:R-:W-:Y:S01]  /*43d0*/  FFMA.FTZ R35, R41, UR42, -R11.reuse ;  /* 0x0000002a29237c23 */ /* 0x100fe2000801080b */
[----:B------:R-:W-:Y:S01]  /*43e0*/  FMNMX.FTZ R85, R56, R85, !PT ;  /* 0x0000005538557209 */ /* 0x000fe20007810000 */
[--C-:B------:R-:W-:Y:S01]  /*43f0*/  FFMA.FTZ R41, R52, UR42, -R11.reuse ;  /* 0x0000002a34297c23 */ /* 0x100fe2000801080b */
[----:B------:R-:W-:Y:S01]  /*4400*/  ISETP.GT.AND P4, PT, R37, 0x99, PT ;  /* 0x000000992500780c */ /* 0x000fe20003f84270 */
[--C-:B------:R-:W-:Y:S01]  /*4410*/  FFMA.FTZ R37, R44, UR42, -R11.reuse ;  /* 0x0000002a2c257c23 */ /* 0x100fe2000801080b */
[----:B------:R-:W-:Y:S01]  /*4420*/  FSEL R40, R38, -INF , P3 ;  /* 0xff80000026287808 */ /* 0x000fe20001800000 */
[--C-:B------:R-:W-:Y:S01]  /*4430*/  FFMA.FTZ R38, R14, UR42, -R11.reuse ;  /* 0x0000002a0e267c23 */ /* 0x100fe2000801080b */
[----:B------:R-:W-:Y:S01]  /*4440*/  FMNMX.FTZ R85, R72, R85, !PT ;  /* 0x0000005548557209 */ /* 0x000fe20007810000 */
[--C-:B------:R-:W-:Y:S01]  /*4450*/  FFMA.FTZ R14, R64, UR42, -R11.reuse ;  /* 0x0000002a400e7c23 */ /* 0x100fe2000801080b */
[----:B--2---:R-:W-:Y:S01]  /*4460*/  FSEL R80, R39, -INF , P4 ;  /* 0xff80000027507808 */ /* 0x004fe20002000000 */
[--C-:B------:R-:W-:Y:S01]  /*4470*/  FFMA.FTZ R39, R48, UR42, -R11.reuse ;  /* 0x0000002a30277c23 */ /* 0x100fe2000801080b */
[----:B------:R-:W-:Y:S01]  /*4480*/  FMNMX.FTZ R85, R40, R85, !PT ;  /* 0x0000005528557209 */ /* 0x000fe20007810000 */
[----:B------:R-:W-:Y:S01]  /*4490*/  FFMA.FTZ R48, R60, UR42, -R11 ;  /* 0x0000002a3c307c23 */ /* 0x000fe2000801080b */
[----:B------:R-:W2:Y:S01]  /*44a0*/  MUFU.EX2 R78, R78 ;  /* 0x0000004e004e7308 */ /* 0x000ea20000000800 */
[----:B0-----:R-:W-:-:S02]  /*44b0*/  F2FP.SATFINITE.E4M3.F32.PACK_AB_MERGE_C R216, R8, R5, RZ ;  /* 0x0000000508d8723e */ /* 0x001fc400048070ff */
[----:B------:R-:W-:Y:S02]  /*44c0*/  FMNMX.FTZ R85, R80, R85, !PT ;  /* 0x0000005550557209 */ /* 0x000fe40007810000 */
[----:B-1----:R-:W-:Y:S02]  /*44d0*/  F2FP.SATFINITE.E4M3.F32.PACK_AB_MERGE_C R218, R76, R9, RZ ;  /* 0x000000094cda723e */ /* 0x002fe400048070ff */
[----:B------:R-:W-:Y:S01]  /*44e0*/  F2FP.SATFINITE.E4M3.F32.PACK_AB_MERGE_C R216, R6, R3, R216 ;  /* 0x0000000306d8723e */ /* 0x000fe200048070d8 */
[----:B------:R-:W0:Y:S01]  /*44f0*/  SHFL.BFLY PT, R44, R85, 0x2, 0x1f ;  /* 0x0c401f00552c7f89 */ /* 0x000e2200000e0000 */
[----:B------:R-:W1:Y:S01]  /*4500*/  MUFU.EX2 R45, R45 ;  /* 0x0000002d002d7308 */ /* 0x000e620000000800 */
[----:B------:R-:W-:-:S07]  /*4510*/  F2FP.SATFINITE.E4M3.F32.PACK_AB_MERGE_C R218, R10, R7, R218 ;  /* 0x000000070ada723e */ /* 0x000fce00048070da */
[----:B------:R-:W-:Y:S01]  /*4520*/  MUFU.EX2 R53, R53 ;  /* 0x0000003500357308 */ /* 0x000fe20000000800 */
[----:B--2---:R-:W-:-:S04]  /*4530*/  F2FP.SATFINITE.E4M3.F32.PACK_AB_MERGE_C R212, R78, R15, RZ ;  /* 0x0000000f4ed4723e */ /* 0x004fc800048070ff */
[----:B------:R-:W-:-:S03]  /*4540*/  F2FP.SATFINITE.E4M3.F32.PACK_AB_MERGE_C R212, R74, R13, R212 ;  /* 0x0000000d4ad4723e */ /* 0x000fc600048070d4 */
[----:B------:R-:W2:Y:S01]  /*4550*/  MUFU.EX2 R73, R73 ;  /* 0x0000004900497308 */ /* 0x000ea20000000800 */
[----:B-1----:R-:W-:-:S04]  /*4560*/  F2FP.SATFINITE.E4M3.F32.PACK_AB_MERGE_C R214, R66, R45, RZ ;  /* 0x0000002d42d6723e */ /* 0x002fc800048070ff */
[----:B------:R-:W-:Y:S02]  /*4570*/  F2FP.SATFINITE.E4M3.F32.PACK_AB_MERGE_C R214, R58, R25, R214 ;  /* 0x000000193ad6723e */ /* 0x000fe400048070d6 */
[----:B0-----:R-:W-:Y:S01]  /*4580*/  FMNMX.FTZ R52, R85, R44, !PT ;  /* 0x0000002c55347209 */ /* 0x001fe20007810000 */
[--C-:B------:R-:W-:Y:S01]  /*4590*/  FFMA.FTZ R85, R24, UR42, -R11.reuse ;  /* 0x0000002a18557c23 */ /* 0x100fe2000801080b */
[----:B------:R0:W-:Y:S01]  /*45a0*/  MUFU.EX2 R44, R4 ;  /* 0x00000004002c7308 */ /* 0x0001e20000000800 */
[----:B------:R-:W-:-:S01]  /*45b0*/  FFMA.FTZ R24, R28, UR42, -R11 ;  /* 0x0000002a1c187c23 */ /* 0x000fc2000801080b */
[--C-:B------:R-:W-:Y:S01]  /*45c0*/  FFMA.FTZ R28, R36, UR42, -R11.reuse ;  /* 0x0000002a241c7c23 */ /* 0x100fe2000801080b */
[----:B------:R-:W0:Y:S01]  /*45d0*/  SHFL.BFLY PT, R93, R52, 0x1, 0x1f ;  /* 0x0c201f00345d7f89 */ /* 0x000e2200000e0000 */
[----:B------:R-:W-:-:S04]  /*45e0*/  FFMA.FTZ R11, R20, UR42, -R11 ;  /* 0x0000002a140b7c23 */ /* 0x000fc8000801080b */
[----:B------:R-:W-:Y:S01]  /*45f0*/  MUFU.EX2 R50, R50 ;  /* 0x0000003200327308 */ /* 0x000fe20000000800 */
[----:B--2---:R-:W-:-:S04]  /*4600*/  F2FP.SATFINITE.E4M3.F32.PACK_AB_MERGE_C R208, R73, R46, RZ ;  /* 0x0000002e49d0723e */ /* 0x004fc800048070ff */
[----:B------:R-:W-:-:S03]  /*4610*/  F2FP.SATFINITE.E4M3.F32.PACK_AB_MERGE_C R208, R42, R53, R208 ;  /* 0x000000352ad0723e */ /* 0x000fc600048070d0 */
[----:B------:R-:W-:Y:S08]  /*4620*/  MUFU.EX2 R55, R55 ;  /* 0x0000003700377308 */ /* 0x000ff00000000800 */
[----:B------:R-:W-:Y:S01]  /*4630*/  MUFU.EX2 R34, R34 ;  /* 0x0000002200227308 */ /* 0x000fe20000000800 */
[----:B0-----:R-:W-:Y:S01]  /*4640*/  FMNMX.FTZ R4, R52, R93, !PT ;  /* 0x0000005d34047209 */ /* 0x001fe20007810000 */
[----:B------:R-:W-:-:S03]  /*4650*/  IMAD.U32 R93, RZ, RZ, UR42 ;  /* 0x0000002aff5d7e24 */ /* 0x000fc6000f8e00ff */
[C---:B------:R-:W-:Y:S01]  /*4660*/  FSETP.NEU.FTZ.AND P3, PT, R4.reuse, -INF , PT ;  /* 0xff8000000400780b */ /* 0x040fe20003f7d000 */
[----:B------:R-:W-:-:S02]  /*4670*/  FFMA.FTZ R32, R4, R93, -8 ;  /* 0xc100000004207423 */ /* 0x000fc4000001005d */
[----:B------:R-:W-:Y:S03]  /*4680*/  MUFU.EX2 R35, R35 ;  /* 0x0000002300237308 */ /* 0x000fe60000000800 */
        /* <DEDUP_REMOVED lines=41> */
[----:B------:R-:W-:Y:S01]  /*4920*/  CS2R R98, SRZ ;  /* 0x0000000000627805 */ /* 0x000fe2000001ff00 */
[----:B------:R1:W-:Y:S08]  /*4930*/  MUFU.EX2 R75, R60 ;  /* 0x0000003c004b7308 */ /* 0x0003f00000000800 */
[----:B------:R-:W-:Y:S01]  /*4940*/  MUFU.EX2 R32, R32 ;  /* 0x0000002000207308 */ /* 0x000fe20000000800 */
[----:B-1----:R-:W-:-:S01]  /*4950*/  FFMA.FTZ R60, R59, UR42, -R64 ;  /* 0x0000002a3b3c7c23 */ /* 0x002fc20008010840 */
[--C-:B------:R-:W-:Y:S01]  /*4960*/  FFMA.FTZ R59, R62, UR42, -R64.reuse ;  /* 0x0000002a3e3b7c23 */ /* 0x100fe20008010840 */
[----:B------:R-:W-:-:S01]  /*4970*/  FFMA.FTZ R62, R67, UR42, -R64 ;  /* 0x0000002a433e7c23 */ /* 0x000fc20008010840 */
[----:B0-----:R-:W-:-:S04]  /*4980*/  F2FP.SATFINITE.E4M3.F32.PACK_AB_MERGE_C R217, R95, R94, RZ ;  /* 0x0000005e5fd9723e */ /* 0x001fc800048070ff */
[----:B------:R-:W0:Y:S01]  /*4990*/  MUFU.EX2 R84, R79 ;  /* 0x0000004f00547308 */ /* 0x000e220000000800 */
[----:B------:R-:W-:-:S07]  /*49a0*/  F2FP.SATFINITE.E4M3.F32.PACK_AB_MERGE_C R217, R91, R20, R217 ;  /* 0x000000145bd9723e */ /* 0x000fce00048070d9 */
[----:B------:R-:W-:Y:S08]  /*49b0*/  MUFU.EX2 R93, R93 ;  /* 0x0000005d005d7308 */ /* 0x000ff00000000800 */
[----:B------:R1:W-:Y:S01]  /*49c0*/  MUFU.EX2 R79, R59 ;  /* 0x0000003b004f7308 */ /* 0x0003e20000000800 */
[----:B0-----:R-:W-:-:S07]  /*49d0*/  F2FP.SATFINITE.E4M3.F32.PACK_AB_MERGE_C R213, R84, R75, RZ ;  /* 0x0000004b54d5723e */ /* 0x001fce00048070ff */
[----:B------:R0:W2:Y:S01]  /*49e0*/  MUFU.EX2 R82, R63 ;  /* 0x0000003f00527308 */ /* 0x0000a20000000800 */
[----:B-1----:R-:W-:-:S07]  /*49f0*/  FADD.FTZ R59, R20, R91 ;  /* 0x0000005b143b7221 */ /* 0x002fce0000010000 */
[----:B------:R-:W1:Y:S01]  /*4a00*/  MUFU.EX2 R102, R102 ;  /* 0x0000006600667308 */ /* 0x000e620000000800 */
[----:B0-----:R-:W-:-:S01]  /*4a10*/  FADD.FTZ R63, R5, R88 ;  /* 0x00000058053f7221 */ /* 0x001fc20000010000 */
[----:B------:R-:W-:Y:S01]  /*4a20*/  FADD.FTZ R88, R94, R59 ;  /* 0x0000003b5e587221 */ /* 0x000fe20000010000 */
[----:B------:R-:W-:Y:S02]  /*4a30*/  @!P0 PRMT R59, RZ, 0x654, R2 ;  /* 0x00000654ff3b8816 */ /* 0x000fe40000000002 */
[----:B------:R-:W-:Y:S01]  /*4a40*/  FADD.FTZ R90, R8, R63 ;  /* 0x0000003f085a7221 */ /* 0x000fe20000010000 */
[----:B------:R-:W-:-:S01]  /*4a50*/  FADD.FTZ R63, R95, R88 ;  /* 0x000000585f3f7221 */ /* 0x000fc20000010000 */
[----:B------:R0:W-:Y:S01]  /*4a60*/  @!P0 SYNCS.ARRIVE.TRANS64.RED.A1T0 RZ, [R59+URZ], RZ ;  /* 0x000000ff3bff89a7 */ /* 0x0001e2000810043f */
[----:B------:R-:W3:Y:S01]  /*4a70*/  MUFU.EX2 R103, R103 ;  /* 0x0000006700677308 */ /* 0x000ee20000000800 */
[----:B------:R-:W-:-:S01]  /*4a80*/  FADD.FTZ R67, R7, R90 ;  /* 0x0000005a07437221 */ /* 0x000fc20000010000 */
[----:B------:R-:W-:Y:S01]  /*4a90*/  FADD.FTZ R88, R32, R63 ;  /* 0x0000003f20587221 */ /* 0x000fe20000010000 */
[----:B--2---:R-:W-:-:S02]  /*4aa0*/  F2FP.SATFINITE.E4M3.F32.PACK_AB_MERGE_C R209, R82, R79, RZ ;  /* 0x0000004f52d1723e */ /* 0x004fc400048070ff */
[----:B------:R-:W-:Y:S01]  /*4ab0*/  CS2R R94, SRZ ;  /* 0x00000000005e7805 */ /* 0x000fe2000001ff00 */
[----:B------:R-:W-:-:S01]  /*4ac0*/  FADD.FTZ R90, R10, R67 ;  /* 0x000000430a5a7221 */ /* 0x000fc20000010000 */
[----:B0-----:R-:W-:Y:S01]  /*4ad0*/  FADD.FTZ R59, R93, R88 ;  /* 0x000000585d3b7221 */ /* 0x001fe20000010000 */
[----:B------:R-:W-:Y:S02]  /*4ae0*/  MUFU.EX2 R21, R21 ;  /* 0x0000001500157308 */ /* 0x000fe40000000800 */
[----:B------:R-:W-:-:S01]  /*4af0*/  FADD.FTZ R63, R9, R90 ;  /* 0x0000005a093f7221 */ /* 0x000fc20000010000 */
[----:B-1----:R-:W-:-:S03]  /*4b00*/  FADD.FTZ R88, R102, R59 ;  /* 0x0000003b66587221 */ /* 0x002fc60000010000 */
[----:B------:R-:W-:Y:S02]  /*4b10*/  FADD.FTZ R90, R76, R63 ;  /* 0x0000003f4c5a7221 */ /* 0x000fe40000010000 */
[----:B------:R-:W0:Y:S01]  /*4b20*/  MUFU.EX2 R36, R36 ;  /* 0x0000002400247308 */ /* 0x000e220000000800 */
[----:B---3--:R-:W-:-:S01]  /*4b30*/  FADD.FTZ R88, R103, R88 ;  /* 0x0000005867587221 */ /* 0x008fc20000010000 */
[----:B------:R-:W-:Y:S01]  /*4b40*/  FADD.FTZ R59, R13, R90 ;  /* 0x0000005a0d3b7221 */ /* 0x000fe20000010000 */
[----:B------:R-:W-:Y:S02]  /*4b50*/  F2FP.SATFINITE.E4M3.F32.PACK_AB_MERGE_C R219, R103, R102, RZ ;  /* 0x0000006667db723e */ /* 0x000fe400048070ff */
[----:B------:R-:W-:Y:S02]  /*4b60*/  CS2R R102, SRZ ;  /* 0x0000000000667805 */ /* 0x000fe4000001ff00 */
[----:B------:R-:W-:Y:S01]  /*4b70*/  F2FP.SATFINITE.E4M3.F32.PACK_AB_MERGE_C R219, R93, R32, R219 ;  /* 0x000000205ddb723e */ /* 0x000fe200048070db */
[----:B------:R-:W1:Y:S01]  /*4b80*/  MUFU.EX2 R29, R29 ;  /* 0x0000001d001d7308 */ /* 0x000e620000000800 */
[----:B------:R-:W-:-:S07]  /*4b90*/  CS2R R92, SRZ ;  /* 0x00000000005c7805 */ /* 0x000fce000001ff00 */
[----:B------:R2:W-:Y:S01]  /*4ba0*/  MUFU.EX2 R2, R61 ;  /* 0x0000003d00027308 */ /* 0x0005e20000000800 */
[----:B0-----:R-:W-:-:S07]  /*4bb0*/  F2FP.SATFINITE.E4M3.F32.PACK_AB_MERGE_C R213, R36, R21, R213 ;  /* 0x0000001524d5723e */ /* 0x001fce00048070d5 */
[----:B------:R-:W0:Y:S01]  /*4bc0*/  MUFU.EX2 R52, R52 ;  /* 0x0000003400347308 */ /* 0x000e220000000800 */
[----:B--2---:R-:W-:-:S01]  /*4bd0*/  FADD.FTZ R61, R21, R88 ;  /* 0x00000058153d7221 */ /* 0x004fc20000010000 */
[----:B------:R-:W-:Y:S01]  /*4be0*/  FADD.FTZ R88, R74, R59 ;  /* 0x0000003b4a587221 */ /* 0x000fe20000010000 */
[----:B------:R-:W-:-:S02]  /*4bf0*/  FFMA.FTZ R59, R26, UR42, -R64 ;  /* 0x0000002a1a3b7c23 */ /* 0x000fc40008010840 */
[----:B------:R-:W-:Y:S01]  /*4c00*/  FADD.FTZ R90, R36, R61 ;  /* 0x0000003d245a7221 */ /* 0x000fe20000010000 */
[----:B------:R-:W-:-:S02]  /*4c10*/  FADD.FTZ R61, R15, R88 ;  /* 0x000000580f3d7221 */ /* 0x000fc40000010000 */
[----:B------:R-:W-:Y:S01]  /*4c20*/  MUFU.EX2 R86, R86 ;  /* 0x0000005600567308 */ /* 0x000fe20000000800 */
[----:B------:R-:W-:-:S01]  /*4c30*/  FADD.FTZ R63, R75, R90 ;  /* 0x0000005a4b3f7221 */ /* 0x000fc20000010000 */
[----:B------:R-:W-:Y:S01]  /*4c40*/  FADD.FTZ R88, R78, R61 ;  /* 0x0000003d4e587221 */ /* 0x000fe20000010000 */
[----:B------:R-:W-:-:S02]  /*4c50*/  CS2R R74, SRZ ;  /* 0x00000000004a7805 */ /* 0x000fc4000001ff00 */
[----:B------:R-:W-:Y:S01]  /*4c60*/  FADD.FTZ R90, R84, R63 ;  /* 0x0000003f545a7221 */ /* 0x000fe20000010000 */
[----:B------:R-:W-:-:S02]  /*4c70*/  FADD.FTZ R61, R25, R88 ;  /* 0x00000058193d7221 */ /* 0x000fc40000010000 */
[----:B------:R-:W2:Y:S01]  /*4c80*/  MUFU.EX2 R87, R87 ;  /* 0x0000005700577308 */ /* 0x000ea20000000800 */
[----:B-1----:R-:W-:-:S01]  /*4c90*/  FADD.FTZ R63, R29, R90 ;  /* 0x0000005a1d3f7221 */ /* 0x002fc20000010000 */
[----:B------:R-:W-:Y:S01]  /*4ca0*/  FADD.FTZ R88, R58, R61 ;  /* 0x0000003d3a587221 */ /* 0x000fe20000010000 */
[----:B------:R-:W-:Y:S02]  /*4cb0*/  CS2R R90, SRZ ;  /* 0x00000000005a7805 */ /* 0x000fe4000001ff00 */
[----:B0-----:R-:W-:Y:S01]  /*4cc0*/  FADD.FTZ R63, R52, R63 ;  /* 0x0000003f343f7221 */ /* 0x001fe20000010000 */
[----:B------:R-:W-:-:S02]  /*4cd0*/  FADD.FTZ R61, R45, R88 ;  /* 0x000000582d3d7221 */ /* 0x000fc40000010000 */
[----:B------:R-:W-:Y:S02]  /*4ce0*/  MUFU.EX2 R49, R49 ;  /* 0x0000003100317308 */ /* 0x000fe40000000800 */
[----:B------:R-:W-:-:S04]  /*4cf0*/  FADD.FTZ R8, R66, R61 ;  /* 0x0000003d42087221 */ /* 0x000fc80000010000 */
[----:B------:R-:W-:Y:S02]  /*4d00*/  FADD.FTZ R5, R53, R8 ;  /* 0x0000000835057221 */ /* 0x000fe40000010000 */
[----:B------:R-:W0:Y:S01]  /*4d10*/  MUFU.EX2 R60, R60 ;  /* 0x0000003c003c7308 */ /* 0x000e220000000800 */
[----:B--2---:R-:W-:Y:S01]  /*4d20*/  F2FP.SATFINITE.E4M3.F32.PACK_AB_MERGE_C R215, R87, R86, RZ ;  /* 0x0000005657d7723e */ /* 0x004fe200048070ff */
[----:B------:R-:W-:-:S03]  /*4d30*/  FADD.FTZ R5, R42, R5 ;  /* 0x000000052a057221 */ /* 0x000fc60000010000 */
[----:B------:R-:W-:Y:S01]  /*4d40*/  F2FP.SATFINITE.E4M3.F32.PACK_AB_MERGE_C R215, R52, R29, R215 ;  /* 0x0000001d34d7723e */ /* 0x000fe200048070d7 */
[----:B------:R-:W-:-:S01]  /*4d50*/  FADD.FTZ R76, R46, R5 ;  /* 0x000000052e4c7221 */ /* 0x000fc20000010000 */
[----:B------:R-:W-:Y:S01]  /*4d60*/  CS2R R52, SRZ ;  /* 0x0000000000347805 */ /* 0x000fe2000001ff00 */
[----:B------:R1:W-:Y:S08]  /*4d70*/  MUFU.EX2 R26, R47 ;  /* 0x0000002f001a7308 */ /* 0x0003f00000000800 */
[----:B------:R-:W2:Y:S01]  /*4d80*/  MUFU.EX2 R57, R57 ;  /* 0x0000003900397308 */ /* 0x000ea20000000800 */
[----:B-1----:R-:W-:-:S01]  /*4d90*/  FFMA.FTZ R47, R40, UR42, -R64 ;  /* 0x0000002a282f7c23 */ /* 0x002fc20008010840 */
[----:B------:R-:W-:Y:S01]  /*4da0*/  FFMA.FTZ R64, R80, UR42, -R64 ;  /* 0x0000002a50407c23 */ /* 0x000fe20008010840 */
[----:B------:R-:W-:-:S01]  /*4db0*/  FADD.FTZ R80, R86, R63 ;  /* 0x0000003f56507221 */ /* 0x000fc20000010000 */
[----:B0-----:R-:W-:-:S03]  /*4dc0*/  F2FP.SATFINITE.E4M3.F32.PACK_AB_MERGE_C R209, R60, R49, R209 ;  /* 0x000000313cd1723e */ /* 0x001fc600048070d1 */
[----:B------:R-:W-:Y:S01]  /*4dd0*/  FADD.FTZ R80, R87, R80 ;  /* 0x0000005057507221 */ /* 0x000fe20000010000 */
[----:B------:R-:W0:Y:S01]  /*4de0*/  MUFU.EX2 R62, R62 ;  /* 0x0000003e003e7308 */ /* 0x000e220000000800 */
[----:B------:R-:W-:Y:S02]  /*4df0*/  CS2R R86, SRZ ;  /* 0x0000000000567805 */ /* 0x000fe4000001ff00 */
[----:B------:R-:W-:-:S04]  /*4e00*/  FADD.FTZ R9, R49, R80 ;  /* 0x0000005031097221 */ /* 0x000fc80000010000 */
[----:B------:R-:W-:Y:S01]  /*4e10*/  FADD.FTZ R8, R60, R9 ;  /* 0x000000093c087221 */ /* 0x000fe20000010000 */
[----:B------:R-:W1:Y:S01]  /*4e20*/  MUFU.EX2 R70, R70 ;  /* 0x0000004600467308 */ /* 0x000e620000000800 */
[----:B------:R-:W-:-:S01]  /*4e30*/  FADD.FTZ R9, R73, R76 ;  /* 0x0000004c49097221 */ /* 0x000fc20000010000 */
[----:B------:R-:W-:Y:S01]  /*4e40*/  CS2R R60, SRZ ;  /* 0x00000000003c7805 */ /* 0x000fe2000001ff00 */
[----:B------:R-:W-:-:S01]  /*4e50*/  FADD.FTZ R5, R79, R8 ;  /* 0x000000084f057221 */ /* 0x000fc20000010000 */
[----:B------:R-:W-:Y:S01]  /*4e60*/  CS2R R78, SRZ ;  /* 0x00000000004e7805 */ /* 0x000fe2000001ff00 */
[----:B------:R-:W-:-:S02]  /*4e70*/  FADD.FTZ R66, R50, R9 ;  /* 0x0000000932427221 */ /* 0x000fc40000010000 */
[----:B------:R-:W-:Y:S01]  /*4e80*/  FADD.FTZ R8, R82, R5 ;  /* 0x0000000552087221 */ /* 0x000fe20000010000 */
[----:B------:R-:W3:Y:S01]  /*4e90*/  MUFU.EX2 R71, R71 ;  /* 0x0000004700477308 */ /* 0x000ee20000000800 */
[----:B------:R-:W-:-:S01]  /*4ea0*/  FADD.FTZ R9, R55, R66 ;  /* 0x0000004237097221 */ /* 0x000fc20000010000 */
[----:B------:R-:W-:Y:S01]  /*4eb0*/  CS2R R66, SRZ ;  /* 0x0000000000427805 */ /* 0x000fe2000001ff00 */
[----:B--2---:R-:W-:-:S01]  /*4ec0*/  FADD.FTZ R5, R57, R8 ;  /* 0x0000000839057221 */ /* 0x004fc20000010000 */
[----:B------:R-:W-:Y:S01]  /*4ed0*/  CS2R R82, SRZ ;  /* 0x0000000000527805 */ /* 0x000fe2000001ff00 */
[----:B------:R-:W-:-:S01]  /*4ee0*/  FADD.FTZ R8, R30, R9 ;  /* 0x000000091e087221 */ /* 0x000fc20000010000 */
[----:B------:R-:W-:Y:S01]  /*4ef0*/  F2FP.SATFINITE.E4M3.F32.PACK_AB_MERGE_C R30, R81, R30, RZ ;  /* 0x0000001e511e723e */ /* 0x000fe200048070ff */
[----:B0-----:R-:W-:-:S01]  /*4f00*/  FADD.FTZ R5, R62, R5 ;  /* 0x000000053e057221 */ /* 0x001fc20000010000 */
[----:B------:R-:W0:Y:S01]  /*4f10*/  MUFU.EX2 R43, R43 ;  /* 0x0000002b002b7308 */ /* 0x000e220000000800 */
[----:B------:R-:W-:-:S01]  /*4f20*/  FADD.FTZ R81, R81, R8 ;  /* 0x0000000851517221 */ /* 0x000fc20000010000 */
[----:B------:R-:W-:Y:S01]  /*4f30*/  F2FP.SATFINITE.E4M3.F32.PACK_AB_MERGE_C R210, R55, R50, R30 ;  /* 0x0000003237d2723e */ /* 0x000fe2000480701e */
[----:B-1----:R-:W-:-:S02]  /*4f40*/  FADD.FTZ R20, R70, R5 ;  /* 0x0000000546147221 */ /* 0x002fc40000010000 */
[----:B------:R-:W-:Y:S01]  /*4f50*/  FADD.FTZ R8, R34, R81 ;  /* 0x0000005122087221 */ /* 0x000fe20000010000 */
[----:B------:R-:W-:Y:S02]  /*4f60*/  CS2R R80, SRZ ;  /* 0x0000000000507805 */ /* 0x000fe4000001ff00 */
[----:B------:R-:W1:Y:S01]  /*4f70*/  MUFU.EX2 R65, R65 ;  /* 0x0000004100417308 */ /* 0x000e620000000800 */
[C---:B---3--:R-:W-:Y:S01]  /*4f80*/  F2FP.SATFINITE.E4M3.F32.PACK_AB_MERGE_C R70, R71.reuse, R70, RZ ;  /* 0x000000464746723e */ /* 0x048fe200048070ff */
[----:B------:R-:W-:Y:S01]  /*4f90*/  FADD.FTZ R71, R71, R20 ;  /* 0x0000001447477221 */ /* 0x000fe20000010000 */
[----:B------:R-:W-:-:S02]  /*4fa0*/  FADD.FTZ R8, R35, R8 ;  /* 0x0000000823087221 */ /* 0x000fc40000010000 */
[----:B------:R-:W-:Y:S01]  /*4fb0*/  F2FP.SATFINITE.E4M3.F32.PACK_AB_MERGE_C R211, R62, R57, R70 ;  /* 0x000000393ed3723e */ /* 0x000fe20004807046 */
[----:B------:R-:W-:-:S01]  /*4fc0*/  FADD.FTZ R10, R2, R71 ;  /* 0x00000047020a7221 */ /* 0x000fc20000010000 */
[----:B------:R-:W-:Y:S01]  /*4fd0*/  FADD.FTZ R3, R37, R8 ;  /* 0x0000000825037221 */ /* 0x000fe20000010000 */
[----:B------:R-:W2:Y:S01]  /*4fe0*/  MUFU.EX2 R38, R38 ;  /* 0x0000002600267308 */ /* 0x000ea20000000800 */
[----:B------:R-:W-:Y:S01]  /*4ff0*/  CS2R R62, SRZ ;  /* 0x00000000003e7805 */ /* 0x000fe2000001ff00 */
[----:B0-----:R-:W-:Y:S01]  /*5000*/  FADD.FTZ R10, R43, R10 ;  /* 0x0000000a2b0a7221 */ /* 0x001fe20000010000 */
[----:B------:R-:W-:-:S05]  /*5010*/  CS2R R70, SRZ ;  /* 0x0000000000467805 */ /* 0x000fca000001ff00 */
[----:B------:R-:W0:Y:S01]  /*5020*/  MUFU.EX2 R14, R14 ;  /* 0x0000000e000e7308 */ /* 0x000e220000000800 */
[----:B-1----:R-:W-:-:S01]  /*5030*/  FADD.FTZ R5, R65, R10 ;  /* 0x0000000a41057221 */ /* 0x002fc20000010000 */
[----:B------:R-:W-:-:S03]  /*5040*/  F2FP.SATFINITE.E4M3.F32.PACK_AB_MERGE_C R65, R26, R65, RZ ;  /* 0x000000411a41723e */ /* 0x000fc600048070ff */
[----:B------:R-:W-:Y:S01]  /*5050*/  FADD.FTZ R26, R26, R5 ;  /* 0x000000051a1a7221 */ /* 0x000fe20000010000 */
[----:B------:R-:W-:Y:S02]  /*5060*/  F2FP.SATFINITE.E4M3.F32.PACK_AB_MERGE_C R205, R43, R2, R65 ;  /* 0x000000022bcd723e */ /* 0x000fe40004807041 */
[----:B------:R-:W-:Y:S01]  /*5070*/  CS2R R42, SRZ ;  /* 0x00000000002a7805 */ /* 0x000fe2000001ff00 */
[----:B------:R-:W1:Y:S01]  /*5080*/  MUFU.EX2 R69, R69 ;  /* 0x0000004500457308 */ /* 0x000e620000000800 */
[----:B--2---:R-:W-:-:S01]  /*5090*/  FADD.FTZ R3, R38, R3 ;  /* 0x0000000326037221 */ /* 0x004fc20000010000 */
[----:B------:R-:W-:-:S04]  /*50a0*/  F2FP.SATFINITE.E4M3.F32.PACK_AB_MERGE_C R37, R38, R37, RZ ;  /* 0x000000252625723e */ /* 0x000fc800048070ff */
[----:B------:R-:W-:Y:S02]  /*50b0*/  F2FP.SATFINITE.E4M3.F32.PACK_AB_MERGE_C R204, R35, R34, R37 ;  /* 0x0000002223cc723e */ /* 0x000fe40004807025 */
[----:B------:R-:W-:Y:S01]  /*50c0*/  CS2R R34, SRZ ;  /* 0x0000000000227805 */ /* 0x000fe2000001ff00 */
[----:B------:R-:W2:Y:S01]  /*50d0*/  MUFU.EX2 R39, R39 ;  /* 0x0000002700277308 */ /* 0x000ea20000000800 */
[----:B0-----:R-:W-:-:S01]  /*50e0*/  FADD.FTZ R8, R14, R3 ;  /* 0x000000030e087221 */ /* 0x001fc20000010000 */
[----:B------:R-:W-:-:S06]  /*50f0*/  CS2R R36, SRZ ;  /* 0x0000000000247805 */ /* 0x000fcc000001ff00 */
[----:B------:R0:W3:Y:S01]  /*5100*/  MUFU.EX2 R40, R51 ;  /* 0x0000003300287308 */ /* 0x0000e20000000800 */
[----:B-1----:R-:W-:-:S07]  /*5110*/  FADD.FTZ R3, R69, R26 ;  /* 0x0000001a45037221 */ /* 0x002fce0000010000 */
[----:B------:R-:W1:Y:S01]  /*5120*/  MUFU.EX2 R41, R41 ;  /* 0x0000002900297308 */ /* 0x000e620000000800 */
[----:B--2---:R-:W-:-:S01]  /*5130*/  FADD.FTZ R8, R39, R8 ;  /* 0x0000000827087221 */ /* 0x004fc20000010000 */
[----:B0-----:R-:W-:-:S06]  /*5140*/  CS2R R50, SRZ ;  /* 0x0000000000327805 */ /* 0x001fcc000001ff00 */
[----:B------:R-:W0:Y:S01]  /*5150*/  MUFU.EX2 R54, R54 ;  /* 0x0000003600367308 */ /* 0x000e220000000800 */
[----:B---3--:R-:W-:-:S07]  /*5160*/  FADD.FTZ R5, R40, R3 ;  /* 0x0000000328057221 */ /* 0x008fce0000010000 */
[----:B------:R-:W2:Y:S01]  /*5170*/  MUFU.EX2 R77, R77 ;  /* 0x0000004d004d7308 */ /* 0x000ea20000000800 */
[----:B-1----:R-:W-:-:S01]  /*5180*/  FADD.FTZ R7, R41, R8 ;  /* 0x0000000829077221 */ /* 0x002fc20000010000 */
[----:B------:R-:W-:-:S03]  /*5190*/  F2FP.SATFINITE.E4M3.F32.PACK_AB_MERGE_C R41, R44, R41, RZ ;  /* 0x000000292c29723e */ /* 0x000fc600048070ff */
[----:B------:R-:W-:Y:S01]  /*51a0*/  FADD.FTZ R7, R44, R7 ;  /* 0x000000072c077221 */ /* 0x000fe20000010000 */
[----:B------:R-:W-:Y:S02]  /*51b0*/  F2FP.SATFINITE.E4M3.F32.PACK_AB_MERGE_C R206, R39, R14, R41 ;  /* 0x0000000e27ce723e */ /* 0x000fe40004807029 */
[----:B------:R-:W-:Y:S01]  /*51c0*/  CS2R R38, SRZ ;  /* 0x0000000000267805 */ /* 0x000fe2000001ff00 */
[----:B------:R-:W1:Y:S01]  /*51d0*/  MUFU.EX2 R48, R48 ;  /* 0x0000003000307308 */ /* 0x000e620000000800 */
[----:B0-----:R-:W-:-:S01]  /*51e0*/  FADD.FTZ R8, R54, R5 ;  /* 0x0000000536087221 */ /* 0x001fc20000010000 */
[----:B------:R-:W-:-:S06]  /*51f0*/  CS2R R44, SRZ ;  /* 0x00000000002c7805 */ /* 0x000fcc000001ff00 */
[----:B------:R-:W0:Y:S01]  /*5200*/  MUFU.EX2 R59, R59 ;  /* 0x0000003b003b7308 */ /* 0x000e220000000800 */
[----:B--2---:R-:W-:-:S01]  /*5210*/  FADD.FTZ R8, R77, R8 ;  /* 0x000000084d087221 */ /* 0x004fc20000010000 */
[----:B------:R-:W-:Y:S02]  /*5220*/  F2FP.SATFINITE.E4M3.F32.PACK_AB_MERGE_C R54, R77, R54, RZ ;  /* 0x000000364d36723e */ /* 0x000fe400048070ff */
[----:B------:R-:W-:Y:S02]  /*5230*/  CS2R R76, SRZ ;  /* 0x00000000004c7805 */ /* 0x000fe4000001ff00 */
[----:B------:R-:W-:Y:S02]  /*5240*/  F2FP.SATFINITE.E4M3.F32.PACK_AB_MERGE_C R207, R40, R69, R54 ;  /* 0x0000004528cf723e */ /* 0x000fe40004807036 */
[----:B------:R-:W-:Y:S01]  /*5250*/  CS2R R40, SRZ ;  /* 0x0000000000287805 */ /* 0x000fe2000001ff00 */
[----:B------:R-:W2:Y:S01]  /*5260*/  MUFU.EX2 R85, R85 ;  /* 0x0000005500557308 */ /* 0x000ea20000000800 */
[----:B-1----:R-:W-:-:S01]  /*5270*/  FADD.FTZ R10, R48, R7 ;  /* 0x00000007300a7221 */ /* 0x002fc20000010000 */
[----:B------:R-:W-:-:S06]  /*5280*/  CS2R R54, SRZ ;  /* 0x0000000000367805 */ /* 0x000fcc000001ff00 */
[----:B------:R1:W3:Y:S01]  /*5290*/  MUFU.EX2 R6, R27 ;  /* 0x0000001b00067308 */ /* 0x0002e20000000800 */
[----:B0-----:R-:W-:-:S07]  /*52a0*/  FADD.FTZ R5, R59, R8 ;  /* 0x000000083b057221 */ /* 0x001fce0000010000 */
[----:B------:R-:W0:Y:S01]  /*52b0*/  MUFU.EX2 R24, R24 ;  /* 0x0000001800187308 */ /* 0x000e220000000800 */
[----:B--2---:R-:W-:-:S01]  /*52c0*/  FADD.FTZ R7, R85, R10 ;  /* 0x0000000a55077221 */ /* 0x004fc20000010000 */
[----:B-1----:R-:W-:-:S06]  /*52d0*/  CS2R R26, SRZ ;  /* 0x00000000001a7805 */ /* 0x002fcc000001ff00 */
[----:B------:R-:W1:Y:S01]  /*52e0*/  MUFU.EX2 R68, R68 ;  /* 0x0000004400447308 */ /* 0x000e620000000800 */
[----:B---3--:R-:W-:-:S07]  /*52f0*/  FADD.FTZ R5, R6, R5 ;  /* 0x0000000506057221 */ /* 0x008fce0000010000 */
[----:B------:R-:W2:Y:S01]  /*5300*/  MUFU.EX2 R89, R89 ;  /* 0x0000005900597308 */ /* 0x000ea20000000800 */
[----:B0-----:R-:W-:-:S07]  /*5310*/  FADD.FTZ R8, R24, R7 ;  /* 0x0000000718087221 */ /* 0x001fce0000010000 */
[----:B------:R-:W0:Y:S01]  /*5320*/  MUFU.EX2 R31, R31 ;  /* 0x0000001f001f7308 */ /* 0x000e220000000800 */
[----:B-1----:R-:W-:-:S07]  /*5330*/  FADD.FTZ R2, R68, R5 ;  /* 0x0000000544027221 */ /* 0x002fce0000010000 */
[----:B------:R-:W1:Y:S01]  /*5340*/  MUFU.EX2 R12, R12 ;  /* 0x0000000c000c7308 */ /* 0x000e620000000800 */
[C---:B--2---:R-:W-:Y:S01]  /*5350*/  F2FP.SATFINITE.E4M3.F32.PACK_AB_MERGE_C R24, R89.reuse, R24, RZ ;  /* 0x000000185918723e */ /* 0x044fe200048070ff */
[----:B------:R-:W-:-:S03]  /*5360*/  FADD.FTZ R89, R89, R8 ;  /* 0x0000000859597221 */ /* 0x000fc60000010000 */
[----:B------:R-:W-:Y:S02]  /*5370*/  F2FP.SATFINITE.E4M3.F32.PACK_AB_MERGE_C R200, R85, R48, R24 ;  /* 0x0000003055c8723e */ /* 0x000fe40004807018 */
[----:B------:R-:W-:Y:S02]  /*5380*/  CS2R R24, SRZ ;  /* 0x0000000000187805 */ /* 0x000fe4000001ff00 */
[----:B------:R-:W-:Y:S01]  /*5390*/  CS2R R48, SRZ ;  /* 0x0000000000307805 */ /* 0x000fe2000001ff00 */
[----:B------:R-:W2:Y:S01]  /*53a0*/  MUFU.EX2 R56, R56 ;  /* 0x0000003800387308 */ /* 0x000ea20000000800 */
[C---:B0-----:R-:W-:Y:S01]  /*53b0*/  F2FP.SATFINITE.E4M3.F32.PACK_AB_MERGE_C R68, R31.reuse, R68, RZ ;  /* 0x000000441f44723e */ /* 0x041fe200048070ff */
[----:B------:R-:W-:Y:S01]  /*53c0*/  FADD.FTZ R31, R31, R2 ;  /* 0x000000021f1f7221 */ /* 0x000fe20000010000 */
[----:B------:R-:W-:Y:S02]  /*53d0*/  CS2R R84, SRZ ;  /* 0x0000000000547805 */ /* 0x000fe4000001ff00 */
[----:B------:R-:W-:-:S02]  /*53e0*/  F2FP.SATFINITE.E4M3.F32.PACK_AB_MERGE_C R201, R6, R59, R68 ;  /* 0x0000003b06c9723e */ /* 0x000fc40004807044 */
[----:B------:R-:W-:Y:S02]  /*53f0*/  CS2R R58, SRZ ;  /* 0x00000000003a7805 */ /* 0x000fe4000001ff00 */
[----:B------:R-:W-:Y:S01]  /*5400*/  CS2R R68, SRZ ;  /* 0x0000000000447805 */ /* 0x000fe2000001ff00 */
[----:B------:R-:W0:Y:S01]  /*5410*/  MUFU.EX2 R33, R33 ;  /* 0x0000002100217308 */ /* 0x000e220000000800 */
[----:B-1----:R-:W-:-:S01]  /*5420*/  FADD.FTZ R2, R12, R89 ;  /* 0x000000590c027221 */ /* 0x002fc20000010000 */
[----:B------:R-:W-:-:S06]  /*5430*/  CS2R R88, SRZ ;  /* 0x0000000000587805 */ /* 0x000fcc000001ff00 */
[----:B------:R1:W3:Y:S01]  /*5440*/  MUFU.EX2 R3, R72 ;  /* 0x0000004800037308 */ /* 0x0002e20000000800 */
[----:B--2---:R-:W-:-:S01]  /*5450*/  FADD.FTZ R8, R56, R31 ;  /* 0x0000001f38087221 */ /* 0x004fc20000010000 */
[----:B------:R-:W-:-:S06]  /*5460*/  CS2R R30, SRZ ;  /* 0x00000000001e7805 */ /* 0x000fcc000001ff00 */
[----:B------:R-:W-:Y:S01]  /*5470*/  MUFU.EX2 R28, R28 ;  /* 0x0000001c001c7308 */ /* 0x000fe20000000800 */
[----:B0-----:R-:W-:-:S01]  /*5480*/  FADD.FTZ R5, R33, R2 ;  /* 0x0000000221057221 */ /* 0x001fc20000010000 */
[----:B-1----:R-:W-:-:S06]  /*5490*/  CS2R R72, SRZ ;  /* 0x0000000000487805 */ /* 0x002fcc000001ff00 */
[----:B------:R-:W0:Y:S01]  /*54a0*/  MUFU.EX2 R11, R11 ;  /* 0x0000000b000b7308 */ /* 0x000e220000000800 */
[----:B---3--:R-:W-:-:S07]  /*54b0*/  FADD.FTZ R8, R3, R8 ;  /* 0x0000000803087221 */ /* 0x008fce0000010000 */
[----:B------:R-:W-:Y:S08]  /*54c0*/  MUFU.EX2 R47, R47 ;  /* 0x0000002f002f7308 */ /* 0x000ff00000000800 */
[----:B------:R-:W1:Y:S01]  /*54d0*/  MUFU.EX2 R64, R64 ;  /* 0x0000004000407308 */ /* 0x000e620000000800 */
[----:B0-----:R-:W-:Y:S01]  /*54e0*/  F2FP.SATFINITE.E4M3.F32.PACK_AB_MERGE_C R2, R11, R28, RZ ;  /* 0x0000001c0b02723e */ /* 0x001fe200048070ff */
[----:B------:R-:W-:-:S03]  /*54f0*/  FADD.FTZ R28, R28, R5 ;  /* 0x000000051c1c7221 */ /* 0x000fc60000010000 */
[----:B------:R-:W-:Y:S02]  /*5500*/  F2FP.SATFINITE.E4M3.F32.PACK_AB_MERGE_C R202, R33, R12, R2 ;  /* 0x0000000c21ca723e */ /* 0x000fe40004807002 */
[----:B------:R-:W-:Y:S02]  /*5510*/  CS2R R32, SRZ ;  /* 0x0000000000207805 */ /* 0x000fe4000001ff00 */
[----:B-1----:R-:W-:Y:S01]  /*5520*/  F2FP.SATFINITE.E4M3.F32.PACK_AB_MERGE_C R6, R64, R47, RZ ;  /* 0x0000002f4006723e */ /* 0x002fe200048070ff */
[----:B------:R-:W-:-:S03]  /*5530*/  FADD.FTZ R47, R47, R8 ;  /* 0x000000082f2f7221 */ /* 0x000fc60000010000 */
[----:B------:R-:W-:Y:S01]  /*5540*/  F2FP.SATFINITE.E4M3.F32.PACK_AB_MERGE_C R203, R3, R56, R6 ;  /* 0x0000003803cb723e */ /* 0x000fe20004807006 */
[----:B------:R-:W-:-:S01]  /*5550*/  FADD.FTZ R3, R11, R28 ;  /* 0x0000001c0b037221 */ /* 0x000fc20000010000 */
[----:B------:R-:W-:Y:S01]  /*5560*/  FADD.FTZ R2, R64, R47 ;  /* 0x0000002f40027221 */ /* 0x000fe20000010000 */
[----:B------:R-:W-:Y:S02]  /*5570*/  CS2R R28, SRZ ;  /* 0x00000000001c7805 */ /* 0x000fe4000001ff00 */
[----:B------:R-:W-:Y:S02]  /*5580*/  CS2R R46, SRZ ;  /* 0x00000000002e7805 */ /* 0x000fe4000001ff00 */
[----:B------:R-:W-:Y:S02]  /*5590*/  CS2R R56, SRZ ;  /* 0x0000000000387805 */ /* 0x000fe4000001ff00 */
[----:B------:R-:W-:Y:S01]  /*55a0*/  CS2R R64, SRZ ;  /* 0x0000000000407805 */ /* 0x000fe2000001ff00 */
        /* <DEDUP_REMOVED lines=53> */
.L_x_2052:
[----:B------:R-:W-:Y:S01]  /*5900*/  ISETP.NE.AND P4, PT, RZ, UR46, PT ;  /* 0x0000002eff007c0c */ /* 0x000fe2000bf85270 */
[----:B------:R-:W-:-:S04]  /*5910*/  UISETP.NE.AND UP1, UPT, UR59, 0x1, UPT ;  /* 0x000000013b00788c */ /* 0x000fc8000bf25270 */
[----:B------:R-:W-:-:S04]  /*5920*/  USEL UR48, URZ, 0x1, UP1 ;  /* 0x000000013f307887 */ /* 0x000fc80008800000 */
[----:B------:R-:W-:-:S04]  /*5930*/  ULOP3.LUT UR48, UR60, UR48, URZ, 0x3c, !UPT ;  /* 0x000000303c307292 */ /* 0x000fc8000f8e3c3f */
[----:B------:R-:W-:Y:S08]  /*5940*/  @P4 BRA `(.L_x_2043) ;  /* 0x0000000000384947 */ /* 0x000ff00003800000 */
[----:B------:R-:W-:Y:S05]  /*5950*/  @!P1 BRA `(.L_x_2044) ;  /* 0x0000000000049947 */ /* 0x000fea0003800000 */
[----:B------:R-:W-:Y:S01]  /*5960*/  BPT.TRAP 0x1 ;  /* 0x000000040000795c */ /* 0x000fe20000300000 */
.L_x_2044:
        /* <DEDUP_REMOVED lines=9> */
.L_x_2045:
[----:B-1----:R-:W-:Y:S05]  /*5a00*/  @P3 BRA `(.L_x_2043) ;  /* 0x0000000000083947 */ /* 0x002fea0003800000 */
[----:B------:R-:W1:Y:S02]  /*5a10*/  SYNCS.PHASECHK.TRANS64.TRYWAIT P3, [UR6+0x33430], R0 ;  /* 0x03343000ff0075a7 */ /* 0x000e640008060146 */
[----:B-1----:R-:W-:Y:S05]  /*5a20*/  @!P3 BRA `(.L_x_2046) ;  /* 0x0000012800f8b947 */ /* 0x002fea0003800000 */
.L_x_2043:
        /* <DEDUP_REMOVED lines=192> */
.L_x_2048:
[----:B------:R-:W-:Y:S01]  /*6630*/  ULEA UR6, UR59, UR41, 0x3 ;  /* 0x000000293b067291 */ /* 0x000fe2000f8e183f */
[----:B------:R-:W-:-:S05]  /*6640*/  IMAD.U32 R0, RZ, RZ, UR60 ;  /* 0x0000003cff007e24 */ /* 0x000fca000f8e00ff */
[----:B------:R-:W-:-:S04]  /*6650*/  SHF.L.U32 R0, R0, 0x1f, RZ ;  /* 0x0000001f00007819 */ /* 0x000fc800000006ff */
[----:B------:R0:W1:Y:S01]  /*6660*/  SYNCS.PHASECHK.TRANS64.TRYWAIT P3, [UR6+0x33450], R0 ;  /* 0x03345000ff0075a7 */ /* 0x0000620008060146 */
[----:B------:R-:W-:Y:S05]  /*6670*/  @!P1 BRA `(.L_x_2049) ;  /* 0x0000000000049947 */ /* 0x000fea0003800000 */
[----:B------:R-:W-:Y:S01]  /*6680*/  BPT.TRAP 0x1 ;  /* 0x000000040000795c */ /* 0x000fe20000300000 */
.L_x_2049:
[----:B-1----:R-:W-:Y:S05]  /*6690*/  @P3 BRA `(.L_x_2047) ;  /* 0x0000000000083947 */ /* 0x002fea0003800000 */
[----:B------:R-:W1:Y:S02]  /*66a0*/  SYNCS.PHASECHK.TRANS64.TRYWAIT P3, [UR6+0x33450], R0 ;  /* 0x03345000ff0075a7 */ /* 0x000e640008060146 */
[----:B-1----:R-:W-:Y:S05]  /*66b0*/  @!P3 BRA `(.L_x_2050) ;  /* 0x0000011c00ecb947 */ /* 0x002fea0003800000 */
.L_x_2047:
[----:B------:R-:W-:Y:S01]  /*66c0*/  UIADD3 UR6, UR41, 0x200, URZ ;  /* 0x0000020029067890 */ /* 0x000fe2000fffe03f */
[----:B------:R-:W-:Y:S01]  /*66d0*/  WARPGROUP.ARRIVE ;  /* 0x00000000000079c5 */ /* 0x000fe20000000000 */
[----:B------:R-:W-:Y:S01]  /*66e0*/  UMOV UR7, 0xc0000010 ;  /* 0xc000001000077882 */ /* 0x000fe20000000000 */
[----:B-1----:R-:W-:Y:S01]  /*66f0*/  VIADD R4, R17, UR36 ;  /* 0x0000002411047c36 */ /* 0x002fe20008000000 */
[----:B------:R-:W-:-:S04]  /*6700*/  USHF.R.U32.HI UR6, URZ, 0x4, UR6 ;  /* 0x000000043f067899 */ /* 0x000fc80008011606 */
[----:B------:R-:W-:-:S04]  /*6710*/  ULOP3.LUT UR6, UR6, 0x3fff, URZ, 0xc0, !UPT ;  /* 0x00003fff06067892 */ /* 0x000fc8000f8ec03f */
[----:B------:R-:W-:-:S04]  /*6720*/  ULOP3.LUT UR6, UR6, 0x10000, URZ, 0xfc, !UPT ;  /* 0x0001000006067892 */ /* 0x000fc8000f8efc3f */
[----:B------:R-:W-:-:S07]  /*6730*/  UIMAD UR10, UR59, 0x780, UR6 ;  /* 0x000007803b0a78a4 */ /* 0x000fce000f8e0206 */
[----:B------:R-:W-:Y:S02]  /*6740*/  UMOV UR6, UR10 ;  /* 0x0000000a00067c82 */ /* 0x000fe40008000000 */
[----:B------:R-:W-:Y:S01]  /*6750*/  QGMMA.64x192x32.F32.E4M3.E4M3 R24, R216, gdesc[UR4], R24, gsb0 ;  /* 0x02e00004d8187df3 */ /* 0x000fe20008000818 */
[----:B------:R-:W-:Y:S01]  /*6760*/  UIADD3 UR6, UR10, 0x180, URZ ;  /* 0x000001800a067890 */ /* 0x000fe2000fffe03f */
[----:B------:R-:W-:Y:S01]  /*6770*/  UMOV UR7, 0xc0000010 ;  /* 0xc000001000077882 */ /* 0x000fe20000000000 */
[----:B------:R-:W-:Y:S02]  /*6780*/  WARPGROUP.DEPBAR.LE gsb0, 0x0 ;  /* 0x00008000000079c5 */ /* 0x000fe40000010000 */
[----:B------:R-:W-:-:S06]  /*6790*/  WARPGROUP.ARRIVE ;  /* 0x00000000000079c5 */ /* 0x000fcc0000000000 */
[----:B------:R-:W1:Y:S09]  /*67a0*/  S2R R219, SR_TID.X ;  /* 0x0000000000db7919 */ /* 0x000e720000002100 */
[----:B------:R-:W-:Y:S01]  /*67b0*/  QGMMA.64x192x32.F32.E4M3.E4M3 R24, R212, gdesc[UR4], R24, gsb0 ;  /* 0x02e00004d4187df3 */ /* 0x000fe20008000818 */
[----:B------:R-:W-:Y:S01]  /*67c0*/  UIADD3 UR6, UR10, 0x300, URZ ;  /* 0x000003000a067890 */ /* 0x000fe2000fffe03f */
[----:B------:R-:W-:Y:S01]  /*67d0*/  UMOV UR7, 0xc0000010 ;  /* 0xc000001000077882 */ /* 0x000fe20000000000 */
[----:B-1----:R-:W-:Y:S01]  /*67e0*/  SHF.R.U32.HI R219, RZ, 0x7, R219 ;  /* 0x00000007ffdb7819 */ /* 0x002fe200000116db */
[----:B------:R-:W-:-:S02]  /*67f0*/  WARPGROUP.DEPBAR.LE gsb0, 0x0 ;  /* 0x00008000000079c5 */ /* 0x000fc40000010000 */
[----:B------:R-:W-:-:S14]  /*6800*/  WARPGROUP.ARRIVE ;  /* 0x00000000000079c5 */ /* 0x000fdc0000000000 */
[----:B------:R-:W-:Y:S01]  /*6810*/  QGMMA.64x192x32.F32.E4M3.E4M3 R24, R208, gdesc[UR4], R24, gsb0 ;  /* 0x02e00004d0187df3 */ /* 0x000fe20008000818 */
[----:B------:R-:W-:Y:S01]  /*6820*/  UIADD3 UR6, UR10, 0x480, URZ ;  /* 0x000004800a067890 */ /* 0x000fe2000fffe03f */
[----:B------:R-:W-:Y:S01]  /*6830*/  UMOV UR7, 0xc0000010 ;  /* 0xc000001000077882 */ /* 0x000fe20000000000 */
[----:B------:R-:W-:Y:S02]  /*6840*/  WARPGROUP.DEPBAR.LE gsb0, 0x0 ;  /* 0x00008000000079c5 */ /* 0x000fe40000010000 */
[----:B------:R-:W-:-:S15]  /*6850*/  WARPGROUP.ARRIVE ;  /* 0x00000000000079c5 */ /* 0x000fde0000000000 */
[----:B------:R-:W-:Y:S01]  /*6860*/  QGMMA.64x192x32.F32.E4M3.E4M3 R24, R204, gdesc[UR4], R24, gsb0 ;  /* 0x02e00004cc187df3 */ /* 0x000fe20008000818 */
[----:B------:R-:W-:Y:S01]  /*6870*/  @UP0 ULDC UR6, c[0x0][0x44c] ;  /* 0x0001130000060ab9 */ /* 0x000fe20000000800 */
[----:B------:R-:W-:Y:S01]  /*6880*/  UMOV UR7, 0xc0000010 ;  /* 0xc000001000077882 */ /* 0x000fe20000000000 */
[----:B0-----:R-:W-:Y:S01]  /*6890*/  @P2 IMAD.HI.U32 R0, R4, UR6, RZ ;  /* 0x0000000604002c27 */ /* 0x001fe2000f8e00ff */
[----:B------:R-:W-:-:S04]  /*68a0*/  @UP0 ULDC UR6, c[0x0][0x450] ;  /* 0x0001140000060ab9 */ /* 0x000fc80000000800 */
[----:B------:R-:W-:Y:S01]  /*68b0*/  @P2 SHF.R.U32.HI R4, RZ, UR6, R0 ;  /* 0x00000006ff042c19 */ /* 0x000fe20008011600 */
[----:B------:R-:W-:-:S04]  /*68c0*/  UIMAD UR6, UR58, -0xa0, URZ ;  /* 0xffffff603a0678a4 */ /* 0x000fc8000f8e023f */
[----:B------:R-:W0:Y:S02]  /*68d0*/  SHFL.IDX PT, R7, R4, RZ, 0x1c1f ;  /* 0x001c1fff04077589 */ /* 0x000e2400000e0000 */
[----:B------:R-:W-:Y:S01]  /*68e0*/  IMAD.U32 R9, RZ, RZ, UR6 ;  /* 0x00000006ff097e24 */ /* 0x000fe2000f8e00ff */
[----:B------:R-:W-:-:S04]  /*68f0*/  UIADD3 UR6, UR10, 0x600, URZ ;  /* 0x000006000a067890 */ /* 0x000fc8000fffe03f */
[----:B------:R-:W-:Y:S01]  /*6900*/  IADD3 R0, -R16, 0x1, R9 ;  /* 0x0000000110007810 */ /* 0x000fe20007ffe109 */
[----:B------:R-:W-:-:S05]  /*6910*/  IMAD.U32 R9, RZ, RZ, UR53 ;  /* 0x00000035ff097e24 */ /* 0x000fca000f8e00ff */
[----:B------:R-:W-:-:S05]  /*6920*/  IADD3 R0, -R9, UR52, R0 ;  /* 0x0000003409007c10 */ /* 0x000fca000fffe100 */
[----:B0-----:R-:W-:-:S05]  /*6930*/  IMAD.IADD R8, R0, 0x1, R7 ;  /* 0x0000000100087824 */ /* 0x001fca00078e0207 */
[C---:B------:R-:W-:Y:S02]  /*6940*/  ISETP.GT.AND P3, PT, R8.reuse, RZ, PT ;  /* 0x000000ff0800720c */ /* 0x040fe40003f64270 */
[----:B------:R-:W-:Y:S02]  /*6950*/  ISETP.GT.AND P4, PT, R8, 0x1, PT ;  /* 0x000000010800780c */ /* 0x000fe40003f84270 */
        /* <DEDUP_REMOVED lines=80> */
[----:B------:R-:W-:Y:S01]  /*6e60*/  FSEL R141, R141, -INF , P4 ;  /* 0xff8000008d8d7808 */ /* 0x000fe20002000000 */
[----:B------:R-:W-:Y:S02]  /*6e70*/  WARPGROUP.DEPBAR.LE gsb0, 0x0 ;  /* 0x00008000000079c5 */ /* 0x000fe40000010000 */
[----:B------:R-:W-:Y:S01]  /*6e80*/  FMNMX.FTZ R10, R140, R9, !PT ;  /* 0x000000098c0a7209 */ /* 0x000fe20007810000 */
[----:B------:R-:W-:Y:S01]  /*6e90*/  WARPGROUP.ARRIVE ;  /* 0x00000000000079c5 */ /* 0x000fe20000000000 */
[----:B------:R-:W-:-:S02]  /*6ea0*/  ISETP.GT.AND P4, PT, R8, 0x71, PT ;  /* 0x000000710800780c */ /* 0x000fc40003f84270 */
[----:B------:R-:W-:Y:S02]  /*6eb0*/  FSEL R144, R144, -INF , P3 ;  /* 0xff80000090907808 */ /* 0x000fe40001800000 */
[----:B------:R-:W-:Y:S01]  /*6ec0*/  FMNMX.FTZ R9, R141, R10, !PT ;  /* 0x0000000a8d097209 */ /* 0x000fe20007810000 */
[----:B------:R-:W-:Y:S01]  /*6ed0*/  QGMMA.64x192x32.F32.E4M3.E4M3 R24, R200, gdesc[UR4], R24, gsb0 ;  /* 0x02e00004c8187df3 */ /* 0x000fe20008000818 */
[----:B------:R-:W-:Y:S02]  /*6ee0*/  ISETP.GT.AND P3, PT, R8, 0x78, PT ;  /* 0x000000780800780c */ /* 0x000fe40003f64270 */
[----:B------:R-:W-:Y:S02]  /*6ef0*/  FSEL R145, R145, -INF , P4 ;  /* 0xff80000091917808 */ /* 0x000fe40002000000 */
[----:B------:R-:W-:Y:S02]  /*6f00*/  FMNMX.FTZ R10, R144, R9, !PT ;  /* 0x00000009900a7209 */ /* 0x000fe40007810000 */
[----:B------:R-:W-:-:S02]  /*6f10*/  ISETP.GT.AND P4, PT, R8, 0x79, PT ;  /* 0x000000790800780c */ /* 0x000fc40003f84270 */
[----:B------:R-:W-:Y:S02]  /*6f20*/  FSEL R148, R148, -INF , P3 ;  /* 0xff80000094947808 */ /* 0x000fe40001800000 */
[----:B------:R-:W-:Y:S02]  /*6f30*/  FMNMX.FTZ R9, R145, R10, !PT ;  /* 0x0000000a91097209 */ /* 0x000fe40007810000 */
        /* <DEDUP_REMOVED lines=12> */
[----:B------:R-:W-:Y:S02]  /*7000*/  FSEL R125, R125, -INF , P5 ;  /* 0xff8000007d7d7808 */ /* 0x000fe40002800000 */
[C---:B------:R-:W-:Y:S02]  /*7010*/  ISETP.GT.AND P3, PT, R8.reuse, 0x90, PT ;  /* 0x000000900800780c */ /* 0x040fe40003f64270 */
[C---:B------:R-:W-:Y:S02]  /*7020*/  ISETP.GT.AND P4, PT, R8.reuse, 0x91, PT ;  /* 0x000000910800780c */ /* 0x040fe40003f84270 */
[----:B------:R-:W-:-:S02]  /*7030*/  ISETP.GT.AND P6, PT, R8, 0x98, PT ;  /* 0x000000980800780c */ /* 0x000fc40003fc4270 */
[----:B------:R-:W-:Y:S02]  /*7040*/  ISETP.GT.AND P5, PT, R8, 0x99, PT ;  /* 0x000000990800780c */ /* 0x000fe40003fa4270 */
        /* <DEDUP_REMOVED lines=8> */
[----:B------:R-:W-:-:S04]  /*70d0*/  FMNMX.FTZ R8, R132, R9, !PT ;  /* 0x0000000984087209 */ /* 0x000fc80007810000 */
[----:B------:R-:W-:-:S05]  /*70e0*/  FMNMX.FTZ R10, R133, R8, !PT ;  /* 0x00000008850a7209 */ /* 0x000fca0007810000 */
[----:B------:R-:W0:Y:S02]  /*70f0*/  SHFL.BFLY PT, R9, R10, 0x2, 0x1f ;  /* 0x0c401f000a097f89 */ /* 0x000e2400000e0000 */
[----:B0-----:R-:W-:Y:S02]  /*7100*/  FMNMX.FTZ R11, R10, R9, !PT ;  /* 0x000000090a0b7209 */ /* 0x001fe40007810000 */
[----:B------:R-:W0:Y:S04]  /*7110*/  SHFL.IDX PT, R9, R4, 0x1, 0x1c1f ;  /* 0x003c1f0004097f89 */ /* 0x000e2800000e0000 */
[----:B------:R-:W1:Y:S01]  /*7120*/  SHFL.BFLY PT, R12, R11, 0x1, 0x1f ;  /* 0x0c201f000b0c7f89 */ /* 0x000e6200000e0000 */
[----:B0-----:R-:W-:Y:S02]  /*7130*/  IMAD.IADD R8, R0, 0x1, R9 ;  /* 0x0000000100087824 */ /* 0x001fe400078e0209 */
[----:B------:R-:W-:Y:S01]  /*7140*/  IMAD.U32 R9, RZ, RZ, UR42 ;  /* 0x0000002aff097e24 */ /* 0x000fe2000f8e00ff */
[----:B-1----:R-:W-:-:S02]  /*7150*/  FMNMX.FTZ R0, R11, R12, !PT ;  /* 0x0000000c0b007209 */ /* 0x002fc40007810000 */
[C---:B------:R-:W-:Y:S02]  /*7160*/  ISETP.GT.AND P5, PT, R8.reuse, RZ, PT ;  /* 0x000000ff0800720c */ /* 0x040fe40003fa4270 */
[----:B------:R-:W-:Y:S01]  /*7170*/  ISETP.GT.AND P6, PT, R8, 0x1, PT ;  /* 0x000000010800780c */ /* 0x000fe20003fc4270 */
[----:B------:R-:W-:-:S01]  /*7180*/  FFMA.FTZ R10, R0, R9, -8 ;  /* 0xc1000000000a7423 */ /* 0x000fc20000010009 */
        /* <DEDUP_REMOVED lines=11> */
[C---:B------:R-:W-:Y:S02]  /*7240*/  ISETP.GT.AND P6, PT, R8.reuse, 0x11, PT ;  /* 0x000000110800780c */ /* 0x040fe40003fc4270 */
[C---:B------:R-:W-:Y:S02]  /*7250*/  ISETP.GT.AND P5, PT, R8.reuse, 0x29, PT ;  /* 0x000000290800780c */ /* 0x040fe40003fa4270 */
[----:B------:R-:W-:Y:S02]  /*7260*/  FMNMX.FTZ R21, R191, R4, !PT ;  /* 0x00000004bf157209 */ /* 0x000fe40007810000 */
[----:B------:R-:W-:Y:S02]  /*7270*/  ISETP.GT.AND P3, PT, R8, 0x18, PT ;  /* 0x000000180800780c */ /* 0x000fe40003f64270 */
[----:B------:R-:W-:-:S02]  /*7280*/  FSEL R195, R195, -INF , P6 ;  /* 0xff800000c3c37808 */ /* 0x000fc40003000000 */
[----:B------:R-:W-:Y:S02]  /*7290*/  FSEL R175, R175, -INF , P5 ;  /* 0xff800000afaf7808 */ /* 0x000fe40002800000 */
[----:B------:R-:W-:Y:S02]  /*72a0*/  FMNMX.FTZ R4, R194, R21, !PT ;  /* 0x00000015c2047209 */ /* 0x000fe40007810000 */
[----:B------:R-:W-:Y:S02]  /*72b0*/  FSETP.NEU.FTZ.AND P5, PT, R0, -INF , PT ;  /* 0xff8000000000780b */ /* 0x000fe40003fbd000 */
[----:B------:R-:W-:Y:S02]  /*72c0*/  ISETP.GT.AND P4, PT, R8, 0x19, PT ;  /* 0x000000190800780c */ /* 0x000fe40003f84270 */
[----:B------:R-:W-:Y:S02]  /*72d0*/  FSEL R198, R198, -INF , P3 ;  /* 0xff800000c6c67808 */ /* 0x000fe40001800000 */
[----:B------:R-:W-:-:S02]  /*72e0*/  FMNMX.FTZ R21, R195, R4, !PT ;  /* 0x00000004c3157209 */ /* 0x000fc40007810000 */
[----:B------:R-:W-:Y:S02]  /*72f0*/  FSEL R10, R10, RZ, P5 ;  /* 0x000000ff0a0a7208 */ /* 0x000fe40002800000 */
[----:B------:R-:W-:Y:S02]  /*7300*/  FSEL R199, R199, -INF , P4 ;  /* 0xff800000c7c77808 */ /* 0x000fe40002000000 */
[----:B------:R-:W-:Y:S01]  /*7310*/  ISETP.GT.AND P6, PT, R8, 0x20, PT ;  /* 0x000000200800780c */ /* 0x000fe20003fc4270 */
[----:B------:R-:W-:-:S01]  /*7320*/  FFMA.FTZ R184, R168, UR42, -R10 ;  /* 0x0000002aa8b87c23 */ /* 0x000fc2000801080a */
[----:B------:R-:W-:Y:S01]  /*7330*/  FMNMX.FTZ R4, R198, R21, !PT ;  /* 0x00000015c6047209 */ /* 0x000fe20007810000 */
[----:B------:R-:W-:-:S01]  /*7340*/  FFMA.FTZ R168, R169, UR42, -R10 ;  /* 0x0000002aa9a87c23 */ /* 0x000fc2000801080a */
[----:B------:R-:W-:Y:S01]  /*7350*/  ISETP.GT.AND P3, PT, R8, 0x21, PT ;  /* 0x000000210800780c */ /* 0x000fe20003f64270 */
[----:B------:R-:W-:-:S01]  /*7360*/  FFMA.FTZ R12, R7, UR42, -R10 ;  /* 0x0000002a070c7c23 */ /* 0x000fc2000801080a */
[----:B------:R-:W-:Y:S01]  /*7370*/  FSEL R170, R170, -INF , P6 ;  /* 0xff800000aaaa7808 */ /* 0x000fe20003000000 */
[----:B------:R-:W-:-:S01]  /*7380*/  FFMA.FTZ R7, R185, UR42, -R10 ;  /* 0x0000002ab9077c23 */ /* 0x000fc2000801080a */
[----:B------:R-:W-:Y:S01]  /*7390*/  FMNMX.FTZ R169, R199, R4, !PT ;  /* 0x00000004c7a97209 */ /* 0x000fe20007810000 */
[----:B------:R-:W-:-:S01]  /*73a0*/  FFMA.FTZ R185, R172, UR42, -R10 ;  /* 0x0000002aacb97c23 */ /* 0x000fc2000801080a */
[----:B------:R-:W-:Y:S01]  /*73b0*/  ISETP.GT.AND P4, PT, R8, 0x28, PT ;  /* 0x000000280800780c */ /* 0x000fe20003f84270 */
[----:B------:R-:W-:-:S01]  /*73c0*/  FFMA.FTZ R172, R173, UR42, -R10 ;  /* 0x0000002aadac7c23 */ /* 0x000fc2000801080a */
[----:B------:R-:W-:Y:S01]  /*73d0*/  FSEL R171, R171, -INF , P3 ;  /* 0xff800000abab7808 */ /* 0x000fe20001800000 */
[----:B------:R0:W-:Y:S01]  /*73e0*/  MUFU.EX2 R15, R184 ;  /* 0x000000b8000f7308 */ /* 0x0001e20000000800 */
[----:B------:R-:W-:Y:S01]  /*73f0*/  FMNMX.FTZ R4, R170, R169, !PT ;  /* 0x000000a9aa047209 */ /* 0x000fe20007810000 */
[--C-:B------:R-:W-:Y:S01]  /*7400*/  FFMA.FTZ R9, R188, UR42, -R10.reuse ;  /* 0x0000002abc097c23 */ /* 0x100fe2000801080a */
[----:B------:R-:W-:Y:S01]  /*7410*/  FSEL R174, R174, -INF , P4 ;  /* 0xff800000aeae7808 */ /* 0x000fe20002000000 */
[--C-:B------:R-:W-:Y:S01]  /*7420*/  FFMA.FTZ R14, R189, UR42, -R10.reuse ;  /* 0x0000002abd0e7c23 */ /* 0x100fe2000801080a */
[----:B------:R-:W-:Y:S01]  /*7430*/  FMNMX.FTZ R169, R171, R4, !PT ;  /* 0x00000004aba97209 */ /* 0x000fe20007810000 */
[--C-:B------:R-:W-:Y:S01]  /*7440*/  FFMA.FTZ R11, R192, UR42, -R10.reuse ;  /* 0x0000002ac00b7c23 */ /* 0x100fe2000801080a */
[----:B------:R-:W-:Y:S01]  /*7450*/  ISETP.GT.AND P6, PT, R8, 0x30, PT ;  /* 0x000000300800780c */ /* 0x000fe20003fc4270 */
[----:B------:R1:W-:Y:S01]  /*7460*/  MUFU.EX2 R21, R185 ;  /* 0x000000b900157308 */ /* 0x0003e20000000800 */
[----:B------:R-:W-:Y:S01]  /*7470*/  FMNMX.FTZ R4, R174, R169, !PT ;  /* 0x000000a9ae047209 */ /* 0x000fe20007810000 */
[--C-:B0-----:R-:W-:Y:S01]  /*7480*/  FFMA.FTZ R184, R176, UR42, -R10.reuse ;  /* 0x0000002ab0b87c23 */ /* 0x101fe2000801080a */
[----:B------:R-:W-:Y:S01]  /*7490*/  ISETP.GT.AND P3, PT, R8, 0x31, PT ;  /* 0x000000310800780c */ /* 0x000fe20003f64270 */
[--C-:B------:R-:W-:Y:S01]  /*74a0*/  FFMA.FTZ R176, R177, UR42, -R10.reuse ;  /* 0x0000002ab1b07c23 */ /* 0x100fe2000801080a */
[----:B------:R-:W-:Y:S01]  /*74b0*/  FSEL R178, R178, -INF , P6 ;  /* 0xff800000b2b27808 */ /* 0x000fe20003000000 */
[--C-:B------:R-:W-:Y:S01]  /*74c0*/  FFMA.FTZ R20, R193, UR42, -R10.reuse ;  /* 0x0000002ac1147c23 */ /* 0x100fe2000801080a */
[----:B------:R-:W-:Y:S01]  /*74d0*/  FMNMX.FTZ R173, R175, R4, !PT ;  /* 0x00000004afad7209 */ /* 0x000fe20007810000 */
[--C-:B------:R-:W-:Y:S01]  /*74e0*/  FFMA.FTZ R13, R196, UR42, -R10.reuse ;  /* 0x0000002ac40d7c23 */ /* 0x100fe2000801080a */
[----:B------:R-:W-:Y:S01]  /*74f0*/  ISETP.GT.AND P4, PT, R8, 0x38, PT ;  /* 0x000000380800780c */ /* 0x000fe20003f84270 */
[--C-:B-1----:R-:W-:Y:S01]  /*7500*/  FFMA.FTZ R185, R180, UR42, -R10.reuse ;  /* 0x0000002ab4b97c23 */ /* 0x102fe2000801080a */
        /* <DEDUP_REMOVED lines=10> */
[----:B------:R-:W-:Y:S01]  /*75b0*/  FSEL R183, R183, -INF , P6 ;  /* 0xff800000b7b77808 */ /* 0x000fe20003000000 */
[--C-:B------:R-:W-:Y:S01]  /*75c0*/  FFMA.FTZ R160, R160, UR42, -R10.reuse ;  /* 0x0000002aa0a07c23 */ /* 0x100fe2000801080a */
[----:B------:R-:W-:Y:S01]  /*75d0*/  ISETP.GT.AND P4, PT, R8, 0x40, PT ;  /* 0x000000400800780c */ /* 0x000fe20003f84270 */
        /* <DEDUP_REMOVED lines=36> */
[----:B------:R-:W-:Y:S01]  /*7820*/  FFMA.FTZ R133, R133, UR42, -R10 ;  /* 0x0000002a85857c23 */ /* 0x000fe2000801080a */
[----:B------:R-:W-:Y:S01]  /*7830*/  FMNMX.FTZ R4, R162, R177, !PT ;  /* 0x000000b1a2047209 */ /* 0x000fe20007810000 */
[----:B------:R0:W-:Y:S01]  /*7840*/  MUFU.EX2 R173, R185 ;  /* 0x000000b900ad7308 */ /* 0x0001e20000000800 */
[----:B------:R-:W-:Y:S01]  /*7850*/  ISETP.GT.AND P3, PT, R8, 0x59, PT ;  /* 0x000000590800780c */ /* 0x000fe20003f64270 */
[----:B------:R-:W-:-:S02]  /*7860*/  WARPGROUP.DEPBAR.LE gsb0, 0x0 ;  /* 0x00008000000079c5 */ /* 0x000fc40000010000 */
[----:B------:R-:W-:Y:S02]  /*7870*/  FSEL R166, R166, -INF , P4 ;  /* 0xff800000a6a67808 */ /* 0x000fe40002000000 */
[----:B------:R-:W-:Y:S02]  /*7880*/  FMNMX.FTZ R177, R163, R4, !PT ;  /* 0x00000004a3b17209 */ /* 0x000fe40007810000 */
[----:B------:R-:W-:Y:S01]  /*7890*/  FSEL R167, R167, -INF , P3 ;  /* 0xff800000a7a77808 */ /* 0x000fe20001800000 */
[----:B------:R1:W-:Y:S01]  /*78a0*/  MUFU.EX2 R169, R184 ;  /* 0x000000b800a97308 */ /* 0x0003e20000000800 */
[----:B------:R-:W-:Y:S02]  /*78b0*/  ISETP.GT.AND P4, PT, R8, 0x60, PT ;  /* 0x000000600800780c */ /* 0x000fe40003f84270 */
[----:B------:R-:W-:Y:S02]  /*78c0*/  FMNMX.FTZ R4, R166, R177, !PT ;  /* 0x000000b1a6047209 */ /* 0x000fe40007810000 */
[----:B------:R-:W-:-:S02]  /*78d0*/  ISETP.GT.AND P3, PT, R8, 0x61, PT ;  /* 0x000000610800780c */ /* 0x000fc40003f64270 */
[----:B------:R-:W-:Y:S01]  /*78e0*/  FSEL R138, R138, -INF , P4 ;  /* 0xff8000008a8a7808 */ /* 0x000fe20002000000 */
[----:B------:R-:W-:Y:S01]  /*78f0*/  MUFU.EX2 R12, R12 ;  /* 0x0000000c000c7308 */ /* 0x000fe20000000800 */
[----:B------:R-:W-:Y:S02]  /*7900*/  FMNMX.FTZ R177, R167, R4, !PT ;  /* 0x00000004a7b17209 */ /* 0x000fe40007810000 */
[----:B------:R-:W-:Y:S02]  /*7910*/  ISETP.GT.AND P6, PT, R8, 0x68, PT ;  /* 0x000000680800780c */ /* 0x000fe40003fc4270 */
[----:B------:R-:W-:Y:S02]  /*7920*/  FSEL R139, R139, -INF , P3 ;  /* 0xff8000008b8b7808 */ /* 0x000fe40001800000 */
[----:B------:R-:W-:Y:S01]  /*7930*/  FMNMX.FTZ R4, R138, R177, !PT ;  /* 0x000000b18a047209 */ /* 0x000fe20007810000 */
[----:B------:R-:W-:Y:S01]  /*7940*/  MUFU.EX2 R7, R7 ;  /* 0x0000000700077308 */ /* 0x000fe20000000800 */
[----:B------:R-:W-:-:S02]  /*7950*/  ISETP.GT.AND P4, PT, R8, 0x69, PT ;  /* 0x000000690800780c */ /* 0x000fc40003f84270 */
[----:B------:R-:W-:Y:S02]  /*7960*/  FSEL R142, R142, -INF , P6 ;  /* 0xff8000008e8e7808 */ /* 0x000fe40003000000 */
[----:B------:R-:W-:Y:S02]  /*7970*/  FMNMX.FTZ R177, R139, R4, !PT ;  /* 0x000000048bb17209 */ /* 0x000fe40007810000 */
[----:B------:R-:W-:Y:S01]  /*7980*/  ISETP.GT.AND P3, PT, R8, 0x70, PT ;  /* 0x000000700800780c */ /* 0x000fe20003f64270 */
[----:B------:R-:W-:Y:S01]  /*7990*/  MUFU.EX2 R9, R9 ;  /* 0x0000000900097308 */ /* 0x000fe20000000800 */
[----:B------:R-:W-:Y:S02]  /*79a0*/  FSEL R143, R143, -INF , P4 ;  /* 0xff8000008f8f7808 */ /* 0x000fe40002000000 */
        /* <DEDUP_REMOVED lines=12> */
[----:B------:R-:W-:Y:S01]  /*7a70*/  FSEL R151, R151, -INF , P3 ;  /* 0xff80000097977808 */ /* 0x000fe20001800000 */
[----:B------:R-:W-:Y:S01]  /*7a80*/  MUFU.EX2 R20, R20 ;  /* 0x0000001400147308 */ /* 0x000fe20000000800 */
        /* <DEDUP_REMOVED lines=25> */
[----:B------:R-:W-:Y:S01]  /*7c20*/  ISETP.GT.AND P3, PT, R8, 0x99, PT ;  /* 0x000000990800780c */ /* 0x000fe20003f64270 */
[----:B------:R-:W-:Y:S01]  /*7c30*/  FFMA.FTZ R8, R197, UR42, -R10 ;  /* 0x0000002ac5087c23 */ /* 0x000fe2000801080a */
[----:B------:R-:W-:-:S02]  /*7c40*/  FSEL R134, R134, -INF , P4 ;  /* 0xff80000086867808 */ /* 0x000fc40002000000 */
[----:B------:R-:W-:Y:S02]  /*7c50*/  FMNMX.FTZ R177, R131, R4, !PT ;  /* 0x0000000483b17209 */ /* 0x000fe40007810000 */
[----:B------:R-:W-:Y:S01]  /*7c60*/  FSEL R135, R135, -INF , P3 ;  /* 0xff80000087877808 */ /* 0x000fe20001800000 */
[----:B------:R-:W-:Y:S01]  /*7c70*/  MUFU.EX2 R8, R8 ;  /* 0x0000000800087308 */ /* 0x000fe20000000800 */
[----:B------:R-:W-:Y:S02]  /*7c80*/  FMNMX.FTZ R4, R134, R177, !PT ;  /* 0x000000b186047209 */ /* 0x000fe40007810000 */
[----:B------:R-:W-:Y:S02]  /*7c90*/  FSEL R189, R0, RZ, P5 ;  /* 0x000000ff00bd7208 */ /* 0x000fe40002800000 */
[----:B------:R-:W-:-:S03]  /*7ca0*/  FMNMX.FTZ R4, R135, R4, !PT ;  /* 0x0000000487047209 */ /* 0x000fc60007810000 */
[----:B------:R-:W-:Y:S01]  /*7cb0*/  FADD.FTZ R189, -R189, R6 ;  /* 0x00000006bdbd7221 */ /* 0x000fe20000010100 */
[----:B------:R-:W-:Y:S01]  /*7cc0*/  MUFU.EX2 R152, R152 ;  /* 0x0000009800987308 */ /* 0x000fe20000000800 */
[----:B------:R-:W2:Y:S02]  /*7cd0*/  SHFL.BFLY PT, R177, R4, 0x2, 0x1f ;  /* 0x0c401f0004b17f89 */ /* 0x000ea400000e0000 */
[----:B------:R-:W-:-:S05]  /*7ce0*/  FMUL.FTZ R192, R189, UR42 ;  /* 0x0000002abdc07c20 */ /* 0x000fca0008410000 */
[----:B------:R-:W-:Y:S08]  /*7cf0*/  MUFU.EX2 R153, R153 ;  /* 0x0000009900997308 */ /* 0x000ff00000000800 */
[----:B------:R-:W-:Y:S08]  /*7d00*/  MUFU.EX2 R156, R156 ;  /* 0x0000009c009c7308 */ /* 0x000ff00000000800 */
[----:B------:R-:W-:Y:S01]  /*7d10*/  MUFU.EX2 R157, R157 ;  /* 0x0000009d009d7308 */ /* 0x000fe20000000800 */
[----:B--2---:R-:W-:-:S05]  /*7d20*/  FMNMX.FTZ R177, R4, R177, !PT ;  /* 0x000000b104b17209 */ /* 0x004fca0007810000 */
[----:B------:R-:W2:Y:S02]  /*7d30*/  SHFL.BFLY PT, R4, R177, 0x1, 0x1f ;  /* 0x0c201f00b1047f89 */ /* 0x000ea400000e0000 */
[----:B------:R-:W-:Y:S08]  /*7d40*/  MUFU.EX2 R160, R160 ;  /* 0x000000a000a07308 */ /* 0x000ff00000000800 */
[----:B------:R-:W-:Y:S08]  /*7d50*/  MUFU.EX2 R161, R161 ;  /* 0x000000a100a17308 */ /* 0x000ff00000000800 */
[----:B------:R-:W-:Y:S01]  /*7d60*/  MUFU.EX2 R164, R164 ;  /* 0x000000a400a47308 */ /* 0x000fe20000000800 */
[----:B--2---:R-:W-:Y:S01]  /*7d70*/  FMNMX.FTZ R4, R177, R4, !PT ;  /* 0x00000004b1047209 */ /* 0x004fe20007810000 */
[----:B------:R-:W-:-:S06]  /*7d80*/  IMAD.U32 R177, RZ, RZ, UR42 ;  /* 0x0000002affb17e24 */ /* 0x000fcc000f8e00ff */
[----:B------:R-:W-:Y:S01]  /*7d90*/  MUFU.EX2 R165, R165 ;  /* 0x000000a500a57308 */ /* 0x000fe20000000800 */
[C---:B------:R-:W-:Y:S01]  /*7da0*/  FSETP.NEU.FTZ.AND P3, PT, R4.reuse, -INF , PT ;  /* 0xff8000000400780b */ /* 0x040fe20003f7d000 */
[----:B------:R-:W-:-:S05]  /*7db0*/  FFMA.FTZ R177, R4, R177, -8 ;  /* 0xc100000004b17423 */ /* 0x000fca00000100b1 */
[----:B------:R-:W-:Y:S01]  /*7dc0*/  FSEL R10, R177, RZ, P3 ;  /* 0x000000ffb10a7208 */ /* 0x000fe20001800000 */
[----:B------:R-:W-:Y:S04]  /*7dd0*/  MUFU.EX2 R136, R136 ;  /* 0x0000008800887308 */ /* 0x000fe80000000800 */
[----:B------:R-:W-:-:S01]  /*7de0*/  FFMA.FTZ R177, R186, UR42, -R10 ;  /* 0x0000002abab17c23 */ /* 0x000fc2000801080a */
[--C-:B------:R-:W-:Y:S01]  /*7df0*/  FFMA.FTZ R186, R191, UR42, -R10.reuse ;  /* 0x0000002abfba7c23 */ /* 0x100fe2000801080a */
[----:B------:R-:W-:-:S01]  /*7e00*/  FFMA.FTZ R191, R158, UR42, -R10 ;  /* 0x0000002a9ebf7c23 */ /* 0x000fc2000801080a */
[----:B------:R-:W-:Y:S02]  /*7e10*/  IMAD.U32 R158, RZ, RZ, UR54 ;  /* 0x00000036ff9e7e24 */ /* 0x000fe4000f8e00ff */
[----:B0-----:R-:W-:-:S01]  /*7e20*/  FFMA.FTZ R185, R194, UR42, -R10 ;  /* 0x0000002ac2b97c23 */ /* 0x001fc2000801080a */
[----:B------:R-:W-:Y:S01]  /*7e30*/  FSEL R194, R4, RZ, P3 ;  /* 0x000000ff04c27208 */ /* 0x000fe20001800000 */
[----:B------:R0:W-:Y:S01]  /*7e40*/  MUFU.EX2 R6, R191 ;  /* 0x000000bf00067308 */ /* 0x0001e20000000800 */
[----:B-1----:R-:W-:-:S01]  /*7e50*/  FFMA.FTZ R184, R187, UR42, -R10 ;  /* 0x0000002abbb87c23 */ /* 0x002fc2000801080a */
[----:B------:R-:W-:Y:S01]  /*7e60*/  @!P0 LEA R158, R158, UR41, 0x3 ;  /* 0x000000299e9e8c11 */ /* 0x000fe2000f8e18ff */
[----:B------:R-:W-:-:S01]  /*7e70*/  FFMA.FTZ R181, R190, UR42, -R10 ;  /* 0x0000002abeb57c23 */ /* 0x000fc2000801080a */
[----:B------:R-:W-:Y:S01]  /*7e80*/  FADD.FTZ R194, -R194, R5 ;  /* 0x00000005c2c27221 */ /* 0x000fe20000010100 */
[----:B------:R-:W-:-:S01]  /*7e90*/  FFMA.FTZ R188, R195, UR42, -R10 ;  /* 0x0000002ac3bc7c23 */ /* 0x000fc2000801080a */
[--C-:B------:R-:W-:Y:S01]  /*7ea0*/  FFMA.FTZ R187, R198, UR42, -R10.reuse ;  /* 0x0000002ac6bb7c23 */ /* 0x100fe2000801080a */
[----:B------:R-:W-:Y:S01]  /*7eb0*/  @!P0 VIADD R158, R158, 0x33440 ;  /* 0x000334409e9e8836 */ /* 0x000fe20000000000 */
[----:B------:R-:W1:Y:S01]  /*7ec0*/  MUFU.EX2 R5, R192 ;  /* 0x000000c000057308 */ /* 0x000e620000000800 */
[----:B0-----:R-:W-:Y:S01]  /*7ed0*/  IADD3 R191, -R219, 0xb, RZ ;  /* 0x0000000bdbbf7810 */ /* 0x001fe20007ffe1ff */
[--C-:B------:R-:W-:Y:S01]  /*7ee0*/  FFMA.FTZ R190, R199, UR42, -R10.reuse ;  /* 0x0000002ac7be7c23 */ /* 0x100fe2000801080a */
[----:B------:R-:W-:-:S01]  /*7ef0*/  FFMA.FTZ R189, R162, UR42, -R10 ;  /* 0x0000002aa2bd7c23 */ /* 0x000fc2000801080a */
[----:B------:R-:W-:Y:S01]  /*7f00*/  @!P0 PRMT R158, RZ, 0x654, R158 ;  /* 0x00000654ff9e8816 */ /* 0x000fe2000000009e */
[----:B------:R-:W-:-:S01]  /*7f10*/  FFMA.FTZ R170, R170, UR42, -R10 ;  /* 0x0000002aaaaa7c23 */ /* 0x000fc2000801080a */
[----:B------:R0:W-:Y:S06]  /*7f20*/  BAR.ARV R191, 0x100 ;  /* 0x000400bf0000751d */ /* 0x0001ec0000002000 */
[----:B------:R2:W-:Y:S01]  /*7f30*/  @!P0 SYNCS.ARRIVE.TRANS64.RED.A1T0 RZ, [R158+URZ], RZ ;  /* 0x000000ff9eff89a7 */ /* 0x0005e2000810043f */
[----:B------:R-:W-:Y:S01]  /*7f40*/  MUFU.EX2 R177, R177 ;  /* 0x000000b100b17308 */ /* 0x000fe20000000800 */
[----:B------:R-:W-:-:S01]  /*7f50*/  FFMA.FTZ R171, R171, UR42, -R10 ;  /* 0x0000002aabab7c23 */ /* 0x000fc2000801080a */
[--C-:B------:R-:W-:Y:S01]  /*7f60*/  FFMA.FTZ R174, R174, UR42, -R10.reuse ;  /* 0x0000002aaeae7c23 */ /* 0x100fe2000801080a */
[----:B------:R-:W-:-:S01]  /*7f70*/  FFMA.FTZ R175, R175, UR42, -R10 ;  /* 0x0000002aafaf7c23 */ /* 0x000fc2000801080a */
[----:B-1----:R-:W-:Y:S01]  /*7f80*/  FFMA.FTZ R192, R5, R3, R12 ;  /* 0x0000000305c07223 */ /* 0x002fe2000001000c */
[----:B------:R-:W-:-:S01]  /*7f90*/  FFMA.FTZ R178, R178, UR42, -R10 ;  /* 0x0000002ab2b27c23 */ /* 0x000fc2000801080a */
[----:B------:R-:W-:Y:S01]  /*7fa0*/  FFMA.FTZ R179, R179, UR42, -R10 ;  /* 0x0000002ab3b37c23 */ /* 0x000fe2000801080a */
[----:B--2---:R-:W-:Y:S01]  /*7fb0*/  FMUL.FTZ R158, R194, UR42 ;  /* 0x0000002ac29e7c20 */ /* 0x004fe20008410000 */
[----:B------:R-:W-:Y:S01]  /*7fc0*/  MUFU.EX2 R184, R184 ;  /* 0x000000b800b87308 */ /* 0x000fe20000000800 */
[----:B------:R-:W-:-:S01]  /*7fd0*/  FADD.FTZ R192, R7, R192 ;  /* 0x000000c007c07221 */ /* 0x000fc20000010000 */
        /* <DEDUP_REMOVED lines=26> */
[----:B------:R-:W-:Y:S01]  /*8180*/  FFMA.FTZ R134, R134, UR42, -R10 ;  /* 0x0000002a86867c23 */ /* 0x000fe2000801080a */
[----:B------:R-:W-:-:S01]  /*8190*/  FADD.FTZ R2, R184, R3 ;  /* 0x00000003b8027221 */ /* 0x000fc20000010000 */
[----:B------:R-:W-:Y:S01]  /*81a0*/  FFMA.FTZ R10, R135, UR42, -R10 ;  /* 0x0000002a870a7c23 */ /* 0x000fe2000801080a */
[----:B------:R-:W-:-:S01]  /*81b0*/  FADD.FTZ R3, R9, R192 ;  /* 0x000000c009037221 */ /* 0x000fc20000010000 */
[----:B------:R-:W1:Y:S01]  /*81c0*/  MUFU.EX2 R185, R185 ;  /* 0x000000b900b97308 */ /* 0x000e620000000800 */
[----:B--2---:R-:W-:-:S02]  /*81d0*/  FADD.FTZ R135, R181, R2 ;  /* 0x00000002b5877221 */ /* 0x004fc40000010000 */
[----:B------:R-:W-:-:S04]  /*81e0*/  FADD.FTZ R2, R14, R3 ;  /* 0x000000030e027221 */ /* 0x000fc80000010000 */
[----:B------:R-:W-:Y:S01]  /*81f0*/  FADD.FTZ R3, R11, R2 ;  /* 0x000000020b037221 */ /* 0x000fe20000010000 */
[----:B------:R-:W2:Y:S01]  /*8200*/  MUFU.EX2 R188, R188 ;  /* 0x000000bc00bc7308 */ /* 0x000ea20000000800 */
[----:B---3--:R-:W-:-:S02]  /*8210*/  FADD.FTZ R192, R186, R135 ;  /* 0x00000087bac07221 */ /* 0x008fc40000010000 */
[----:B------:R-:W-:-:S04]  /*8220*/  FADD.FTZ R2, R20, R3 ;  /* 0x0000000314027221 */ /* 0x000fc80000010000 */
[----:B------:R-:W-:Y:S01]  /*8230*/  FADD.FTZ R3, R13, R2 ;  /* 0x000000020d037221 */ /* 0x000fe20000010000 */
[----:B------:R-:W3:Y:S01]  /*8240*/  MUFU.EX2 R187, R187 ;  /* 0x000000bb00bb7308 */ /* 0x000ee20000000800 */
[----:B-1----:R-:W-:-:S02]  /*8250*/  FADD.FTZ R135, R185, R192 ;  /* 0x000000c0b9877221 */ /* 0x002fc40000010000 */
[----:B------:R-:W-:-:S04]  /*8260*/  FADD.FTZ R2, R8, R3 ;  /* 0x0000000308027221 */ /* 0x000fc80000010000 */
[----:B------:R-:W-:Y:S01]  /*8270*/  FADD.FTZ R3, R15, R2 ;  /* 0x000000020f037221 */ /* 0x000fe20000010000 */
[----:B------:R-:W1:Y:S01]  /*8280*/  MUFU.EX2 R190, R190 ;  /* 0x000000be00be7308 */ /* 0x000e620000000800 */
[----:B--2---:R-:W-:-:S07]  /*8290*/  FADD.FTZ R192, R188, R135 ;  /* 0x00000087bcc07221 */ /* 0x004fce0000010000 */
[----:B------:R-:W2:Y:S01]  /*82a0*/  MUFU.EX2 R170, R170 ;  /* 0x000000aa00aa7308 */ /* 0x000ea20000000800 */
[----:B---3--:R-:W-:-:S01]  /*82b0*/  FADD.FTZ R135, R187, R192 ;  /* 0x000000c0bb877221 */ /* 0x008fc20000010000 */
[----:B------:R-:W-:-:S06]  /*82c0*/  FADD.FTZ R192, R168, R3 ;  /* 0x00000003a8c07221 */ /* 0x000fcc0000010000 */
[----:B------:R-:W3:Y:S01]  /*82d0*/  MUFU.EX2 R171, R171 ;  /* 0x000000ab00ab7308 */ /* 0x000ee20000000800 */
[----:B-1----:R-:W-:-:S07]  /*82e0*/  FADD.FTZ R135, R190, R135 ;  /* 0x00000087be877221 */ /* 0x002fce0000010000 */
[----:B------:R-:W1:Y:S01]  /*82f0*/  MUFU.EX2 R174, R174 ;  /* 0x000000ae00ae7308 */ /* 0x000e620000000800 */
[----:B--2---:R-:W-:-:S01]  /*8300*/  FADD.FTZ R2, R170, R135 ;  /* 0x00000087aa027221 */ /* 0x004fc20000010000 */
[----:B------:R-:W-:-:S04]  /*8310*/  FADD.FTZ R135, R21, R192 ;  /* 0x000000c015877221 */ /* 0x000fc80000010000 */
[----:B------:R-:W-:Y:S02]  /*8320*/  FADD.FTZ R192, R172, R135 ;  /* 0x00000087acc07221 */ /* 0x000fe40000010000 */
[----:B------:R-:W2:Y:S01]  /*8330*/  MUFU.EX2 R175, R175 ;  /* 0x000000af00af7308 */ /* 0x000ea20000000800 */
[----:B---3--:R-:W-:-:S01]  /*8340*/  FADD.FTZ R3, R171, R2 ;  /* 0x00000002ab037221 */ /* 0x008fc20000010000 */
[----:B------:R-:W-:-:S04]  /*8350*/  FADD.FTZ R135, R169, R192 ;  /* 0x000000c0a9877221 */ /* 0x000fc80000010000 */
[----:B------:R-:W-:Y:S02]  /*8360*/  FADD.FTZ R192, R176, R135 ;  /* 0x00000087b0c07221 */ /* 0x000fe40000010000 */
[----:B------:R-:W3:Y:S01]  /*8370*/  MUFU.EX2 R178, R178 ;  /* 0x000000b200b27308 */ /* 0x000ee20000000800 */
[----:B-1----:R-:W-:-:S01]  /*8380*/  FADD.FTZ R2, R174, R3 ;  /* 0x00000003ae027221 */ /* 0x002fc20000010000 */
[----:B------:R-:W-:-:S04]  /*8390*/  FADD.FTZ R135, R173, R192 ;  /* 0x000000c0ad877221 */ /* 0x000fc80000010000 */
[----:B------:R-:W-:Y:S02]  /*83a0*/  FADD.FTZ R135, R180, R135 ;  /* 0x00000087b4877221 */ /* 0x000fe40000010000 */
        /* <DEDUP_REMOVED lines=10> */
[----:B------:R-:W-:-:S06]  /*8450*/  FADD.FTZ R2, R152, R135 ;  /* 0x0000008798027221 */ /* 0x000fcc0000010000 */
[----:B------:R-:W3:Y:S01]  /*8460*/  MUFU.EX2 R159, R159 ;  /* 0x0000009f009f7308 */ /* 0x000ee20000000800 */
[----:B-1----:R-:W-:-:S01]  /*8470*/  FADD.FTZ R192, R154, R3 ;  /* 0x000000039ac07221 */ /* 0x002fc20000010000 */
[----:B------:R-:W-:-:S04]  /*8480*/  FADD.FTZ R3, R153, R2 ;  /* 0x0000000299037221 */ /* 0x000fc80000010000 */
[----:B------:R-:W-:Y:S02]  /*8490*/  FADD.FTZ R2, R156, R3 ;  /* 0x000000039c027221 */ /* 0x000fe40000010000 */
[----:B------:R-:W1:Y:S01]  /*84a0*/  MUFU.EX2 R146, R189 ;  /* 0x000000bd00927308 */ /* 0x000e620000000800 */
[----:B--2---:R-:W-:-:S01]  /*84b0*/  FADD.FTZ R135, R155, R192 ;  /* 0x000000c09b877221 */ /* 0x004fc20000010000 */
[----:B------:R-:W-:-:S03]  /*84c0*/  FADD.FTZ R3, R157, R2 ;  /* 0x000000029d037221 */ /* 0x000fc60000010000 */
[----:B------:R-:W-:Y:S01]  /*84d0*/  FADD.FTZ R192, R6, R135 ;  /* 0x0000008706c07221 */ /* 0x000fe20000010000 */
[----:B------:R-:W-:-:S02]  /*84e0*/  FADD.FTZ R2, R160, R3 ;  /* 0x00000003a0027221 */ /* 0x000fc40000010000 */
        /* <DEDUP_REMOVED lines=76> */
.L_x_2051:
[----:B------:R-:W-:Y:S01]  /*89b0*/  UISETP.GT.AND UP1, UPT, UR58, UR55, UPT ;  /* 0x000000373a00728c */ /* 0x000fe2000bf24270 */
[----:B------:R-:W-:Y:S01]  /*89c0*/  F2FP.SATFINITE.E4M3.F32.PACK_AB_MERGE_C R6, R159, R6, RZ ;  /* 0x000000069f06723e */ /* 0x000fe200048070ff */
[----:B------:R-:W-:Y:S01]  /*89d0*/  ULEA UR6, UR59, UR41, 0x3 ;  /* 0x000000293b067291 */ /* 0x000fe2000f8e183f */
[----:B------:R-:W-:Y:S01]  /*89e0*/  F2FP.SATFINITE.E4M3.F32.PACK_AB_MERGE_C R9, R14, R9, RZ ;  /* 0x000000090e09723e */ /* 0x000fe200048070ff */
[----:B------:R-:W-:Y:S01]  /*89f0*/  UIADD3 UR58, UR58, -0x1, URZ ;  /* 0xffffffff3a3a7890 */ /* 0x000fe2000fffe03f */
[----:B------:R-:W-:Y:S01]  /*8a00*/  F2FP.SATFINITE.E4M3.F32.PACK_AB_MERGE_C R181, R186, R181, RZ ;  /* 0x000000b5bab5723e */ /* 0x000fe200048070ff */
[----:B------:R-:W-:Y:S01]  /*8a10*/  UIADD3 UR6, UR6, 0x33460, URZ ;  /* 0x0003346006067890 */ /* 0x000fe2000fffe03f */
[----:B------:R-:W-:Y:S01]  /*8a20*/  PLOP3.LUT P3, PT, PT, PT, UP1, 0x80, 0x0 ;  /* 0x000000000000781c */ /* 0x000fe20003f6f018 */
[----:B------:R-:W-:Y:S01]  /*8a30*/  UMOV UR60, UR48 ;  /* 0x00000030003c7c82 */ /* 0x000fe20008000000 */
[----:B------:R-:W-:Y:S01]  /*8a40*/  F2FP.SATFINITE.E4M3.F32.PACK_AB_MERGE_C R8, R8, R13, RZ ;  /* 0x0000000d0808723e */ /* 0x000fe200048070ff */
[----:B------:R-:W-:Y:S01]  /*8a50*/  UPRMT UR6, UR40, 0x654, UR6 ;  /* 0x0000065428067896 */ /* 0x000fe20008000006 */
[----:B------:R-:W-:Y:S01]  /*8a60*/  F2FP.SATFINITE.E4M3.F32.PACK_AB_MERGE_C R187, R190, R187, RZ ;  /* 0x000000bbbebb723e */ /* 0x000fe200048070ff */
[----:B------:R-:W-:Y:S01]  /*8a70*/  UMOV UR59, UR54 ;  /* 0x00000036003b7c82 */ /* 0x000fe20008000000 */
[----:B------:R-:W-:Y:S01]  /*8a80*/  F2FP.SATFINITE.E4M3.F32.PACK_AB_MERGE_C R21, R172, R21, RZ ;  /* 0x00000015ac15723e */ /* 0x000fe200048070ff */
[-C--:B------:R-:W-:Y:S01]  /*8a90*/  FMUL.FTZ R24, R24, R5.reuse ;  /* 0x0000000518187220 */ /* 0x080fe20000410000 */
[----:B------:R-:W-:Y:S01]  /*8aa0*/  F2FP.SATFINITE.E4M3.F32.PACK_AB_MERGE_C R174, R175, R174, RZ ;  /* 0x000000aeafae723e */ /* 0x000fe200048070ff */
[----:B------:R-:W-:Y:S01]  /*8ab0*/  FMUL.FTZ R25, R25, R5 ;  /* 0x0000000519197220 */ /* 0x000fe20000410000 */
        /* <DEDUP_REMOVED lines=131> */
.L_x_2042:
[----:B------:R-:W-:-:S06]  /*92f0*/  UISETP.GE.AND UP0, UPT, UR58, UR39, UPT ;  /* 0x000000273a00728c */ /* 0x000fcc000bf06270 */
[----:B------:R-:W-:-:S13]  /*9300*/  PLOP3.LUT P2, PT, PT, PT, UP0, 0x80, 0x0 ;  /* 0x000000000000781c */ /* 0x000fda0003f4f008 */
[----:B------:R-:W-:Y:S05]  /*9310*/  @!P2 BRA `(.L_x_2053) ;  /* 0x0000002c00aca947 */ /* 0x000fea0003800000 */
[----:B------:R-:W-:Y:S01]  /*9320*/  IMAD.MOV.U32 R5, RZ, RZ, R4 ;  /* 0x000000ffff057224 */ /* 0x000fe200078e0004 */
[----:B------:R-:W-:Y:S01]  /*9330*/  UMOV UR53, UR48 ;  /* 0x0000003000357c82 */ /* 0x000fe20008000000 */
[----:B------:R-:W-:Y:S01]  /*9340*/  IMAD.MOV.U32 R6, RZ, RZ, R0 ;  /* 0x000000ffff067224 */ /* 0x000fe200078e0000 */
[----:B------:R-:W-:-:S06]  /*9350*/  UMOV UR52, UR54 ;  /* 0x0000003600347c82 */ /* 0x000fcc0008000000 */
.L_x_2063:
        /* <DEDUP_REMOVED lines=9> */
.L_x_2055:
[----:B------:R-:W-:Y:S01]  /*93f0*/  ULEA UR6, UR54, UR41, 0x3 ;  /* 0x0000002936067291 */ /* 0x000fe2000f8e183f */
[----:B------:R-:W-:-:S05]  /*9400*/  IMAD.U32 R0, RZ, RZ, UR48 ;  /* 0x00000030ff007e24 */ /* 0x000fca000f8e00ff */
[----:B------:R-:W-:-:S04]  /*9410*/  SHF.L.U32 R0, R0, 0x1f, RZ ;  /* 0x0000001f00007819 */ /* 0x000fc800000006ff */
[----:B------:R0:W1:Y:S01]  /*9420*/  SYNCS.PHASECHK.TRANS64.TRYWAIT P2, [UR6+0x33430], R0 ;  /* 0x03343000ff0075a7 */ /* 0x0000620008040146 */
[----:B------:R-:W-:Y:S05]  /*9430*/  @!P1 BRA `(.L_x_2056) ;  /* 0x0000000000049947 */ /* 0x000fea0003800000 */
[----:B------:R-:W-:Y:S01]  /*9440*/  BPT.TRAP 0x1 ;  /* 0x000000040000795c */ /* 0x000fe20000300000 */
.L_x_2056:
[----:B-1----:R-:W-:Y:S05]  /*9450*/  @P2 BRA `(.L_x_2054) ;  /* 0x0000000000082947 */ /* 0x002fea0003800000 */
[----:B------:R-:W1:Y:S02]  /*9460*/  SYNCS.PHASECHK.TRANS64.TRYWAIT P2, [UR6+0x33430], R0 ;  /* 0x03343000ff0075a7 */ /* 0x000e640008040146 */
[----:B-1----:R-:W-:Y:S05]  /*9470*/  @!P2 BRA `(.L_x_2057) ;  /* 0x000000f00094a947 */ /* 0x002fea0003800000 */
.L_x_2054:
[----:B------:R-:W2:Y:S01]  /*9480*/  S2R R4, SR_TID.X ;  /* 0x0000000000047919 */ /* 0x000ea20000002100 */
        /* <DEDUP_REMOVED lines=21> */
[----:B--2---:R-:W-:-:S05]  /*95e0*/  SHF.R.U32.HI R4, RZ, 0x7, R4 ;  /* 0x00000007ff047819 */ /* 0x004fca0000011604 */
        /* <DEDUP_REMOVED lines=166> */
.L_x_2059:
[----:B------:R-:W-:Y:S01]  /*a050*/  ULEA UR6, UR52, UR41, 0x3 ;  /* 0x0000002934067291 */ /* 0x000fe2000f8e183f */
[----:B------:R-:W-:-:S05]  /*a060*/  IMAD.U32 R0, RZ, RZ, UR53 ;  /* 0x00000035ff007e24 */ /* 0x000fca000f8e00ff */
[----:B------:R-:W-:-:S04]  /*a070*/  SHF.L.U32 R0, R0, 0x1f, RZ ;  /* 0x0000001f00007819 */ /* 0x000fc800000006ff */
[----:B------:R0:W1:Y:S01]  /*a080*/  SYNCS.PHASECHK.TRANS64.TRYWAIT P2, [UR6+0x33450], R0 ;  /* 0x03345000ff0075a7 */ /* 0x0000620008040146 */
[----:B------:R-:W-:Y:S05]  /*a090*/  @!P1 BRA `(.L_x_2060) ;  /* 0x0000000000049947 */ /* 0x000fea0003800000 */
[----:B------:R-:W-:Y:S01]  /*a0a0*/  BPT.TRAP 0x1 ;  /* 0x000000040000795c */ /* 0x000fe20000300000 */
.L_x_2060:
[----:B-1----:R-:W-:Y:S05]  /*a0b0*/  @P2 BRA `(.L_x_2058) ;  /* 0x0000000000082947 */ /* 0x002fea0003800000 */
[----:B------:R-:W1:Y:S02]  /*a0c0*/  SYNCS.PHASECHK.TRANS64.TRYWAIT P2, [UR6+0x33450], R0 ;  /* 0x03345000ff0075a7 */ /* 0x000e640008040146 */
[----:B-1----:R-:W-:Y:S05]  /*a0d0*/  @!P2 BRA `(.L_x_2061) ;  /* 0x000000e40094a947 */ /* 0x002fea0003800000 */
.L_x_2058:
[----:B------:R-:W-:Y:S01]  /*a0e0*/  UIADD3 UR6, UR41, 0x200, URZ ;  /* 0x0000020029067890 */ /* 0x000fe2000fffe03f */
[----:B------:R-:W-:Y:S01]  /*a0f0*/  WARPGROUP.ARRIVE ;  /* 0x00000000000079c5 */ /* 0x000fe20000000000 */
[----:B------:R-:W-:Y:S01]  /*a100*/  UMOV UR7, 0xc0000010 ;  /* 0xc000001000077882 */ /* 0x000fe20000000000 */
[----:B01----:R-:W-:Y:S01]  /*a110*/  FMNMX.FTZ R0, R184, R6, !PT ;  /* 0x00000006b8007209 */ /* 0x003fe20007810000 */
[----:B------:R-:W-:-:S03]  /*a120*/  USHF.R.U32.HI UR6, URZ, 0x4, UR6 ;  /* 0x000000043f067899 */ /* 0x000fc60008011606 */
[----:B------:R-:W-:Y:S01]  /*a130*/  FMNMX.FTZ R7, R185, R0, !PT ;  /* 0x00000000b9077209 */ /* 0x000fe20007810000 */
[----:B------:R-:W-:Y:S01]  /*a140*/  ULOP3.LUT UR6, UR6, 0x3fff, URZ, 0xc0, !UPT ;  /* 0x00003fff06067892 */ /* 0x000fe2000f8ec03f */
[----:B------:R-:W-:-:S03]  /*a150*/  FMNMX.FTZ R0, R186, R5, !PT ;  /* 0x00000005ba007209 */ /* 0x000fc60007810000 */
[----:B------:R-:W-:Y:S01]  /*a160*/  ULOP3.LUT UR6, UR6, 0x10000, URZ, 0xfc, !UPT ;  /* 0x0001000006067892 */ /* 0x000fe2000f8efc3f */
[----:B------:R-:W-:Y:S02]  /*a170*/  FMNMX.FTZ R9, R187, R0, !PT ;  /* 0x00000000bb097209 */ /* 0x000fe40007810000 */
        /* <DEDUP_REMOVED lines=90> */
[C---:B------:R-:W-:Y:S01]  /*a720*/  FFMA.FTZ R7, R0.reuse, R7, -8 ;  /* 0xc100000000077423 */ /* 0x040fe20000010007 */
[----:B------:R-:W-:-:S01]  /*a730*/  FADD.FTZ R6, -R0, R6 ;  /* 0x0000000600067221 */ /* 0x000fc20000010100 */
[----:B------:R-:W-:Y:S02]  /*a740*/  WARPGROUP.DEPBAR.LE gsb0, 0x0 ;  /* 0x00008000000079c5 */ /* 0x000fe40000010000 */
[----:B------:R-:W-:-:S06]  /*a750*/  WARPGROUP.ARRIVE ;  /* 0x00000000000079c5 */ /* 0x000fcc0000000000 */
[----:B------:R-:W0:Y:S01]  /*a760*/  S2R R219, SR_TID.X ;  /* 0x0000000000db7919 */ /* 0x000e220000002100 */
[----:B------:R-:W-:-:S01]  /*a770*/  FFMA.FTZ R20, R168, UR42, -R7 ;  /* 0x0000002aa8147c23 */ /* 0x000fc20008010807 */
        /* <DEDUP_REMOVED lines=42> */
[----:B------:R-:W-:-:S02]  /*aa20*/  IMAD.U32 R133, RZ, RZ, UR42 ;  /* 0x0000002aff857e24 */ /* 0x000fc4000f8e00ff */
[----:B------:R-:W-:Y:S01]  /*aa30*/  FADD.FTZ R5, -R4, R5 ;  /* 0x0000000504057221 */ /* 0x000fe20000010100 */
[----:B------:R-:W-:Y:S01]  /*aa40*/  FMUL.FTZ R6, R6, UR42 ;  /* 0x0000002a06067c20 */ /* 0x000fe20008410000 */
[----:B------:R-:W-:Y:S01]  /*aa50*/  MUFU.EX2 R9, R9 ;  /* 0x0000000900097308 */ /* 0x000fe20000000800 */
[----:B------:R-:W-:-:S01]  /*aa60*/  FFMA.FTZ R133, R4, R133, -8 ;  /* 0xc100000004857423 */ /* 0x000fc20000010085 */
[----:B------:R-:W-:Y:S01]  /*aa70*/  FMUL.FTZ R5, R5, UR42 ;  /* 0x0000002a05057c20 */ /* 0x000fe20008410000 */
[----:B0-----:R-:W-:Y:S02]  /*aa80*/  SHF.R.U32.HI R219, RZ, 0x7, R219 ;  /* 0x00000007ffdb7819 */ /* 0x001fe400000116db */
[--C-:B------:R-:W-:Y:S01]  /*aa90*/  FFMA.FTZ R180, R186, UR42, -R133.reuse ;  /* 0x0000002abab47c23 */ /* 0x100fe20008010885 */
[----:B------:R-:W-:-:S01]  /*aaa0*/  FFMA.FTZ R184, R190, UR42, -R133 ;  /* 0x0000002abeb87c23 */ /* 0x000fc20008010885 */
[--C-:B------:R-:W-:Y:S01]  /*aab0*/  FFMA.FTZ R181, R187, UR42, -R133.reuse ;  /* 0x0000002abbb57c23 */ /* 0x100fe20008010885 */
[----:B------:R-:W-:Y:S01]  /*aac0*/  IMAD.U32 R190, RZ, RZ, UR54 ;  /* 0x00000036ffbe7e24 */ /* 0x000fe2000f8e00ff */
[----:B------:R-:W0:Y:S01]  /*aad0*/  MUFU.EX2 R6, R6 ;  /* 0x0000000600067308 */ /* 0x000e220000000800 */
[----:B------:R-:W-:-:S01]  /*aae0*/  FFMA.FTZ R185, R191, UR42, -R133 ;  /* 0x0000002abfb97c23 */ /* 0x000fc20008010885 */
[--C-:B------:R-:W-:Y:S01]  /*aaf0*/  FFMA.FTZ R186, R194, UR42, -R133.reuse ;  /* 0x0000002ac2ba7c23 */ /* 0x100fe20008010885 */
[----:B------:R-:W-:Y:S01]  /*ab00*/  IADD3 R191, -R219, 0xb, RZ ;  /* 0x0000000bdbbf7810 */ /* 0x000fe20007ffe1ff */
[--C-:B------:R-:W-:Y:S01]  /*ab10*/  FFMA.FTZ R187, R195, UR42, -R133.reuse ;  /* 0x0000002ac3bb7c23 */ /* 0x100fe20008010885 */
[----:B------:R-:W-:Y:S01]  /*ab20*/  @!P0 LEA R190, R190, UR41, 0x3 ;  /* 0x00000029bebe8c11 */ /* 0x000fe2000f8e18ff */
[--C-:B------:R-:W-:Y:S01]  /*ab30*/  FFMA.FTZ R188, R198, UR42, -R133.reuse ;  /* 0x0000002ac6bc7c23 */ /* 0x100fe20008010885 */
[----:B------:R-:W-:-:S01]  /*ab40*/  FFMA.FTZ R189, R199, UR42, -R133 ;  /* 0x0000002ac7bd7c23 */ /* 0x000fc20008010885 */
[----:B------:R-:W-:Y:S01]  /*ab50*/  MUFU.EX2 R5, R5 ;  /* 0x0000000500057308 */ /* 0x000fe20000000800 */
[----:B------:R-:W-:-:S01]  /*ab60*/  FFMA.FTZ R170, R170, UR42, -R133 ;  /* 0x0000002aaaaa7c23 */ /* 0x000fc20008010885 */
[----:B------:R-:W-:-:S02]  /*ab70*/  @!P0 VIADD R190, R190, 0x33440 ;  /* 0x00033440bebe8836 */ /* 0x000fc40000000000 */
[----:B------:R-:W-:-:S01]  /*ab80*/  FFMA.FTZ R171, R171, UR42, -R133 ;  /* 0x0000002aabab7c23 */ /* 0x000fc20008010885 */
[--C-:B------:R-:W-:Y:S01]  /*ab90*/  FFMA.FTZ R174, R174, UR42, -R133.reuse ;  /* 0x0000002aaeae7c23 */ /* 0x100fe20008010885 */
[----:B------:R-:W-:-:S01]  /*aba0*/  FFMA.FTZ R175, R175, UR42, -R133 ;  /* 0x0000002aafaf7c23 */ /* 0x000fc20008010885 */
[----:B------:R-:W-:Y:S01]  /*abb0*/  FFMA.FTZ R178, R178, UR42, -R133 ;  /* 0x0000002ab2b27c23 */ /* 0x000fe20008010885 */
[----:B------:R-:W-:Y:S01]  /*abc0*/  @!P0 PRMT R190, RZ, 0x654, R190 ;  /* 0x00000654ffbe8816 */ /* 0x000fe200000000be */
        /* <DEDUP_REMOVED lines=30> */
[----:B0-----:R-:W-:-:S02]  /*adb0*/  FADD.FTZ R3, R8, R3 ;  /* 0x0000000308037221 */ /* 0x001fc40000010000 */
[----:B------:R-:W-:Y:S08]  /*adc0*/  MUFU.EX2 R184, R184 ;  /* 0x000000b800b87308 */ /* 0x000ff00000000800 */
[----:B------:R-:W0:Y:S08]  /*add0*/  MUFU.EX2 R11, R11 ;  /* 0x0000000b000b7308 */ /* 0x000e300000000800 */
[----:B------:R-:W-:Y:S08]  /*ade0*/  MUFU.EX2 R185, R185 ;  /* 0x000000b900b97308 */ /* 0x000ff00000000800 */
[----:B------:R-:W3:Y:S08]  /*adf0*/  MUFU.EX2 R12, R12 ;  /* 0x0000000c000c7308 */ /* 0x000ef00000000800 */
[----:B------:R-:W-:Y:S08]  /*ae00*/  MUFU.EX2 R186, R186 ;  /* 0x000000ba00ba7308 */ /* 0x000ff00000000800 */
[----:B------:R-:W4:Y:S08]  /*ae10*/  MUFU.EX2 R13, R13 ;  /* 0x0000000d000d7308 */ /* 0x000f300000000800 */
[----:B------:R-:W-:Y:S08]  /*ae20*/  MUFU.EX2 R187, R187 ;  /* 0x000000bb00bb7308 */ /* 0x000ff00000000800 */
[----:B------:R-:W5:Y:S08]  /*ae30*/  MUFU.EX2 R14, R14 ;  /* 0x0000000e000e7308 */ /* 0x000f700000000800 */
[----:B------:R-:W-:Y:S08]  /*ae40*/  MUFU.EX2 R188, R188 ;  /* 0x000000bc00bc7308 */ /* 0x000ff00000000800 */
[----:B------:R-:W5:Y:S08]  /*ae50*/  MUFU.EX2 R15, R15 ;  /* 0x0000000f000f7308 */ /* 0x000f700000000800 */
[----:B------:R-:W-:Y:S08]  /*ae60*/  MUFU.EX2 R189, R189 ;  /* 0x000000bd00bd7308 */ /* 0x000ff00000000800 */
[----:B------:R-:W5:Y:S08]  /*ae70*/  MUFU.EX2 R20, R20 ;  /* 0x0000001400147308 */ /* 0x000f700000000800 */
[----:B------:R-:W-:Y:S08]  /*ae80*/  MUFU.EX2 R170, R170 ;  /* 0x000000aa00aa7308 */ /* 0x000ff00000000800 */
[----:B------:R-:W5:Y:S01]  /*ae90*/  MUFU.EX2 R21, R21 ;  /* 0x0000001500157308 */ /* 0x000f620000000800 */
[----:B------:R-:W-:-:S02]  /*aea0*/  WARPGROUP.DEPBAR.LE gsb0, 0x0 ;  /* 0x00008000000079c5 */ /* 0x000fc40000010000 */
[----:B------:R-:W-:-:S05]  /*aeb0*/  WARPGROUP.ARRIVE ;  /* 0x00000000000079c5 */ /* 0x000fca0000000000 */
[----:B------:R-:W-:Y:S01]  /*aec0*/  MUFU.EX2 R171, R171 ;  /* 0x000000ab00ab7308 */ /* 0x000fe20000000800 */
[----:B------:R-:W-:Y:S01]  /*aed0*/  QGMMA.64x192x32.F32.E4M3.E4M3 R24, R208, gdesc[UR4], R24, gsb0 ;  /* 0x02e00004d0187df3 */ /* 0x000fe20008000818 */
[----:B------:R-:W-:Y:S01]  /*aee0*/  UIADD3 UR6, UR10, 0x480, URZ ;  /* 0x000004800a067890 */ /* 0x000fe2000fffe03f */
[----:B------:R-:W-:-:S05]  /*aef0*/  UMOV UR7, 0xc0000010 ;  /* 0xc000001000077882 */ /* 0x000fca0000000000 */
[----:B------:R-:W5:Y:S08]  /*af00*/  MUFU.EX2 R168, R168 ;  /* 0x000000a800a87308 */ /* 0x000f700000000800 */
[----:B------:R-:W-:Y:S08]  /*af10*/  MUFU.EX2 R174, R174 ;  /* 0x000000ae00ae7308 */ /* 0x000ff00000000800 */
        /* <DEDUP_REMOVED lines=19> */
[----:B------:R-:W5:Y:S08]  /*b050*/  MUFU.EX2 R161, R161 ;  /* 0x000000a100a17308 */ /* 0x000f700000000800 */
[----:B------:R-:W-:Y:S08]  /*b060*/  MUFU.EX2 R163, R163 ;  /* 0x000000a300a37308 */ /* 0x000ff00000000800 */
[----:B------:R-:W-:Y:S08]  /*b070*/  MUFU.EX2 R164, R164 ;  /* 0x000000a400a47308 */ /* 0x000ff00000000800 */
[----:B------:R-:W-:Y:S08]  /*b080*/  MUFU.EX2 R166, R166 ;  /* 0x000000a600a67308 */ /* 0x000ff00000000800 */
[----:B------:R-:W-:Y:S01]  /*b090*/  MUFU.EX2 R165, R165 ;  /* 0x000000a500a57308 */ /* 0x000fe20000000800 */
[----:B------:R-:W-:-:S02]  /*b0a0*/  WARPGROUP.DEPBAR.LE gsb0, 0x0 ;  /* 0x00008000000079c5 */ /* 0x000fc40000010000 */
[----:B------:R-:W-:-:S05]  /*b0b0*/  WARPGROUP.ARRIVE ;  /* 0x00000000000079c5 */ /* 0x000fca0000000000 */
[----:B------:R-:W-:Y:S01]  /*b0c0*/  MUFU.EX2 R167, R167 ;  /* 0x000000a700a77308 */ /* 0x000fe20000000800 */
[----:B------:R-:W-:Y:S01]  /*b0d0*/  QGMMA.64x192x32.F32.E4M3.E4M3 R24, R204, gdesc[UR4], R24, gsb0 ;  /* 0x02e00004cc187df3 */ /* 0x000fe20008000818 */
[----:B------:R-:W-:Y:S01]  /*b0e0*/  UIADD3 UR6, UR10, 0x600, URZ ;  /* 0x000006000a067890 */ /* 0x000fe2000fffe03f */
[----:B------:R-:W-:-:S05]  /*b0f0*/  UMOV UR7, 0xc0000010 ;  /* 0xc000001000077882 */ /* 0x000fca0000000000 */
        /* <DEDUP_REMOVED lines=26> */
[----:B------:R-:W-:-:S05]  /*b2a0*/  WARPGROUP.ARRIVE ;  /* 0x00000000000079c5 */ /* 0x000fca0000000000 */
[----:B------:R-:W-:Y:S01]  /*b2b0*/  MUFU.EX2 R129, R129 ;  /* 0x0000008100817308 */ /* 0x000fe20000000800 */
[----:B------:R-:W-:Y:S07]  /*b2c0*/  QGMMA.64x192x32.F32.E4M3.E4M3 R24, R200, gdesc[UR4], R24, gsb0 ;  /* 0x02e00004c8187df3 */ /* 0x000fee0008000818 */
[----:B------:R-:W-:Y:S08]  /*b2d0*/  MUFU.EX2 R131, R131 ;  /* 0x0000008300837308 */ /* 0x000ff00000000800 */
[----:B------:R-:W-:Y:S08]  /*b2e0*/  MUFU.EX2 R132, R132 ;  /* 0x0000008400847308 */ /* 0x000ff00000000800 */
[----:B------:R-:W-:Y:S08]  /*b2f0*/  MUFU.EX2 R134, R134 ;  /* 0x0000008600867308 */ /* 0x000ff00000000800 */
[----:B------:R-:W-:Y:S01]  /*b300*/  MUFU.EX2 R7, R7 ;  /* 0x0000000700077308 */ /* 0x000fe20000000800 */
[----:B------:R-:W-:-:S02]  /*b310*/  WARPGROUP.DEPBAR.LE gsb0, 0x0 ;  /* 0x00008000000079c5 */ /* 0x000fc40000010000 */
[----:B------:R0:W-:Y:S06]  /*b320*/  BAR.ARV R191, 0x100 ;  /* 0x000400bf0000751d */ /* 0x0001ec0000002000 */
[----:B------:R2:W-:Y:S02]  /*b330*/  @!P0 SYNCS.ARRIVE.TRANS64.RED.A1T0 RZ, [R190+URZ], RZ ;  /* 0x000000ffbeff89a7 */ /* 0x0005e4000810043f */
[----:B--2---:R-:W-:-:S01]  /*b340*/  FFMA.FTZ R190, R162, UR42, -R133 ;  /* 0x0000002aa2be7c23 */ /* 0x004fc20008010885 */
[--C-:B------:R-:W-:Y:S01]  /*b350*/  FFMA.FTZ R162, R146, UR42, -R133.reuse ;  /* 0x0000002a92a27c23 */ /* 0x100fe20008010885 */
[----:B------:R-:W-:-:S01]  /*b360*/  FFMA.FTZ R133, R135, UR42, -R133 ;  /* 0x0000002a87857c23 */ /* 0x000fc20008010885 */
[----:B------:R-:W-:Y:S01]  /*b370*/  FADD.FTZ R135, R181, R2 ;  /* 0x00000002b5877221 */ /* 0x000fe20000010000 */
[----:B------:R2:W5:Y:S01]  /*b380*/  MUFU.EX2 R146, R190 ;  /* 0x000000be00927308 */ /* 0x0005620000000800 */
[----:B-1----:R-:W-:-:S04]  /*b390*/  FADD.FTZ R2, R10, R3 ;  /* 0x000000030a027221 */ /* 0x002fc80000010000 */
[----:B0-----:R-:W-:-:S03]  /*b3a0*/  FADD.FTZ R3, R11, R2 ;  /* 0x000000020b037221 */ /* 0x001fc60000010000 */
[----:B------:R-:W0:Y:S01]  /*b3b0*/  MUFU.EX2 R162, R162 ;  /* 0x000000a200a27308 */ /* 0x000e220000000800 */
[----:B--2---:R-:W-:-:S01]  /*b3c0*/  FADD.FTZ R190, R184, R135 ;  /* 0x00000087b8be7221 */ /* 0x004fc20000010000 */
[----:B---3--:R-:W-:-:S03]  /*b3d0*/  FADD.FTZ R2, R12, R3 ;  /* 0x000000030c027221 */ /* 0x008fc60000010000 */
[----:B------:R-:W-:Y:S01]  /*b3e0*/  FADD.FTZ R135, R185, R190 ;  /* 0x000000beb9877221 */ /* 0x000fe20000010000 */
[----:B----4-:R-:W-:-:S02]  /*b3f0*/  FADD.FTZ R3, R13, R2 ;  /* 0x000000020d037221 */ /* 0x010fc40000010000 */
[----:B------:R-:W1:Y:S01]  /*b400*/  MUFU.EX2 R133, R133 ;  /* 0x0000008500857308 */ /* 0x000e620000000800 */
[----:B------:R-:W-:-:S01]  /*b410*/  FADD.FTZ R190, R186, R135 ;  /* 0x00000087babe7221 */ /* 0x000fc20000010000 */
        /* <DEDUP_REMOVED lines=47> */
[----:B0-----:R-:W-:Y:S01]  /*b710*/  FADD.FTZ R190, R162, R135 ;  /* 0x00000087a2be7221 */ /* 0x001fe20000010000 */
        /* <DEDUP_REMOVED lines=19> */
[----:B------:R-:W-:-:S04]  /*b850*/  FADD.FTZ R190, R134, R135 ;  /* 0x0000008786be7221 */ /* 0x000fc80000010000 */
[----:B-1----:R-:W-:Y:S01]  /*b860*/  FADD.FTZ R2, R133, R190 ;  /* 0x000000be85027221 */ /* 0x002fe20000010000 */
[----:B------:R-:W-:Y:S06]  /*b870*/  @!P1 BRA `(.L_x_2062) ;  /* 0x0000000000049947 */ /* 0x000fec0003800000 */
[----:B------:R-:W-:Y:S01]  /*b880*/  BPT.TRAP 0x1 ;  /* 0x000000040000795c */ /* 0x000fe20000300000 */
.L_x_2062:
        /* <DEDUP_REMOVED lines=146> */
[----:B------:R-:W-:Y:S01]  /*c1b0*/  F2FP.SATFINITE.E4M3.F32.PACK_AB_MERGE_C R203, R131, R130, R133 ;  /* 0x0000008283cb723e */ /* 0x000fe20004807085 */
[----:B------:R-:W-:Y:S06]  /*c1c0*/  @P2 BRA `(.L_x_2063) ;  /* 0xffffffd000642947 */ /* 0x000fec000383ffff */
.L_x_2053:
[----:B------:R-:W-:Y:S06]  /*c1d0*/  BAR.ARV 0x8, 0x180 ;  /* 0x0206000000007b1d */ /* 0x000fec0000002000 */
[----:B------:R-:W-:Y:S05]  /*c1e0*/  @!P1 BRA `(.L_x_2064) ;  /* 0x0000000000049947 */ /* 0x000fea0003800000 */
[----:B------:R-:W-:Y:S01]  /*c1f0*/  BPT.TRAP 0x1 ;  /* 0x000000040000795c */ /* 0x000fe20000300000 */
.L_x_2064:
[----:B------:R-:W-:Y:S01]  /*c200*/  ULEA UR5, UR54, UR41, 0x3 ;  /* 0x0000002936057291 */ /* 0x000fe2000f8e183f */
[----:B------:R-:W-:-:S05]  /*c210*/  IMAD.U32 R5, RZ, RZ, UR48 ;  /* 0x00000030ff057e24 */ /* 0x000fca000f8e00ff */
[----:B------:R-:W-:-:S04]  /*c220*/  SHF.L.U32 R5, R5, 0x1f, RZ ;  /* 0x0000001f05057819 */ /* 0x000fc800000006ff */
[----:B------:R0:W1:Y:S01]  /*c230*/  SYNCS.PHASECHK.TRANS64.TRYWAIT P0, [UR5+0x33450], R5 ;  /* 0x03345005ff0075a7 */ /* 0x0000620008000145 */
[----:B------:R-:W-:Y:S05]  /*c240*/  @!P1 BRA `(.L_x_2065) ;  /* 0x0000000000049947 */ /* 0x000fea0003800000 */
[----:B------:R-:W-:Y:S01]  /*c250*/  BPT.TRAP 0x1 ;  /* 0x000000040000795c */ /* 0x000fe20000300000 */
.L_x_2065:
[----:B-1----:R-:W-:Y:S05]  /*c260*/  @P0 BRA `(.L_x_2066) ;  /* 0x0000000000080947 */ /* 0x002fea0003800000 */
[----:B------:R-:W1:Y:S02]  /*c270*/  SYNCS.PHASECHK.TRANS64.TRYWAIT P0, [UR5+0x33450], R5 ;  /* 0x03345005ff0075a7 */ /* 0x000e640008000145 */
[----:B-1----:R-:W-:Y:S05]  /*c280*/  @!P0 BRA `(.L_x_2067) ;  /* 0x000000c400408947 */ /* 0x002fea0003800000 */
.L_x_2066:
[----:B------:R-:W-:Y:S01]  /*c290*/  UIADD3 UR41, UR41, 0x200, URZ ;  /* 0x0000020029297890 */ /* 0x000fe2000fffe03f */
[----:B------:R-:W-:Y:S01]  /*c2a0*/  WARPGROUP.ARRIVE ;  /* 0x00000000000079c5 */ /* 0x000fe20000000000 */
[----:B------:R-:W-:Y:S02]  /*c2b0*/  UMOV UR7, 0xc0000010 ;  /* 0xc000001000077882 */ /* 0x000fe40000000000 */
        /* <DEDUP_REMOVED lines=16> */
[----:B------:R-:W-:Y:S02]  /*c3c0*/  ULDC.64 UR6, c[0x0][0x9a0] ;  /* 0x0002680000067ab9 */ /* 0x000fe40000000a00 */
[----:B------:R-:W-:-:S04]  /*c3d0*/  ISETP.NE.U32.AND P0, PT, RZ, UR6, PT ;  /* 0x00000006ff007c0c */ /* 0x000fc8000bf05070 */
[----:B------:R-:W-:-:S13]  /*c3e0*/  ISETP.NE.AND.EX P0, PT, RZ, UR7, PT, P0 ;  /* 0x00000007ff007c0c */ /* 0x000fda000bf05300 */
[----:B------:R-:W1:Y:S08]  /*c3f0*/  @P0 LDC.64 R8, c[0x0][0x9c8] ;  /* 0x00027200ff080b82 */ /* 0x000e700000000a00 */
[----:B------:R-:W2:Y:S01]  /*c400*/  @P0 LDC.64 R10, c[0x0][0x9d0] ;  /* 0x00027400ff0a0b82 */ /* 0x000ea20000000a00 */
[----:B-1----:R-:W-:-:S04]  /*c410*/  @P0 IMAD R6, R8, UR43, RZ ;  /* 0x0000002b08060c24 */ /* 0x002fc8000f8e02ff */
[----:B0-----:R-:W-:Y:S02]  /*c420*/  @P0 IMAD R5, R9, UR44, R6 ;  /* 0x0000002c09050c24 */ /* 0x001fe4000f8e0206 */
[----:B------:R-:W-:-:S04]  /*c430*/  @P0 IMAD.WIDE.U32 R6, R8, UR44, RZ ;  /* 0x0000002c08060c25 */ /* 0x000fc8000f8e00ff */
[----:B------:R-:W-:Y:S02]  /*c440*/  @P0 IMAD.IADD R7, R7, 0x1, R5 ;  /* 0x0000000107070824 */ /* 0x000fe400078e0205 */
[----:B--2---:R-:W-:-:S04]  /*c450*/  @P0 IMAD.WIDE.U32 R6, R10, UR45, R6 ;  /* 0x0000002d0a060c25 */ /* 0x004fc8000f8e0006 */
[----:B------:R-:W-:Y:S01]  /*c460*/  @P0 IMAD R5, R11, UR45, R7 ;  /* 0x0000002d0b050c24 */ /* 0x000fe2000f8e0207 */
[----:B------:R-:W-:-:S04]  /*c470*/  @P0 LEA R8, P2, R6, UR6, 0x2 ;  /* 0x0000000606080c11 */ /* 0x000fc8000f8410ff */
[----:B------:R-:W-:Y:S01]  /*c480*/  @P0 LEA.HI.X R9, R6, UR7, R5, 0x2, P2 ;  /* 0x0000000706090c11 */ /* 0x000fe200090f1405 */
[----:B------:R-:W-:-:S06]  /*c490*/  IMAD.MOV.U32 R5, RZ, RZ, 0x3f800000 ;  /* 0x3f800000ff057424 */ /* 0x000fcc00078e00ff */
[----:B------:R0:W2:Y:S01]  /*c4a0*/  @P0 LDG.E R5, desc[UR56][R8.64] ;  /* 0x0000003808050981 */ /* 0x0000a2000c1e1900 */
[----:B------:R-:W-:Y:S01]  /*c4b0*/  UIADD3 UR6, UR4, 0x480, URZ ;  /* 0x0000048004067890 */ /* 0x000fe2000fffe03f */
[----:B------:R-:W-:Y:S01]  /*c4c0*/  UMOV UR7, 0xc0000010 ;  /* 0xc000001000077882 */ /* 0x000fe20000000000 */
[----:B------:R-:W-:Y:S02]  /*c4d0*/  WARPGROUP.DEPBAR.LE gsb0, 0x0 ;  /* 0x00008000000079c5 */ /* 0x000fe40000010000 */
[----:B------:R-:W-:-:S06]  /*c4e0*/  WARPGROUP.ARRIVE ;  /* 0x00000000000079c5 */ /* 0x000fcc0000000000 */
[----:B------:R-:W-:Y:S01]  /*c4f0*/  QGMMA.64x192x32.F32.E4M3.E4M3 R24, R204, gdesc[UR4], R24, gsb0 ;  /* 0x02e00004cc187df3 */ /* 0x000fe20008000818 */
[----:B------:R-:W-:Y:S01]  /*c500*/  UIADD3 UR6, UR4, 0x600, URZ ;  /* 0x0000060004067890 */ /* 0x000fe2000fffe03f */
        /* <DEDUP_REMOVED lines=39> */
.L_x_2068:
        /* <DEDUP_REMOVED lines=106> */
.L_x_2035:
        /* <DEDUP_REMOVED lines=23> */
[----:B------:R-:W2:Y:S01]  /*cf90*/  LDG.E.CONSTANT R39, desc[UR56][R4.64] ;  /* 0x0000003804277981 */ /* 0x000ea2000c1e9900 */
[----:B------:R-:W-:-:S03]  /*cfa0*/  LOP3.LUT P0, R6, R26, 0x3, RZ, 0xc0, !PT ;  /* 0x000000031a067812 */ /* 0x000fc6000780c0ff */
[----:B------:R-:W3:Y:S01]  /*cfb0*/  LDL R4, [R1+0x3c] ;  /* 0x00003c0001047983 */ /* 0x000ee20000100800 */
[----:B------:R-:W-:Y:S01]  /*cfc0*/  ISETP.EQ.OR P0, PT, R6, 0x3, !P0 ;  /* 0x000000030600780c */ /* 0x000fe20004702670 */
[----:B------:R-:W-:Y:S01]  /*cfd0*/  UMOV UR10, UR8 ;  /* 0x00000008000a7c82 */ /* 0x000fe20008000000 */
[----:B-1----:R-:W-:Y:S01]  /*cfe0*/  UMOV UR11, UR4 ;  /* 0x00000004000b7c82 */ /* 0x002fe20008000000 */
[----:B------:R-:W-:Y:S01]  /*cff0*/  UIMAD.WIDE UR12, UR44, 0x4, UR12 ;  /* 0x000000042c0c78a5 */ /* 0x000fe2000f8e020c */
        /* <DEDUP_REMOVED lines=97> */
[----:B--2---:R-:W-:Y:S04]  /*d610*/  SHFL.IDX PT, R62, R62, R39, 0x1c1f ;  /* 0x001c1f273e3e7589 */ /* 0x004fe800000e0000 */
[----:B------:R-:W-:Y:S04]  /*d620*/  SHFL.IDX PT, R110, R110, R39, 0x1c1f ;  /* 0x001c1f276e6e7589 */ /* 0x000fe800000e0000 */
[----:B------:R-:W-:Y:S01]  /*d630*/  SHFL.IDX PT, R64, R64, R39, 0x1c1f ;  /* 0x001c1f2740407589 */ /* 0x000fe200000e0000 */
[----:B---3--:R-:W-:-:S03]  /*d640*/  IMAD.WIDE R20, R4, R20, UR10 ;  /* 0x0000000a04147e25 */ /* 0x008fc6000f8e0214 */
[----:B------:R-:W-:Y:S01]  /*d650*/  SHFL.IDX PT, R66, R66, R39, 0x1c1f ;  /* 0x001c1f2742427589 */ /* 0x000fe200000e0000 */
[----:B------:R-:W-:-:S03]  /*d660*/  IADD3 R97, P3, R20, 0x8040, RZ ;  /* 0x0000804014617810 */ /* 0x000fc60007f7e0ff */
[----:B------:R-:W-:Y:S01]  /*d670*/  SHFL.IDX PT, R68, R68, R39, 0x1c1f ;  /* 0x001c1f2744447589 */ /* 0x000fe200000e0000 */
[C---:B------:R-:W-:Y:S02]  /*d680*/  IADD3 R93, P6, R20.reuse, 0x8020, RZ ;  /* 0x00008020145d7810 */ /* 0x040fe40007fde0ff */
[----:B------:R-:W-:Y:S01]  /*d690*/  LOP3.LUT R4, R97, 0x380, RZ, 0xc0, !PT ;  /* 0x0000038061047812 */ /* 0x000fe200078ec0ff */
[--C-:B------:R-:W-:Y:S01]  /*d6a0*/  IMAD.X R135, RZ, RZ, R21.reuse, P3 ;  /* 0x000000ffff877224 */ /* 0x100fe200018e0615 */
[----:B------:R-:W-:Y:S01]  /*d6b0*/  IADD3 R99, P4, R20, 0x8060, RZ ;  /* 0x0000806014637810 */ /* 0x000fe20007f9e0ff */
[--C-:B------:R-:W-:Y:S01]  /*d6c0*/  IMAD.X R15, RZ, RZ, R21.reuse, P6 ;  /* 0x000000ffff0f7224 */ /* 0x100fe200030e0615 */
[----:B------:R-:W-:Y:S01]  /*d6d0*/  LOP3.LUT R0, R93, 0x380, RZ, 0xc0, !PT ;  /* 0x000003805d007812 */ /* 0x000fe200078ec0ff */
[----:B------:R-:W-:Y:S01]  /*d6e0*/  SHFL.IDX PT, R70, R70, R39, 0x1c1f ;  /* 0x001c1f2746467589 */ /* 0x000fe200000e0000 */
[----:B------:R-:W-:Y:S01]  /*d6f0*/  SHF.R.U64 R4, R4, 0x3, RZ ;  /* 0x0000000304047819 */ /* 0x000fe200000012ff */
[----:B------:R-:W-:Y:S01]  /*d700*/  IMAD.X R25, RZ, RZ, R21, P4 ;  /* 0x000000ffff197224 */ /* 0x000fe200020e0615 */
[----:B------:R-:W-:Y:S01]  /*d710*/  IADD3 R85, P1, R20, 0x4040, RZ ;  /* 0x0000404014557810 */ /* 0x000fe20007f3e0ff */
[----:B------:R-:W-:Y:S01]  /*d720*/  SHFL.IDX PT, R72, R72, R39, 0x1c1f ;  /* 0x001c1f2748487589 */ /* 0x000fe200000e0000 */
[----:B------:R-:W-:-:S02]  /*d730*/  LOP3.LUT R6, R99, 0x380, RZ, 0xc0, !PT ;  /* 0x0000038063067812 */ /* 0x000fc400078ec0ff */
[----:B------:R-:W-:Y:S01]  /*d740*/  IADD3 R91, P5, R20, 0x8000, RZ ;  /* 0x00008000145b7810 */ /* 0x000fe20007fbe0ff */
[--C-:B------:R-:W-:Y:S01]  /*d750*/  IMAD.X R139, RZ, RZ, R21.reuse, P1 ;  /* 0x000000ffff8b7224 */ /* 0x100fe200008e0615 */
[----:B------:R-:W-:Y:S01]  /*d760*/  SHF.R.U64 R0, R0, 0x3, RZ ;  /* 0x0000000300007819 */ /* 0x000fe200000012ff */
[----:B------:R-:W-:Y:S01]  /*d770*/  SHFL.IDX PT, R74, R74, R39, 0x1c1f ;  /* 0x001c1f274a4a7589 */ /* 0x000fe200000e0000 */
[C---:B------:R-:W-:Y:S01]  /*d780*/  IADD3 R83, P4, R20.reuse, 0x4020, RZ ;  /* 0x0000402014537810 */ /* 0x040fe20007f9e0ff */
[--C-:B------:R-:W-:Y:S01]  /*d790*/  IMAD.X R137, RZ, RZ, R21.reuse, P5 ;  /* 0x000000ffff897224 */ /* 0x100fe200028e0615 */
[----:B------:R-:W-:Y:S01]  /*d7a0*/  IADD3 R89, P2, R20, 0x4060, RZ ;  /* 0x0000406014597810 */ /* 0x000fe20007f5e0ff */
[----:B------:R-:W-:Y:S01]  /*d7b0*/  SHFL.IDX PT, R76, R76, R39, 0x1c1f ;  /* 0x001c1f274c4c7589 */ /* 0x000fe200000e0000 */
[----:B------:R-:W-:Y:S01]  /*d7c0*/  LOP3.LUT R134, R4, R97, RZ, 0x3c, !PT ;  /* 0x0000006104867212 */ /* 0x000fe200078e3cff */
[--C-:B------:R-:W-:Y:S01]  /*d7d0*/  IMAD.X R11, RZ, RZ, R21.reuse, P4 ;  /* 0x000000ffff0b7224 */ /* 0x100fe200020e0615 */
[----:B------:R-:W-:Y:S01]  /*d7e0*/  SHF.R.U64 R6, R6, 0x3, RZ ;  /* 0x0000000306067819 */ /* 0x000fe200000012ff */
[----:B------:R-:W-:Y:S01]  /*d7f0*/  IMAD.X R13, RZ, RZ, R21, P2 ;  /* 0x000000ffff0d7224 */ /* 0x000fe200010e0615 */
[----:B------:R-:W-:Y:S01]  /*d800*/  LOP3.LUT R4, R85, 0x380, RZ, 0xc0, !PT ;  /* 0x0000038055047812 */ /* 0x000fe200078ec0ff */
[----:B------:R-:W-:Y:S01]  /*d810*/  SHFL.IDX PT, R78, R78, R39, 0x1c1f ;  /* 0x001c1f274e4e7589 */ /* 0x000fe200000e0000 */
[----:B------:R-:W-:-:S02]  /*d820*/  LOP3.LUT R14, R0, R93, RZ, 0x3c, !PT ;  /* 0x0000005d000e7212 */ /* 0x000fc400078e3cff */
[----:B------:R-:W-:Y:S01]  /*d830*/  LOP3.LUT R8, R91, 0x380, RZ, 0xc0, !PT ;  /* 0x000003805b087812 */ /* 0x000fe200078ec0ff */
[----:B------:R-:W-:Y:S01]  /*d840*/  SHFL.IDX PT, R93, R86, R39, 0x1c1f ;  /* 0x001c1f27565d7589 */ /* 0x000fe200000e0000 */
[----:B------:R-:W-:Y:S02]  /*d850*/  LOP3.LUT R0, R83, 0x380, RZ, 0xc0, !PT ;  /* 0x0000038053007812 */ /* 0x000fe400078ec0ff */
[----:B------:R-:W-:Y:S01]  /*d860*/  LOP3.LUT R24, R6, R99, RZ, 0x3c, !PT ;  /* 0x0000006306187212 */ /* 0x000fe200078e3cff */
[----:B------:R-:W-:Y:S01]  /*d870*/  SHFL.IDX PT, R100, R88, R39, 0x1c1f ;  /* 0x001c1f2758647589 */ /* 0x000fe200000e0000 */
[----:B------:R-:W-:Y:S02]  /*d880*/  SHF.R.U64 R4, R4, 0x3, RZ ;  /* 0x0000000304047819 */ /* 0x000fe400000012ff */
[----:B------:R-:W-:Y:S01]  /*d890*/  IADD3 R33, P2, R20, 0x40, RZ ;  /* 0x0000004014217810 */ /* 0x000fe20007f5e0ff */
[----:B------:R-:W-:Y:S01]  /*d8a0*/  SHFL.IDX PT, R101, R90, R39, 0x1c1f ;  /* 0x001c1f275a657589 */ /* 0x000fe200000e0000 */
[----:B------:R-:W-:-:S02]  /*d8b0*/  LOP3.LUT R6, R89, 0x380, RZ, 0xc0, !PT ;  /* 0x0000038059067812 */ /* 0x000fc400078ec0ff */
[----:B------:R-:W-:Y:S01]  /*d8c0*/  SHF.R.U64 R8, R8, 0x3, RZ ;  /* 0x0000000308087819 */ /* 0x000fe200000012ff */
[----:B------:R-:W-:Y:S01]  /*d8d0*/  SHFL.IDX PT, R108, R108, R39, 0x1c1f ;  /* 0x001c1f276c6c7589 */ /* 0x000fe200000e0000 */
[C---:B------:R-:W-:Y:S02]  /*d8e0*/  LOP3.LUT R5, R20.reuse, 0x380, RZ, 0xc0, !PT ;  /* 0x0000038014057812 */ /* 0x040fe400078ec0ff */
[----:B------:R-:W-:Y:S01]  /*d8f0*/  IADD3 R81, P3, R20, 0x4000, RZ ;  /* 0x0000400014517810 */ /* 0x000fe20007f7e0ff */
[----:B------:R-:W-:Y:S01]  /*d900*/  SHFL.IDX PT, R116, R116, R39, 0x1c1f ;  /* 0x001c1f2774747589 */ /* 0x000fe200000e0000 */
[----:B------:R-:W-:Y:S02]  /*d910*/  SHF.R.U64 R0, R0, 0x3, RZ ;  /* 0x0000000300007819 */ /* 0x000fe400000012ff */
[----:B------:R-:W-:Y:S01]  /*d920*/  IADD3 R27, P6, R20, 0x20, RZ ;  /* 0x00000020141b7810 */ /* 0x000fe20007fde0ff */
[--C-:B------:R-:W-:Y:S01]  /*d930*/  IMAD.X R141, RZ, RZ, R21.reuse, P3 ;  /* 0x000000ffff8d7224 */ /* 0x100fe200018e0615 */
[----:B------:R-:W-:Y:S01]  /*d940*/  LOP3.LUT R138, R4, R85, RZ, 0x3c, !PT ;  /* 0x00000055048a7212 */ /* 0x000fe200078e3cff */
[----:B------:R-:W-:Y:S01]  /*d950*/  SHFL.IDX PT, R124, R124, R39, 0x1c1f ;  /* 0x001c1f277c7c7589 */ /* 0x000fe200000e0000 */
[----:B------:R-:W-:Y:S01]  /*d960*/  SHF.R.U64 R6, R6, 0x3, RZ ;  /* 0x0000000306067819 */ /* 0x000fe200000012ff */
[----:B------:R-:W-:Y:S01]  /*d970*/  IMAD.X R9, RZ, RZ, R21, P6 ;  /* 0x000000ffff097224 */ /* 0x000fe200030e0615 */
[----:B------:R-:W-:Y:S01]  /*d980*/  LOP3.LUT R136, R8, R91, RZ, 0x3c, !PT ;  /* 0x0000005b08887212 */ /* 0x000fe200078e3cff */
[----:B------:R-:W-:Y:S01]  /*d990*/  SHFL.IDX PT, R85, R82, R39, 0x1c1f ;  /* 0x001c1f2752557589 */ /* 0x000fe200000e0000 */
[----:B------:R-:W-:-:S02]  /*d9a0*/  LOP3.LUT R4, R33, 0x380, RZ, 0xc0, !PT ;  /* 0x0000038021047812 */ /* 0x000fc400078ec0ff */
[----:B------:R-:W-:Y:S01]  /*d9b0*/  IADD3 R57, P5, R20, 0x60, RZ ;  /* 0x0000006014397810 */ /* 0x000fe20007fbe0ff */
[----:B------:R-:W-:Y:S01]  /*d9c0*/  SHFL.IDX PT, R82, R112, R39, 0x1c1f ;  /* 0x001c1f2770527589 */ /* 0x000fe200000e0000 */
[----:B------:R-:W-:Y:S02]  /*d9d0*/  SHF.R.U64 R5, R5, 0x3, RZ ;  /* 0x0000000305057819 */ /* 0x000fe400000012ff */
[----:B------:R-:W-:Y:S01]  /*d9e0*/  LOP3.LUT R10, R0, R83, RZ, 0x3c, !PT ;  /* 0x00000053000a7212 */ /* 0x000fe200078e3cff */
[----:B------:R-:W-:Y:S01]  /*d9f0*/  IMAD.X R7, RZ, RZ, R21, P5 ;  /* 0x000000ffff077224 */ /* 0x000fe200028e0615 */
[----:B------:R-:W-:Y:S01]  /*da00*/  LOP3.LUT R8, R81, 0x380, RZ, 0xc0, !PT ;  /* 0x0000038051087812 */ /* 0x000fe200078ec0ff */
[----:B------:R-:W-:Y:S01]  /*da10*/  SHFL.IDX PT, R83, R80, R39, 0x1c1f ;  /* 0x001c1f2750537589 */ /* 0x000fe200000e0000 */
[----:B------:R-:W-:Y:S02]  /*da20*/  LOP3.LUT R0, R27, 0x380, RZ, 0xc0, !PT ;  /* 0x000003801b007812 */ /* 0x000fe400078ec0ff */
[----:B------:R-:W-:Y:S01]  /*da30*/  LOP3.LUT R12, R6, R89, RZ, 0x3c, !PT ;  /* 0x00000059060c7212 */ /* 0x000fe200078e3cff */
[----:B------:R-:W-:Y:S01]  /*da40*/  SHFL.IDX PT, R80, R128, R39, 0x1c1f ;  /* 0x001c1f2780507589 */ /* 0x000fe200000e0000 */
[----:B------:R-:W-:-:S02]  /*da50*/  SHF.R.U64 R4, R4, 0x3, RZ ;  /* 0x0000000304047819 */ /* 0x000fc400000012ff */
[----:B------:R-:W-:Y:S01]  /*da60*/  LOP3.LUT R20, R5, R20, RZ, 0x3c, !PT ;  /* 0x0000001405147212 */ /* 0x000fe200078e3cff */
[----:B------:R-:W-:Y:S01]  /*da70*/  IMAD.X R5, RZ, RZ, R21, P2 ;  /* 0x000000ffff057224 */ /* 0x000fe200010e0615 */
[----:B------:R-:W-:Y:S01]  /*da80*/  LOP3.LUT R6, R57, 0x380, RZ, 0xc0, !PT ;  /* 0x0000038039067812 */ /* 0x000fe200078ec0ff */
[----:B------:R-:W-:Y:S01]  /*da90*/  SHFL.IDX PT, R91, R84, R39, 0x1c1f ;  /* 0x001c1f27545b7589 */ /* 0x000fe200000e0000 */
[----:B------:R-:W-:Y:S02]  /*daa0*/  SHF.R.U64 R8, R8, 0x3, RZ ;  /* 0x0000000308087819 */ /* 0x000fe400000012ff */
[----:B------:R-:W-:Y:S01]  /*dab0*/  SHF.R.U64 R0, R0, 0x3, RZ ;  /* 0x0000000300007819 */ /* 0x000fe200000012ff */
[----:B------:R-:W-:Y:S01]  /*dac0*/  SHFL.IDX PT, R132, R132, R39, 0x1c1f ;  /* 0x001c1f2784847589 */ /* 0x000fe200000e0000 */
[----:B------:R-:W-:Y:S02]  /*dad0*/  LOP3.LUT R4, R4, R33, RZ, 0x3c, !PT ;  /* 0x0000002104047212 */ /* 0x000fe400078e3cff */
[----:B------:R-:W-:Y:S01]  /*dae0*/  SHF.R.U64 R6, R6, 0x3, RZ ;  /* 0x0000000306067819 */ /* 0x000fe200000012ff */
[----:B------:R-:W-:Y:S01]  /*daf0*/  SHFL.IDX PT, R118, R118, R39, 0x1c1f ;  /* 0x001c1f2776767589 */ /* 0x000fe200000e0000 */
[----:B------:R-:W-:-:S02]  /*db00*/  LOP3.LUT R140, R8, R81, RZ, 0x3c, !PT ;  /* 0x00000051088c7212 */ /* 0x000fc400078e3cff */
[----:B------:R-:W-:Y:S01]  /*db10*/  MOV R33, R20 ;  /* 0x0000001400217202 */ /* 0x000fe20000000f00 */
[----:B------:R-:W-:Y:S01]  /*db20*/  SHFL.IDX PT, R81, R120, R39, 0x1c1f ;  /* 0x001c1f2778517589 */ /* 0x000fe200000e0000 */
[----:B------:R-:W-:Y:S02]  /*db30*/  LOP3.LUT R8, R0, R27, RZ, 0x3c, !PT ;  /* 0x0000001b00087212 */ /* 0x000fe400078e3cff */
[----:B------:R-:W-:Y:S01]  /*db40*/  LOP3.LUT R20, R39, 0x2, RZ, 0x3c, !PT ;  /* 0x0000000227147812 */ /* 0x000fe200078e3cff */
[----:B------:R-:W-:Y:S01]  /*db50*/  SHFL.IDX PT, R122, R122, R39, 0x1c1f ;  /* 0x001c1f277a7a7589 */ /* 0x000fe200000e0000 */
[----:B------:R-:W-:Y:S02]  /*db60*/  LOP3.LUT R6, R6, R57, RZ, 0x3c, !PT ;  /* 0x0000003906067212 */ /* 0x000fe400078e3cff */
[----:B------:R-:W-:Y:S01]  /*db70*/  MOV R138, R138 ;  /* 0x0000008a008a7202 */ /* 0x000fe20000000f00 */
[----:B------:R-:W-:Y:S01]  /*db80*/  SHFL.IDX PT, R86, R41, R20, 0x1c1f ;  /* 0x001c1f1429567589 */ /* 0x000fe200000e0000 */
[----:B------:R-:W-:-:S02]  /*db90*/  MOV R134, R134 ;  /* 0x0000008600867202 */ /* 0x000fc40000000f00 */
[----:B------:R-:W-:Y:S01]  /*dba0*/  MOV R139, R10 ;  /* 0x0000000a008b7202 */ /* 0x000fe20000000f00 */
[----:B------:R-:W0:Y:S01]  /*dbb0*/  SHFL.IDX PT, R55, R55, R20, 0x1c1f ;  /* 0x001c1f1437377589 */ /* 0x000e2200000e0000 */
[----:B------:R-:W-:Y:S02]  /*dbc0*/  MOV R57, R8 ;  /* 0x0000000800397202 */ /* 0x000fe40000000f00 */
[----:B------:R-:W-:Y:S01]  /*dbd0*/  MOV R135, R14 ;  /* 0x0000000e00877202 */ /* 0x000fe20000000f00 */
[----:B------:R-:W-:Y:S01]  /*dbe0*/  SHFL.IDX PT, R10, R26, R39, 0x1c1f ;  /* 0x001c1f271a0a7589 */ /* 0x000fe200000e0000 */
[----:B------:R-:W-:Y:S02]  /*dbf0*/  MOV R0, R24 ;  /* 0x0000001800007202 */ /* 0x000fe40000000f00 */
[----:B------:R-:W-:Y:S01]  /*dc00*/  MOV R140, R140 ;  /* 0x0000008c008c7202 */ /* 0x000fe20000000f00 */
[----:B------:R-:W1:Y:S01]  /*dc10*/  SHFL.IDX PT, R9, R28, R20, 0x1c1f ;  /* 0x001c1f141c097589 */ /* 0x000e6200000e0000 */
[----:B------:R-:W-:-:S02]  /*dc20*/  MOV R141, R6 ;  /* 0x00000006008d7202 */ /* 0x000fc40000000f00 */
[----:B------:R-:W-:Y:S01]  /*dc30*/  MOV R142, R4 ;  /* 0x00000004008e7202 */ /* 0x000fe20000000f00 */
[----:B------:R-:W-:Y:S01]  /*dc40*/  SHFL.IDX PT, R14, R104, R39, 0x1c1f ;  /* 0x001c1f27680e7589 */ /* 0x000fe200000e0000 */
[----:B------:R-:W-:Y:S02]  /*dc50*/  MOV R136, R136 ;  /* 0x0000008800887202 */ /* 0x000fe40000000f00 */
[----:B------:R-:W-:Y:S01]  /*dc60*/  MOV R137, R12 ;  /* 0x0000000c00897202 */ /* 0x000fe20000000f00 */
[----:B------:R-:W2:Y:S04]  /*dc70*/  SHFL.IDX PT, R15, R52, R20, 0x1c1f ;  /* 0x001c1f14340f7589 */ /* 0x000ea800000e0000 */
[----:B------:R-:W3:Y:S04]  /*dc80*/  SHFL.IDX PT, R11, R29, R20, 0x1c1f ;  /* 0x001c1f141d0b7589 */ /* 0x000ee800000e0000 */
[----:B------:R-:W-:Y:S01]  /*dc90*/  SHFL.IDX PT, R24, R96, R39, 0x1c1f ;  /* 0x001c1f2760187589 */ /* 0x000fe200000e0000 */
[----:B0-----:R-:W-:-:S03]  /*dca0*/  SEL R13, R110, R55, P0 ;  /* 0x000000376e0d7207 */ /* 0x001fc60000000000 */
[----:B------:R-:W-:Y:S04]  /*dcb0*/  SHFL.IDX PT, R26, R92, R39, 0x1c1f ;  /* 0x001c1f275c1a7589 */ /* 0x000fe800000e0000 */
[----:B------:R-:W-:Y:S01]  /*dcc0*/  SHFL.IDX PT, R25, R94, R39, 0x1c1f ;  /* 0x001c1f275e197589 */ /* 0x000fe200000e0000 */
[----:B-1----:R-:W-:Y:S02]  /*dcd0*/  SEL R8, R10, R9, P0 ;  /* 0x000000090a087207 */ /* 0x002fe40000000000 */
[----:B------:R-:W-:Y:S01]  /*dce0*/  SEL R10, R9, R10, P0 ;  /* 0x0000000a090a7207 */ /* 0x000fe20000000000 */
[----:B------:R-:W-:Y:S04]  /*dcf0*/  SHFL.IDX PT, R4, R102, R39, 0x1c1f ;  /* 0x001c1f2766047589 */ /* 0x000fe800000e0000 */
[----:B------:R-:W-:Y:S01]  /*dd00*/  SHFL.IDX PT, R126, R126, R39, 0x1c1f ;  /* 0x001c1f277e7e7589 */ /* 0x000fe200000e0000 */
[----:B--2---:R-:W-:-:S02]  /*dd10*/  SEL R12, R14, R15, P0 ;  /* 0x0000000f0e0c7207 */ /* 0x004fc40000000000 */
[----:B------:R-:W-:Y:S01]  /*dd20*/  SEL R14, R15, R14, P0 ;  /* 0x0000000e0f0e7207 */ /* 0x000fe20000000000 */
[----:B------:R-:W-:Y:S01]  /*dd30*/  SHFL.IDX PT, R130, R130, R39, 0x1c1f ;  /* 0x001c1f2782827589 */ /* 0x000fe200000e0000 */
[----:B---3--:R-:W-:Y:S02]  /*dd40*/  SEL R9, R62, R11, P0 ;  /* 0x0000000b3e097207 */ /* 0x008fe40000000000 */
        /* <DEDUP_REMOVED lines=24> */
[----:B------:R0:W1:Y:S04]  /*ded0*/  SHFL.IDX PT, R39, R44, R20, 0x1c1f ;  /* 0x001c1f142c277589 */ /* 0x00006800000e0000 */
[----:B------:R-:W-:Y:S04]  /*dee0*/  SHFL.IDX PT, R36, R95, R20, 0x1c1f ;  /* 0x001c1f145f247589 */ /* 0x000fe800000e0000 */
[----:B------:R1:W-:Y:S01]  /*def0*/  SHFL.IDX PT, R37, R98, R20, 0x1c1f ;  /* 0x001c1f1462257589 */ /* 0x0003e200000e0000 */
[----:B0-----:R-:W-:-:S03]  /*df00*/  SEL R44, R21, R64, P0 ;  /* 0x00000040152c7207 */ /* 0x001fc60000000000 */
[----:B------:R-:W-:Y:S04]  /*df10*/  SHFL.IDX PT, R99, R34, R20, 0x1c1f ;  /* 0x001c1f1422637589 */ /* 0x000fe800000e0000 */
[----:B------:R-:W-:Y:S04]  /*df20*/  SHFL.IDX PT, R123, R35, R20, 0x1c1f ;  /* 0x001c1f14237b7589 */ /* 0x000fe800000e0000 */
[----:B------:R-:W-:Y:S04]  /*df30*/  SHFL.IDX PT, R94, R43, R20, 0x1c1f ;  /* 0x001c1f142b5e7589 */ /* 0x000fe800000e0000 */
[----:B------:R-:W0:Y:S01]  /*df40*/  SHFL.IDX PT, R38, R59, R20, 0x1c1f ;  /* 0x001c1f143b267589 */ /* 0x000e2200000e0000 */
[----:B-1----:R-:W-:-:S02]  /*df50*/  SEL R98, R100, R39, P0 ;  /* 0x0000002764627207 */ /* 0x002fc40000000000 */
[----:B------:R-:W-:Y:S01]  /*df60*/  SEL R100, R39, R100, P0 ;  /* 0x0000006427647207 */ /* 0x000fe20000000000 */
[----:B------:R-:W-:Y:S01]  /*df70*/  SHFL.IDX PT, R145, R63, R20, 0x1c1f ;  /* 0x001c1f143f917589 */ /* 0x000fe200000e0000 */
[----:B------:R-:W-:-:S03]  /*df80*/  F2FP.BF16.F32.PACK_AB R39, R15, R14 ;  /* 0x0000000e0f27723e */ /* 0x000fc600000010ff */
[----:B------:R-:W-:Y:S04]  /*df90*/  SHFL.IDX PT, R43, R56, R20, 0x1c1f ;  /* 0x001c1f14382b7589 */ /* 0x000fe800000e0000 */
[----:B------:R1:W2:Y:S04]  /*dfa0*/  SHFL.IDX PT, R143, R60, R20, 0x1c1f ;  /* 0x001c1f143c8f7589 */ /* 0x0002a800000e0000 */
[----:B------:R3:W-:Y:S04]  /*dfb0*/  SHFL.IDX PT, R147, R61, R20, 0x1c1f ;  /* 0x001c1f143d937589 */ /* 0x0007e800000e0000 */
[----:B------:R4:W-:Y:S01]  /*dfc0*/  SHFL.IDX PT, R151, R65, R20, 0x1c1f ;  /* 0x001c1f1441977589 */ /* 0x0009e200000e0000 */
[----:B-1----:R-:W-:-:S03]  /*dfd0*/  SEL R60, R107, R68, P0 ;  /* 0x000000446b3c7207 */ /* 0x002fc60000000000 */
[----:B------:R-:W1:Y:S01]  /*dfe0*/  SHFL.IDX PT, R40, R40, R20, 0x1c1f ;  /* 0x001c1f1428287589 */ /* 0x000e6200000e0000 */
[----:B0-----:R-:W-:Y:S02]  /*dff0*/  SEL R62, R81, R38, P0 ;  /* 0x00000026513e7207 */ /* 0x001fe40000000000 */
[----:B---3--:R-:W-:Y:S01]  /*e000*/  SEL R61, R99, R70, P0 ;  /* 0x00000046633d7207 */ /* 0x008fe20000000000 */
[----:B------:R-:W0:Y:S04]  /*e010*/  SHFL.IDX PT, R42, R42, R20, 0x1c1f ;  /* 0x001c1f142a2a7589 */ /* 0x000e2800000e0000 */
[----:B------:R3:W0:Y:S04]  /*e020*/  SHFL.IDX PT, R109, R46, R20, 0x1c1f ;  /* 0x001c1f142e6d7589 */ /* 0x00062800000e0000 */
[----:B------:R1:W-:Y:S01]  /*e030*/  SHFL.IDX PT, R117, R48, R20, 0x1c1f ;  /* 0x001c1f1430757589 */ /* 0x0003e200000e0000 */
[----:B--2---:R-:W-:-:S02]  /*e040*/  SEL R63, R122, R143, P0 ;  /* 0x0000008f7a3f7207 */ /* 0x004fc40000000000 */
[----:B----4-:R-:W-:Y:S01]  /*e050*/  SEL R65, R143, R122, P0 ;  /* 0x0000007a8f417207 */ /* 0x010fe20000000000 */
[----:B------:R2:W4:Y:S01]  /*e060*/  SHFL.IDX PT, R125, R50, R20, 0x1c1f ;  /* 0x001c1f14327d7589 */ /* 0x00052200000e0000 */
[----:B---3--:R-:W-:-:S03]  /*e070*/  SEL R46, R82, R43, P0 ;  /* 0x0000002b522e7207 */ /* 0x008fc60000000000 */
[----:B------:R3:W-:Y:S01]  /*e080*/  SHFL.IDX PT, R133, R51, R20, 0x1c1f ;  /* 0x001c1f1433857589 */ /* 0x0007e200000e0000 */
[----:B-1----:R-:W-:-:S03]  /*e090*/  SEL R48, R43, R82, P0 ;  /* 0x000000522b307207 */ /* 0x002fc60000000000 */
[----:B------:R1:W-:Y:S01]  /*e0a0*/  SHFL.IDX PT, R129, R106, R20, 0x1c1f ;  /* 0x001c1f146a817589 */ /* 0x0003e200000e0000 */
[----:B------:R-:W-:Y:S02]  /*e0b0*/  SEL R82, R83, R40, P0 ;  /* 0x0000002853527207 */ /* 0x000fe40000000000 */
[----:B--2---:R-:W-:Y:S01]  /*e0c0*/  SEL R50, R68, R107, P0 ;  /* 0x0000006b44327207 */ /* 0x004fe20000000000 */
[----:B------:R-:W-:Y:S01]  /*e0d0*/  SHFL.IDX PT, R7, R119, R20, 0x1c1f ;  /* 0x001c1f1477077589 */ /* 0x000fe200000e0000 */
[----:B------:R-:W-:Y:S02]  /*e0e0*/  SEL R68, R123, R72, P0 ;  /* 0x000000487b447207 */ /* 0x000fe40000000000 */
[----:B---3--:R-:W-:Y:S01]  /*e0f0*/  SEL R51, R70, R99, P0 ;  /* 0x0000006346337207 */ /* 0x008fe20000000000 */
[----:B------:R2:W-:Y:S01]  /*e100*/  SHFL.IDX PT, R30, R45, R20, 0x1c1f ;  /* 0x001c1f142d1e7589 */ /* 0x0005e200000e0000 */
[----:B------:R-:W-:Y:S02]  /*e110*/  SEL R70, R126, R147, P0 ;  /* 0x000000937e467207 */ /* 0x000fe40000000000 */
[----:B------:R-:W-:Y:S01]  /*e120*/  SEL R84, R40, R83, P0 ;  /* 0x0000005328547207 */ /* 0x000fe20000000000 */
[----:B------:R3:W-:Y:S01]  /*e130*/  SHFL.IDX PT, R31, R47, R20, 0x1c1f ;  /* 0x001c1f142f1f7589 */ /* 0x0007e200000e0000 */
[----:B0-----:R-:W-:-:S02]  /*e140*/  SEL R90, R91, R42, P0 ;  /* 0x0000002a5b5a7207 */ /* 0x001fc40000000000 */
[----:B------:R-:W-:Y:S01]  /*e150*/  SEL R92, R42, R91, P0 ;  /* 0x0000005b2a5c7207 */ /* 0x000fe20000000000 */
[----:B------:R0:W-:Y:S01]  /*e160*/  SHFL.IDX PT, R28, R49, R20, 0x1c1f ;  /* 0x001c1f14311c7589 */ /* 0x0001e200000e0000 */
[----:B-1----:R-:W-:Y:S02]  /*e170*/  SEL R106, R108, R109, P0 ;  /* 0x0000006d6c6a7207 */ /* 0x002fe40000000000 */
[----:B--2---:R-:W-:Y:S01]  /*e180*/  SEL R45, R89, R66, P0 ;  /* 0x00000042592d7207 */ /* 0x004fe20000000000 */
[----:B------:R-:W-:Y:S01]  /*e190*/  SHFL.IDX PT, R53, R53, R20, 0x1c1f ;  /* 0x001c1f1435357589 */ /* 0x000fe200000e0000 */
[----:B----4-:R-:W-:Y:S02]  /*e1a0*/  SEL R122, R124, R125, P0 ;  /* 0x0000007d7c7a7207 */ /* 0x010fe40000000000 */
[----:B---3--:R-:W-:Y:S01]  /*e1b0*/  SEL R47, R118, R41, P0 ;  /* 0x00000029762f7207 */ /* 0x008fe20000000000 */
[----:B------:R-:W-:Y:S01]  /*e1c0*/  SHFL.IDX PT, R29, R54, R20, 0x1c1f ;  /* 0x001c1f14361d7589 */ /* 0x000fe200000e0000 */
[----:B------:R-:W-:-:S02]  /*e1d0*/  SEL R83, R85, R86, P0 ;  /* 0x0000005655537207 */ /* 0x000fc40000000000 */
[----:B0-----:R-:W-:Y:S01]  /*e1e0*/  SEL R49, R41, R118, P0 ;  /* 0x0000007629317207 */ /* 0x001fe20000000000 */
[----:B------:R0:W-:Y:S01]  /*e1f0*/  SHFL.IDX PT, R149, R67, R20, 0x1c1f ;  /* 0x001c1f1443957589 */ /* 0x0001e200000e0000 */
[----:B------:R-:W-:Y:S02]  /*e200*/  SEL R118, R120, R37, P0 ;  /* 0x0000002578767207 */ /* 0x000fe40000000000 */
[----:B------:R-:W-:Y:S01]  /*e210*/  SEL R120, R37, R120, P0 ;  /* 0x0000007825787207 */ /* 0x000fe20000000000 */
[----:B------:R1:W2:Y:S01]  /*e220*/  SHFL.IDX PT, R119, R71, R20, 0x1c1f ;  /* 0x001c1f1447777589 */ /* 0x0002a200000e0000 */
[----:B------:R-:W-:Y:S02]  /*e230*/  F2FP.BF16.F32.PACK_AB R37, R13, R12 ;  /* 0x0000000c0d25723e */ /* 0x000fe400000010ff */
[----:B------:R-:W-:Y:S01]  /*e240*/  SEL R91, R93, R94, P0 ;  /* 0x0000005e5d5b7207 */ /* 0x000fe20000000000 */
[----:B------:R3:W4:Y:S01]  /*e250*/  SHFL.IDX PT, R32, R111, R20, 0x1c1f ;  /* 0x001c1f146f207589 */ /* 0x00072200000e0000 */
[----:B------:R-:W-:-:S02]  /*e260*/  SEL R108, R109, R108, P0 ;  /* 0x0000006c6d6c7207 */ /* 0x000fc40000000000 */
[----:B0-----:R-:W-:Y:S01]  /*e270*/  SEL R67, R74, R115, P0 ;  /* 0x000000734a437207 */ /* 0x001fe20000000000 */
[----:B------:R0:W4:Y:S01]  /*e280*/  SHFL.IDX PT, R153, R69, R20, 0x1c1f ;  /* 0x001c1f1445997589 */ /* 0x00012200000e0000 */
[----:B------:R-:W-:Y:S02]  /*e290*/  SEL R124, R125, R124, P0 ;  /* 0x0000007c7d7c7207 */ /* 0x000fe40000000000 */
[----:B-1----:R-:W-:Y:S01]  /*e2a0*/  SEL R71, R80, R145, P0 ;  /* 0x0000009150477207 */ /* 0x002fe20000000000 */
[----:B------:R1:W-:Y:S01]  /*e2b0*/  SHFL.IDX PT, R52, R75, R20, 0x1c1f ;  /* 0x001c1f144b347589 */ /* 0x0003e200000e0000 */
[----:B------:R-:W-:Y:S02]  /*e2c0*/  SEL R85, R86, R85, P0 ;  /* 0x0000005556557207 */ /* 0x000fe40000000000 */
[----:B---3--:R-:W-:Y:S01]  /*e2d0*/  SEL R111, R113, R36, P0 ;  /* 0x00000024716f7207 */ /* 0x008fe20000000000 */
[----:B------:R3:W4:Y:S01]  /*e2e0*/  SHFL.IDX PT, R155, R73, R20, 0x1c1f ;  /* 0x001c1f14499b7589 */ /* 0x00072200000e0000 */
[----:B------:R-:W-:-:S02]  /*e2f0*/  SEL R113, R36, R113, P0 ;  /* 0x0000007124717207 */ /* 0x000fc40000000000 */
[----:B0-----:R-:W-:Y:S01]  /*e300*/  SEL R69, R115, R74, P0 ;  /* 0x0000004a73457207 */ /* 0x001fe20000000000 */
[----:B------:R-:W0:Y:S01]  /*e310*/  SHFL.IDX PT, R34, R103, R20, 0x1c1f ;  /* 0x001c1f1467227589 */ /* 0x000e2200000e0000 */
[----:B------:R-:W-:Y:S02]  /*e320*/  F2FP.BF16.F32.PACK_AB R36, R9, R8 ;  /* 0x000000080924723e */ /* 0x000fe400000010ff */
[----:B-1----:R-:W-:Y:S01]  /*e330*/  SEL R75, R78, R127, P0 ;  /* 0x0000007f4e4b7207 */ /* 0x002fe20000000000 */
[----:B------:R1:W0:Y:S01]  /*e340*/  SHFL.IDX PT, R35, R114, R20, 0x1c1f ;  /* 0x001c1f1472237589 */ /* 0x00022200000e0000 */
[----:B------:R-:W-:Y:S02]  /*e350*/  SEL R74, R76, R131, P0 ;  /* 0x000000834c4a7207 */ /* 0x000fe40000000000 */
[----:B---3--:R-:W-:Y:S01]  /*e360*/  SEL R73, R145, R80, P0 ;  /* 0x0000005091497207 */ /* 0x008fe20000000000 */
[----:B------:R2:W-:Y:S01]  /*e370*/  SHFL.IDX PT, R54, R87, R20, 0x1c1f ;  /* 0x001c1f1457367589 */ /* 0x0005e200000e0000 */
[----:B------:R-:W-:-:S02]  /*e380*/  SEL R80, R151, R130, P0 ;  /* 0x0000008297507207 */ /* 0x000fc40000000000 */
[----:B------:R-:W-:Y:S01]  /*e390*/  SEL R76, R131, R76, P0 ;  /* 0x0000004c834c7207 */ /* 0x000fe20000000000 */
[----:B------:R3:W0:Y:S01]  /*e3a0*/  SHFL.IDX PT, R157, R77, R20, 0x1c1f ;  /* 0x001c1f144d9d7589 */ /* 0x00062200000e0000 */
[----:B------:R-:W-:Y:S02]  /*e3b0*/  SEL R93, R94, R93, P0 ;  /* 0x0000005d5e5d7207 */ /* 0x000fe40000000000 */
[----:B-1----:R-:W-:Y:S01]  /*e3c0*/  SEL R114, R116, R117, P0 ;  /* 0x0000007574727207 */ /* 0x002fe20000000000 */
[----:B------:R1:W0:Y:S01]  /*e3d0*/  SHFL.IDX PT, R59, R79, R20, 0x1c1f ;  /* 0x001c1f144f3b7589 */ /* 0x00022200000e0000 */
[----:B------:R-:W-:Y:S02]  /*e3e0*/  SEL R116, R117, R116, P0 ;  /* 0x0000007475747207 */ /* 0x000fe40000000000 */
[----:B--2---:R-:W-:Y:S02]  /*e3f0*/  SEL R87, R148, R119, P0 ;  /* 0x0000007794577207 */ /* 0x004fe40000000000 */
[----:B------:R-:W-:-:S02]  /*e400*/  SEL R99, R101, R30, P0 ;  /* 0x0000001e65637207 */ /* 0x000fc40000000000 */
[----:B---3--:R-:W-:Y:S02]  /*e410*/  SEL R77, R127, R78, P0 ;  /* 0x0000004e7f4d7207 */ /* 0x008fe40000000000 */
[----:B------:R-:W-:Y:S02]  /*e420*/  SEL R78, R130, R151, P0 ;  /* 0x00000097824e7207 */ /* 0x000fe40000000000 */
[----:B-1----:R-:W-:Y:S02]  /*e430*/  SEL R20, R64, R21, P0 ;  /* 0x0000001540147207 */ /* 0x002fe40000000000 */
[----:B------:R-:W-:Y:S02]  /*e440*/  SEL R21, R66, R89, P0 ;  /* 0x0000005942157207 */ /* 0x000fe40000000000 */
[----:B------:R-:W-:Y:S02]  /*e450*/  SEL R64, R38, R81, P0 ;  /* 0x0000005126407207 */ /* 0x000fe40000000000 */
[----:B------:R-:W-:-:S02]  /*e460*/  SEL R66, R72, R123, P0 ;  /* 0x0000007b48427207 */ /* 0x000fc40000000000 */
[----:B------:R-:W-:Y:S02]  /*e470*/  SEL R72, R147, R126, P0 ;  /* 0x0000007e93487207 */ /* 0x000fe40000000000 */
[----:B------:R-:W-:Y:S02]  /*e480*/  F2FP.BF16.F32.PACK_AB R38, R11, R10 ;  /* 0x0000000a0b26723e */ /* 0x000fe400000010ff */
[----:B------:R-:W-:Y:S02]  /*e490*/  SEL R126, R128, R129, P0 ;  /* 0x00000081807e7207 */ /* 0x000fe40000000000 */
[----:B------:R-:W-:Y:S01]  /*e4a0*/  SEL R130, R132, R133, P0 ;  /* 0x0000008584827207 */ /* 0x000fe20000000000 */
[----:B------:R1:W-:Y:S01]  /*e4b0*/  STSM.16.M88.4 [R33], R36 ;  /* 0x0000002421007844 */ /* 0x0003e20000000200 */
        /* <DEDUP_REMOVED lines=11> */
[----:B----4-:R-:W-:Y:S02]  /*e570*/  SEL R127, R27, R32, P0 ;  /* 0x000000201b7f7207 */ /* 0x010fe40000000000 */
        /* <DEDUP_REMOVED lines=8> */
[----:B0-----:R-:W-:Y:S02]  /*e600*/  SEL R119, R121, R34, P0 ;  /* 0x0000002279777207 */ /* 0x001fe40000000000 */
        /* <DEDUP_REMOVED lines=10> */
[----:B------:R-:W-:Y:S02]  /*e6b0*/  SEL R121, R34, R121, P0 ;  /* 0x0000007922797207 */ /* 0x000fe40000000000 */
[----:B------:R-:W-:-:S02]  /*e6c0*/  SEL R6, R35, R6, P0 ;  /* 0x0000000623067207 */ /* 0x000fc40000000000 */
[----:B------:R-:W-:Y:S02]  /*e6d0*/  F2FP.BF16.F32.PACK_AB R28, R51, R50 ;  /* 0x00000032331c723e */ /* 0x000fe400000010ff */
[----:B------:R-:W-:Y:S02]  /*e6e0*/  F2FP.BF16.F32.PACK_AB R30, R61, R60 ;  /* 0x0000003c3d1e723e */ /* 0x000fe400000010ff */
[----:B------:R-:W-:Y:S02]  /*e6f0*/  F2FP.BF16.F32.PACK_AB R31, R65, R64 ;  /* 0x00000040411f723e */ /* 0x000fe400000010ff */
[----:B------:R-:W-:Y:S02]  /*e700*/  F2FP.BF16.F32.PACK_AB R29, R63, R62 ;  /* 0x0000003e3f1d723e */ /* 0x000fe400000010ff */
[----:B------:R-:W-:Y:S02]  /*e710*/  SEL R104, R157, R104, P0 ;  /* 0x000000689d687207 */ /* 0x000fe40000000000 */
[----:B------:R-:W-:Y:S01]  /*e720*/  SEL R105, R54, R105, P0 ;  /* 0x0000006936697207 */ /* 0x000fe20000000000 */
[----:B------:R-:W-:Y:S01]  /*e730*/  STSM.16.M88.4 [R142], R28 ;  /* 0x0000001c8e007844 */ /* 0x000fe20000000200 */
[----:B------:R-:W-:-:S02]  /*e740*/  SEL R110, R112, R59, P0 ;  /* 0x0000003b706e7207 */ /* 0x000fc40000000000 */
[----:B------:R-:W-:Y:S02]  /*e750*/  F2FP.BF16.F32.PACK_AB R32, R67, R66 ;  /* 0x000000424320723e */ /* 0x000fe400000010ff */
[----:B------:R-:W-:Y:S02]  /*e760*/  F2FP.BF16.F32.PACK_AB R34, R69, R68 ;  /* 0x000000444522723e */ /* 0x000fe400000010ff */
[----:B------:R-:W-:Y:S02]  /*e770*/  F2FP.BF16.F32.PACK_AB R35, R73, R72 ;  /* 0x000000484923723e */ /* 0x000fe400000010ff */
[----:B-1----:R-:W-:Y:S02]  /*e780*/  F2FP.BF16.F32.PACK_AB R33, R71, R70 ;  /* 0x000000464721723e */ /* 0x002fe400000010ff */
[----:B------:R-:W-:Y:S02]  /*e790*/  SEL R112, R59, R112, P0 ;  /* 0x000000703b707207 */ /* 0x000fe40000000000 */
[----:B------:R-:W-:Y:S01]  /*e7a0*/  F2FP.BF16.F32.PACK_AB R36, R75, R74 ;  /* 0x0000004a4b24723e */ /* 0x000fe200000010ff */
[----:B------:R-:W-:Y:S01]  /*e7b0*/  STSM.16.M88.4 [R141], R32 ;  /* 0x000000208d007844 */ /* 0x000fe20000000200 */
[----:B------:R-:W-:-:S02]  /*e7c0*/  F2FP.BF16.F32.PACK_AB R38, R77, R76 ;  /* 0x0000004c4d26723e */ /* 0x000fc400000010ff */
[----:B------:R-:W-:Y:S02]  /*e7d0*/  F2FP.BF16.F32.PACK_AB R39, R81, R80 ;  /* 0x000000505127723e */ /* 0x000fe400000010ff */
[----:B------:R-:W-:Y:S02]  /*e7e0*/  F2FP.BF16.F32.PACK_AB R37, R79, R78 ;  /* 0x0000004e4f25723e */ /* 0x000fe400000010ff */
[----:B------:R-:W-:Y:S02]  /*e7f0*/  F2FP.BF16.F32.PACK_AB R40, R83, R82 ;  /* 0x000000525328723e */ /* 0x000fe400000010ff */
[----:B------:R-:W-:Y:S01]  /*e800*/  F2FP.BF16.F32.PACK_AB R42, R85, R84 ;  /* 0x00000054552a723e */ /* 0x000fe200000010ff */
[----:B------:R-:W-:Y:S01]  /*e810*/  STSM.16.M88.4 [R140], R36 ;  /* 0x000000248c007844 */ /* 0x000fe20000000200 */
[----:B------:R-:W-:Y:S02]  /*e820*/  F2FP.BF16.F32.PACK_AB R43, R89, R88 ;  /* 0x00000058592b723e */ /* 0x000fe400000010ff */
[----:B------:R-:W-:-:S02]  /*e830*/  F2FP.BF16.F32.PACK_AB R41, R87, R86 ;  /* 0x000000565729723e */ /* 0x000fc400000010ff */
[----:B------:R-:W-:Y:S02]  /*e840*/  SEL R5, R172, R7, P0 ;  /* 0x00000007ac057207 */ /* 0x000fe40000000000 */
[----:B------:R-:W-:Y:S01]  /*e850*/  F2FP.BF16.F32.PACK_AB R52, R91, R90 ;  /* 0x0000005a5b34723e */ /* 0x000fe200000010ff */
[----:B------:R1:W-:Y:S01]  /*e860*/  STSM.16.M88.4 [R139], R40 ;  /* 0x000000288b007844 */ /* 0x0003e20000000200 */
[----:B------:R-:W-:Y:S02]  /*e870*/  F2FP.BF16.F32.PACK_AB R54, R93, R92 ;  /* 0x0000005c5d36723e */ /* 0x000fe400000010ff */
[----:B------:R-:W-:Y:S02]  /*e880*/  F2FP.BF16.F32.PACK_AB R55, R97, R96 ;  /* 0x000000606137723e */ /* 0x000fe400000010ff */
[----:B------:R-:W-:Y:S02]  /*e890*/  F2FP.BF16.F32.PACK_AB R53, R95, R94 ;  /* 0x0000005e5f35723e */ /* 0x000fe400000010ff */
[----:B------:R-:W-:-:S02]  /*e8a0*/  SEL R7, R7, R172, P0 ;  /* 0x000000ac07077207 */ /* 0x000fc40000000000 */
[----:B------:R-:W-:Y:S01]  /*e8b0*/  F2FP.BF16.F32.PACK_AB R56, R99, R98 ;  /* 0x000000626338723e */ /* 0x000fe200000010ff */
[----:B------:R-:W-:Y:S01]  /*e8c0*/  STSM.16.M88.4 [R138], R52 ;  /* 0x000000348a007844 */ /* 0x000fe20000000200 */
[----:B------:R-:W-:Y:S02]  /*e8d0*/  F2FP.BF16.F32.PACK_AB R58, R101, R100 ;  /* 0x00000064653a723e */ /* 0x000fe400000010ff */
[----:B------:R-:W-:Y:S02]  /*e8e0*/  F2FP.BF16.F32.PACK_AB R59, R105, R104 ;  /* 0x00000068693b723e */ /* 0x000fe400000010ff */
[----:B0-----:R-:W-:Y:S01]  /*e8f0*/  F2FP.BF16.F32.PACK_AB R57, R103, R102 ;  /* 0x000000666739723e */ /* 0x001fe200000010ff */
[----:B-1----:R-:W-:Y:S01]  /*e900*/  IMAD.U32 R40, RZ, RZ, UR12 ;  /* 0x0000000cff287e24 */ /* 0x002fe2000f8e00ff */
[----:B------:R-:W-:Y:S01]  /*e910*/  F2FP.BF16.F32.PACK_AB R24, R107, R106 ;  /* 0x0000006a6b18723e */ /* 0x000fe200000010ff */
[----:B------:R-:W-:Y:S01]  /*e920*/  IMAD.U32 R41, RZ, RZ, UR13 ;  /* 0x0000000dff297e24 */ /* 0x000fe2000f8e00ff */
[----:B------:R-:W-:Y:S01]  /*e930*/  F2FP.BF16.F32.PACK_AB R26, R109, R108 ;  /* 0x0000006c6d1a723e */ /* 0x000fe200000010ff */
[----:B------:R-:W-:Y:S01]  /*e940*/  STSM.16.M88.4 [R137], R56 ;  /* 0x0000003889007844 */ /* 0x000fe20000000200 */
[----:B------:R-:W-:Y:S01]  /*e950*/  F2FP.BF16.F32.PACK_AB R27, R113, R112 ;  /* 0x00000070711b723e */ /* 0x000fe200000010ff */
[----:B------:R-:W-:Y:S01]  /*e960*/  ULDC.64 UR12, c[0x0][0xc08] ;  /* 0x00030200000c7ab9 */ /* 0x000fe20000000a00 */
[----:B------:R-:W-:-:S02]  /*e970*/  F2FP.BF16.F32.PACK_AB R25, R111, R110 ;  /* 0x0000006e6f19723e */ /* 0x000fc400000010ff */
[----:B------:R-:W-:Y:S02]  /*e980*/  F2FP.BF16.F32.PACK_AB R28, R115, R114 ;  /* 0x00000072731c723e */ /* 0x000fe400000010ff */
        /* <DEDUP_REMOVED lines=16> */
[----:B------:R-:W-:Y:S01]  /*ea90*/  BAR.SYNC.DEFER_BLOCKING 0x1, 0x100 ;  /* 0x0044000000007b1d */ /* 0x000fe20000010000 */
[----:B------:R-:W-:-:S07]  /*eaa0*/  ISETP.NE.AND.EX P0, PT, RZ, UR15, PT, P0 ;  /* 0x0000000fff007c0c */ /* 0x000fce000bf05300 */
[----:B0-----:R-:W0:Y:S06]  /*eab0*/  LDC R134, c[0x0][0xbe8] ;  /* 0x0002fa00ff867b82 */ /* 0x001e2c0000000800 */
[----:B------:R-:W2:Y:S01]  /*eac0*/  @P0 LDG.E R42, desc[UR56][R40.64] ;  /* 0x00000038282a0981 */ /* 0x000ea2000c1e1900 */
[----:B------:R-:W-:Y:S01]  /*ead0*/  UISETP.NE.U32.AND UP0, UPT, UR12, URZ, UPT ;  /* 0x0000003f0c00728c */ /* 0x000fe2000bf05070 */
[----:B------:R-:W-:Y:S01]  /*eae0*/  UMOV UR20, 0x9b8 ;  /* 0x000009b800147882 */ /* 0x000fe20000000000 */
[----:B------:R-:W-:Y:S02]  /*eaf0*/  ULDC UR4, c[0x0][0xa88] ;  /* 0x0002a20000047ab9 */ /* 0x000fe40000000800 */
[----:B------:R-:W-:Y:S01]  /*eb00*/  UISETP.NE.AND.EX UP0, UPT, UR13, URZ, UPT, UP0 ;  /* 0x0000003f0d00728c */ /* 0x000fe2000bf05300 */
[----:B0-----:R-:W-:Y:S01]  /*eb10*/  ISETP.NE.AND P1, PT, R134, 0x1, PT ;  /* 0x000000018600780c */ /* 0x001fe20003f25270 */
[----:B------:R-:W-:-:S04]  /*eb20*/  IMAD.U32 R31, RZ, RZ, UR4 ;  /* 0x00000004ff1f7e24 */ /* 0x000fc8000f8e00ff */
[----:B------:R-:W-:-:S05]  /*eb30*/  PLOP3.LUT P4, PT, PT, PT, UP0, 0x80, 0x0 ;  /* 0x000000000000781c */ /* 0x000fca0003f8f008 */
[----:B------:R-:W-:-:S03]  /*eb40*/  @UP0 ULEA UR12, UP1, UR44, UR12, 0x2 ;  /* 0x0000000c2c0c0291 */ /* 0x000fc6000f82103f */
[----:B-1----:R-:W0:Y:S01]  /*eb50*/  @P1 LDC R0, c[0x0][0xbec] ;  /* 0x0002fb00ff001b82 */ /* 0x002e220000000800 */
[----:B------:R-:W-:Y:S02]  /*eb60*/  @UP0 ULEA.HI.X UR13, UR44, UR13, UR43, 0x2, UP1 ;  /* 0x0000000d2c0d0291 */ /* 0x000fe400088f142b */
[----:B------:R-:W-:Y:S01]  /*eb70*/  UISETP.GT.AND UP1, UPT, UR47, 0x1, UPT ;  /* 0x000000012f00788c */ /* 0x000fe2000bf24270 */
[----:B------:R-:W-:-:S04]  /*eb80*/  VIADD R35, R17, UR36 ;  /* 0x0000002411237c36 */ /* 0x000fc80008000000 */
[----:B------:R-:W1:Y:S01]  /*eb90*/  @P1 LDC R29, c[0x0][0xbf0] ;  /* 0x0002fc00ff1d1b82 */ /* 0x000e620000000800 */
[----:B------:R-:W-:Y:S01]  /*eba0*/  USEL UR20, UR20, 0x978, UP1 ;  /* 0x0000097814147887 */ /* 0x000fe20008800000 */
[----:B------:R-:W-:Y:S01]  /*ebb0*/  IMAD.U32 R24, RZ, RZ, UR12 ;  /* 0x0000000cff187e24 */ /* 0x000fe2000f8e00ff */
[----:B------:R-:W-:Y:S01]  /*ebc0*/  UISETP.NE.U32.AND UP0, UPT, UR14, URZ, UPT ;  /* 0x0000003f0e00728c */ /* 0x000fe2000bf05070 */
[----:B------:R-:W-:Y:S01]  /*ebd0*/  IMAD.U32 R25, RZ, RZ, UR13 ;  /* 0x0000000dff197e24 */ /* 0x000fe2000f8e00ff */
[----:B------:R-:W-:Y:S02]  /*ebe0*/  UMOV UR4, URZ ;  /* 0x0000003f00047c82 */ /* 0x000fe40008000000 */
[----:B------:R-:W-:Y:S02]  /*ebf0*/  UISETP.NE.AND.EX UP0, UPT, UR15, URZ, UPT, UP0 ;  /* 0x0000003f0f00728c */ /* 0x000fe4000bf05300 */
[----:B------:R-:W-:Y:S01]  /*ec00*/  USEL UR9, UR37, URZ, UP1 ;  /* 0x0000003f25097287 */ /* 0x000fe20008800000 */
[----:B------:R-:W-:Y:S01]  /*ec10*/  IMAD.MOV.U32 R27, RZ, RZ, R35 ;  /* 0x000000ffff1b7224 */ /* 0x000fe200078e0023 */
[----:B------:R-:W-:Y:S01]  /*ec20*/  USEL UR44, UR44, URZ, !UP0 ;  /* 0x0000003f2c2c7287 */ /* 0x000fe2000c000000 */
[----:B------:R3:W5:Y:S01]  /*ec30*/  @P4 LDG.E R31, desc[UR56][R24.64] ;  /* 0x00000038181f4981 */ /* 0x000762000c1e1900 */
[----:B------:R-:W-:Y:S01]  /*ec40*/  ULDC.64 UR16, c[0x0][UR20+0x218] ;  /* 0x0000860014107abb */ /* 0x000fe20008000a00 */
[----:B------:R-:W-:Y:S01]  /*ec50*/  ULDC.64 UR18, c[0x0][UR20+0x228] ;  /* 0x00008a0014127abb */ /* 0x000fe20008000a00 */
[----:B------:R-:W-:Y:S01]  /*ec60*/  ULDC.64 UR14, c[0x0][UR20+0x220] ;  /* 0x00008800140e7abb */ /* 0x000fe20008000a00 */
[----:B------:R-:W-:Y:S01]  /*ec70*/  UIMAD.WIDE.U32 UR12, UR16, UR45, URZ ;  /* 0x0000002d100c72a5 */ /* 0x000fe2000f8e003f */
[----:B0-----:R-:W-:Y:S01]  /*ec80*/  @P1 IMAD.HI.U32 R0, R35, R0, RZ ;  /* 0x0000000023001227 */ /* 0x001fe200078e00ff */
[----:B------:R-:W-:-:S02]  /*ec90*/  UIMAD.WIDE.U32 UR22, UR18, UR9, URZ ;  /* 0x00000009121672a5 */ /* 0x000fc4000f8e003f */
[----:B------:R-:W-:Y:S02]  /*eca0*/  UIMAD UR16, UR17, UR45, URZ ;  /* 0x0000002d111072a4 */ /* 0x000fe4000f8e023f */
[----:B------:R-:W-:Y:S02]  /*ecb0*/  UIMAD UR18, UR19, UR9, URZ ;  /* 0x00000009131272a4 */ /* 0x000fe4000f8e023f */
[----:B------:R-:W-:Y:S01]  /*ecc0*/  USEL UR43, UR43, URZ, !UP0 ;  /* 0x0000003f2b2b7287 */ /* 0x000fe2000c000000 */
[----:B-1----:R-:W-:Y:S01]  /*ecd0*/  @P1 SHF.R.U32.HI R27, RZ, R29, R0 ;  /* 0x0000001dff1b1219 */ /* 0x002fe20000011600 */
[----:B------:R-:W-:Y:S01]  /*ece0*/  UIMAD UR9, UR15, UR44, URZ ;  /* 0x0000002c0f0972a4 */ /* 0x000fe2000f8e023f */
[----:B---3--:R-:W-:Y:S01]  /*ecf0*/  IMAD.U32 R24, RZ, RZ, UR22 ;  /* 0x00000016ff187e24 */ /* 0x008fe2000f8e00ff */
[----:B------:R-:W-:Y:S01]  /*ed00*/  UIADD3 UR13, UR13, UR16, URZ ;  /* 0x000000100d0d7290 */ /* 0x000fe2000fffe03f */
[----:B------:R-:W-:Y:S01]  /*ed10*/  IMAD.U32 R25, RZ, RZ, UR23 ;  /* 0x00000017ff197e24 */ /* 0x000fe2000f8e00ff */
[----:B------:R-:W-:Y:S01]  /*ed20*/  UIMAD.WIDE.U32 UR16, UR14, UR44, URZ ;  /* 0x0000002c0e1072a5 */ /* 0x000fe2000f8e003f */
[--C-:B------:R-:W-:Y:S01]  /*ed30*/  IMAD.MOV R29, RZ, RZ, -R27.reuse ;  /* 0x000000ffff1d7224 */ /* 0x100fe200078e0a1b */
[----:B------:R-:W-:Y:S01]  /*ed40*/  UIMAD UR9, UR14, UR43, UR9 ;  /* 0x0000002b0e0972a4 */ /* 0x000fe2000f8e0209 */
[----:B------:R-:W-:Y:S01]  /*ed50*/  SHF.R.S32.HI R25, RZ, 0x1f, R27 ;  /* 0x0000001fff197819 */ /* 0x000fe2000001141b */
[----:B------:R-:W-:Y:S01]  /*ed60*/  UIADD3 UR18, UR23, UR18, URZ ;  /* 0x0000001217127290 */ /* 0x000fe2000fffe03f */
[----:B------:R-:W-:Y:S01]  /*ed70*/  IMAD R29, R134, R29, R35 ;  /* 0x0000001d861d7224 */ /* 0x000fe200078e0223 */
[----:B------:R-:W-:-:S04]  /*ed80*/  UIADD3 UR9, UR17, UR9, URZ ;  /* 0x0000000911097290 */ /* 0x000fc8000fffe03f */
[----:B------:R-:W-:Y:S01]  /*ed90*/  IMAD.U32 R26, RZ, RZ, UR18 ;  /* 0x00000012ff1a7e24 */ /* 0x000fe2000f8e00ff */
        /* <DEDUP_REMOVED lines=22> */
.L_x_2071:
[----:B------:R-:W2:Y:S01]  /*ef00*/  LDL R0, [R1+0x38] ;  /* 0x0000380001007983 */ /* 0x000ea20000100800 */
[----:B------:R-:W-:-:S03]  /*ef10*/  LOP3.LUT P0, RZ, R236, 0x3, RZ, 0xc0, !PT ;  /* 0x00000003ecff7812 */ /* 0x000fc6000780c0ff */
[----:B------:R-:W-:Y:S04]  /*ef20*/  SHFL.IDX PT, R26, R30, RZ, 0x1c1f ;  /* 0x001c1fff1e1a7589 */ /* 0x000fe800000e0000 */
[----:B------:R-:W0:Y:S04]  /*ef30*/  SHFL.IDX PT, R27, R24, RZ, 0x1c1f ;  /* 0x001c1fff181b7589 */ /* 0x000e2800000e0000 */
[----:B------:R-:W-:Y:S04]  /*ef40*/  SHFL.IDX PT, R28, R30, 0x1, 0x1c1f ;  /* 0x003c1f001e1c7f89 */ /* 0x000fe800000e0000 */
[----:B------:R-:W1:Y:S01]  /*ef50*/  SHFL.IDX PT, R29, R24, 0x1, 0x1c1f ;  /* 0x003c1f00181d7f89 */ /* 0x000e6200000e0000 */
[----:B--2---:R-:W-:-:S02]  /*ef60*/  VIADD R33, R0, UR36 ;  /* 0x0000002400217c36 */ /* 0x004fc40008000000 */
        /* <DEDUP_REMOVED lines=9> */
[----:B------:R-:W-:Y:S01]  /*f000*/  ULDC.64 UR12, c[0x0][0xaa0] ;  /* 0x0002a800000c7ab9 */ /* 0x000fe20000000a00 */
[----:B------:R-:W-:Y:S01]  /*f010*/  IMAD.MOV.U32 R3, RZ, RZ, 0x2 ;  /* 0x00000002ff037424 */ /* 0x000fe200078e00ff */
[----:B------:R-:W0:Y:S01]  /*f020*/  @P1 LDC R61, c[0x0][0xbf0] ;  /* 0x0002fc00ff3d1b82 */ /* 0x000e220000000800 */
[----:B------:R-:W-:-:S04]  /*f030*/  IMAD R2, R235, 0x40, R64 ;  /* 0x00000040eb027824 */ /* 0x000fc800078e0240 */
[----:B------:R-:W-:-:S03]  /*f040*/  IMAD.WIDE R2, R2, R3, UR10 ;  /* 0x0000000a02027e25 */ /* 0x000fc6000f8e0203 */
[C---:B------:R-:W-:Y:S02]  /*f050*/  IADD3 R33, P2, R2.reuse, 0x5000, RZ ;  /* 0x0000500002217810 */ /* 0x040fe40007f5e0ff */
[C---:B------:R-:W-:Y:S02]  /*f060*/  IADD3 R9, P4, R2.reuse, 0x1000, RZ ;  /* 0x0000100002097810 */ /* 0x040fe40007f9e0ff */
[C---:B------:R-:W-:Y:S02]  /*f070*/  IADD3 R13, P3, R2.reuse, 0x2000, RZ ;  /* 0x00002000020d7810 */ /* 0x040fe40007f7e0ff */
[C---:B------:R-:W-:Y:S02]  /*f080*/  IADD3 R25, P6, R2.reuse, 0x3000, RZ ;  /* 0x0000300002197810 */ /* 0x040fe40007fde0ff */
[----:B------:R-:W-:Y:S02]  /*f090*/  IADD3 R29, P5, R2, 0x4000, RZ ;  /* 0x00004000021d7810 */ /* 0x000fe40007fbe0ff */
[----:B------:R-:W-:-:S02]  /*f0a0*/  LOP3.LUT R32, R33, 0x380, RZ, 0xc0, !PT ;  /* 0x0000038021207812 */ /* 0x000fc400078ec0ff */
[----:B------:R-:W-:Y:S02]  /*f0b0*/  LOP3.LUT R8, R9, 0x380, RZ, 0xc0, !PT ;  /* 0x0000038009087812 */ /* 0x000fe400078ec0ff */
[----:B------:R-:W-:Y:S02]  /*f0c0*/  LOP3.LUT R12, R13, 0x380, RZ, 0xc0, !PT ;  /* 0x000003800d0c7812 */ /* 0x000fe400078ec0ff */
[----:B------:R-:W-:Y:S02]  /*f0d0*/  LOP3.LUT R24, R25, 0x380, RZ, 0xc0, !PT ;  /* 0x0000038019187812 */ /* 0x000fe400078ec0ff */
[----:B------:R-:W-:Y:S02]  /*f0e0*/  LOP3.LUT R28, R29, 0x380, RZ, 0xc0, !PT ;  /* 0x000003801d1c7812 */ /* 0x000fe400078ec0ff */
[----:B------:R-:W-:Y:S02]  /*f0f0*/  SHF.R.U64 R32, R32, 0x3, RZ ;  /* 0x0000000320207819 */ /* 0x000fe400000012ff */
[----:B------:R-:W-:-:S02]  /*f100*/  SHF.R.U64 R8, R8, 0x3, RZ ;  /* 0x0000000308087819 */ /* 0x000fc400000012ff */
[----:B------:R-:W-:Y:S02]  /*f110*/  SHF.R.U64 R12, R12, 0x3, RZ ;  /* 0x000000030c0c7819 */ /* 0x000fe400000012ff */
[----:B------:R-:W-:Y:S02]  /*f120*/  SHF.R.U64 R24, R24, 0x3, RZ ;  /* 0x0000000318187819 */ /* 0x000fe400000012ff */
[----:B------:R-:W-:Y:S02]  /*f130*/  SHF.R.U64 R28, R28, 0x3, RZ ;  /* 0x000000031c1c7819 */ /* 0x000fe400000012ff */
        /* <DEDUP_REMOVED lines=11> */
[----:B------:R-:W-:Y:S01]  /*f1f0*/  UIMAD UR9, UR14, UR12, URZ ;  /* 0x0000000c0e0972a4 */ /* 0x000fe2000f8e023f */
[C---:B------:R-:W-:Y:S01]  /*f200*/  IADD3 R37, P0, R2.reuse, 0x6000, RZ ;  /* 0x0000600002257810 */ /* 0x040fe20007f1e0ff */
[----:B------:R-:W-:Y:S01]  /*f210*/  UIMAD.WIDE.U32 UR10, UR4, UR12, URZ ;  /* 0x0000000c040a72a5 */ /* 0x000fe2000f8e003f */
[C---:B------:R-:W-:Y:S01]  /*f220*/  IADD3 R41, P4, R2.reuse, 0x7000, RZ ;  /* 0x0000700002297810 */ /* 0x040fe20007f9e0ff */
[----:B------:R-:W-:Y:S01]  /*f230*/  IMAD.X R57, RZ, RZ, R3, P2 ;  /* 0x000000ffff397224 */ /* 0x000fe200010e0603 */
[C---:B------:R-:W-:Y:S01]  /*f240*/  IADD3 R45, P3, R2.reuse, 0x8000, RZ ;  /* 0x00008000022d7810 */ /* 0x040fe20007f7e0ff */
[----:B------:R-:W5:Y:S01]  /*f250*/  LD.E.128 R8, desc[UR56][R8.64] ;  /* 0x0000003808087980 */ /* 0x000f62000c101d00 */
[----:B------:R-:W-:-:S02]  /*f260*/  IADD3 R49, P6, R2, 0x9000, RZ ;  /* 0x0000900002317810 */ /* 0x000fc40007fde0ff */
[C---:B------:R-:W-:Y:S01]  /*f270*/  IADD3 R53, P5, R2.reuse, 0xa000, RZ ;  /* 0x0000a00002357810 */ /* 0x040fe20007fbe0ff */
[----:B------:R-:W5:Y:S01]  /*f280*/  LD.E.128 R12, desc[UR56][R12.64] ;  /* 0x000000380c0c7980 */ /* 0x000f62000c101d00 */
[----:B------:R-:W-:Y:S02]  /*f290*/  LOP3.LUT R7, R2, 0x380, RZ, 0xc0, !PT ;  /* 0x0000038002077812 */ /* 0x000fe400078ec0ff */
[----:B------:R-:W-:Y:S01]  /*f2a0*/  LOP3.LUT R4, R5, 0x380, RZ, 0xc0, !PT ;  /* 0x0000038005047812 */ /* 0x000fe200078ec0ff */
[----:B------:R-:W5:Y:S01]  /*f2b0*/  LD.E.128 R24, desc[UR56][R24.64] ;  /* 0x0000003818187980 */ /* 0x000f62000c101d00 */
[----:B------:R-:W-:Y:S02]  /*f2c0*/  LOP3.LUT R36, R37, 0x380, RZ, 0xc0, !PT ;  /* 0x0000038025247812 */ /* 0x000fe400078ec0ff */
[----:B------:R-:W-:Y:S01]  /*f2d0*/  LOP3.LUT R40, R41, 0x380, RZ, 0xc0, !PT ;  /* 0x0000038029287812 */ /* 0x000fe200078ec0ff */
[----:B------:R-:W5:Y:S01]  /*f2e0*/  LD.E.128 R28, desc[UR56][R28.64] ;  /* 0x000000381c1c7980 */ /* 0x000f62000c101d00 */
[----:B------:R-:W-:-:S02]  /*f2f0*/  LOP3.LUT R44, R45, 0x380, RZ, 0xc0, !PT ;  /* 0x000003802d2c7812 */ /* 0x000fc400078ec0ff */
[----:B------:R-:W-:Y:S01]  /*f300*/  LOP3.LUT R48, R49, 0x380, RZ, 0xc0, !PT ;  /* 0x0000038031307812 */ /* 0x000fe200078ec0ff */
[----:B------:R-:W5:Y:S01]  /*f310*/  LD.E.128 R32, desc[UR56][R32.64] ;  /* 0x0000003820207980 */ /* 0x000f62000c101d00 */
[----:B------:R-:W-:Y:S02]  /*f320*/  LOP3.LUT R52, R53, 0x380, RZ, 0xc0, !PT ;  /* 0x0000038035347812 */ /* 0x000fe400078ec0ff */
[----:B------:R-:W-:Y:S02]  /*f330*/  SHF.R.U64 R7, R7, 0x3, RZ ;  /* 0x0000000307077819 */ /* 0x000fe400000012ff */
[----:B------:R-:W-:Y:S02]  /*f340*/  SHF.R.U64 R4, R4, 0x3, RZ ;  /* 0x0000000304047819 */ /* 0x000fe400000012ff */
[----:B------:R-:W-:Y:S02]  /*f350*/  SHF.R.U64 R36, R36, 0x3, RZ ;  /* 0x0000000324247819 */ /* 0x000fe400000012ff */
[----:B------:R-:W-:-:S02]  /*f360*/  SHF.R.U64 R40, R40, 0x3, RZ ;  /* 0x0000000328287819 */ /* 0x000fc400000012ff */
[----:B------:R-:W-:Y:S02]  /*f370*/  SHF.R.U64 R44, R44, 0x3, RZ ;  /* 0x000000032c2c7819 */ /* 0x000fe400000012ff */
[----:B------:R-:W-:Y:S02]  /*f380*/  SHF.R.U64 R48, R48, 0x3, RZ ;  /* 0x0000000330307819 */ /* 0x000fe400000012ff */
[----:B------:R-:W-:Y:S02]  /*f390*/  SHF.R.U64 R52, R52, 0x3, RZ ;  /* 0x0000000334347819 */ /* 0x000fe400000012ff */
        /* <DEDUP_REMOVED lines=12> */
[----:B------:R-:W-:Y:S01]  /*f460*/  UIMAD UR9, UR4, UR13, UR9 ;  /* 0x0000000d040972a4 */ /* 0x000fe2000f8e0209 */
[----:B------:R1:W5:Y:S02]  /*f470*/  LD.E.128 R4, desc[UR56][R2.64] ;  /* 0x0000003802047980 */ /* 0x000364000c101d00 */
[----:B------:R-:W-:-:S02]  /*f480*/  ULDC.64 UR12, c[0x0][0xae8] ;  /* 0x0002ba00000c7ab9 */ /* 0x000fc40000000a00 */
[----:B------:R-:W5:Y:S04]  /*f490*/  LD.E.128 R36, desc[UR56][R36.64] ;  /* 0x0000003824247980 */ /* 0x000f68000c101d00 */
[----:B------:R-:W5:Y:S01]  /*f4a0*/  LD.E.128 R40, desc[UR56][R40.64] ;  /* 0x0000003828287980 */ /* 0x000f62000c101d00 */
[----:B-1----:R-:W1:Y:S01]  /*f4b0*/  @P1 LDC R3, c[0x0][0xbec] ;  /* 0x0002fb00ff031b82 */ /* 0x002e620000000800 */
[----:B------:R-:W-:Y:S01]  /*f4c0*/  UIADD3 UR11, UR11, UR9, URZ ;  /* 0x000000090b0b7290 */ /* 0x000fe2000fffe03f */
[----:B------:R-:W-:Y:S01]  /*f4d0*/  IMAD R2, R18, 0x20, R235 ;  /* 0x0000002012027824 */ /* 0x000fe200078e02eb */
[----:B------:R-:W5:Y:S02]  /*f4e0*/  LD.E.128 R44, desc[UR56][R44.64] ;  /* 0x000000382c2c7980 */ /* 0x000f64000c101d00 */
[----:B------:R-:W-:Y:S01]  /*f4f0*/  UIMAD.WIDE.U32 UR10, UR45, UR12, UR10 ;  /* 0x0000000c2d0a72a5 */ /* 0x000fe2000f8e000a */
[----:B------:R-:W-:Y:S01]  /*f500*/  VIADD R60, R2, UR36 ;  /* 0x00000024023c7c36 */ /* 0x000fe20008000000 */
[----:B------:R-:W-:Y:S01]  /*f510*/  USHF.R.S32.HI UR4, URZ, 0x1f, UR44 ;  /* 0x0000001f3f047899 */ /* 0x000fe2000801142c */
[----:B------:R-:W5:Y:S01]  /*f520*/  LD.E.128 R48, desc[UR56][R48.64] ;  /* 0x0000003830307980 */ /* 0x000f62000c101d00 */
[----:B------:R-:W-:-:S03]  /*f530*/  UIMAD UR11, UR45, UR13, UR11 ;  /* 0x0000000d2d0b72a4 */ /* 0x000fc6000f8e020b */
[----:B------:R-:W-:Y:S01]  /*f540*/  ULDC.64 UR12, c[0x0][0xaf0] ;  /* 0x0002bc00000c7ab9 */ /* 0x000fe20000000a00 */
[----:B------:R-:W5:Y:S01]  /*f550*/  LD.E.128 R52, desc[UR56][R52.64] ;  /* 0x0000003834347980 */ /* 0x000f62000c101d00 */
[----:B------:R-:W-:Y:S01]  /*f560*/  UIMAD UR4, UR4, UR12, URZ ;  /* 0x0000000c040472a4 */ /* 0x000fe2000f8e023f */
[----:B------:R-:W-:Y:S02]  /*f570*/  IMAD.MOV.U32 R21, RZ, RZ, R60 ;  /* 0x000000ffff157224 */ /* 0x000fe400078e003c */
[----:B------:R-:W5:Y:S01]  /*f580*/  LD.E.128 R56, desc[UR56][R56.64] ;  /* 0x0000003838387980 */ /* 0x000f62000c101d00 */
[----:B------:R-:W-:Y:S01]  /*f590*/  UIMAD UR4, UR44, UR13, UR4 ;  /* 0x0000000d2c0472a4 */ /* 0x000fe2000f8e0204 */
[----:B-1----:R-:W-:Y:S01]  /*f5a0*/  @P1 IMAD.HI.U32 R2, R60, R3, RZ ;  /* 0x000000033c021227 */ /* 0x002fe200078e00ff */
[----:B------:R-:W-:Y:S01]  /*f5b0*/  UIMAD.WIDE.U32 UR44, UR44, UR12, UR10 ;  /* 0x0000000c2c2c72a5 */ /* 0x000fe2000f8e000a */
[----:B------:R-:W-:Y:S01]  /*f5c0*/  @!PT LDS RZ, [RZ] ;  /* 0x00000000fffff984 */ /* 0x000fe20000000800 */
[----:B------:R-:W-:Y:S01]  /*f5d0*/  @!PT LDS RZ, [RZ] ;  /* 0x00000000fffff984 */ /* 0x000fe20000000800 */
[----:B------:R-:W-:Y:S01]  /*f5e0*/  @!PT LDS RZ, [RZ] ;  /* 0x00000000fffff984 */ /* 0x000fe20000000800 */
[----:B------:R-:W-:Y:S01]  /*f5f0*/  @!PT LDS RZ, [RZ] ;  /* 0x00000000fffff984 */ /* 0x000fe20000000800 */
[----:B------:R1:W-:Y:S06]  /*f600*/  MEMBAR.ALL.CTA ;  /* 0x0000000000007992 */ /* 0x0003ec0000008000 */
[----:B-1----:R-:W1:Y:S01]  /*f610*/  FENCE.VIEW.ASYNC.S ;  /* 0x00000000000073c6 */ /* 0x002e620000000000 */
[----:B------:R-:W-:Y:S01]  /*f620*/  ULDC.64 UR10, c[0x0][0xae0] ;  /* 0x0002b800000a7ab9 */ /* 0x000fe20000000a00 */
[----:B0-----:R-:W-:Y:S01]  /*f630*/  @P1 SHF.R.U32.HI R21, RZ, R61, R2 ;  /* 0x0000003dff151219 */ /* 0x001fe20000011602 */
[----:B------:R-:W-:-:S03]  /*f640*/  UIADD3 UR4, UR45, UR4, URZ ;  /* 0x000000042d047290 */ /* 0x000fc6000fffe03f */
[--C-:B------:R-:W-:Y:S01]  /*f650*/  SHF.R.S32.HI R20, RZ, 0x1f, R21.reuse ;  /* 0x0000001fff147819 */ /* 0x100fe20000011415 */
[----:B------:R-:W-:Y:S02]  /*f660*/  IMAD.MOV R61, RZ, RZ, -R21 ;  /* 0x000000ffff3d7224 */ /* 0x000fe400078e0a15 */
[----:B------:R-:W-:Y:S02]  /*f670*/  IMAD.U32 R3, RZ, RZ, UR45 ;  /* 0x0000002dff037e24 */ /* 0x000fe4000f8e00ff */
[----:B------:R-:W-:Y:S02]  /*f680*/  IMAD R20, R20, UR10, RZ ;  /* 0x0000000a14147c24 */ /* 0x000fe4000f8e02ff */
[----:B------:R-:W-:Y:S02]  /*f690*/  IMAD R61, R134, R61, R60 ;  /* 0x0000003d863d7224 */ /* 0x000fe400078e023c */
[----:B------:R-:W-:Y:S02]  /*f6a0*/  IMAD.U32 R2, RZ, RZ, UR44 ;  /* 0x0000002cff027e24 */ /* 0x000fe4000f8e00ff */
[----:B------:R-:W-:-:S02]  /*f6b0*/  IMAD.U32 R3, RZ, RZ, UR4 ;  /* 0x00000004ff037e24 */ /* 0x000fc4000f8e00ff */
[C---:B------:R-:W-:Y:S01]  /*f6c0*/  IMAD R63, R21.reuse, UR11, R20 ;  /* 0x0000000b153f7c24 */ /* 0x040fe2000f8e0214 */
[----:B------:R-:W-:Y:S01]  /*f6d0*/  SHF.R.S32.HI R20, RZ, 0x1f, R61 ;  /* 0x0000001fff147819 */ /* 0x000fe2000001143d */
[----:B------:R-:W-:Y:S01]  /*f6e0*/  IMAD.WIDE.U32 R2, R21, UR10, R2 ;  /* 0x0000000a15027c25 */ /* 0x000fe2000f8e0002 */
[----:B------:R-:W-:-:S03]  /*f6f0*/  ULDC.64 UR10, c[0x0][0xad8] ;  /* 0x0002b600000a7ab9 */ /* 0x000fc60000000a00 */
[----:B------:R-:W-:Y:S02]  /*f700*/  IMAD.IADD R3, R3, 0x1, R63 ;  /* 0x0000000103037824 */ /* 0x000fe400078e023f */
[----:B------:R-:W-:Y:S02]  /*f710*/  IMAD R20, R20, UR10, RZ ;  /* 0x0000000a14147c24 */ /* 0x000fe4000f8e02ff */
[----:B------:R-:W-:Y:S01]  /*f720*/  VIADD R65, R235, UR36 ;  /* 0x00000024eb417c36 */ /* 0x000fe20008000000 */
[----:B------:R-:W-:Y:S01]  /*f730*/  UIADD3 UR8, UR8, 0x33420, URZ ;  /* 0x0003342008087890 */ /* 0x000fe2000fffe03f */
[C---:B------:R-:W-:Y:S02]  /*f740*/  IMAD R63, R61.reuse, UR11, R20 ;  /* 0x0000000b3d3f7c24 */ /* 0x040fe4000f8e0214 */
[----:B------:R-:W-:Y:S01]  /*f750*/  IMAD.WIDE.U32 R2, R61, UR10, R2 ;  /* 0x0000000a3d027c25 */ /* 0x000fe2000f8e0002 */
[----:B------:R-:W-:Y:S01]  /*f760*/  ISETP.GE.AND P2, PT, R65, R0, PT ;  /* 0x000000004100720c */ /* 0x000fe20003f46270 */
[----:B------:R-:W-:Y:S01]  /*f770*/  ULDC.64 UR10, c[0x0][0xa80] ;  /* 0x0002a000000a7ab9 */ /* 0x000fe20000000a00 */
[----:B------:R-:W-:Y:S01]  /*f780*/  UPRMT UR8, URZ, 0x654, UR8 ;  /* 0x000006543f087896 */ /* 0x000fe20008000008 */
[----:B------:R-:W-:Y:S01]  /*f790*/  IMAD.IADD R3, R3, 0x1, R63 ;  /* 0x0000000103037824 */ /* 0x000fe200078e023f */
[----:B------:R-:W-:Y:S01]  /*f7a0*/  LEA R62, P3, R2, UR10, 0x1 ;  /* 0x0000000a023e7c11 */ /* 0x000fe2000f8608ff */
[----:B------:R-:W-:-:S03]  /*f7b0*/  VIADD R61, R65, 0x40 ;  /* 0x00000040413d7836 */ /* 0x000fc60000000000 */
[----:B------:R-:W-:Y:S01]  /*f7c0*/  LEA.HI.X R63, R2, UR11, R3, 0x1, P3 ;  /* 0x0000000b023f7c11 */ /* 0x000fe200098f0c03 */
[----:B------:R-:W-:Y:S01]  /*f7d0*/  VIADD R21, R65, 0x20 ;  /* 0x0000002041157836 */ /* 0x000fe20000000000 */
[-C--:B------:R-:W-:Y:S01]  /*f7e0*/  ISETP.GE.AND P1, PT, R61, R0.reuse, PT ;  /* 0x000000003d00720c */ /* 0x080fe20003f26270 */
[C---:B------:R-:W-:Y:S01]  /*f7f0*/  VIADD R67, R64.reuse, 0x40 ;  /* 0x0000004040437836 */ /* 0x040fe20000000000 */
[----:B-1----:R-:W-:Y:S01]  /*f800*/  SYNCS.ARRIVE.TRANS64.RED.A1T0 RZ, [UR8], RZ ;  /* 0x000000ffffff79a7 */ /* 0x002fe20008100408 */
[----:B------:R-:W-:Y:S01]  /*f810*/  VIADD R69, R64, 0x80 ;  /* 0x0000008040457836 */ /* 0x000fe20000000000 */
        /* <DEDUP_REMOVED lines=21> */
.L_x_2074:
[----:B------:R-:W-:Y:S05]  /*f970*/  BSYNC B1 ;  /* 0x0000000000017941 */ /* 0x000fea0003800000 */
.L_x_2073:
[----:B0----5:R0:W3:Y:S01]  /*f980*/  SHFL.IDX PT, R7, R63, 0x1, 0x181f ;  /* 0x00381f003f077f89 */ /* 0x0210e200000e0000 */
[----:B------:R-:W-:Y:S03]  /*f990*/  BSSY B1, `(.L_x_2075) ;  /* 0x0000010000017945 */ /* 0x000fe60003800000 */
[----:B------:R0:W4:Y:S01]  /*f9a0*/  SHFL.IDX PT, R6, R62, 0x1, 0x181f ;  /* 0x00381f003e067f89 */ /* 0x00012200000e0000 */
[----:B------:R-:W-:Y:S05]  /*f9b0*/  @P0 BRA `(.L_x_2076) ;  /* 0x0000000000340947 */ /* 0x000fea0003800000 */
[----:B------:R-:W-:Y:S02]  /*f9c0*/  ULDC UR4, c[0x0][0xac8] ;  /* 0x0002b20000047ab9 */ /* 0x000fe40000000800 */
[----:B------:R-:W-:Y:S02]  /*f9d0*/  ISETP.GE.AND P4, PT, R64, UR4, PT ;  /* 0x0000000440007c0c */ /* 0x000fe4000bf86270 */
[----:B------:R-:W-:Y:S02]  /*f9e0*/  ISETP.GE.AND P5, PT, R67, UR4, PT ;  /* 0x0000000443007c0c */ /* 0x000fe4000bfa6270 */
[----:B------:R-:W-:-:S09]  /*f9f0*/  ISETP.GE.AND P6, PT, R69, UR4, PT ;  /* 0x0000000445007c0c */ /* 0x000fd2000bfc6270 */
[CC--:B----4-:R-:W-:Y:S02]  /*fa00*/  @!P4 LEA R2, P0, R64.reuse, R6.reuse, 0x1 ;  /* 0x000000064002c211 */ /* 0x0d0fe400078008ff */
        /* <DEDUP_REMOVED lines=8> */
.L_x_2076:
[----:B------:R-:W-:Y:S05]  /*fa90*/  BSYNC B1 ;  /* 0x0000000000017941 */ /* 0x000fea0003800000 */
.L_x_2075:
        /* <DEDUP_REMOVED lines=17> */
.L_x_2078:
[----:B------:R-:W-:Y:S05]  /*fbb0*/  BSYNC B1 ;  /* 0x0000000000017941 */ /* 0x000fea0003800000 */
.L_x_2077:
[----:B0-----:R-:W-:Y:S01]  /*fbc0*/  VIADD R3, R65, 0x60 ;  /* 0x0000006041037836 */ /* 0x001fe20000000000 */
[----:B---3--:R-:W0:Y:S04]  /*fbd0*/  SHFL.IDX PT, R63, R63, 0x3, 0x181f ;  /* 0x00781f003f3f7f89 */ /* 0x008e2800000e0000 */
[----:B------:R-:W-:Y:S01]  /*fbe0*/  ISETP.GE.AND P0, PT, R3, R0, PT ;  /* 0x000000000300720c */ /* 0x000fe20003f06270 */
[----:B------:R-:W3:-:S12]  /*fbf0*/  SHFL.IDX PT, R62, R62, 0x3, 0x181f ;  /* 0x00781f003e3e7f89 */ /* 0x000ed800000e0000 */
[----:B------:R-:W-:Y:S05]  /*fc00*/  @P0 BRA `(.L_x_2079) ;  /* 0x0000002000280947 */ /* 0x000fea0003800000 */
[----:B------:R-:W-:Y:S02]  /*fc10*/  ULDC UR4, c[0x0][0xac8] ;  /* 0x0002b20000047ab9 */ /* 0x000fe40000000800 */
[----:B------:R-:W-:Y:S02]  /*fc20*/  ISETP.GE.AND P2, PT, R64, UR4, PT ;  /* 0x0000000440007c0c */ /* 0x000fe4000bf46270 */
[----:B------:R-:W-:-:S11]  /*fc30*/  ISETP.GE.AND P3, PT, R67, UR4, PT ;  /* 0x0000000443007c0c */ /* 0x000fd6000bf66270 */
[CC--:B---3--:R-:W-:Y:S02]  /*fc40*/  @!P2 LEA R2, P0, R64.reuse, R62.reuse, 0x1 ;  /* 0x0000003e4002a211 */ /* 0x0c8fe400078008ff */
        /* <DEDUP_REMOVED lines=11> */
.L_x_2072:
        /* <DEDUP_REMOVED lines=55> */
[----:B------:R-:W-:-:S03]  /*10070*/  SHF.R.S32.HI R137, RZ, 0x1f, R234 ;  /* 0x0000001fff897819 */ /* 0x000fc600000114ea */
        /* <DEDUP_REMOVED lines=11> */
[C---:B------:R-:W-:Y:S01]  /*10130*/  VIADD R27, R16.reuse, 0x20 ;  /* 0x00000020101b7836 */ /* 0x040fe20000000000 */
[----:B------:R-:W-:Y:S01]  /*10140*/  ULDC UR4, c[0x0][0xac8] ;  /* 0x0002b20000047ab9 */ /* 0x000fe20000000800 */
[C---:B------:R-:W-:Y:S01]  /*10150*/  VIADD R35, R16.reuse, 0x28 ;  /* 0x0000002810237836 */ /* 0x040fe20000000000 */
[C---:B------:R-:W-:Y:S01]  /*10160*/  ISETP.GE.AND P2, PT, R16.reuse, UR4, PT ;  /* 0x0000000410007c0c */ /* 0x040fe2000bf46270 */
[C---:B------:R-:W-:Y:S01]  /*10170*/  VIADD R37, R16.reuse, 0x30 ;  /* 0x0000003010257836 */ /* 0x040fe20000000000 */
[----:B------:R-:W-:Y:S01]  /*10180*/  ISETP.GE.AND P4, PT, R27, UR4, PT ;  /* 0x000000041b007c0c */ /* 0x000fe2000bf86270 */
[----:B------:R-:W-:Y:S01]  /*10190*/  VIADD R39, R16, 0x38 ;  /* 0x0000003810277836 */ /* 0x000fe20000000000 */
[----:B------:R-:W-:Y:S01]  /*101a0*/  ISETP.GE.AND P1, PT, R234, UR4, PT ;  /* 0x00000004ea007c0c */ /* 0x000fe2000bf26270 */
[----:B------:R-:W-:Y:S01]  /*101b0*/  VIADD R41, R16, 0x40 ;  /* 0x0000004010297836 */ /* 0x000fe20000000000 */
[----:B------:R-:W-:Y:S02]  /*101c0*/  ISETP.GE.AND P0, PT, R233, UR4, PT ;  /* 0x00000004e9007c0c */ /* 0x000fe4000bf06270 */
[----:B------:R-:W-:-:S02]  /*101d0*/  SHF.R.S32.HI R30, RZ, 0x1f, R27 ;  /* 0x0000001fff1e7819 */ /* 0x000fc4000001141b */
[----:B------:R-:W-:-:S03]  /*101e0*/  ISETP.GE.AND P5, PT, R19, UR4, PT ;  /* 0x0000000413007c0c */ /* 0x000fc6000bfa6270 */
[----:B-12---:R-:W-:Y:S02]  /*101f0*/  @!P2 IMAD.WIDE R28, R16, 0x4, R2 ;  /* 0x00000004101ca825 */ /* 0x006fe400078e0202 */
[----:B------:R-:W-:-:S03]  /*10200*/  @!P4 LEA R26, P3, R27, R2, 0x2 ;  /* 0x000000021b1ac211 */ /* 0x000fc600078610ff */
[----:B------:R1:W-:Y:S01]  /*10210*/  @!P2 ST.E.64 desc[UR56][R28.64], R8 ;  /* 0x000000081c00a985 */ /* 0x0003e2000c101b38 */
[-C--:B------:R-:W-:Y:S02]  /*10220*/  @!P4 LEA.HI.X R27, R27, R3.reuse, R30, 0x2, P3 ;  /* 0x000000031b1bc211 */ /* 0x080fe400018f141e */
[CC--:B------:R-:W-:Y:S02]  /*10230*/  @!P1 LEA R30, P2, R234.reuse, R2.reuse, 0x2 ;  /* 0x00000002ea1e9211 */ /* 0x0c0fe400078410ff */
[----:B------:R-:W-:Y:S02]  /*10240*/  @!P0 LEA R32, P3, R233, R2, 0x2 ;  /* 0x00000002e9208211 */ /* 0x000fe400078610ff */
[-C--:B------:R-:W-:Y:S02]  /*10250*/  @!P1 LEA.HI.X R31, R234, R3.reuse, R137, 0x2, P2 ;  /* 0x00000003ea1f9211 */ /* 0x080fe400010f1489 */
[----:B------:R-:W-:Y:S02]  /*10260*/  ISETP.GE.AND P2, PT, R35, UR4, PT ;  /* 0x0000000423007c0c */ /* 0x000fe4000bf46270 */
[----:B------:R-:W-:Y:S01]  /*10270*/  @!P0 LEA.HI.X R33, R233, R3, R136, 0x2, P3 ;  /* 0x00000003e9218211 */ /* 0x000fe200018f1488 */
[----:B------:R2:W-:Y:S01]  /*10280*/  @!P1 ST.E.64 desc[UR56][R30.64], R10 ;  /* 0x0000000a1e009985 */ /* 0x0005e2000c101b38 */
[----:B------:R-:W-:-:S02]  /*10290*/  ISETP.GE.AND P3, PT, R37, UR4, PT ;  /* 0x0000000425007c0c */ /* 0x000fc4000bf66270 */
[----:B-1----:R-:W-:Y:S01]  /*102a0*/  SHF.R.S32.HI R9, RZ, 0x1f, R19 ;  /* 0x0000001fff097819 */ /* 0x002fe20000011413 */
[----:B------:R1:W-:Y:S01]  /*102b0*/  @!P0 ST.E.64 desc[UR56][R32.64], R20 ;  /* 0x0000001420008985 */ /* 0x0003e2000c101b38 */
[-C--:B------:R-:W-:Y:S02]  /*102c0*/  @!P5 LEA R8, P1, R19, R2.reuse, 0x2 ;  /* 0x000000021308d211 */ /* 0x080fe400078210ff */
[----:B------:R-:W-:Y:S02]  /*102d0*/  ISETP.GE.AND P0, PT, R39, UR4, PT ;  /* 0x0000000427007c0c */ /* 0x000fe4000bf06270 */
[----:B------:R-:W-:Y:S02]  /*102e0*/  SHF.R.S32.HI R29, RZ, 0x1f, R35 ;  /* 0x0000001fff1d7819 */ /* 0x000fe40000011423 */
[----:B------:R-:W-:Y:S02]  /*102f0*/  @!P2 LEA R28, P6, R35, R2, 0x2 ;  /* 0x00000002231ca211 */ /* 0x000fe400078c10ff */
[----:B------:R-:W-:-:S02]  /*10300*/  @!P5 LEA.HI.X R9, R19, R3, R9, 0x2, P1 ;  /* 0x000000031309d211 */ /* 0x000fc400008f1409 */
[----:B------:R-:W-:Y:S02]  /*10310*/  ISETP.GE.AND P1, PT, R41, UR4, PT ;  /* 0x0000000429007c0c */ /* 0x000fe4000bf26270 */
[-C--:B------:R-:W-:Y:S01]  /*10320*/  @!P2 LEA.HI.X R29, R35, R3.reuse, R29, 0x2, P6 ;  /* 0x00000003231da211 */ /* 0x080fe200030f141d */
[----:B------:R3:W-:Y:S01]  /*10330*/  @!P5 ST.E.64 desc[UR56][R8.64], R44 ;  /* 0x0000002c0800d985 */ /* 0x0007e2000c101b38 */
[----:B--2---:R-:W-:Y:S02]  /*10340*/  SHF.R.S32.HI R11, RZ, 0x1f, R37 ;  /* 0x0000001fff0b7819 */ /* 0x004fe40000011425 */
[C---:B------:R-:W-:Y:S01]  /*10350*/  @!P3 LEA R10, P6, R37.reuse, R2, 0x2 ;  /* 0x00000002250ab211 */ /* 0x040fe200078c10ff */
[----:B------:R2:W-:Y:S01]  /*10360*/  @!P4 ST.E.64 desc[UR56][R26.64], R50 ;  /* 0x000000321a00c985 */ /* 0x0005e2000c101b38 */
[----:B------:R-:W-:Y:S02]  /*10370*/  ISETP.GE.AND P4, PT, R232, UR4, PT ;  /* 0x00000004e8007c0c */ /* 0x000fe4000bf86270 */
[----:B------:R-:W-:Y:S01]  /*10380*/  @!P3 LEA.HI.X R11, R37, R3, R11, 0x2, P6 ;  /* 0x00000003250bb211 */ /* 0x000fe200030f140b */
[----:B------:R-:W-:Y:S01]  /*10390*/  @!P2 ST.E.64 desc[UR56][R28.64], R60 ;  /* 0x0000003c1c00a985 */ /* 0x000fe2000c101b38 */
[----:B-1----:R-:W-:-:S02]  /*103a0*/  SHF.R.S32.HI R21, RZ, 0x1f, R39 ;  /* 0x0000001fff157819 */ /* 0x002fc40000011427 */
[CC--:B------:R-:W-:Y:S01]  /*103b0*/  @!P0 LEA R20, P6, R39.reuse, R2.reuse, 0x2 ;  /* 0x0000000227148211 */ /* 0x0c0fe200078c10ff */
[----:B------:R1:W-:Y:S01]  /*103c0*/  @!P3 ST.E.64 desc[UR56][R10.64], R66 ;  /* 0x000000420a00b985 */ /* 0x0003e2000c101b38 */
[----:B------:R-:W-:Y:S02]  /*103d0*/  SHF.R.S32.HI R31, RZ, 0x1f, R41 ;  /* 0x0000001fff1f7819 */ /* 0x000fe40000011429 */
[-C--:B------:R-:W-:Y:S02]  /*103e0*/  @!P0 LEA.HI.X R21, R39, R3.reuse, R21, 0x2, P6 ;  /* 0x0000000327158211 */ /* 0x080fe400030f1415 */
[----:B------:R-:W-:Y:S02]  /*103f0*/  @!P1 LEA R30, P6, R41, R2, 0x2 ;  /* 0x00000002291e9211 */ /* 0x000fe400078c10ff */
[----:B------:R-:W-:Y:S01]  /*10400*/  ISETP.GE.AND P2, PT, R231, UR4, PT ;  /* 0x00000004e7007c0c */ /* 0x000fe2000bf46270 */
[----:B------:R4:W-:Y:S01]  /*10410*/  @!P0 ST.E.64 desc[UR56][R20.64], R68 ;  /* 0x0000004414008985 */ /* 0x0009e2000c101b38 */
[----:B------:R-:W-:-:S02]  /*10420*/  @!P1 LEA.HI.X R31, R41, R3, R31, 0x2, P6 ;  /* 0x00000003291f9211 */ /* 0x000fc400030f141f */
[----:B------:R-:W-:Y:S02]  /*10430*/  ISETP.GE.AND P3, PT, R230, UR4, PT ;  /* 0x00000004e6007c0c */ /* 0x000fe4000bf66270 */
[CC--:B------:R-:W-:Y:S01]  /*10440*/  @!P4 LEA R32, P0, R232.reuse, R2.reuse, 0x2 ;  /* 0x00000002e820c211 */ /* 0x0c0fe200078010ff */
[----:B------:R-:W-:Y:S01]  /*10450*/  @!P1 ST.E.64 desc[UR56][R30.64], R74 ;  /* 0x0000004a1e009985 */ /* 0x000fe2000c101b38 */
[----:B------:R-:W-:Y:S02]  /*10460*/  ISETP.GE.AND P1, PT, R229, UR4, PT ;  /* 0x00000004e5007c0c */ /* 0x000fe4000bf26270 */
[----:B------:R-:W-:Y:S02]  /*10470*/  @!P4 LEA.HI.X R33, R232, R3, R135, 0x2, P0 ;  /* 0x00000003e821c211 */ /* 0x000fe400000f1487 */
[----:B------:R-:W-:Y:S02]  /*10480*/  ISETP.GE.AND P0, PT, R228, UR4, PT ;  /* 0x00000004e4007c0c */ /* 0x000fe4000bf06270 */
[----:B---3--:R-:W-:Y:S01]  /*10490*/  @!P2 LEA R8, P6, R231, R2, 0x2 ;  /* 0x00000002e708a211 */ /* 0x008fe200078c10ff */
[----:B------:R-:W-:Y:S01]  /*104a0*/  @!P4 ST.E.64 desc[UR56][R32.64], R76 ;  /* 0x0000004c2000c985 */ /* 0x000fe2000c101b38 */
[----:B------:R-:W-:-:S02]  /*104b0*/  ISETP.GE.AND P4, PT, R227, UR4, PT ;  /* 0x00000004e3007c0c */ /* 0x000fc4000bf86270 */
[CC--:B--2---:R-:W-:Y:S02]  /*104c0*/  @!P3 LEA R26, P5, R230.reuse, R2.reuse, 0x2 ;  /* 0x00000002e61ab211 */ /* 0x0c4fe400078a10ff */
[-C--:B------:R-:W-:Y:S02]  /*104d0*/  @!P2 LEA.HI.X R9, R231, R3.reuse, R59, 0x2, P6 ;  /* 0x00000003e709a211 */ /* 0x080fe400030f143b */
[-C--:B------:R-:W-:Y:S02]  /*104e0*/  @!P3 LEA.HI.X R27, R230, R3.reuse, R58, 0x2, P5 ;  /* 0x00000003e61bb211 */ /* 0x080fe400028f143a */
[CC--:B-1----:R-:W-:Y:S01]  /*104f0*/  @!P1 LEA R10, P5, R229.reuse, R2.reuse, 0x2 ;  /* 0x00000002e50a9211 */ /* 0x0c2fe200078a10ff */
[----:B------:R1:W-:Y:S01]  /*10500*/  @!P2 ST.E.64 desc[UR56][R8.64], R82 ;  /* 0x000000520800a985 */ /* 0x0003e2000c101b38 */
[----:B------:R-:W-:Y:S02]  /*10510*/  ISETP.GE.AND P2, PT, R226, UR4, PT ;  /* 0x00000004e2007c0c */ /* 0x000fe4000bf46270 */
[----:B----4-:R-:W-:Y:S01]  /*10520*/  @!P0 LEA R20, P6, R228, R2, 0x2 ;  /* 0x00000002e4148211 */ /* 0x010fe200078c10ff */
        /* <DEDUP_REMOVED lines=43> */
.L_x_2081:
[----:B------:R-:W-:Y:S05]  /*107e0*/  BSYNC B1 ;  /* 0x0000000000017941 */ /* 0x000fea0003800000 */
.L_x_2080:
[----:B------:R-:W-:Y:S01]  /*107f0*/  ISETP.GE.AND P0, PT, R25, R0, PT ;  /* 0x000000001900720c */ /* 0x000fe20003f06270 */
[----:B---3--:R3:W4:Y:S04]  /*10800*/  SHFL.IDX PT, R9, R34, 0x1, 0x1c1f ;  /* 0x003c1f0022097f89 */ /* 0x00872800000e0000 */
[----:B------:R3:W0:Y:S08]  /*10810*/  SHFL.IDX PT, R8, R24, 0x1, 0x1c1f ;  /* 0x003c1f0018087f89 */ /* 0x00063000000e0000 */
[----:B---3--:R-:W-:Y:S05]  /*10820*/  @P0 BRA `(.L_x_2079) ;  /* 0x0000001400200947 */ /* 0x008fea0003800000 */
        /* <DEDUP_REMOVED lines=10> */
[----:B------:R-:W-:-:S05]  /*108d0*/  SHF.R.S32.HI R0, RZ, 0x1f, R11 ;  /* 0x0000001fff007819 */ /* 0x000fca000001140b */
[----:B012-4-:R-:W-:Y:S02]  /*108e0*/  @!P2 IMAD.WIDE R2, R16, 0x4, R8 ;  /* 0x000000041002a825 */ /* 0x017fe400078e0208 */
[----:B------:R-:W-:-:S03]  /*108f0*/  @!P3 LEA R24, P0, R11, R8, 0x2 ;  /* 0x000000080b18b211 */ /* 0x000fc600078010ff */
[----:B------:R0:W-:Y:S01]  /*10900*/  @!P2 ST.E.64 desc[UR56][R2.64], R12 ;  /* 0x0000000c0200a985 */ /* 0x0001e2000c101b38 */
[-C--:B------:R-:W-:Y:S02]  /*10910*/  @!P3 LEA.HI.X R25, R11, R9.reuse, R0, 0x2, P0 ;  /* 0x000000090b19b211 */ /* 0x080fe400000f1400 */
[CC--:B------:R-:W-:Y:S02]  /*10920*/  @!P1 LEA R10, P0, R234.reuse, R8.reuse, 0x2 ;  /* 0x00000008ea0a9211 */ /* 0x0c0fe400078010ff */
[----:B------:R-:W-:Y:S02]  /*10930*/  ISETP.GE.AND P2, PT, R19, UR4, PT ;  /* 0x0000000413007c0c */ /* 0x000fe4000bf46270 */
[-C--:B------:R-:W-:Y:S02]  /*10940*/  @!P1 LEA.HI.X R11, R234, R9.reuse, R137, 0x2, P0 ;  /* 0x00000009ea0b9211 */ /* 0x080fe400000f1489 */
[----:B------:R-:W-:Y:S02]  /*10950*/  @!P4 LEA R20, P5, R233, R8, 0x2 ;  /* 0x00000008e914c211 */ /* 0x000fe400078a10ff */
[----:B------:R-:W-:Y:S01]  /*10960*/  ISETP.GE.AND P0, PT, R29, UR4, PT ;  /* 0x000000041d007c0c */ /* 0x000fe2000bf06270 */
[----:B------:R1:W-:Y:S01]  /*10970*/  @!P1 ST.E.64 desc[UR56][R10.64], R14 ;  /* 0x0000000e0a009985 */ /* 0x0003e2000c101b38 */
[----:B------:R-:W-:-:S02]  /*10980*/  @!P4 LEA.HI.X R21, R233, R9, R136, 0x2, P5 ;  /* 0x00000009e915c211 */ /* 0x000fc400028f1488 */
[----:B------:R-:W-:Y:S02]  /*10990*/  ISETP.GE.AND P1, PT, R27, UR4, PT ;  /* 0x000000041b007c0c */ /* 0x000fe4000bf26270 */
[----:B0-----:R-:W-:Y:S01]  /*109a0*/  SHF.R.S32.HI R3, RZ, 0x1f, R19 ;  /* 0x0000001fff037819 */ /* 0x001fe20000011413 */
[----:B------:R0:W-:Y:S01]  /*109b0*/  @!P4 ST.E.64 desc[UR56][R20.64], R46 ;  /* 0x0000002e1400c985 */ /* 0x0001e2000c101b38 */
[----:B------:R-:W-:Y:S02]  /*109c0*/  ISETP.GE.AND P5, PT, R31, UR4, PT ;  /* 0x000000041f007c0c */ /* 0x000fe4000bfa6270 */
[-C--:B------:R-:W-:Y:S02]  /*109d0*/  @!P2 LEA R2, P4, R19, R8.reuse, 0x2 ;  /* 0x000000081302a211 */ /* 0x080fe400078810ff */
[----:B------:R-:W-:Y:S02]  /*109e0*/  SHF.R.S32.HI R0, RZ, 0x1f, R29 ;  /* 0x0000001fff007819 */ /* 0x000fe4000001141d */
[----:B------:R-:W-:-:S02]  /*109f0*/  @!P0 LEA R12, P6, R29, R8, 0x2 ;  /* 0x000000081d0c8211 */ /* 0x000fc400078c10ff */
[-C--:B------:R-:W-:Y:S02]  /*10a00*/  @!P2 LEA.HI.X R3, R19, R9.reuse, R3, 0x2, P4 ;  /* 0x000000091303a211 */ /* 0x080fe400020f1403 */
[----:B------:R-:W-:Y:S02]  /*10a10*/  ISETP.GE.AND P4, PT, R33, UR4, PT ;  /* 0x0000000421007c0c */ /* 0x000fe4000bf86270 */
[----:B------:R-:W-:Y:S01]  /*10a20*/  @!P0 LEA.HI.X R13, R29, R9, R0, 0x2, P6 ;  /* 0x000000091d0d8211 */ /* 0x000fe200030f1400 */
[----:B------:R2:W-:Y:S01]  /*10a30*/  @!P2 ST.E.64 desc[UR56][R2.64], R48 ;  /* 0x000000300200a985 */ /* 0x0005e2000c101b38 */
[----:B------:R-:W-:Y:S02]  /*10a40*/  SHF.R.S32.HI R0, RZ, 0x1f, R27 ;  /* 0x0000001fff007819 */ /* 0x000fe4000001141b */
[----:B-1----:R-:W-:Y:S01]  /*10a50*/  @!P1 LEA R10, P6, R27, R8, 0x2 ;  /* 0x000000081b0a9211 */ /* 0x002fe200078c10ff */
[----:B------:R-:W-:Y:S01]  /*10a60*/  @!P3 ST.E.64 desc[UR56][R24.64], R62 ;  /* 0x0000003e1800b985 */ /* 0x000fe2000c101b38 */
[----:B------:R-:W-:-:S02]  /*10a70*/  ISETP.GE.AND P2, PT, R232, UR4, PT ;  /* 0x00000004e8007c0c */ /* 0x000fc4000bf46270 */
[-C--:B------:R-:W-:Y:S01]  /*10a80*/  @!P1 LEA.HI.X R11, R27, R9.reuse, R0, 0x2, P6 ;  /* 0x000000091b0b9211 */ /* 0x080fe200030f1400 */
[----:B------:R-:W-:Y:S01]  /*10a90*/  @!P0 ST.E.64 desc[UR56][R12.64], R64 ;  /* 0x000000400c008985 */ /* 0x000fe2000c101b38 */
[----:B------:R-:W-:Y:S02]  /*10aa0*/  SHF.R.S32.HI R0, RZ, 0x1f, R31 ;  /* 0x0000001fff007819 */ /* 0x000fe4000001141f */
[----:B------:R-:W-:Y:S01]  /*10ab0*/  @!P5 LEA R14, P6, R31, R8, 0x2 ;  /* 0x000000081f0ed211 */ /* 0x000fe200078c10ff */
[----:B------:R1:W-:Y:S01]  /*10ac0*/  @!P1 ST.E.64 desc[UR56][R10.64], R70 ;  /* 0x000000460a009985 */ /* 0x0003e2000c101b38 */
[----:B------:R-:W-:Y:S02]  /*10ad0*/  ISETP.GE.AND P3, PT, R231, UR4, PT ;  /* 0x00000004e7007c0c */ /* 0x000fe4000bf66270 */
[----:B------:R-:W-:Y:S02]  /*10ae0*/  @!P5 LEA.HI.X R15, R31, R9, R0, 0x2, P6 ;  /* 0x000000091f0fd211 */ /* 0x000fe400030f1400 */
[----:B------:R-:W-:-:S02]  /*10af0*/  SHF.R.S32.HI R0, RZ, 0x1f, R33 ;  /* 0x0000001fff007819 */ /* 0x000fc40000011421 */
[CC--:B0-----:R-:W-:Y:S01]  /*10b00*/  @!P4 LEA R20, P6, R33.reuse, R8.reuse, 0x2 ;  /* 0x000000082114c211 */ /* 0x0c1fe200078c10ff */
[----:B------:R0:W-:Y:S01]  /*10b10*/  @!P5 ST.E.64 desc[UR56][R14.64], R72 ;  /* 0x000000480e00d985 */ /* 0x0001e2000c101b38 */
[----:B------:R-:W-:Y:S02]  /*10b20*/  ISETP.GE.AND P1, PT, R230, UR4, PT ;  /* 0x00000004e6007c0c */ /* 0x000fe4000bf26270 */
[----:B------:R-:W-:Y:S02]  /*10b30*/  @!P4 LEA.HI.X R21, R33, R9, R0, 0x2, P6 ;  /* 0x000000092115c211 */ /* 0x000fe400030f1400 */
[----:B------:R-:W-:Y:S02]  /*10b40*/  ISETP.GE.AND P0, PT, R229, UR4, PT ;  /* 0x00000004e5007c0c */ /* 0x000fe4000bf06270 */
[----:B------:R-:W-:Y:S01]  /*10b50*/  @!P2 LEA R26, P6, R232, R8, 0x2 ;  /* 0x00000008e81aa211 */ /* 0x000fe200078c10ff */
[----:B------:R3:W-:Y:S01]  /*10b60*/  @!P4 ST.E.64 desc[UR56][R20.64], R78 ;  /* 0x0000004e1400c985 */ /* 0x0007e2000c101b38 */
[----:B------:R-:W-:-:S02]  /*10b70*/  ISETP.GE.AND P4, PT, R228, UR4, PT ;  /* 0x00000004e4007c0c */ /* 0x000fc4000bf86270 */
[CC--:B------:R-:W-:Y:S02]  /*10b80*/  @!P3 LEA R28, P5, R231.reuse, R8.reuse, 0x2 ;  /* 0x00000008e71cb211 */ /* 0x0c0fe400078a10ff */
[-C--:B------:R-:W-:Y:S02]  /*10b90*/  @!P2 LEA.HI.X R27, R232, R9.reuse, R135, 0x2, P6 ;  /* 0x00000009e81ba211 */ /* 0x080fe400030f1487 */
[-C--:B------:R-:W-:Y:S02]  /*10ba0*/  @!P3 LEA.HI.X R29, R231, R9.reuse, R59, 0x2, P5 ;  /* 0x00000009e71db211 */ /* 0x080fe400028f143b */
[CC--:B--2---:R-:W-:Y:S01]  /*10bb0*/  @!P1 LEA R2, P5, R230.reuse, R8.reuse, 0x2 ;  /* 0x00000008e6029211 */ /* 0x0c4fe200078a10ff */
[----:B------:R-:W-:Y:S01]  /*10bc0*/  @!P2 ST.E.64 desc[UR56][R26.64], R80 ;  /* 0x000000501a00a985 */ /* 0x000fe2000c101b38 */
[----:B------:R-:W-:Y:S02]  /*10bd0*/  ISETP.GE.AND P2, PT, R227, UR4, PT ;  /* 0x00000004e3007c0c */ /* 0x000fe4000bf46270 */
[----:B-1----:R-:W-:Y:S01]  /*10be0*/  @!P0 LEA R10, P6, R229, R8, 0x2 ;  /* 0x00000008e50a8211 */ /* 0x002fe200078c10ff */
[----:B------:R-:W-:Y:S01]  /*10bf0*/  @!P3 ST.E.64 desc[UR56][R28.64], R86 ;  /* 0x000000561c00b985 */ /* 0x000fe2000c101b38 */
        /* <DEDUP_REMOVED lines=8> */
[----:B0-----:R-:W-:-:S03]  /*10c80*/  @!P2 LEA R14, P0, R227, R8, 0x2 ;  /* 0x00000008e30ea211 */ /* 0x001fc600078010ff */
[----:B------:R0:W-:Y:S01]  /*10c90*/  @!P4 ST.E.64 desc[UR56][R12.64], R96 ;  /* 0x000000600c00c985 */ /* 0x0001e2000c101b38 */
[----:B------:R-:W-:Y:S02]  /*10ca0*/  ISETP.GE.AND P4, PT, R224, UR4, PT ;  /* 0x00000004e0007c0c */ /* 0x000fe4000bf86270 */
[CC--:B---3--:R-:W-:Y:S02]  /*10cb0*/  @!P3 LEA R20, P5, R226.reuse, R8.reuse, 0x2 ;  /* 0x00000008e214b211 */ /* 0x0c8fe400078a10ff */
        /* <DEDUP_REMOVED lines=8> */
[C---:B-1----:R-:W-:Y:S02]  /*10d40*/  @!P4 LEA R2, P3, R224.reuse, R8, 0x2 ;  /* 0x00000008e002c211 */ /* 0x042fe400078610ff */
[----:B------:R-:W-:Y:S01]  /*10d50*/  ISETP.GE.AND P5, PT, R221, UR4, PT ;  /* 0x00000004dd007c0c */ /* 0x000fe2000bfa6270 */
[----:B------:R1:W-:Y:S01]  /*10d60*/  @!P1 ST.E.64 desc[UR56][R24.64], R110 ;  /* 0x0000006e18009985 */ /* 0x0003e2000c101b38 */
[----:B------:R-:W-:Y:S02]  /*10d70*/  @!P4 LEA.HI.X R3, R224, R9, R52, 0x2, P3 ;  /* 0x00000009e003c211 */ /* 0x000fe400018f1434 */
[----:B------:R-:W-:-:S02]  /*10d80*/  ISETP.GE.AND P3, PT, R220, UR4, PT ;  /* 0x00000004dc007c0c */ /* 0x000fc4000bf66270 */
[----:B------:R-:W-:Y:S01]  /*10d90*/  ISETP.GE.AND P1, PT, R23, UR4, PT ;  /* 0x0000000417007c0c */ /* 0x000fe2000bf26270 */
[----:B------:R1:W-:Y:S01]  /*10da0*/  @!P4 ST.E.64 desc[UR56][R2.64], R112 ;  /* 0x000000700200c985 */ /* 0x0003e2000c101b38 */
[CC--:B--2---:R-:W-:Y:S02]  /*10db0*/  @!P0 LEA R10, P6, R223.reuse, R8.reuse, 0x2 ;  /* 0x00000008df0a8211 */ /* 0x0c4fe400078c10ff */
[C---:B0-----:R-:W-:Y:S02]  /*10dc0*/  @!P2 LEA R12, P4, R222.reuse, R8, 0x2 ;  /* 0x00000008de0ca211 */ /* 0x041fe400078810ff */
[-C--:B------:R-:W-:Y:S02]  /*10dd0*/  @!P0 LEA.HI.X R11, R223, R9.reuse, R43, 0x2, P6 ;  /* 0x00000009df0b8211 */ /* 0x080fe400030f142b */
[----:B------:R-:W-:-:S03]  /*10de0*/  @!P2 LEA.HI.X R13, R222, R9, R42, 0x2, P4 ;  /* 0x00000009de0da211 */ /* 0x000fc600020f142a */
[----:B------:R0:W-:Y:S01]  /*10df0*/  @!P0 ST.E.64 desc[UR56][R10.64], R118 ;  /* 0x000000760a008985 */ /* 0x0001e2000c101b38 */
[-C--:B---3--:R-:W-:Y:S02]  /*10e00*/  @!P5 LEA R14, P0, R221, R8.reuse, 0x2 ;  /* 0x00000008dd0ed211 */ /* 0x088fe400078010ff */
[CC--:B----4-:R-:W-:Y:S01]  /*10e10*/  @!P3 LEA R20, P4, R220.reuse, R8.reuse, 0x2 ;  /* 0x00000008dc14b211 */ /* 0x0d0fe200078810ff */
[----:B------:R0:W-:Y:S01]  /*10e20*/  @!P2 ST.E.64 desc[UR56][R12.64], R120 ;  /* 0x000000780c00a985 */ /* 0x0001e2000c101b38 */
[----:B-1----:R-:W-:Y:S02]  /*10e30*/  @!P1 LEA R24, P6, R23, R8, 0x2 ;  /* 0x0000000817189211 */ /* 0x002fe400078c10ff */
        /* <DEDUP_REMOVED lines=8> */
[----:B------:R-:W-:-:S04]  /*10ec0*/  LEA R2, P0, R22, R8, 0x2 ;  /* 0x0000000816027211 */ /* 0x000fc800078010ff */
[----:B------:R-:W-:-:S05]  /*10ed0*/  LEA.HI.X R3, R22, R9, R237, 0x2, P0 ;  /* 0x0000000916037211 */ /* 0x000fca00000f14ed */
[----:B------:R1:W-:Y:S01]  /*10ee0*/  ST.E.64 desc[UR56][R2.64], R6 ;  /* 0x0000000602007985 */ /* 0x0003e2000c101b38 */
[----:B------:R-:W-:Y:S05]  /*10ef0*/  BRA `(.L_x_2079) ;  /* 0x0000000c006c7947 */ /* 0x000fea0003800000 */
.L_x_2070:
        /* <DEDUP_REMOVED lines=31> */
.L_x_2082:
[----:B------:R-:W-:Y:S01]  /*110f0*/  USEL UR44, UR44, URZ, !UP0 ;  /* 0x0000003f2c2c7287 */ /* 0x000fe2000c000000 */
[----:B------:R-:W-:Y:S01]  /*11100*/  BSSY B1, `(.L_x_2083) ;  /* 0x0000038000017945 */ /* 0x000fe20003800000 */
[----:B------:R-:W-:-:S03]  /*11110*/  USEL UR43, UR43, URZ, !UP0 ;  /* 0x0000003f2b2b7287 */ /* 0x000fc6000c000000 */
[----:B------:R-:W-:Y:S09]  /*11120*/  @P0 BRA `(.L_x_2084) ;  /* 0x0000000000d40947 */ /* 0x000ff20003800000 */
[----:B------:R-:W0:Y:S01]  /*11130*/  S2R R3, SR_TID.X ;  /* 0x0000000000037919 */ /* 0x000e220000002100 */
[----:B------:R-:W1:Y:S01]  /*11140*/  LDC R9, c[0x0][0xbe8] ;  /* 0x0002fa00ff097b82 */ /* 0x000e620000000800 */
[----:B------:R-:W-:Y:S02]  /*11150*/  IMAD.U32 R4, RZ, RZ, UR36 ;  /* 0x00000024ff047e24 */ /* 0x000fe4000f8e00ff */
[----:B-1---5:R-:W-:-:S03]  /*11160*/  IMAD R2, R0, R9, RZ ;  /* 0x0000000900027224 */ /* 0x022fc600078e02ff */
        /* <DEDUP_REMOVED lines=49> */
.L_x_2084:
[----:B------:R-:W-:Y:S05]  /*11480*/  BSYNC B1 ;  /* 0x0000000000017941 */ /* 0x000fea0003800000 */
.L_x_2083:
[----:B------:R-:W-:-:S06]  /*11490*/  UISETP.GT.AND UP0, UPT, UR47, 0x1, UPT ;  /* 0x000000012f00788c */ /* 0x000fcc000bf04270 */
[----:B------:R-:W-:-:S13]  /*114a0*/  PLOP3.LUT P0, PT, PT, PT, UP0, 0x80, 0x0 ;  /* 0x000000000000781c */ /* 0x000fda0003f0f008 */
[----:B------:R-:W-:Y:S05]  /*114b0*/  @P0 BRA `(.L_x_2079) ;  /* 0x0000000400fc0947 */ /* 0x000fea0003800000 */
[----:B------:R-:W1:Y:S01]  /*114c0*/  LDC R11, c[0x0][0xbe8] ;  /* 0x0002fa00ff0b7b82 */ /* 0x000e620000000800 */
[----:B------:R-:W-:Y:S01]  /*114d0*/  ULDC.64 UR12, c[0x0][0xaa0] ;  /* 0x0002a800000c7ab9 */ /* 0x000fe20000000a00 */
[----:B------:R-:W-:Y:S01]  /*114e0*/  IMAD R2, R18, 0x20, R235 ;  /* 0x0000002012027824 */ /* 0x000fe200078e02eb */
[----:B------:R-:W-:Y:S01]  /*114f0*/  UIMAD UR10, UR16, UR12, URZ ;  /* 0x0000000c100a72a4 */ /* 0x000fe2000f8e023f */
[----:B------:R-:W-:Y:S01]  /*11500*/  VIADD R8, R235, UR36 ;  /* 0x00000024eb087c36 */ /* 0x000fe20008000000 */
[----:B------:R-:W-:Y:S01]  /*11510*/  UIMAD.WIDE.U32 UR8, UR4, UR12, URZ ;  /* 0x0000000c040872a5 */ /* 0x000fe2000f8e003f */
[----:B------:R-:W-:Y:S01]  /*11520*/  VIADD R6, R2, UR36 ;  /* 0x0000002402067c36 */ /* 0x000fe20008000000 */
[----:B------:R-:W-:Y:S01]  /*11530*/  UIMAD UR10, UR4, UR13, UR10 ;  /* 0x0000000d040a72a4 */ /* 0x000fe2000f8e020a */
[----:B------:R-:W-:Y:S02]  /*11540*/  BSSY B1, `(.L_x_2085) ;  /* 0x0000040000017945 */ /* 0x000fe40003800000 */
[----:B0-----:R-:W-:Y:S01]  /*11550*/  IMAD.MOV.U32 R5, RZ, RZ, R6 ;  /* 0x000000ffff057224 */ /* 0x001fe200078e0006 */
[----:B------:R-:W-:-:S03]  /*11560*/  UIADD3 UR9, UR9, UR10, URZ ;  /* 0x0000000a09097290 */ /* 0x000fc6000fffe03f */
        /* <DEDUP_REMOVED lines=19> */
[----:B------:R-:W-:Y:S02]  /*116a0*/  IMAD R7, R11, R7, R6 ;  /* 0x000000070b077224 */ /* 0x000fe400078e0206 */
[----:B------:R-:W-:Y:S02]  /*116b0*/  IMAD.U32 R2, RZ, RZ, UR44 ;  /* 0x0000002cff027e24 */ /* 0x000fe4000f8e00ff */
[C---:B------:R-:W-:Y:S01]  /*116c0*/  IMAD R9, R5.reuse, UR9, R4 ;  /* 0x0000000905097c24 */ /* 0x040fe2000f8e0204 */
[----:B------:R-:W-:Y:S01]  /*116d0*/  SHF.R.S32.HI R4, RZ, 0x1f, R7 ;  /* 0x0000001fff047819 */ /* 0x000fe20000011407 */
[----:B------:R-:W-:Y:S01]  /*116e0*/  IMAD.WIDE.U32 R2, R5, UR8, R2 ;  /* 0x0000000805027c25 */ /* 0x000fe2000f8e0002 */
[----:B------:R-:W-:-:S03]  /*116f0*/  ULDC.64 UR8, c[0x0][0xad8] ;  /* 0x0002b60000087ab9 */ /* 0x000fc60000000a00 */
[----:B------:R-:W-:Y:S02]  /*11700*/  IMAD.IADD R3, R3, 0x1, R9 ;  /* 0x0000000103037824 */ /* 0x000fe400078e0209 */
[----:B------:R-:W-:Y:S02]  /*11710*/  IMAD R6, R4, UR8, RZ ;  /* 0x0000000804067c24 */ /* 0x000fe4000f8e02ff */
[----:B-----5:R-:W-:Y:S02]  /*11720*/  IMAD R11, R0, R11, RZ ;  /* 0x0000000b000b7224 */ /* 0x020fe400078e02ff */
[C---:B------:R-:W-:Y:S02]  /*11730*/  VIADD R4, R8.reuse, 0x40 ;  /* 0x0000004008047836 */ /* 0x040fe40000000000 */
[C---:B------:R-:W-:Y:S01]  /*11740*/  IMAD R5, R7.reuse, UR9, R6 ;  /* 0x0000000907057c24 */ /* 0x040fe2000f8e0206 */
[-C--:B------:R-:W-:Y:S01]  /*11750*/  ISETP.GE.AND P2, PT, R8, R11.reuse, PT ;  /* 0x0000000b0800720c */ /* 0x080fe20003f46270 */
[----:B------:R-:W-:Y:S01]  /*11760*/  IMAD.WIDE.U32 R2, R7, UR8, R2 ;  /* 0x0000000807027c25 */ /* 0x000fe2000f8e0002 */
[----:B------:R-:W-:Y:S01]  /*11770*/  ULDC.64 UR8, c[0x0][0xa80] ;  /* 0x0002a00000087ab9 */ /* 0x000fe20000000a00 */
[----:B------:R-:W-:-:S02]  /*11780*/  ISETP.GE.AND P1, PT, R4, R11, PT ;  /* 0x0000000b0400720c */ /* 0x000fc40003f26270 */
        /* <DEDUP_REMOVED lines=27> */
.L_x_2086:
[----:B------:R-:W-:Y:S05]  /*11940*/  BSYNC B1 ;  /* 0x0000000000017941 */ /* 0x000fea0003800000 */
.L_x_2085:
        /* <DEDUP_REMOVED lines=17> */
.L_x_2088:
[----:B------:R-:W-:Y:S05]  /*11a60*/  BSYNC B1 ;  /* 0x0000000000017941 */ /* 0x000fea0003800000 */
.L_x_2087:
        /* <DEDUP_REMOVED lines=17> */
.L_x_2090:
[----:B------:R-:W-:Y:S05]  /*11b80*/  BSYNC B1 ;  /* 0x0000000000017941 */ /* 0x000fea0003800000 */
.L_x_2089:
        /* <DEDUP_REMOVED lines=18> */
.L_x_2079:
[----:B------:R-:W-:Y:S05]  /*11cb0*/  BSYNC B0 ;  /* 0x0000000000007941 */ /* 0x000fea0003800000 */
.L_x_2069:
[----:B------:R-:W-:Y:S02]  /*11cc0*/  ULDC UR4, c[0x0][0xc3c] ;  /* 0x00030f0000047ab9 */ /* 0x000fe40000000800 */
[----:B------:R-:W-:-:S06]  /*11cd0*/  UISETP.GE.AND UP0, UPT, UR7, UR4, UPT ;  /* 0x000000040700728c */ /* 0x000fcc000bf06270 */
[----:B------:R-:W-:-:S13]  /*11ce0*/  PLOP3.LUT P0, PT, PT, PT, UP0, 0x80, 0x0 ;  /* 0x000000000000781c */ /* 0x000fda0003f0f008 */
[----:B------:R-:W-:Y:S05]  /*11cf0*/  @!P0 BRA `(.L_x_2091) ;  /* 0xfffffef000cc8947 */ /* 0x000fea000383ffff */
[----:B------:R-:W-:Y:S05]  /*11d00*/  EXIT ;  /* 0x000000000000794d */ /* 0x000fea0003800000 */
.L_x_2029:
[----:B------:R-:W-:-:S08]  /*11d10*/  NOP ;  /* 0x0000000000007918 */ /* 0x000fd00000000000 */
[----:B------:R-:W0:-:S00]  /*11d20*/  USETMAXREG.DEALLOC.CTAPOOL 0x18 ;  /* 0x00000018000079c8 */ /* 0x000e0000080e0500 */
[----:B0-----:R-:W-:Y:S01]  /*11d30*/  LOP3.LUT R0, R0, 0x3, RZ, 0xc0, !PT ;  /* 0x0000000300007812 */ /* 0x001fe200078ec0ff */
[----:B------:R-:W-:-:S05]  /*11d40*/  IMAD.MOV.U32 R6, RZ, RZ, RZ ;  /* 0x000000ffff067224 */ /* 0x000fca00078e00ff */
[----:B------:R-:W0:Y:S02]  /*11d50*/  SHFL.IDX PT, R0, R0, RZ, 0x1f ;  /* 0x00001fff00007589 */ /* 0x000e2400000e0000 */
[----:B0-----:R-:W-:-:S04]  /*11d60*/  ISETP.NE.AND P0, PT, R0, RZ, PT ;  /* 0x000000ff0000720c */ /* 0x001fc80003f05270 */
[----:B------:R-:W-:-:S05]  /*11d70*/  P2R R0, PR, RZ, 0x1 ;  /* 0x00000001ff007803 */ /* 0x000fca0000000000 */
[----:B------:R0:W-:Y:S04]  /*11d80*/  STL [R1+0x34], R0 ;  /* 0x0000340001007387 */ /* 0x0001e80000100800 */
[----:B------:R-:W-:Y:S05]  /*11d90*/  @!P0 BRA `(.L_x_2092) ;  /* 0x00000000002c8947 */ /* 0x000fea0003800000 */
[----:B------:R-:W1:Y:S08]  /*11da0*/  S2UR UR5, SR_CgaCtaId ;  /* 0x00000000000579c3 */ /* 0x000e700000008800 */
[----:B------:R-:W-:Y:S06]  /*11db0*/  BAR.SYNC.DEFER_BLOCKING 0x5, 0x180 ;  /* 0x0146000000007b1d */ /* 0x000fec0000010000 */
[----:B------:R-:W-:-:S02]  /*11dc0*/  UMOV UR4, 0x400 ;  /* 0x0000040000047882 */ /* 0x000fc40000000000 */
[----:B-1----:R-:W-:-:S09]  /*11dd0*/  ULEA UR4, UR5, UR4, 0x18 ;  /* 0x0000000405047291 */ /* 0x002fd2000f8ec03f */
[----:B------:R-:W1:Y:S04]  /*11de0*/  LDS.128 R4, [UR4+0x334d0] ;  /* 0x0334d004ff047984 */ /* 0x000e680008000c00 */
[----:B-1----:R1:W-:Y:S01]  /*11df0*/  STL.64 [R1], R4 ;  /* 0x0000000401007387 */ /* 0x0023e20000100a00 */
[----:B0-----:R-:W-:-:S03]  /*11e00*/  IMAD.MOV.U32 R0, RZ, RZ, R7 ;  /* 0x000000ffff007224 */ /* 0x001fc600078e0007 */
[----:B------:R1:W-:Y:S02]  /*11e10*/  STL [R1+0x8], R6 ;  /* 0x0000080601007387 */ /* 0x0003e40000100800 */
[----:B------:R-:W-:Y:S01]  /*11e20*/  R2UR UR42, R0 ;  /* 0x00000000002a72ca */ /* 0x000fe200000e0000 */
[----:B------:R-:W-:Y:S06]  /*11e30*/  BAR.ARV 0x4, 0x180 ;  /* 0x0106000000007b1d */ /* 0x000fec0000002000 */
[----:B------:R-:W-:Y:S08]  /*11e40*/  BRA `(.L_x_2093) ;  /* 0x0000000c00c47947 */ /* 0x000ff00003800000 */
.L_x_2092:
[----:B0-----:R-:W0:Y:S01]  /*11e50*/  S2R R0, SR_TID.X ;  /* 0x0000000000007919 */ /* 0x001e220000002100 */
        /* <DEDUP_REMOVED lines=43> */
.L_x_2096:
        /* <DEDUP_REMOVED lines=39> */
.L_x_2094:
        /* <DEDUP_REMOVED lines=15> */
.L_x_2097:
[----:B---34-:R-:W-:Y:S01]  /*12470*/  IMAD R2, R9, R4, R10 ;  /* 0x0000000409027224 */ /* 0x018fe200078e020a */
[----:B-1----:R-:W-:Y:S01]  /*12480*/  ISETP.NE.AND P0, PT, R8, 0x1, PT ;  /* 0x000000010800780c */ /* 0x002fe20003f05270 */
[----:B------:R-:W-:Y:S02]  /*12490*/  UIADD3 UR42, UR4, UR42, URZ ;  /* 0x0000002a042a7290 */ /* 0x000fe4000fffe03f */
[----:B0-----:R-:W-:Y:S01]  /*124a0*/  IMAD.IADD R5, R7, 0x1, -R2 ;  /* 0x0000000107057824 */ /* 0x001fe200078e0a02 */
[----:B------:R0:W-:Y:S09]  /*124b0*/  STL [R1], R2 ;  /* 0x0000000201007387 */ /* 0x0001f20000100800 */
        /* <DEDUP_REMOVED lines=57> */
.L_x_2098:
        /* <DEDUP_REMOVED lines=63> */
.L_x_2099:
[----:B01----:R-:W-:-:S05]  /*12c40*/  LOP3.LUT R3, RZ, R2, RZ, 0x33, !PT ;  /* 0x00000002ff037212 */ /* 0x003fca00078e33ff */
[----:B------:R-:W-:-:S05]  /*12c50*/  IMAD.IADD R2, R6, 0x1, R3 ;  /* 0x0000000106027824 */ /* 0x000fca00078e0203 */
[----:B------:R1:W-:Y:S01]  /*12c60*/  STL [R1+0x4], R2 ;  /* 0x0000040201007387 */ /* 0x0003e20000100800 */
[----:B------:R-:W-:Y:S05]  /*12c70*/  BRA `(.L_x_2100) ;  /* 0x00000000000c7947 */ /* 0x000fea0003800000 */
.L_x_2095:
[----:B------:R0:W-:Y:S04]  /*12c80*/  STL [R1], R7 ;  /* 0x0000000701007387 */ /* 0x0001e80000100800 */
[----:B------:R0:W-:Y:S04]  /*12c90*/  STL [R1+0x4], RZ ;  /* 0x000004ff01007387 */ /* 0x0001e80000100800 */
[----:B------:R0:W-:Y:S02]  /*12ca0*/  STL [R1+0x8], RZ ;  /* 0x000008ff01007387 */ /* 0x0001e40000100800 */
.L_x_2100:
[----:B------:R-:W2:Y:S04]  /*12cb0*/  LDL R4, [R1] ;  /* 0x0000000001047983 */ /* 0x000ea80000100800 */
        /* <DEDUP_REMOVED lines=10> */
.L_x_2093:
[----:B------:R-:W-:Y:S01]  /*12d60*/  ULDC UR4, c[0x0][0xc3c] ;  /* 0x00030f0000047ab9 */ /* 0x000fe20000000800 */
[----:B------:R2:W-:Y:S01]  /*12d70*/  STL [R1+0x30], RZ ;  /* 0x000030ff01007387 */ /* 0x0005e20000100800 */
[----:B------:R-:W-:Y:S01]  /*12d80*/  UISETP.GE.AND UP0, UPT, UR42, UR4, UPT ;  /* 0x000000042a00728c */ /* 0x000fe2000bf06270 */
[----:B------:R-:W-:Y:S02]  /*12d90*/  IMAD.MOV.U32 R19, RZ, RZ, 0x1 ;  /* 0x00000001ff137424 */ /* 0x000fe400078e00ff */
[----:B------:R-:W-:-:S03]  /*12da0*/  IMAD.MOV.U32 R18, RZ, RZ, RZ ;  /* 0x000000ffff127224 */ /* 0x000fc600078e00ff */
[----:B------:R-:W-:-:S13]  /*12db0*/  PLOP3.LUT P0, PT, PT, PT, UP0, 0x80, 0x0 ;  /* 0x000000000000781c */ /* 0x000fda0003f0f008 */
[----:B--2---:R-:W-:Y:S05]  /*12dc0*/  @P0 BRA `(.L_x_2101) ;  /* 0x0000005000e00947 */ /* 0x004fea0003800000 */
[----:B------:R-:W2:Y:S01]  /*12dd0*/  S2R R10, SR_TID.X ;  /* 0x00000000000a7919 */ /* 0x000ea20000002100 */
[----:B------:R-:W3:Y:S01]  /*12de0*/  S2UR UR5, SR_CgaCtaId ;  /* 0x00000000000579c3 */ /* 0x000ee20000008800 */
[----:B------:R-:W-:Y:S01]  /*12df0*/  UMOV UR4, 0x400 ;  /* 0x0000040000047882 */ /* 0x000fe20000000000 */
[----:B------:R-:W-:Y:S01]  /*12e00*/  IMAD.MOV.U32 R19, RZ, RZ, 0x1 ;  /* 0x00000001ff137424 */ /* 0x000fe200078e00ff */
[----:B------:R-:W-:Y:S01]  /*12e10*/  ULDC UR40, c[0x0][0xc] ;  /* 0x0000030000287ab9 */ /* 0x000fe20000000800 */
[----:B------:R-:W-:Y:S01]  /*12e20*/  IMAD.MOV.U32 R18, RZ, RZ, RZ ;  /* 0x000000ffff127224 */ /* 0x000fe200078e00ff */
[----:B------:R-:W-:Y:S02]  /*12e30*/  ULOP3.LUT UR39, UR38, 0x1, URZ, 0xfc, !UPT ;  /* 0x0000000126277892 */ /* 0x000fe4000f8efc3f */
[----:B------:R-:W-:Y:S01]  /*12e40*/  ULOP3.LUT UR41, UR38, 0x2, URZ, 0xfc, !UPT ;  /* 0x0000000226297892 */ /* 0x000fe2000f8efc3f */
[----:B------:R-:W-:Y:S01]  /*12e50*/  ULDC.64 UR48, c[0x0][0x198] ;  /* 0x0000660000307ab9 */ /* 0x000fe20000000a00 */
[----:B---3--:R-:W-:-:S06]  /*12e60*/  ULEA UR4, UR5, UR4, 0x18 ;  /* 0x0000000405047291 */ /* 0x008fcc000f8ec03f */
[----:B------:R-:W-:Y:S01]  /*12e70*/  IMAD.U32 R17, RZ, RZ, UR4 ;  /* 0x00000004ff117e24 */ /* 0x000fe2000f8e00ff */
[----:B--2---:R-:W-:Y:S01]  /*12e80*/  SHF.R.U32.HI R3, RZ, 0x1, R10 ;  /* 0x00000001ff037819 */ /* 0x004fe2000001160a */
[C---:B01----:R-:W-:Y:S01]  /*12e90*/  IMAD.SHL.U32 R4, R10.reuse, 0x40, RZ ;  /* 0x000000400a047824 */ /* 0x043fe200078e00ff */
        /* <DEDUP_REMOVED lines=32> */
.L_x_2175:
[----:B------:R-:W-:Y:S01]  /*130a0*/  ULDC.64 UR4, c[0x0][0xc88] ;  /* 0x0003220000047ab9 */ /* 0x000fe20000000a00 */
[----:B------:R-:W-:Y:S01]  /*130b0*/  IMAD.MOV.U32 R0, RZ, RZ, RZ ;  /* 0x000000ffff007224 */ /* 0x000fe200078e00ff */
[----:B------:R-:W-:Y:S01]  /*130c0*/  UIMAD.WIDE UR4, UR42, 0x4, UR4 ;  /* 0x000000042a0478a5 */ /* 0x000fe2000f8e0204 */
[----:B--2---:R-:W2:Y:S01]  /*130d0*/  LDL.LU R13, [R1+0x8] ;  /* 0x00000800010d7983 */ /* 0x004ea20000300800 */
[----:B------:R-:W-:Y:S01]  /*130e0*/  ULDC.64 UR6, c[0x0][0xa08] ;  /* 0x0002820000067ab9 */ /* 0x000fe20000000a00 */
[----:B------:R-:W-:Y:S01]  /*130f0*/  ULDC.64 UR8, c[0x0][0xa18] ;  /* 0x0002860000087ab9 */ /* 0x000fe20000000a00 */
[----:B0-----:R-:W0:Y:S02]  /*13100*/  LDC R10, c[0x0][0x288] ;  /* 0x0000a200ff0a7b82 */ /* 0x001e240000000800 */
[----:B------:R-:W-:Y:S02]  /*13110*/  IMAD.U32 R2, RZ, RZ, UR4 ;  /* 0x00000004ff027e24 */ /* 0x000fe4000f8e00ff */
[----:B------:R-:W-:Y:S01]  /*13120*/  IMAD.U32 R3, RZ, RZ, UR5 ;  /* 0x00000005ff037e24 */ /* 0x000fe2000f8e00ff */
[----:B------:R-:W-:Y:S01]  /*13130*/  ULDC.64 UR4, c[0x0][0xa28] ;  /* 0x00028a0000047ab9 */ /* 0x000fe20000000a00 */
[----:B------:R-:W-:-:S02]  /*13140*/  IMAD.MOV.U32 R8, RZ, RZ, RZ ;  /* 0x000000ffff087224 */ /* 0x000fc400078e00ff */
[----:B-1----:R-:W1:Y:S01]  /*13150*/  LDC R11, c[0x0][0x2f0] ;  /* 0x0000bc00ff0b7b82 */ /* 0x002e620000000800 */
[----:B------:R-:W3:Y:S01]  /*13160*/  LDG.E R2, desc[UR56][R2.64] ;  /* 0x0000003802027981 */ /* 0x000ee2000c1e1900 */
[----:B------:R-:W-:-:S04]  /*13170*/  UISETP.NE.U32.AND UP0, UPT, UR4, URZ, UPT ;  /* 0x0000003f0400728c */ /* 0x000fc8000bf05070 */
[----:B------:R-:W-:-:S06]  /*13180*/  UISETP.NE.AND.EX UP0, UPT, UR5, URZ, UPT, UP0 ;  /* 0x0000003f0500728c */ /* 0x000fcc000bf05300 */
[----:B------:R-:W-:Y:S02]  /*13190*/  PLOP3.LUT P0, PT, PT, PT, UP0, 0x80, 0x0 ;  /* 0x000000000000781c */ /* 0x000fe40003f0f008 */
[----:B---3--:R-:W-:-:S13]  /*131a0*/  R2UR UR46, R2 ;  /* 0x00000000022e72ca */ /* 0x008fda00000e0000 */
[----:B------:R-:W-:Y:S02]  /*131b0*/  USHF.R.S32.HI UR45, URZ, 0x1f, UR46 ;  /* 0x0000001f3f2d7899 */ /* 0x000fe4000801142e */
[----:B------:R-:W-:-:S04]  /*131c0*/  @UP0 ULEA UR4, UP1, UR46, UR4, 0x2 ;  /* 0x000000042e040291 */ /* 0x000fc8000f82103f */
[----:B------:R-:W-:Y:S02]  /*131d0*/  @UP0 ULEA.HI.X UR5, UR46, UR5, UR45, 0x2, UP1 ;  /* 0x000000052e050291 */ /* 0x000fe400088f142d */
[----:B------:R-:W-:Y:S01]  /*131e0*/  IMAD.U32 R2, RZ, RZ, UR4 ;  /* 0x00000004ff027e24 */ /* 0x000fe2000f8e00ff */
[----:B------:R-:W-:-:S03]  /*131f0*/  USHF.L.U32 UR43, UR46, 0x2, URZ ;  /* 0x000000022e2b7899 */ /* 0x000fc6000800063f */
[----:B------:R-:W-:Y:S01]  /*13200*/  IMAD.U32 R3, RZ, RZ, UR5 ;  /* 0x00000005ff037e24 */ /* 0x000fe2000f8e00ff */
[----:B------:R-:W-:Y:S01]  /*13210*/  ULDC.64 UR4, c[0x0][0xa00] ;  /* 0x0002800000047ab9 */ /* 0x000fe20000000a00 */
[----:B------:R-:W-:-:S03]  /*13220*/  USHF.L.U64.HI UR44, UR46, 0x2, UR45 ;  /* 0x000000022e2c7899 */ /* 0x000fc6000801022d */
[----:B------:R3:W5:Y:S01]  /*13230*/  @P0 LDG.E R0, desc[UR56][R2.64] ;  /* 0x0000003802000981 */ /* 0x000762000c1e1900 */
[----:B------:R-:W-:Y:S01]  /*13240*/  ISETP.NE.U32.AND P0, PT, RZ, UR4, PT ;  /* 0x00000004ff007c0c */ /* 0x000fe2000bf05070 */
[----:B------:R-:W-:-:S03]  /*13250*/  UIADD3 UR4, UP0, UR43, UR4, URZ ;  /* 0x000000042b047290 */ /* 0x000fc6000ff1e03f */
[----:B------:R-:W-:Y:S01]  /*13260*/  ISETP.NE.AND.EX P2, PT, RZ, UR5, PT, P0 ;  /* 0x00000005ff007c0c */ /* 0x000fe2000bf45300 */
[----:B------:R-:W-:Y:S01]  /*13270*/  UIADD3.X UR5, UR44, UR5, URZ, UP0, !UPT ;  /* 0x000000052c057290 */ /* 0x000fe200087fe43f */
[----:B------:R-:W-:Y:S01]  /*13280*/  ISETP.NE.U32.AND P0, PT, RZ, UR6, PT ;  /* 0x00000006ff007c0c */ /* 0x000fe2000bf05070 */
[----:B---3--:R-:W-:Y:S01]  /*13290*/  IMAD.U32 R2, RZ, RZ, UR4 ;  /* 0x00000004ff027e24 */ /* 0x008fe2000f8e00ff */
[----:B------:R-:W-:-:S03]  /*132a0*/  UIADD3 UR4, UP0, UR43, UR6, URZ ;  /* 0x000000062b047290 */ /* 0x000fc6000ff1e03f */
[----:B------:R-:W-:Y:S01]  /*132b0*/  IMAD.U32 R3, RZ, RZ, UR5 ;  /* 0x00000005ff037e24 */ /* 0x000fe2000f8e00ff */
[----:B------:R-:W-:Y:S02]  /*132c0*/  UIADD3.X UR5, UR44, UR7, URZ, UP0, !UPT ;  /* 0x000000072c057290 */ /* 0x000fe400087fe43f */
[----:B------:R-:W-:Y:S01]  /*132d0*/  UISETP.NE.U32.AND UP0, UPT, UR8, URZ, UPT ;  /* 0x0000003f0800728c */ /* 0x000fe2000bf05070 */
[----:B------:R-:W-:Y:S01]  /*132e0*/  IMAD.U32 R4, RZ, RZ, UR4 ;  /* 0x00000004ff047e24 */ /* 0x000fe2000f8e00ff */
[----:B------:R-:W-:Y:S01]  /*132f0*/  ISETP.NE.AND.EX P0, PT, RZ, UR7, PT, P0 ;  /* 0x00000007ff007c0c */ /* 0x000fe2000bf05300 */
[----:B------:R-:W3:Y:S01]  /*13300*/  @P2 LDG.E R9, desc[UR56][R2.64] ;  /* 0x0000003802092981 */ /* 0x000ee2000c1e1900 */
[----:B------:R-:W-:Y:S01]  /*13310*/  UISETP.NE.AND.EX UP0, UPT, UR9, URZ, UPT, UP0 ;  /* 0x0000003f0900728c */ /* 0x000fe2000bf05300 */
[----:B------:R-:W-:-:S05]  /*13320*/  IMAD.U32 R5, RZ, RZ, UR5 ;  /* 0x00000005ff057e24 */ /* 0x000fca000f8e00ff */
[----:B------:R-:W-:-:S05]  /*13330*/  PLOP3.LUT P3, PT, PT, PT, UP0, 0x80, 0x0 ;  /* 0x000000000000781c */ /* 0x000fca0003f6f008 */
[----:B------:R-:W-:Y:S01]  /*13340*/  @UP0 UIADD3 UR4, UP1, UR43, UR8, URZ ;  /* 0x000000082b040290 */ /* 0x000fe2000ff3e03f */
[----:B------:R-:W5:Y:S03]  /*13350*/  @P0 LDG.E R8, desc[UR56][R4.64] ;  /* 0x0000003804080981 */ /* 0x000f66000c1e1900 */
[----:B------:R-:W-:Y:S02]  /*13360*/  @UP0 UIADD3.X UR5, UR44, UR9, URZ, UP1, !UPT ;  /* 0x000000092c050290 */ /* 0x000fe40008ffe43f */
[----:B------:R-:W-:-:S04]  /*13370*/  IMAD.U32 R6, RZ, RZ, UR4 ;  /* 0x00000004ff067e24 */ /* 0x000fc8000f8e00ff */
[----:B------:R-:W-:-:S05]  /*13380*/  IMAD.U32 R7, RZ, RZ, UR5 ;  /* 0x00000005ff077e24 */ /* 0x000fca000f8e00ff */
[----:B0-----:R0:W4:Y:S01]  /*13390*/  @P3 LDG.E R10, desc[UR56][R6.64] ;  /* 0x00000038060a3981 */ /* 0x001122000c1e1900 */
[----:B------:R-:W-:Y:S01]  /*133a0*/  UMOV UR47, URZ ;  /* 0x0000003f002f7c82 */ /* 0x000fe20008000000 */
[C---:B--2---:R-:W-:Y:S01]  /*133b0*/  R2UR UR36, R13.reuse ;  /* 0x000000000d2472ca */ /* 0x044fe200000e0000 */
[----:B0-----:R-:W0:Y:S02]  /*133c0*/  LDC.64 R6, c[0x0][0x418] ;  /* 0x00010600ff067b82 */ /* 0x001e240000000a00 */
[----:B0-----:R-:W-:Y:S02]  /*133d0*/  ISETP.NE.U32.AND P1, PT, R6, RZ, PT ;  /* 0x000000ff0600720c */ /* 0x001fe40003f25070 */
[----:B------:R-:W-:Y:S02]  /*133e0*/  LOP3.LUT R6, R13, 0xff000000, RZ, 0xc0, !PT ;  /* 0xff0000000d067812 */ /* 0x000fe400078ec0ff */
[----:B------:R-:W-:Y:S02]  /*133f0*/  ISETP.NE.AND.EX P1, PT, R7, RZ, PT, P1 ;  /* 0x000000ff0700720c */ /* 0x000fe40003f25310 */
[----:B------:R-:W-:-:S02]  /*13400*/  LOP3.LUT R7, R13, 0xff0000, RZ, 0xc0, !PT ;  /* 0x00ff00000d077812 */ /* 0x000fc400078ec0ff */
[----:B------:R-:W-:-:S04]  /*13410*/  SHF.R.U32.HI R6, RZ, 0x8, R6 ;  /* 0x00000008ff067819 */ /* 0x000fc80000011606 */
[----:B------:R-:W-:Y:S02]  /*13420*/  LEA.HI R6, R7, R6, RZ, 0x10 ;  /* 0x0000000607067211 */ /* 0x000fe400078f80ff */
[----:B---3--:R-:W-:Y:S01]  /*13430*/  @P2 R2UR UR47, R9 ;  /* 0x00000000092f22ca */ /* 0x008fe200000e0000 */
[----:B----4-:R0:W-:Y:S01]  /*13440*/  STL [R1+0x28], R10 ;  /* 0x0000280a01007387 */ /* 0x0101e20000100800 */
[----:B------:R-:W-:Y:S02]  /*13450*/  IMAD.MOV.U32 R12, RZ, RZ, R10 ;  /* 0x000000ffff0c7224 */ /* 0x000fe400078e000a */
[----:B0-----:R-:W0:Y:S01]  /*13460*/  LDC R10, c[0x0][0x424] ;  /* 0x00010900ff0a7b82 */ /* 0x001e220000000800 */
[----:B-1----:R-:W-:Y:S10]  /*13470*/  @P3 BRA `(.L_x_2102) ;  /* 0x0000000000143947 */ /* 0x002ff40003800000 */
[----:B------:R-:W-:Y:S05]  /*13480*/  @!P2 BRA `(.L_x_2102) ;  /* 0x000000000010a947 */ /* 0x000fea0003800000 */
[----:B------:R-:W2:Y:S04]  /*13490*/  LDG.E R7, desc[UR56][R2.64] ;  /* 0x0000003802077981 */ /* 0x000ea8000c1e1900 */
[----:B------:R-:W2:Y:S02]  /*134a0*/  LDG.E R2, desc[UR56][R2.64+0x4] ;  /* 0x0000043802027981 */ /* 0x000ea4000c1e1900 */
[----:B--2---:R-:W-:-:S05]  /*134b0*/  IMAD.IADD R12, R2, 0x1, -R7 ;  /* 0x00000001020c7824 */ /* 0x004fca00078e0a07 */
[----:B------:R1:W-:Y:S02]  /*134c0*/  STL [R1+0x28], R12 ;  /* 0x0000280c01007387 */ /* 0x0003e40000100800 */
.L_x_2102:
[----:B------:R-:W-:Y:S01]  /*134d0*/  IMAD.U32 R3, RZ, RZ, UR46 ;  /* 0x0000002eff037e24 */ /* 0x000fe2000f8e00ff */
[----:B------:R-:W-:Y:S01]  /*134e0*/  ULDC.64 UR4, c[0x0][0xa20] ;  /* 0x0002880000047ab9 */ /* 0x000fe20000000a00 */
[----:B-----5:R-:W-:Y:S01]  /*134f0*/  IMAD.IADD R7, R8, 0x1, R0 ;  /* 0x0000000108077824 */ /* 0x020fe200078e0200 */
[----:B------:R-:W-:Y:S01]  /*13500*/  ISETP.NE.U32.AND P2, PT, RZ, UR4, PT ;  /* 0x00000004ff007c0c */ /* 0x000fe2000bf45070 */
[----:B------:R-:W-:Y:S01]  /*13510*/  ULOP3.LUT UR36, UR36, 0xffff, URZ, 0xc0, !UPT ;  /* 0x0000ffff24247892 */ /* 0x000fe2000f8ec03f */
[----:B------:R2:W-:Y:S01]  /*13520*/  STL [R1+0x8], R3 ;  /* 0x0000080301007387 */ /* 0x0005e20000100800 */
[----:B0-----:R-:W-:Y:S02]  /*13530*/  SEL R2, R10, 0x1, P1 ;  /* 0x000000010a027807 */ /* 0x001fe40000800000 */
[----:B------:R-:W-:Y:S01]  /*13540*/  ISETP.NE.AND.EX P2, PT, RZ, UR5, PT, P2 ;  /* 0x00000005ff007c0c */ /* 0x000fe2000bf45320 */
[----:B------:R2:W-:Y:S02]  /*13550*/  STL [R1+0x18], R7 ;  /* 0x0000180701007387 */ /* 0x0005e40000100800 */
[----:B------:R-:W-:-:S10]  /*13560*/  IMAD R2, R2, R11, RZ ;  /* 0x0000000b02027224 */ /* 0x000fd400078e02ff */
[----:B--2---:R-:W-:Y:S05]  /*13570*/  @!P2 BRA `(.L_x_2103) ;  /* 0x000000000018a947 */ /* 0x004fea0003800000 */
[----:B------:R-:W-:-:S04]  /*13580*/  UIADD3 UR4, UP0, UR43, UR4, URZ ;  /* 0x000000042b047290 */ /* 0x000fc8000ff1e03f */
[----:B------:R-:W-:Y:S02]  /*13590*/  UIADD3.X UR5, UR44, UR5, URZ, UP0, !UPT ;  /* 0x000000052c057290 */ /* 0x000fe400087fe43f */
[----:B------:R-:W-:-:S04]  /*135a0*/  IMAD.U32 R2, RZ, RZ, UR4 ;  /* 0x00000004ff027e24 */ /* 0x000fc8000f8e00ff */
[----:B------:R-:W-:-:S05]  /*135b0*/  IMAD.U32 R3, RZ, RZ, UR5 ;  /* 0x00000005ff037e24 */ /* 0x000fca000f8e00ff */
[----:B------:R0:W5:Y:S01]  /*135c0*/  LDG.E R2, desc[UR56][R2.64] ;  /* 0x0000003802027981 */ /* 0x000162000c1e1900 */
[----:B------:R-:W-:Y:S05]  /*135d0*/  BRA `(.L_x_2104) ;  /* 0x0000000000107947 */ /* 0x000fea0003800000 */
.L_x_2103:
[----:B------:R-:W-:Y:S05]  /*135e0*/  @!P0 BRA `(.L_x_2104) ;  /* 0x00000000000c8947 */ /* 0x000fea0003800000 */
[----:B------:R-:W2:Y:S04]  /*135f0*/  LDG.E R2, desc[UR56][R4.64] ;  /* 0x0000003804027981 */ /* 0x000ea8000c1e1900 */
[----:B------:R-:W2:Y:S02]  /*13600*/  LDG.E R4, desc[UR56][R4.64+0x4] ;  /* 0x0000043804047981 */ /* 0x000ea4000c1e1900 */
[----:B--2---:R-:W-:-:S07]  /*13610*/  IMAD.IADD R2, R4, 0x1, -R2 ;  /* 0x0000000104027824 */ /* 0x004fce00078e0a02 */
.L_x_2104:
[----:B0-----:R-:W2:Y:S01]  /*13620*/  LDL R3, [R1+0x4] ;  /* 0x0000040001037983 */ /* 0x001ea20000100800 */
[----:B-----5:R-:W-:Y:S02]  /*13630*/  IMAD.IADD R2, R2, 0x1, -R0 ;  /* 0x0000000102027824 */ /* 0x020fe400078e0a00 */
[----:B------:R-:W0:Y:S02]  /*13640*/  LDC R0, c[0x0][0x448] ;  /* 0x00011200ff007b82 */ /* 0x000e240000000800 */
[----:B0-----:R-:W-:-:S13]  /*13650*/  ISETP.NE.AND P0, PT, R0, 0x1, PT ;  /* 0x000000010000780c */ /* 0x001fda0003f05270 */
[----:B------:R-:W0:Y:S08]  /*13660*/  @P0 LDC R4, c[0x0][0x44c] ;  /* 0x00011300ff040b82 */ /* 0x000e300000000800 */
[----:B------:R-:W3:Y:S01]  /*13670*/  @P0 LDC R0, c[0x0][0x450] ;  /* 0x00011400ff000b82 */ /* 0x000ee20000000800 */
[----:B--2---:R-:W-:-:S04]  /*13680*/  IMAD.SHL.U32 R3, R3, 0x80, RZ ;  /* 0x0000008003037824 */ /* 0x004fc800078e00ff */
[----:B------:R-:W-:-:S04]  /*13690*/  VIADD R3, R3, 0x7f ;  /* 0x0000007f03037836 */ /* 0x000fc80000000000 */
[----:B0-----:R-:W-:-:S05]  /*136a0*/  @P0 IMAD.HI.U32 R4, R3, R4, RZ ;  /* 0x0000000403040227 */ /* 0x001fca00078e00ff */
[----:B---3--:R-:W-:Y:S01]  /*136b0*/  @P0 SHF.R.U32.HI R3, RZ, R0, R4 ;  /* 0x00000000ff030219 */ /* 0x008fe20000011604 */
[C---:B------:R-:W-:Y:S01]  /*136c0*/  VIADD R0, R2.reuse, 0x9f ;  /* 0x0000009f02007836 */ /* 0x040fe20000000000 */
[----:B------:R-:W-:Y:S02]  /*136d0*/  IADD3 R2, R2, 0xa0, -R12 ;  /* 0x000000a002027810 */ /* 0x000fe40007ffe80c */
[----:B------:R-:W-:Y:S01]  /*136e0*/  SHF.R.U32.HI R4, RZ, 0x10, R6 ;  /* 0x00000010ff047819 */ /* 0x000fe20000011606 */
[----:B------:R-:W-:-:S03]  /*136f0*/  IMAD.HI R0, R0, 0x66666667, RZ ;  /* 0x6666666700007827 */ /* 0x000fc600078e02ff */
[----:B------:R-:W-:Y:S01]  /*13700*/  ISETP.NE.AND P0, PT, R4, RZ, PT ;  /* 0x000000ff0400720c */ /* 0x000fe20003f05270 */
[----:B------:R-:W-:Y:S01]  /*13710*/  IMAD.IADD R2, R2, 0x1, R3 ;  /* 0x0000000102027824 */ /* 0x000fe200078e0203 */
[----:B------:R-:W-:-:S03]  /*13720*/  SHF.R.U32.HI R3, RZ, 0x1f, R0 ;  /* 0x0000001fff037819 */ /* 0x000fc60000011600 */
[----:B------:R-:W-:Y:S01]  /*13730*/  IMAD.HI R2, R2, 0x66666667, RZ ;  /* 0x6666666702027827 */ /* 0x000fe200078e02ff */
[----:B------:R-:W-:-:S04]  /*13740*/  LEA.HI.SX32 R0, R0, R3, 0x1a ;  /* 0x0000000300007211 */ /* 0x000fc800078fd2ff */
[----:B------:R-:W-:-:S03]  /*13750*/  SHF.R.U32.HI R3, RZ, 0x1f, R2 ;  /* 0x0000001fff037819 */ /* 0x000fc60000011602 */
[----:B------:R-:W0:Y:S01]  /*13760*/  @!P0 LDC R4, c[0x0][0x9f0] ;  /* 0x00027c00ff048b82 */ /* 0x000e220000000800 */
[----:B------:R-:W-:Y:S01]  /*13770*/  LEA.HI.SX32 R3, R2, R3, 0x1a ;  /* 0x0000000302037211 */ /* 0x000fe200078fd2ff */
[----:B------:R-:W-:-:S03]  /*13780*/  IMAD.MOV.U32 R2, RZ, RZ, RZ ;  /* 0x000000ffff027224 */ /* 0x000fc600078e00ff */
[----:B------:R-:W-:-:S04]  /*13790*/  VIMNMX R0, R0, R3, PT ;  /* 0x0000000300007248 */ /* 0x000fc80003fe0100 */
[----:B------:R-:W-:-:S13]  /*137a0*/  ISETP.GE.AND P1, PT, R0, 0x1, PT ;  /* 0x000000010000780c */ /* 0x000fda0003f26270 */
[----:B------:R-:W-:Y:S05]  /*137b0*/  @!P1 BRA `(.L_x_2105) ;  /* 0x0000000000689947 */ /* 0x000fea0003800000 */
[-C--:B0-----:R-:W-:Y:S02]  /*137c0*/  IABS R5, R4.reuse ;  /* 0x0000000400057213 */ /* 0x081fe40000000000 */
        /* <DEDUP_REMOVED lines=10> */
[----:B------:R-:W-:-:S04]  /*13870*/  IADD3 R3, R4, -0x1, R0 ;  /* 0xffffffff04037810 */ /* 0x000fc80007ffe000 */
        /* <DEDUP_REMOVED lines=14> */
.L_x_2105:
[----:B------:R-:W-:Y:S01]  /*13960*/  LOP3.LUT R6, R6, 0xff, RZ, 0xc0, !PT ;  /* 0x000000ff06067812 */ /* 0x000fe200078ec0ff */
[----:B------:R-:W-:Y:S04]  /*13970*/  BSSY B7, `(.L_x_2106) ;  /* 0x0000371000077945 */ /* 0x000fe80003800000 */
        /* <DEDUP_REMOVED lines=13> */
[----:B------:R-:W3:Y:S01]  /*13a50*/  POPC R5, UR4 ;  /* 0x0000000400057d09 */ /* 0x000ee20008000000 */
[----:B--2---:R-:W-:-:S02]  /*13a60*/  ISETP.EQ.U32.AND P0, PT, R0, R3, PT ;  /* 0x000000030000720c */ /* 0x004fc40003f02070 */
[----:B------:R-:W3:Y:S11]  /*13a70*/  LDC.64 R2, c[0x0][0xc60] ;  /* 0x00031800ff027b82 */ /* 0x000ef60000000a00 */
[----:B---3--:R-:W2:Y:S01]  /*13a80*/  @P0 ATOMG.E.ADD.STRONG.GPU PT, R3, desc[UR56][R2.64], R5 ;  /* 0x00000005020309a8 */ /* 0x008ea200081ee1f8 */
[----:B0-----:R-:W0:Y:S02]  /*13a90*/  S2R R4, SR_LTMASK ;  /* 0x0000000000047919 */ /* 0x001e240000003900 */
[----:B0-----:R-:W-:-:S04]  /*13aa0*/  LOP3.LUT R4, R4, UR4, RZ, 0xc0, !PT ;  /* 0x0000000404047c12 */ /* 0x001fc8000f8ec0ff */
[----:B------:R-:W0:Y:S01]  /*13ab0*/  POPC R7, R4 ;  /* 0x0000000400077309 */ /* 0x000e220000000000 */
[----:B--2---:R-:W0:Y:S02]  /*13ac0*/  SHFL.IDX PT, R0, R3, R0, 0x1f ;  /* 0x00001f0003007589 */ /* 0x004e2400000e0000 */
[----:B0-----:R-:W-:-:S05]  /*13ad0*/  IADD3 R0, R0, UR40, R7 ;  /* 0x0000002800007c10 */ /* 0x001fca000fffe007 */
[----:B------:R2:W-:Y:S01]  /*13ae0*/  STL [R1], R0 ;  /* 0x0000000001007387 */ /* 0x0005e20000100800 */
[----:B------:R-:W-:Y:S05]  /*13af0*/  BRA `(.L_x_2108) ;  /* 0x0000003400607947 */ /* 0x000fea0003800000 */
.L_x_2107:
        /* <DEDUP_REMOVED lines=8> */
[----:B0-----:R-:W-:Y:S02]  /*13b80*/  IMAD.U32 R4, RZ, RZ, UR6 ;  /* 0x00000006ff047e24 */ /* 0x001fe4000f8e00ff */
[----:B------:R-:W0:Y:S01]  /*13b90*/  LDC.64 R2, c[0x4][R2] ;  /* 0x0100000002027b82 */ /* 0x000e220000000a00 */
[----:B------:R-:W-:Y:S02]  /*13ba0*/  IMAD.U32 R5, RZ, RZ, UR7 ;  /* 0x00000007ff057e24 */ /* 0x000fe4000f8e00ff */
[----:B------:R-:W-:Y:S02]  /*13bb0*/  IMAD.U32 R6, RZ, RZ, UR8 ;  /* 0x00000008ff067e24 */ /* 0x000fe4000f8e00ff */
[----:B------:R-:W-:-:S02]  /*13bc0*/  IMAD.U32 R7, RZ, RZ, UR9 ;  /* 0x00000009ff077e24 */ /* 0x000fc4000f8e00ff */
[----:B------:R-:W-:Y:S02]  /*13bd0*/  IMAD.U32 R10, RZ, RZ, UR4 ;  /* 0x00000004ff0a7e24 */ /* 0x000fe4000f8e00ff */
[----:B------:R-:W-:Y:S02]  /*13be0*/  IMAD.U32 R11, RZ, RZ, UR5 ;  /* 0x00000005ff0b7e24 */ /* 0x000fe4000f8e00ff */
[----:B------:R-:W-:Y:S02]  /*13bf0*/  IMAD.MOV.U32 R8, RZ, RZ, 0x70 ;  /* 0x00000070ff087424 */ /* 0x000fe400078e00ff */
[----:B-1----:R-:W-:Y:S02]  /*13c00*/  IMAD.MOV.U32 R12, RZ, RZ, 0x1 ;  /* 0x00000001ff0c7424 */ /* 0x002fe400078e00ff */
[----:B------:R-:W-:-:S07]  /*13c10*/  IMAD.MOV.U32 R13, RZ, RZ, RZ ;  /* 0x000000ffff0d7224 */ /* 0x000fce00078e00ff */
[----:B------:R-:W-:-:S07]  /*13c20*/  LEPC R20, `(.L_x_2110) ;  /* 0x000000001014794e */ /* 0x000fce0000000000 */
[----:B0-----:R-:W-:Y:S05]  /*13c30*/  CALL.ABS.NOINC R2 ;  /* 0x0000000002007343 */ /* 0x001fea0003c00000 */
.L_x_2110:
[----:B------:R-:W-:Y:S05]  /*13c40*/  BSYNC B6 ;  /* 0x0000000000067941 */ /* 0x000fea0003800000 */
.L_x_2109:
[----:B------:R-:W-:Y:S01]  /*13c50*/  VIADD R0, R17, 0xf200 ;  /* 0x0000f20011007836 */ /* 0x000fe20000000000 */
[----:B------:R-:W-:Y:S04]  /*13c60*/  BSSY B6, `(.L_x_2111) ;  /* 0x0000014000067945 */ /* 0x000fe80003800000 */
[----:B------:R-:W-:-:S04]  /*13c70*/  LOP3.LUT P0, RZ, R0, 0x1bf, RZ, 0xc0, !PT ;  /* 0x000001bf00ff7812 */ /* 0x000fc8000780c0ff */
[----:B------:R-:W-:-:S09]  /*13c80*/  P2R R16, PR, RZ, 0x1 ;  /* 0x00000001ff107803 */ /* 0x000fd20000000000 */
        /* <DEDUP_REMOVED lines=17> */
.L_x_2112:
[----:B------:R-:W-:Y:S05]  /*13da0*/  BSYNC B6 ;  /* 0x0000000000067941 */ /* 0x000fea0003800000 */
.L_x_2111:
        /* <DEDUP_REMOVED lines=20> */
.L_x_2114:
[----:B------:R-:W-:Y:S05]  /*13ef0*/  BSYNC B6 ;  /* 0x0000000000067941 */ /* 0x000fea0003800000 */
.L_x_2113:
[----:B------:R-:W-:Y:S01]  /*13f00*/  ISETP.NE.AND P6, PT, R16, RZ, PT ;  /* 0x000000ff1000720c */ /* 0x000fe20003fc5270 */
[----:B------:R-:W-:-:S12]  /*13f10*/  BSSY B6, `(.L_x_2115) ;  /* 0x0000012000067945 */ /* 0x000fd80003800000 */
        /* <DEDUP_REMOVED lines=17> */
.L_x_2116:
[----:B------:R-:W-:Y:S05]  /*14030*/  BSYNC B6 ;  /* 0x0000000000067941 */ /* 0x000fea0003800000 */
.L_x_2115:
        /* <DEDUP_REMOVED lines=9> */
[----:B------:R-:W3:Y:S01]  /*140d0*/  S2R R0, SR_TID.X ;  /* 0x0000000000007919 */ /* 0x000ee20000002100 */
[----:B------:R-:W-:-:S03]  /*140e0*/  ULDC.64 UR4, c[0x0][0xa08] ;  /* 0x0002820000047ab9 */ /* 0x000fc60000000a00 */
[----:B--2---:R2:W4:Y:S01]  /*140f0*/  @P0 LDG.E R8, desc[UR56][R2.64] ;  /* 0x0000003802080981 */ /* 0x004522000c1e1900 */
[----:B---3--:R-:W-:-:S04]  /*14100*/  SHF.R.U32.HI R0, RZ, 0x5, R0 ;  /* 0x00000005ff007819 */ /* 0x008fc80000011600 */
[----:B------:R-:W-:Y:S01]  /*14110*/  LOP3.LUT R0, R0, 0x3, RZ, 0xc0, !PT ;  /* 0x0000000300007812 */ /* 0x000fe200078ec0ff */
[----:B--2---:R-:W2:Y:S01]  /*14120*/  LDC.64 R2, c[0x0][0x418] ;  /* 0x00010600ff027b82 */ /* 0x004ea20000000a00 */
[----:B----4-:R-:W-:Y:S01]  /*14130*/  SHF.R.S32.HI R9, RZ, 0x1f, R8 ;  /* 0x0000001fff097819 */ /* 0x010fe20000011408 */
[----:B------:R3:W-:Y:S01]  /*14140*/  @P0 STL [R1+0x8], R8 ;  /* 0x0000080801000387 */ /* 0x0007e20000100800 */
[----:B--2---:R-:W-:Y:S01]  /*14150*/  LOP3.LUT P0, RZ, R2, UR4, RZ, 0xfc, !PT ;  /* 0x0000000402ff7c12 */ /* 0x004fe2000f80fcff */
[----:B------:R-:W-:Y:S02]  /*14160*/  UMOV UR4, 0xffffffff ;  /* 0xffffffff00047882 */ /* 0x000fe40000000000 */
[----:B------:R3:W-:Y:S01]  /*14170*/  STL [R1+0x10], R9 ;  /* 0x0000100901007387 */ /* 0x0007e20000100800 */
[----:B------:R-:W-:-:S04]  /*14180*/  LOP3.LUT P0, RZ, R3, UR5, RZ, 0xfc, P0 ;  /* 0x0000000503ff7c12 */ /* 0x000fc8000800fcff */
[----:B------:R-:W-:Y:S01]  /*14190*/  SEL R16, R8, RZ, !P0 ;  /* 0x000000ff08107207 */ /* 0x000fe20004000000 */
[----:B------:R-:W-:Y:S08]  /*141a0*/  BRA.DIV UR4, `(.L_x_2117) ;  /* 0x0000004604907947 */ /* 0x000ff0000b800000 */
[----:B------:R2:W4:Y:S02]  /*141b0*/  SHFL.IDX PT, R14, R0, RZ, 0x1f ;  /* 0x00001fff000e7589 */ /* 0x00052400000e0000 */
.L_x_2194:
[----:B------:R-:W-:Y:S02]  /*141c0*/  PLOP3.LUT P1, PT, PT, PT, PT, 0x8, 0x0 ;  /* 0x000000000000781c */ /* 0x000fe40003f2e170 */
[----:B----4-:R-:W-:Y:S02]  /*141d0*/  ISETP.NE.AND P0, PT, R14, RZ, PT ;  /* 0x000000ff0e00720c */ /* 0x010fe40003f05270 */
[----:B--2---:R-:W-:-:S05]  /*141e0*/  P2R R0, PR, RZ, 0x2 ;  /* 0x00000002ff007803 */ /* 0x004fca0000000000 */
[----:B------:R2:W-:Y:S06]  /*141f0*/  STL [R1+0x14], R0 ;  /* 0x0000140001007387 */ /* 0x0005ec0000100800 */
[----:B------:R-:W-:Y:S05]  /*14200*/  @P0 BRA `(.L_x_2118) ;  /* 0x0000000400bc0947 */ /* 0x000fea0003800000 */
[----:B--2---:R-:W2:Y:S01]  /*14210*/  LDL R0, [R1+0x2c] ;  /* 0x00002c0001007983 */ /* 0x004ea20000100800 */
[----:B------:R-:W-:Y:S01]  /*14220*/  UMOV UR4, 0xffffffff ;  /* 0xffffffff00047882 */ /* 0x000fe20000000000 */
[----:B--2---:R-:W-:Y:S02]  /*14230*/  VIADD R0, R0, 0xffffffff ;  /* 0xffffffff00007836 */ /* 0x004fe40000000000 */
[----:B------:R-:W-:Y:S05]  /*14240*/  BRA.DIV UR4, `(.L_x_2119) ;  /* 0x0000004604887947 */ /* 0x000fea000b800000 */
[----:B------:R-:W-:-:S13]  /*14250*/  ELECT P6, URZ, PT ;  /* 0x00000000003f782f */ /* 0x000fda00038c0000 */
.L_x_2197:
[----:B------:R-:W-:Y:S05]  /*14260*/  @!P6 BRA `(.L_x_2118) ;  /* 0x0000000400a4e947 */ /* 0x000fea0003800000 */
[----:B------:R-:W-:-:S04]  /*14270*/  ISETP.NE.U32.AND P0, PT, R2, RZ, PT ;  /* 0x000000ff0200720c */ /* 0x000fc80003f05070 */
[----:B------:R-:W-:-:S13]  /*14280*/  ISETP.NE.AND.EX P0, PT, R3, RZ, PT, P0 ;  /* 0x000000ff0300720c */ /* 0x000fda0003f05300 */
[----:B------:R-:W-:Y:S05]  /*14290*/  @!P0 BRA `(.L_x_2120) ;  /* 0x0000000000448947 */ /* 0x000fea0003800000 */
[----:B------:R-:W2:Y:S01]  /*142a0*/  LDC R7, c[0x0][0x43c] ;  /* 0x00010f00ff077b82 */ /* 0x000ea20000000800 */
[----:B------:R-:W-:Y:S01]  /*142b0*/  ULDC.64 UR4, c[0x0][0x428] ;  /* 0x00010a0000047ab9 */ /* 0x000fe20000000a00 */
[----:B--2---:R-:W-:-:S13]  /*142c0*/  ISETP.NE.AND P0, PT, R7, 0x1, PT ;  /* 0x000000010700780c */ /* 0x004fda0003f05270 */
[----:B0-----:R-:W0:Y:S02]  /*142d0*/  @P0 LDC.64 R4, c[0x0][0x440] ;  /* 0x00011000ff040b82 */ /* 0x001e240000000a00 */
        /* <DEDUP_REMOVED lines=13> */
.L_x_2120:
[----:B0-----:R-:W-:Y:S01]  /*143b0*/  IMAD R4, R18, 0x8, R17 ;  /* 0x0000000812047824 */ /* 0x001fe200078e0211 */
[----:B--2---:R-:W-:Y:S01]  /*143c0*/  SHF.L.U32 R3, R19, 0x1f, RZ ;  /* 0x0000001f13037819 */ /* 0x004fe200000006ff */
[----:B---3--:R-:W0:Y:S03]  /*143d0*/  S2R R8, SR_TID.X ;  /* 0x0000000000087919 */ /* 0x008e260000002100 */
[----:B------:R-:W2:Y:S01]  /*143e0*/  SYNCS.PHASECHK.TRANS64.TRYWAIT P0, [R4+URZ+0x33480], R3 ;  /* 0x03348003040075a7 */ /* 0x000ea2000800017f */
[----:B0-----:R-:W-:-:S04]  /*143f0*/  LOP3.LUT R8, R8, 0x7f, RZ, 0xc0, !PT ;  /* 0x0000007f08087812 */ /* 0x001fc800078ec0ff */
[----:B------:R-:W-:Y:S01]  /*14400*/  ISETP.NE.AND P1, PT, R8, RZ, PT ;  /* 0x000000ff0800720c */ /* 0x000fe20003f25270 */
[----:B--2---:R-:W-:-:S12]  /*14410*/  @!P0 BRA `(.L_x_2121) ;  /* 0x0000004400348947 */ /* 0x004fd80003800000 */
.L_x_2198:
        /* <DEDUP_REMOVED lines=8> */
.L_x_2122:
[----:B------:R-:W2:Y:S01]  /*144a0*/  LDL R5, [R1+0x18] ;  /* 0x0000180001057983 */ /* 0x000ea20000100800 */
        /* <DEDUP_REMOVED lines=28> */
[----:B------:R-:W3:Y:S02]  /*14670*/  SYNCS.PHASECHK.TRANS64.TRYWAIT P0, [R4+URZ+0x33440], R3 ;  /* 0x03344003040075a7 */ /* 0x000ee4000800017f */
[----:B--23--:R-:W-:Y:S05]  /*14680*/  @!P0 BRA `(.L_x_2123) ;  /* 0x0000004000ac8947 */ /* 0x00cfea0003800000 */
.L_x_2199:
[----:B------:R-:W-:Y:S05]  /*14690*/  @P1 BRA `(.L_x_2124) ;  /* 0x00000000001c1947 */ /* 0x000fea0003800000 */
[----:B------:R-:W3:Y:S01]  /*146a0*/  S2R R5, SR_TID.X ;  /* 0x0000000000057919 */ /* 0x000ee20000002100 */
[----:B0-2---:R-:W-:-:S04]  /*146b0*/  IMAD.MOV.U32 R3, RZ, RZ, 0x7800 ;  /* 0x00007800ff037424 */ /* 0x005fc800078e00ff */
[----:B------:R4:W-:Y:S01]  /*146c0*/  SYNCS.ARRIVE.TRANS64 RZ, [R4+URZ+0x33430], R3 ;  /* 0x0334300304ff79a7 */ /* 0x0009e2000800003f */
[----:B---3--:R-:W-:-:S04]  /*146d0*/  LOP3.LUT R5, R5, 0x1f, RZ, 0xc0, !PT ;  /* 0x0000001f05057812 */ /* 0x008fc800078ec0ff */
[----:B------:R-:W-:-:S13]  /*146e0*/  ISETP.NE.AND P0, PT, R5, RZ, PT ;  /* 0x000000ff0500720c */ /* 0x000fda0003f05270 */
[----:B----4-:R-:W-:Y:S05]  /*146f0*/  @!P0 BRA `(.L_x_2124) ;  /* 0x0000000000048947 */ /* 0x010fea0003800000 */
[----:B------:R-:W-:Y:S01]  /*14700*/  BPT.TRAP 0x1 ;  /* 0x000000040000795c */ /* 0x000fe20000300000 */
.L_x_2124:
        /* <DEDUP_REMOVED lines=8> */
[----:B------:R-:W-:Y:S01]  /*14790*/  PLOP3.LUT P0, PT, PT, PT, PT, 0x80, 0x0 ;  /* 0x000000000000781c */ /* 0x000fe20003f0f070 */
[----:B------:R-:W-:Y:S01]  /*147a0*/  UMOV UR26, URZ ;  /* 0x0000003f001a7c82 */ /* 0x000fe20008000000 */
[----:B------:R-:W-:Y:S01]  /*147b0*/  UMOV UR28, UR36 ;  /* 0x00000024001c7c82 */ /* 0x000fe20008000000 */
[----:B------:R-:W-:Y:S01]  /*147c0*/  UMOV UR18, 0x40 ;  /* 0x0000004000127882 */ /* 0x000fe20000000000 */
[----:B------:R-:W-:Y:S01]  /*147d0*/  P2R R0, PR, RZ, 0x1 ;  /* 0x00000001ff007803 */ /* 0x000fe20000000000 */
[----:B------:R-:W-:-:S02]  /*147e0*/  UIADD3 UR24, UR8, 0x24200, URZ ;  /* 0x0002420008187890 */ /* 0x000fc4000fffe03f */
[----:B------:R-:W-:Y:S02]  /*147f0*/  UIADD3 UR25, UR25, 0x33430, URZ ;  /* 0x0003343019197890 */ /* 0x000fe4000fffe03f */
[----:B------:R-:W-:Y:S01]  /*14800*/  UIADD3 UR16, UR8, 0x26a00, URZ ;  /* 0x00026a0008107890 */ /* 0x000fe2000fffe03f */
[----:B------:R4:W-:Y:S01]  /*14810*/  STL [R1+0x14], R0 ;  /* 0x0000140001007387 */ /* 0x0009e20000100800 */
[----:B------:R-:W-:Y:S01]  /*14820*/  UIADD3 UR8, UR8, 0x29200, URZ ;  /* 0x0002920008087890 */ /* 0x000fe2000fffe03f */
        /* <DEDUP_REMOVED lines=11> */
[----:B------:R4:W-:Y:S02]  /*148e0*/  UTMALDG.4D [UR8], [UR4], desc[UR6] ;  /* 0x00000608040075b4 */ /* 0x0009e40008019000 */
[----:B----4-:R-:W-:Y:S01]  /*148f0*/  NOP ;  /* 0x0000000000007918 */ /* 0x010fe20000000000 */
.L_x_2118:
[----:B------:R-:W-:Y:S05]  /*14900*/  WARPSYNC.ALL ;  /* 0x0000000000007948 */ /* 0x000fea0003800000 */
[----:B--2---:R-:W-:Y:S01]  /*14910*/  VIADD R0, R17, 0x1e200 ;  /* 0x0001e20011007836 */ /* 0x004fe20000000000 */
[----:B------:R-:W-:Y:S01]  /*14920*/  USHF.R.S32.HI UR4, URZ, 0x1f, UR47 ;  /* 0x0000001f3f047899 */ /* 0x000fe2000801142f */
        /* <DEDUP_REMOVED lines=25> */
[----:B---3--:R-:W-:Y:S02]  /*14ac0*/  IMAD.MOV.U32 R8, RZ, RZ, 0x70 ;  /* 0x00000070ff087424 */ /* 0x008fe400078e00ff */
[----:B-1----:R-:W-:Y:S02]  /*14ad0*/  IMAD.MOV.U32 R12, RZ, RZ, 0x1 ;  /* 0x00000001ff0c7424 */ /* 0x002fe400078e00ff */
[----:B------:R-:W-:-:S07]  /*14ae0*/  IMAD.MOV.U32 R13, RZ, RZ, RZ ;  /* 0x000000ffff0d7224 */ /* 0x000fce00078e00ff */
[----:B------:R-:W-:-:S07]  /*14af0*/  LEPC R20, `(.L_x_2126) ;  /* 0x000000001014794e */ /* 0x000fce0000000000 */
[----:B0-----:R-:W-:Y:S05]  /*14b00*/  CALL.ABS.NOINC R2 ;  /* 0x0000000002007343 */ /* 0x001fea0003c00000 */
.L_x_2126:
[----:B------:R-:W-:Y:S05]  /*14b10*/  BSYNC B6 ;  /* 0x0000000000067941 */ /* 0x000fea0003800000 */
.L_x_2125:
[----:B------:R-:W2:Y:S01]  /*14b20*/  LDL R10, [R1+0x4] ;  /* 0x00000400010a7983 */ /* 0x000ea20000100800 */
[----:B------:R-:W4:Y:S01]  /*14b30*/  LDC R5, c[0x0][0x448] ;  /* 0x00011200ff057b82 */ /* 0x000f220000000800 */
[----:B------:R-:W-:Y:S01]  /*14b40*/  ULDC.64 UR6, c[0x0][0x2d8] ;  /* 0x0000b60000067ab9 */ /* 0x000fe20000000a00 */
[----:B------:R-:W0:Y:S01]  /*14b50*/  S2R R2, SR_TID.X ;  /* 0x0000000000027919 */ /* 0x000e220000002100 */
[----:B------:R-:W-:Y:S01]  /*14b60*/  UMOV UR4, UR50 ;  /* 0x0000003200047c82 */ /* 0x000fe20008000000 */
[----:B------:R-:W-:Y:S01]  /*14b70*/  UMOV UR5, UR37 ;  /* 0x0000002500057c82 */ /* 0x000fe20008000000 */
[----:B------:R-:W-:Y:S01]  /*14b80*/  ULDC.64 UR8, c[0x0][0x2e0] ;  /* 0x0000b80000087ab9 */ /* 0x000fe20000000a00 */
[----:B----4-:R-:W-:Y:S01]  /*14b90*/  ISETP.NE.AND P0, PT, R5, 0x1, PT ;  /* 0x000000010500780c */ /* 0x010fe20003f05270 */
[----:B------:R-:W4:Y:S01]  /*14ba0*/  S2R R7, SR_TID.X ;  /* 0x0000000000077919 */ /* 0x000f220000002100 */
[----:B0-----:R-:W-:-:S11]  /*14bb0*/  LOP3.LUT R0, R2, 0x7f, RZ, 0xc0, !PT ;  /* 0x0000007f02007812 */ /* 0x001fd600078ec0ff */
[----:B------:R-:W0:Y:S01]  /*14bc0*/  @P0 LDC R3, c[0x0][0x44c] ;  /* 0x00011300ff030b82 */ /* 0x000e220000000800 */
[----:B------:R-:W-:Y:S01]  /*14bd0*/  IMAD.SHL.U32 R2, R2, 0x20, RZ ;  /* 0x0000002002027824 */ /* 0x000fe200078e00ff */
[----:B------:R-:W-:-:S06]  /*14be0*/  SHF.R.U32.HI R0, RZ, 0x2, R0 ;  /* 0x00000002ff007819 */ /* 0x000fcc0000011600 */
[----:B------:R-:W1:Y:S01]  /*14bf0*/  @P0 LDC R4, c[0x0][0x450] ;  /* 0x00011400ff040b82 */ /* 0x000e620000000800 */
[----:B------:R-:W-:Y:S01]  /*14c00*/  LOP3.LUT R2, R0, 0x60, R2, 0xf8, !PT ;  /* 0x0000006000027812 */ /* 0x000fe200078ef802 */
[----:B------:R-:W-:Y:S02]  /*14c10*/  UIMAD.WIDE.U32 UR4, UR36, UR6, UR4 ;  /* 0x00000006240472a5 */ /* 0x000fe4000f8e0004 */
[----:B------:R-:W-:Y:S02]  /*14c20*/  UIMAD UR6, UR45, UR8, URZ ;  /* 0x000000082d0672a4 */ /* 0x000fe4000f8e023f */
[----:B------:R-:W-:Y:S02]  /*14c30*/  UIMAD UR5, UR36, UR7, UR5 ;  /* 0x00000007240572a4 */ /* 0x000fe4000f8e0205 */
[----:B------:R-:W-:Y:S02]  /*14c40*/  UIMAD UR6, UR46, UR9, UR6 ;  /* 0x000000092e0672a4 */ /* 0x000fe4000f8e0206 */
[----:B------:R-:W-:-:S03]  /*14c50*/  UIMAD.WIDE.U32 UR4, UR46, UR8, UR4 ;  /* 0x000000082e0472a5 */ /* 0x000fc6000f8e0004 */
[----:B------:R-:W-:Y:S01]  /*14c60*/  ULDC.64 UR8, c[0x0][0x2d0] ;  /* 0x0000b40000087ab9 */ /* 0x000fe20000000a00 */
[----:B------:R-:W-:Y:S01]  /*14c70*/  UIADD3 UR5, UR5, UR6, URZ ;  /* 0x0000000605057290 */ /* 0x000fe2000fffe03f */
[----:B----4-:R-:W-:-:S05]  /*14c80*/  IMAD.SHL.U32 R7, R7, 0x10, RZ ;  /* 0x0000001007077824 */ /* 0x010fca00078e00ff */
[----:B------:R-:W-:-:S04]  /*14c90*/  LOP3.LUT R7, R7, 0x30, RZ, 0xc0, !PT ;  /* 0x0000003007077812 */ /* 0x000fc800078ec0ff */
[----:B---3--:R-:W-:Y:S01]  /*14ca0*/  LOP3.LUT R8, R7, 0x40, RZ, 0xfc, !PT ;  /* 0x0000004007087812 */ /* 0x008fe200078efcff */
[----:B--2---:R-:W-:-:S04]  /*14cb0*/  IMAD R0, R10, 0x80, R2 ;  /* 0x000000800a007824 */ /* 0x004fc800078e0202 */
[----:B0-----:R-:W-:-:S04]  /*14cc0*/  @P0 IMAD.HI.U32 R3, R0, R3, RZ ;  /* 0x0000000300030227 */ /* 0x001fc800078e00ff */
[----:B------:R-:W-:Y:S01]  /*14cd0*/  IMAD.MOV.U32 R2, RZ, RZ, R0 ;  /* 0x000000ffff027224 */ /* 0x000fe200078e0000 */
[----:B-1----:R-:W-:-:S04]  /*14ce0*/  @P0 SHF.R.U32.HI R2, RZ, R4, R3 ;  /* 0x00000004ff020219 */ /* 0x002fc80000011603 */
[--C-:B------:R-:W-:Y:S01]  /*14cf0*/  SHF.R.S32.HI R4, RZ, 0x1f, R2.reuse ;  /* 0x0000001fff047819 */ /* 0x100fe20000011402 */
[----:B------:R-:W-:-:S04]  /*14d00*/  IMAD.MOV R3, RZ, RZ, -R2 ;  /* 0x000000ffff037224 */ /* 0x000fc800078e0a02 */
[----:B------:R-:W-:Y:S02]  /*14d10*/  IMAD R0, R5, R3, R0 ;  /* 0x0000000305007224 */ /* 0x000fe400078e0200 */
[----:B------:R-:W-:Y:S02]  /*14d20*/  IMAD R4, R4, UR8, RZ ;  /* 0x0000000804047c24 */ /* 0x000fe4000f8e02ff */
[----:B------:R-:W-:Y:S02]  /*14d30*/  IMAD.U32 R3, RZ, RZ, UR8 ;  /* 0x00000008ff037e24 */ /* 0x000fe4000f8e00ff */
[C---:B------:R-:W-:Y:S02]  /*14d40*/  IMAD R4, R2.reuse, UR9, R4 ;  /* 0x0000000902047c24 */ /* 0x040fe4000f8e0204 */
[----:B------:R-:W-:Y:S01]  /*14d50*/  IMAD.WIDE.U32 R2, R2, R3, UR4 ;  /* 0x0000000402027e25 */ /* 0x000fe2000f8e0003 */
        /* <DEDUP_REMOVED lines=8> */
[----:B------:R-:W-:Y:S02]  /*14de0*/  ULDC UR4, c[0x0][0x2b8] ;  /* 0x0000ae0000047ab9 */ /* 0x000fe40000000800 */
[----:B------:R-:W-:Y:S02]  /*14df0*/  ISETP.GE.AND P1, PT, R8, UR4, PT ;  /* 0x0000000408007c0c */ /* 0x000fe4000bf26270 */
[----:B------:R0:W5:Y:S01]  /*14e00*/  LDL R8, [R1+0x24] ;  /* 0x0000240001087983 */ /* 0x0001620000100800 */
[----:B------:R-:W1:Y:S01]  /*14e10*/  S2R R6, SR_TID.X ;  /* 0x0000000000067919 */ /* 0x000e620000002100 */
[----:B------:R-:W-:-:S02]  /*14e20*/  LOP3.LUT R7, R7, 0x80, RZ, 0xfc, !PT ;  /* 0x0000008007077812 */ /* 0x000fc400078efcff */
[----:B------:R-:W-:Y:S02]  /*14e30*/  IADD3.X R0, R3, UR5, R0, P0, !PT ;  /* 0x0000000503007c10 */ /* 0x000fe400087fe400 */
        /* <DEDUP_REMOVED lines=9> */
[----:B------:R-:W-:-:S05]  /*14ed0*/  SHF.R.U32.HI R7, RZ, 0x2, R7 ;  /* 0x00000002ff077819 */ /* 0x000fca0000011607 */
[----:B------:R-:W-:Y:S02]  /*14ee0*/  IMAD R3, R10, 0x80, R7 ;  /* 0x000000800a037824 */ /* 0x000fe400078e0207 */
[----:B--2---:R-:W-:Y:S02]  /*14ef0*/  IMAD R2, R6, R5, RZ ;  /* 0x0000000506027224 */ /* 0x004fe400078e02ff */
[----:B------:R-:W0:Y:S03]  /*14f00*/  SHFL.IDX PT, R6, R4, RZ, 0x1c1f ;  /* 0x001c1fff04067589 */ /* 0x000e2600000e0000 */
[----:B------:R-:W-:Y:S01]  /*14f10*/  ISETP.GE.AND P4, PT, R3, R2, PT ;  /* 0x000000020300720c */ /* 0x000fe20003f86270 */
[----:B------:R-:W1:-:S12]  /*14f20*/  SHFL.IDX PT, R5, R0, RZ, 0x1c1f ;  /* 0x001c1fff00057589 */ /* 0x000e5800000e0000 */
        /* <DEDUP_REMOVED lines=29> */
.L_x_2208:
        /* <DEDUP_REMOVED lines=12> */
.L_x_2129:
[----:B------:R-:W-:Y:S05]  /*151c0*/  BSYNC B0 ;  /* 0x0000000000007941 */ /* 0x000fea0003800000 */
.L_x_2128:
[----:B------:R-:W-:Y:S01]  /*151d0*/  NOP ;  /* 0x0000000000007918 */ /* 0x000fe20000000000 */
[----:B------:R-:W-:-:S13]  /*151e0*/  PLOP3.LUT P0, PT, PT, PT, PT, 0x80, 0x0 ;  /* 0x000000000000781c */ /* 0x000fda0003f0f070 */
.L_x_2130:
        /* <DEDUP_REMOVED lines=18> */
.L_x_2209:
[----:B------:R-:W-:Y:S05]  /*15310*/  BSYNC B0 ;  /* 0x0000000000007941 */ /* 0x000fea0003800000 */
.L_x_2131:
[----:B------:R-:W2:Y:S04]  /*15320*/  LDL.LU R2, [R1+0x2c] ;  /* 0x00002c0001027983 */ /* 0x000ea80000300800 */
[----:B------:R-:W3:Y:S01]  /*15330*/  LDL R3, [R1+0xc] ;  /* 0x00000c0001037983 */ /* 0x000ee20000100800 */
[----:B--2---:R-:W-:-:S05]  /*15340*/  VIADD R2, R2, 0xfffffffe ;  /* 0xfffffffe02027836 */ /* 0x004fca0000000000 */
[----:B---3--:R-:W-:-:S13]  /*15350*/  ISETP.GE.AND P0, PT, R2, R3, PT ;  /* 0x000000030200720c */ /* 0x008fda0003f06270 */
[----:B------:R-:W-:Y:S05]  /*15360*/  @!P0 BRA `(.L_x_2133) ;  /* 0x0000001000e08947 */ /* 0x000fea0003800000 */
[----:B-1----:R-:W-:Y:S02]  /*15370*/  IMAD.MOV.U32 R0, RZ, RZ, R19 ;  /* 0x000000ffff007224 */ /* 0x002fe400078e0013 */
[----:B0-----:R-:W-:-:S07]  /*15380*/  IMAD.MOV.U32 R8, RZ, RZ, R18 ;  /* 0x000000ffff087224 */ /* 0x001fce00078e0012 */
.L_x_2157:
[----:B------:R-:W2:Y:S01]  /*15390*/  LDL R3, [R1+0x14] ;  /* 0x0000140001037983 */ /* 0x000ea20000100800 */
[----:B------:R-:W-:Y:S01]  /*153a0*/  VIADD R18, R8, 0x1 ;  /* 0x0000000108127836 */ /* 0x000fe20000000000 */
[----:B------:R-:W-:Y:S05]  /*153b0*/  YIELD ;  /* 0x0000000000007946 */ /* 0x000fea0003800000 */
[----:B------:R-:W-:Y:S01]  /*153c0*/  ISETP.NE.AND P0, PT, R18, 0x2, PT ;  /* 0x000000021200780c */ /* 0x000fe20003f05270 */
[----:B------:R-:W-:Y:S03]  /*153d0*/  BSSY B0, `(.L_x_2134) ;  /* 0x00000a7000007945 */ /* 0x000fe60003800000 */
[----:B------:R-:W-:-:S02]  /*153e0*/  SEL R19, RZ, 0x1, P0 ;  /* 0x00000001ff137807 */ /* 0x000fc40000000000 */
[----:B------:R-:W-:Y:S02]  /*153f0*/  SEL R18, R18, RZ, P0 ;  /* 0x000000ff12127207 */ /* 0x000fe40000000000 */
[----:B------:R-:W-:Y:S02]  /*15400*/  LOP3.LUT R19, R0, R19, RZ, 0x3c, !PT ;  /* 0x0000001300137212 */ /* 0x000fe400078e3cff */
[----:B--2---:R-:W-:-:S13]  /*15410*/  ISETP.NE.AND P1, PT, R3, RZ, PT ;  /* 0x000000ff0300720c */ /* 0x004fda0003f25270 */
[----:B------:R-:W-:Y:S05]  /*15420*/  @!P1 BRA `(.L_x_2135) ;  /* 0x0000000800849947 */ /* 0x000fea0003800000 */
[----:B------:R-:W-:Y:S01]  /*15430*/  ULDC.64 UR4, c[0x0][0x418] ;  /* 0x0001060000047ab9 */ /* 0x000fe20000000a00 */
[----:B------:R-:W-:Y:S01]  /*15440*/  IMAD.MOV.U32 R3, RZ, RZ, R2 ;  /* 0x000000ffff037224 */ /* 0x000fe200078e0002 */
[----:B------:R-:W-:-:S04]  /*15450*/  ISETP.NE.U32.AND P0, PT, RZ, UR4, PT ;  /* 0x00000004ff007c0c */ /* 0x000fc8000bf05070 */
[----:B------:R-:W-:-:S13]  /*15460*/  ISETP.NE.AND.EX P0, PT, RZ, UR5, PT, P0 ;  /* 0x00000005ff007c0c */ /* 0x000fda000bf05300 */
[----:B------:R-:W-:Y:S05]  /*15470*/  @!P0 BRA `(.L_x_2136) ;  /* 0x00000000004c8947 */ /* 0x000fea0003800000 */
[----:B------:R-:W2:Y:S01]  /*15480*/  LDL R9, [R1+0x10] ;  /* 0x0000100001097983 */ /* 0x000ea20000100800 */
[----:B------:R-:W0:Y:S01]  /*15490*/  LDC R3, c[0x0][0x43c] ;  /* 0x00010f00ff037b82 */ /* 0x000e220000000800 */
[----:B------:R-:W-:Y:S02]  /*154a0*/  ULDC.64 UR6, c[0x0][0x428] ;  /* 0x00010a0000067ab9 */ /* 0x000fe40000000a00 */
[----:B------:R-:W3:Y:S01]  /*154b0*/  LDL R7, [R1+0x8] ;  /* 0x0000080001077983 */ /* 0x000ee20000100800 */
[----:B0-----:R-:W-:-:S13]  /*154c0*/  ISETP.NE.AND P0, PT, R3, 0x1, PT ;  /* 0x000000010300780c */ /* 0x001fda0003f05270 */
[----:B------:R-:W0:Y:S02]  /*154d0*/  @P0 LDC.64 R4, c[0x0][0x440] ;  /* 0x00011000ff040b82 */ /* 0x000e240000000a00 */
[----:B0-----:R-:W-:-:S04]  /*154e0*/  @P0 IMAD.HI.U32 R6, R2, R4, RZ ;  /* 0x0000000402060227 */ /* 0x001fc800078e00ff */
[----:B------:R-:W-:Y:S01]  /*154f0*/  IMAD.MOV.U32 R4, RZ, RZ, R2 ;  /* 0x000000ffff047224 */ /* 0x000fe200078e0002 */
[----:B------:R-:W-:-:S05]  /*15500*/  @P0 SHF.R.U32.HI R4, RZ, R5, R6 ;  /* 0x00000005ff040219 */ /* 0x000fca0000011606 */
[----:B------:R-:W-:-:S04]  /*15510*/  IMAD.MOV R5, RZ, RZ, -R4 ;  /* 0x000000ffff057224 */ /* 0x000fc800078e0a04 */
[----:B------:R-:W-:Y:S01]  /*15520*/  IMAD R3, R3, R5, R2 ;  /* 0x0000000503037224 */ /* 0x000fe200078e0202 */
[----:B------:R-:W-:Y:S01]  /*15530*/  SHF.R.S32.HI R5, RZ, 0x1f, R4 ;  /* 0x0000001fff057819 */ /* 0x000fe20000011404 */
[----:B--2---:R-:W-:-:S04]  /*15540*/  IMAD R6, R9, UR6, RZ ;  /* 0x0000000609067c24 */ /* 0x004fc8000f8e02ff */
[C---:B---3--:R-:W-:Y:S02]  /*15550*/  IMAD R6, R7.reuse, UR7, R6 ;  /* 0x0000000707067c24 */ /* 0x048fe4000f8e0206 */
[----:B------:R-:W-:-:S04]  /*15560*/  IMAD.WIDE.U32 R4, R7, UR6, R4 ;  /* 0x0000000607047c25 */ /* 0x000fc8000f8e0004 */
[----:B------:R-:W-:Y:S01]  /*15570*/  IMAD.IADD R5, R6, 0x1, R5 ;  /* 0x0000000106057824 */ /* 0x000fe200078e0205 */
[----:B------:R-:W-:-:S04]  /*15580*/  LEA R6, P0, R4, UR4, 0x2 ;  /* 0x0000000404067c11 */ /* 0x000fc8000f8010ff */
[----:B------:R-:W-:-:S05]  /*15590*/  LEA.HI.X R7, R4, UR5, R5, 0x2, P0 ;  /* 0x0000000504077c11 */ /* 0x000fca00080f1405 */
[----:B------:R0:W5:Y:S04]  /*155a0*/  LDG.E R16, desc[UR56][R6.64] ;  /* 0x0000003806107981 */ /* 0x000168000c1e1900 */
.L_x_2136:
[----:B0-----:R-:W-:Y:S01]  /*155b0*/  IMAD R6, R18, 0x8, R17 ;  /* 0x0000000812067824 */ /* 0x001fe200078e0211 */
[----:B------:R-:W-:Y:S01]  /*155c0*/  SHF.L.U32 R5, R19, 0x1f, RZ ;  /* 0x0000001f13057819 */ /* 0x000fe200000006ff */
[----:B------:R-:W0:Y:S01]  /*155d0*/  S2R R4, SR_TID.X ;  /* 0x0000000000047919 */ /* 0x000e220000002100 */
[----:B------:R-:W-:Y:S02]  /*155e0*/  BSSY B1, `(.L_x_2137) ;  /* 0x0000005000017945 */ /* 0x000fe40003800000 */
[----:B------:R-:W1:Y:S01]  /*155f0*/  SYNCS.PHASECHK.TRANS64.TRYWAIT P0, [R6+URZ+0x33480], R5 ;  /* 0x03348005060075a7 */ /* 0x000e62000800017f */
[----:B0-----:R-:W-:-:S04]  /*15600*/  LOP3.LUT R4, R4, 0x7f, RZ, 0xc0, !PT ;  /* 0x0000007f04047812 */ /* 0x001fc800078ec0ff */
[----:B------:R-:W-:Y:S01]  /*15610*/  ISETP.NE.AND P1, PT, R4, RZ, PT ;  /* 0x000000ff0400720c */ /* 0x000fe20003f25270 */
[----:B-1----:R-:W-:-:S12]  /*15620*/  @!P0 BRA `(.L_x_2138) ;  /* 0x00000038003c8947 */ /* 0x002fd80003800000 */
.L_x_2210:
[----:B------:R-:W-:Y:S05]  /*15630*/  BSYNC B1 ;  /* 0x0000000000017941 */ /* 0x000fea0003800000 */
.L_x_2137:
        /* <DEDUP_REMOVED lines=9> */
.L_x_2140:
[----:B------:R-:W-:Y:S05]  /*156d0*/  BSYNC B1 ;  /* 0x0000000000017941 */ /* 0x000fea0003800000 */
.L_x_2139:
[----:B------:R-:W2:Y:S01]  /*156e0*/  LDL R7, [R1+0x18] ;  /* 0x0000180001077983 */ /* 0x000ea20000100800 */
        /* <DEDUP_REMOVED lines=10> */
[----:B------:R-:W-:-:S09]  /*15790*/  VIADD R3, R6, 0x33470 ;  /* 0x0003347006037836 */ /* 0x000fd20000000000 */
.L_x_2141:
        /* <DEDUP_REMOVED lines=16> */
.L_x_2142:
        /* <DEDUP_REMOVED lines=16> */
.L_x_2143:
        /* <DEDUP_REMOVED lines=13> */
.L_x_2211:
[----:B------:R-:W-:Y:S05]  /*15a70*/  BSYNC B1 ;  /* 0x0000000000017941 */ /* 0x000fea0003800000 */
.L_x_2144:
        /* <DEDUP_REMOVED lines=11> */
.L_x_2147:
[----:B------:R-:W-:Y:S05]  /*15b30*/  BSYNC B1 ;  /* 0x0000000000017941 */ /* 0x000fea0003800000 */
.L_x_2146:
        /* <DEDUP_REMOVED lines=8> */
.L_x_2148:
        /* <DEDUP_REMOVED lines=15> */
.L_x_2149:
        /* <DEDUP_REMOVED lines=15> */
.L_x_2150:
        /* <DEDUP_REMOVED lines=10> */
.L_x_2135:
[----:B------:R-:W-:Y:S05]  /*15e40*/  BSYNC B0 ;  /* 0x0000000000007941 */ /* 0x000fea0003800000 */
.L_x_2134:
[----:B------:R-:W-:-:S06]  /*15e50*/  UISETP.NE.AND UP0, UPT, UR39, 0x3, UPT ;  /* 0x000000032700788c */ /* 0x000fcc000bf05270 */
[----:B------:R-:W-:-:S13]  /*15e60*/  PLOP3.LUT P0, PT, PT, PT, UP0, 0x80, 0x0 ;  /* 0x000000000000781c */ /* 0x000fda0003f0f008 */
[----:B------:R-:W-:Y:S05]  /*15e70*/  @!P0 BRA `(.L_x_2151) ;  /* 0x0000000000048947 */ /* 0x000fea0003800000 */
[----:B------:R-:W-:Y:S01]  /*15e80*/  BPT.TRAP 0x1 ;  /* 0x000000040000795c */ /* 0x000fe20000300000 */
.L_x_2151:
        /* <DEDUP_REMOVED lines=8> */
.L_x_2212:
[----:B------:R-:W-:Y:S05]  /*15f10*/  BSYNC B0 ;  /* 0x0000000000007941 */ /* 0x000fea0003800000 */
.L_x_2152:
[----:B------:R-:W-:Y:S05]  /*15f20*/  @!P1 BRA `(.L_x_2154) ;  /* 0x0000000000049947 */ /* 0x000fea0003800000 */
[----:B------:R-:W-:Y:S01]  /*15f30*/  BPT.TRAP 0x1 ;  /* 0x000000040000795c */ /* 0x000fe20000300000 */
.L_x_2154:
[----:B------:R-:W-:Y:S01]  /*15f40*/  SHF.L.U32 R0, R0, 0x1f, RZ ;  /* 0x0000001f00007819 */ /* 0x000fe200000006ff */
[----:B------:R-:W-:-:S03]  /*15f50*/  IMAD R10, R8, 0x7800, RZ ;  /* 0x00007800080a7824 */ /* 0x000fc600078e02ff */
[----:B------:R-:W1:Y:S02]  /*15f60*/  SYNCS.PHASECHK.TRANS64.TRYWAIT P0, [R3+URZ+0x33460], R0 ;  /* 0x03346000030075a7 */ /* 0x000e64000800017f */
[----:B-1----:R-:W-:Y:S05]  /*15f70*/  @!P0 BRA `(.L_x_2155) ;  /* 0x0000003000248947 */ /* 0x002fea0003800000 */
.L_x_2213:
[----:B0-----:R-:W1:Y:S04]  /*15f80*/  LDL R4, [R1+0x20] ;  /* 0x0000200001047983 */ /* 0x001e680000100800 */
[----:B------:R-:W2:Y:S01]  /*15f90*/  LDL R11, [R1+0x1c] ;  /* 0x00001c00010b7983 */ /* 0x000ea20000100800 */
[----:B------:R-:W-:Y:S05]  /*15fa0*/  WARPSYNC.ALL ;  /* 0x0000000000007948 */ /* 0x000fea0003800000 */
[----:B-1----:R-:W-:-:S02]  /*15fb0*/  LOP3.LUT R0, R10, R4, RZ, 0xfc, !PT ;  /* 0x000000040a007212 */ /* 0x002fc400078efcff */
[----:B--2---:R-:W-:-:S03]  /*15fc0*/  LOP3.LUT R12, R10, R11, RZ, 0xfc, !PT ;  /* 0x0000000b0a0c7212 */ /* 0x004fc600078efcff */
[C---:B------:R-:W-:Y:S02]  /*15fd0*/  IMAD.IADD R0, R17.reuse, 0x1, R0 ;  /* 0x0000000111007824 */ /* 0x040fe400078e0200 */
[----:B------:R-:W-:-:S03]  /*15fe0*/  IMAD.IADD R12, R17, 0x1, R12 ;  /* 0x00000001110c7824 */ /* 0x000fc600078e020c */
[----:B------:R-:W0:Y:S02]  /*15ff0*/  LDSM.16.MT88.4 R4, [R0+0xf200] ;  /* 0x00f200000004783b */ /* 0x000e240000004200 */
        /* <DEDUP_REMOVED lines=97> */
.L_x_2156:
        /* <DEDUP_REMOVED lines=13> */
[----:B---3--:R-:W-:Y:S05]  /*166e0*/  @P0 BRA `(.L_x_2157) ;  /* 0xffffffec00280947 */ /* 0x008fea000383ffff */
.L_x_2133:
[----:B------:R-:W2:Y:S01]  /*166f0*/  S2R R3, SR_TID.X ;  /* 0x0000000000037919 */ /* 0x000ea20000002100 */
[----:B------:R-:W-:Y:S01]  /*16700*/  BSSY B0, `(.L_x_2158) ;  /* 0x0000011000007945 */ /* 0x000fe20003800000 */
[----:B--2---:R-:W-:-:S04]  /*16710*/  LOP3.LUT R3, R3, 0x7f, RZ, 0xc0, !PT ;  /* 0x0000007f03037812 */ /* 0x004fc800078ec0ff */
[----:B------:R-:W-:-:S13]  /*16720*/  ISETP.NE.AND P0, PT, R3, RZ, PT ;  /* 0x000000ff0300720c */ /* 0x000fda0003f05270 */
[----:B------:R-:W-:Y:S05]  /*16730*/  @P0 BRA `(.L_x_2159) ;  /* 0x0000000000340947 */ /* 0x000fea0003800000 */
[----:B------:R-:W2:Y:S01]  /*16740*/  S2R R3, SR_LANEID ;  /* 0x0000000000037919 */ /* 0x000ea20000000000 */
[----:B------:R-:W-:Y:S02]  /*16750*/  VOTEU.ANY UR4, UPT, PT ;  /* 0x0000000000047886 */ /* 0x000fe400038e0100 */
[----:B-1----:R-:W2:Y:S08]  /*16760*/  FLO.U32 R0, UR4 ;  /* 0x0000000400007d00 */ /* 0x002eb000080e0000 */
[----:B------:R-:W1:Y:S01]  /*16770*/  POPC R5, UR4 ;  /* 0x0000000400057d09 */ /* 0x000e620008000000 */
[----:B--2---:R-:W-:-:S02]  /*16780*/  ISETP.EQ.U32.AND P1, PT, R0, R3, PT ;  /* 0x000000030000720c */ /* 0x004fc40003f22070 */
[----:B------:R-:W1:Y:S11]  /*16790*/  LDC.64 R2, c[0x0][0xc60] ;  /* 0x00031800ff027b82 */ /* 0x000e760000000a00 */
[----:B-1----:R-:W2:Y:S01]  /*167a0*/  @P1 ATOMG.E.ADD.STRONG.GPU PT, R3, desc[UR56][R2.64], R5 ;  /* 0x00000005020319a8 */ /* 0x002ea200081ee1f8 */
[----:B------:R-:W1:Y:S02]  /*167b0*/  S2R R4, SR_LTMASK ;  /* 0x0000000000047919 */ /* 0x000e640000003900 */
[----:B-1----:R-:W-:-:S04]  /*167c0*/  LOP3.LUT R4, R4, UR4, RZ, 0xc0, !PT ;  /* 0x0000000404047c12 */ /* 0x002fc8000f8ec0ff */
[----:B0-----:R-:W0:Y:S01]  /*167d0*/  POPC R7, R4 ;  /* 0x0000000400077309 */ /* 0x001e220000000000 */
[----:B--2---:R-:W0:Y:S02]  /*167e0*/  SHFL.IDX PT, R0, R3, R0, 0x1f ;  /* 0x00001f0003007589 */ /* 0x004e2400000e0000 */
[----:B0-----:R-:W-:-:S05]  /*167f0*/  IADD3 R0, R0, UR40, R7 ;  /* 0x0000002800007c10 */ /* 0x001fca000fffe007 */
[----:B------:R2:W-:Y:S02]  /*16800*/  STL [R1], R0 ;  /* 0x0000000001007387 */ /* 0x0005e40000100800 */
.L_x_2159:
[----:B------:R-:W-:Y:S05]  /*16810*/  BSYNC B0 ;  /* 0x0000000000007941 */ /* 0x000fea0003800000 */
.L_x_2158:
[----:B------:R-:W-:-:S06]  /*16820*/  UISETP.NE.AND UP0, UPT, UR39, 0x3, UPT ;  /* 0x000000032700788c */ /* 0x000fcc000bf05270 */
[----:B------:R-:W-:-:S13]  /*16830*/  PLOP3.LUT P1, PT, PT, PT, UP0, 0x80, 0x0 ;  /* 0x000000000000781c */ /* 0x000fda0003f2f008 */
[----:B------:R-:W-:Y:S05]  /*16840*/  @!P1 BRA `(.L_x_2160) ;  /* 0x0000000000049947 */ /* 0x000fea0003800000 */
[----:B------:R-:W-:Y:S01]  /*16850*/  BPT.TRAP 0x1 ;  /* 0x000000040000795c */ /* 0x000fe20000300000 */
.L_x_2160:
[----:B-12---:R-:W-:Y:S01]  /*16860*/  IMAD.U32 R0, RZ, RZ, UR41 ;  /* 0x00000029ff007e24 */ /* 0x006fe2000f8e00ff */
[----:B------:R-:W-:Y:S01]  /*16870*/  BSSY B0, `(.L_x_2161) ;  /* 0x0000007000007945 */ /* 0x000fe20003800000 */
[----:B------:R-:W-:-:S03]  /*16880*/  IMAD R3, R18, 0x8, R17 ;  /* 0x0000000812037824 */ /* 0x000fc600078e0211 */
[----:B------:R-:W-:Y:S02]  /*16890*/  ISETP.NE.AND P2, PT, R0, 0x3, PT ;  /* 0x000000030000780c */ /* 0x000fe40003f45270 */
[----:B------:R-:W-:-:S04]  /*168a0*/  LOP3.LUT R0, R19, 0x1, RZ, 0x3c, !PT ;  /* 0x0000000113007812 */ /* 0x000fc800078e3cff */
[----:B------:R-:W-:-:S04]  /*168b0*/  SHF.L.U32 R0, R0, 0x1f, RZ ;  /* 0x0000001f00007819 */ /* 0x000fc800000006ff */
[----:B------:R-:W1:Y:S02]  /*168c0*/  SYNCS.PHASECHK.TRANS64.TRYWAIT P1, [R3+URZ+0x33470], R0 ;  /* 0x03347000030075a7 */ /* 0x000e64000802017f */
[----:B-1----:R-:W-:Y:S05]  /*168d0*/  @!P1 BRA `(.L_x_2162) ;  /* 0x0000002400e09947 */ /* 0x002fea0003800000 */
.L_x_2214:
[----:B------:R-:W-:Y:S05]  /*168e0*/  BSYNC B0 ;  /* 0x0000000000007941 */ /* 0x000fea0003800000 */
.L_x_2161:
[----:B------:R-:W-:Y:S05]  /*168f0*/  @!P2 BRA `(.L_x_2163) ;  /* 0x000000000004a947 */ /* 0x000fea0003800000 */
[----:B------:R-:W-:Y:S01]  /*16900*/  BPT.TRAP 0x1 ;  /* 0x000000040000795c */ /* 0x000fe20000300000 */
.L_x_2163:
[----:B-1----:R-:W-:-:S04]  /*16910*/  SHF.L.U32 R0, R19, 0x1f, RZ ;  /* 0x0000001f13007819 */ /* 0x002fc800000006ff */
[----:B------:R-:W1:Y:S02]  /*16920*/  SYNCS.PHASECHK.TRANS64.TRYWAIT P1, [R3+URZ+0x33460], R0 ;  /* 0x03346000030075a7 */ /* 0x000e64000802017f */
[----:B-1----:R-:W-:Y:S05]  /*16930*/  @!P1 BRA `(.L_x_2164) ;  /* 0x0000002400dc9947 */ /* 0x002fea0003800000 */
.L_x_2215:
[----:B------:R-:W1:Y:S04]  /*16940*/  LDL R4, [R1+0x20] ;  /* 0x0000200001047983 */ /* 0x000e680000100800 */
[----:B------:R-:W2:Y:S01]  /*16950*/  LDL R10, [R1+0x1c] ;  /* 0x00001c00010a7983 */ /* 0x000ea20000100800 */
[----:B------:R-:W-:Y:S01]  /*16960*/  IMAD R2, R18, 0x7800, RZ ;  /* 0x0000780012027824 */ /* 0x000fe200078e02ff */
[----:B------:R-:W-:Y:S05]  /*16970*/  WARPSYNC.ALL ;  /* 0x0000000000007948 */ /* 0x000fea0003800000 */
[----:B-1----:R-:W-:-:S02]  /*16980*/  LOP3.LUT R0, R2, R4, RZ, 0xfc, !PT ;  /* 0x0000000402007212 */ /* 0x002fc400078efcff */
[----:B--2---:R-:W-:-:S03]  /*16990*/  LOP3.LUT R2, R2, R10, RZ, 0xfc, !PT ;  /* 0x0000000a02027212 */ /* 0x004fc600078efcff */
[C---:B------:R-:W-:Y:S02]  /*169a0*/  IMAD.IADD R0, R17.reuse, 0x1, R0 ;  /* 0x0000000111007824 */ /* 0x040fe400078e0200 */
[----:B------:R-:W-:-:S03]  /*169b0*/  IMAD.IADD R2, R17, 0x1, R2 ;  /* 0x0000000111027824 */ /* 0x000fc600078e0202 */
[----:B0-----:R-:W0:Y:S02]  /*169c0*/  LDSM.16.MT88.4 R4, [R0+0xf200] ;  /* 0x00f200000004783b */ /* 0x001e240000004200 */
        /* <DEDUP_REMOVED lines=97> */
.L_x_2165:
        /* <DEDUP_REMOVED lines=10> */
.L_x_2108:
[----:B------:R-:W-:Y:S05]  /*17080*/  BSYNC B7 ;  /* 0x0000000000077941 */ /* 0x000fea0003800000 */
.L_x_2106:
[----:B--2---:R-:W2:Y:S02]  /*17090*/  LDL R0, [R1+0x34] ;  /* 0x0000340001007983 */ /* 0x004ea40000100800 */
[----:B--2---:R-:W-:-:S13]  /*170a0*/  ISETP.NE.AND P0, PT, R0, RZ, PT ;  /* 0x000000ff0000720c */ /* 0x004fda0003f05270 */
[----:B------:R-:W-:Y:S05]  /*170b0*/  @!P0 BRA `(.L_x_2166) ;  /* 0x0000000000308947 */ /* 0x000fea0003800000 */
[----:B------:R-:W2:Y:S08]  /*170c0*/  S2UR UR5, SR_CgaCtaId ;  /* 0x00000000000579c3 */ /* 0x000eb00000008800 */
[----:B------:R-:W-:Y:S06]  /*170d0*/  BAR.SYNC.DEFER_BLOCKING 0x5, 0x180 ;  /* 0x0146000000007b1d */ /* 0x000fec0000010000 */
[----:B------:R-:W-:-:S02]  /*170e0*/  UMOV UR4, 0x400 ;  /* 0x0000040000047882 */ /* 0x000fc40000000000 */
[----:B--2---:R-:W-:-:S06]  /*170f0*/  ULEA UR4, UR5, UR4, 0x18 ;  /* 0x0000000405047291 */ /* 0x004fcc000f8ec03f */
[----:B------:R-:W-:-:S05]  /*17100*/  IMAD.U32 R17, RZ, RZ, UR4 ;  /* 0x00000004ff117e24 */ /* 0x000fca000f8e00ff */
[----:B0-----:R-:W0:Y:S04]  /*17110*/  LDS.128 R4, [R17+0x334d0] ;  /* 0x0334d00011047984 */ /* 0x001e280000000c00 */
[----:B0-----:R0:W-:Y:S01]  /*17120*/  STL.64 [R1], R4 ;  /* 0x0000000401007387 */ /* 0x0011e20000100a00 */
[----:B------:R-:W-:-:S03]  /*17130*/  IMAD.MOV.U32 R0, RZ, RZ, R7 ;  /* 0x000000ffff007224 */ /* 0x000fc600078e0007 */
[----:B------:R0:W-:Y:S02]  /*17140*/  STL [R1+0x8], R6 ;  /* 0x0000080601007387 */ /* 0x0001e40000100800 */
[----:B------:R-:W-:Y:S01]  /*17150*/  R2UR UR42, R0 ;  /* 0x00000000002a72ca */ /* 0x000fe200000e0000 */
[----:B------:R-:W-:Y:S06]  /*17160*/  BAR.ARV 0x4, 0x180 ;  /* 0x0106000000007b1d */ /* 0x000fec0000002000 */
[----:B------:R-:W-:Y:S08]  /*17170*/  BRA `(.L_x_2167) ;  /* 0x0000000c00e47947 */ /* 0x000ff00003800000 */
.L_x_2166:
[----:B------:R-:W2:Y:S01]  /*17180*/  LDL.LU R0, [R1] ;  /* 0x0000000001007983 */ /* 0x000ea20000300800 */
[----:B------:R-:W-:Y:S01]  /*17190*/  ULDC UR4, c[0x0][0xc3c] ;  /* 0x00030f0000047ab9 */ /* 0x000fe20000000800 */
[----:B0-----:R-:W0:Y:S02]  /*171a0*/  S2R R2, SR_TID.X ;  /* 0x0000000000027919 */ /* 0x001e240000002100 */
        /* <DEDUP_REMOVED lines=10> */
[----:B------:R-:W2:Y:S01]  /*17250*/  @!P1 LDC.64 R4, c[0x0][0xc78] ;  /* 0x00031e00ff049b82 */ /* 0x000ea20000000a00 */
[----:B0-----:R-:W-:-:S05]  /*17260*/  @!P1 IMAD.WIDE R2, R6, 0x4, R2 ;  /* 0x0000000406029825 */ /* 0x001fca00078e0202 */
[----:B------:R2:W3:Y:S02]  /*17270*/  @!P1 LDG.E R0, desc[UR56][R2.64] ;  /* 0x0000003802009981 */ /* 0x0004e4000c1e1900 */
[----:B--2---:R-:W-:-:S05]  /*17280*/  @!P1 IMAD.WIDE R2, R6, 0x4, R4 ;  /* 0x0000000406029825 */ /* 0x004fca00078e0204 */
        /* <DEDUP_REMOVED lines=15> */
[----:B------:R-:W0:Y:S01]  /*17380*/  LDC R7, c[0x0][0xc38] ;  /* 0x00030e00ff077b82 */ /* 0x000e220000000800 */
[----:B------:R-:W-:Y:S04]  /*17390*/  SHFL.IDX PT, R6, R9, 0x1, 0x1f ;  /* 0x00201f0009067f89 */ /* 0x000fe800000e0000 */
[----:B------:R-:W2:Y:S02]  /*173a0*/  SHFL.UP PT, R2, R4, 0x8, RZ ;  /* 0x0500000004027989 */ /* 0x000ea400000e00ff */
[----:B--2---:R-:W-:-:S05]  /*173b0*/  SEL R3, R2, RZ, P4 ;  /* 0x000000ff02037207 */ /* 0x004fca0002000000 */
[----:B------:R-:W-:Y:S02]  /*173c0*/  IMAD.IADD R5, R4, 0x1, R3 ;  /* 0x0000000104057824 */ /* 0x000fe400078e0203 */
[----:B------:R-:W-:Y:S04]  /*173d0*/  SHFL.IDX PT, R4, R9, RZ, 0x1f ;  /* 0x00001fff09047589 */ /* 0x000fe800000e0000 */
[----:B------:R-:W2:Y:S02]  /*173e0*/  SHFL.UP PT, R2, R5, 0x10, RZ ;  /* 0x0600000005027989 */ /* 0x000ea400000e00ff */
[----:B--2---:R-:W-:-:S05]  /*173f0*/  SEL R2, R2, RZ, P5 ;  /* 0x000000ff02027207 */ /* 0x004fca0002800000 */
[----:B------:R-:W-:Y:S02]  /*17400*/  IMAD.IADD R2, R5, 0x1, R2 ;  /* 0x0000000105027824 */ /* 0x000fe400078e0202 */
[----:B------:R-:W-:-:S03]  /*17410*/  IMAD.MOV.U32 R5, RZ, RZ, RZ ;  /* 0x000000ffff057224 */ /* 0x000fc600078e00ff */
[----:B------:R-:W0:Y:S02]  /*17420*/  SHFL.IDX PT, R3, R2, 0x1f, 0x1f ;  /* 0x03e01f0002037f89 */ /* 0x000e2400000e0000 */
[----:B0-----:R-:W-:-:S04]  /*17430*/  IMAD R3, R3, R7, RZ ;  /* 0x0000000703037224 */ /* 0x001fc800078e02ff */
[----:B------:R-:W-:-:S05]  /*17440*/  IMAD.IADD R6, R6, 0x1, R3 ;  /* 0x0000000106067824 */ /* 0x000fca00078e0203 */
[----:B------:R-:W-:-:S13]  /*17450*/  ISETP.GT.AND P6, PT, R6, R4, PT ;  /* 0x000000040600720c */ /* 0x000fda0003fc4270 */
[----:B------:R-:W-:Y:S05]  /*17460*/  @P6 BRA `(.L_x_2168) ;  /* 0x0000000000986947 */ /* 0x000fea0003800000 */
.L_x_2170:
        /* <DEDUP_REMOVED lines=11> */
[----:B------:R0:W2:Y:S01]  /*17520*/  @!P6 LDG.E R0, desc[UR56][R2.64] ;  /* 0x000000380200e981 */ /* 0x0000a2000c1e1900 */
[----:B------:R-:W-:Y:S01]  /*17530*/  IMAD.MOV.U32 R8, RZ, RZ, RZ ;  /* 0x000000ffff087224 */ /* 0x000fe200078e00ff */
[----:B0-----:R-:W0:Y:S02]  /*17540*/  @!P6 LDC.64 R2, c[0x0][0xc78] ;  /* 0x00031e00ff02eb82 */ /* 0x001e240000000a00 */
[----:B0-----:R-:W-:-:S06]  /*17550*/  @!P6 IMAD.WIDE R2, R7, 0x4, R2 ;  /* 0x000000040702e825 */ /* 0x001fcc00078e0202 */
[----:B------:R-:W0:Y:S01]  /*17560*/  LDC R7, c[0x0][0xc38] ;  /* 0x00030e00ff077b82 */ /* 0x000e220000000800 */
[----:B------:R-:W2:Y:S02]  /*17570*/  @!P6 LDG.E R8, desc[UR56][R2.64] ;  /* 0x000000380208e981 */ /* 0x000ea4000c1e1900 */
[----:B--2---:R-:W-:-:S05]  /*17580*/  IMAD R2, R8, R0, RZ ;  /* 0x0000000008027224 */ /* 0x004fca00078e02ff */
        /* <DEDUP_REMOVED lines=17> */
[----:B------:R-:W-:-:S05]  /*176a0*/  IMAD.IADD R6, R3, 0x1, R6 ;  /* 0x0000000103067824 */ /* 0x000fca00078e0206 */
[----:B------:R-:W-:-:S13]  /*176b0*/  ISETP.GT.AND P6, PT, R6, R4, PT ;  /* 0x000000040600720c */ /* 0x000fda0003fc4270 */
[----:B------:R-:W-:Y:S05]  /*176c0*/  @!P6 BRA `(.L_x_2170) ;  /* 0xfffffffc0068e947 */ /* 0x000fea000383ffff */
.L_x_2168:
[----:B------:R-:W-:-:S04]  /*176d0*/  IMAD.IADD R6, R6, 0x1, -R3 ;  /* 0x0000000106067824 */ /* 0x000fc800078e0a03 */
[----:B------:R-:W-:-:S05]  /*176e0*/  IMAD R3, R2, R7, R6 ;  /* 0x0000000702037224 */ /* 0x000fca00078e0206 */
[----:B------:R-:W-:-:S13]  /*176f0*/  ISETP.GT.AND P0, PT, R3, R4, PT ;  /* 0x000000040300720c */ /* 0x000fda0003f04270 */
[----:B------:R-:W-:Y:S02]  /*17700*/  VOTEU.ANY UR5, UPT, !P0 ;  /* 0x0000000000057886 */ /* 0x000fe400040e0100 */
[----:B------:R-:W-:Y:S01]  /*17710*/  ISETP.NE.AND P0, PT, RZ, UR5, PT ;  /* 0x00000005ff007c0c */ /* 0x000fe2000bf05270 */
[----:B------:R-:W-:-:S06]  /*17720*/  UPOPC UR4, UR5 ;  /* 0x00000005000472bf */ /* 0x000fcc0008000000 */
[----:B------:R-:W-:-:S05]  /*17730*/  IMAD.U32 R3, RZ, RZ, UR4 ;  /* 0x00000004ff037e24 */ /* 0x000fca000f8e00ff */
[----:B------:R0:W2:Y:S04]  /*17740*/  SHFL.IDX PT, R0, R0, R3, 0x1f ;  /* 0x00001f0300007589 */ /* 0x0000a800000e0000 */
[----:B------:R0:W3:Y:S01]  /*17750*/  SHFL.IDX PT, R8, R8, R3, 0x1f ;  /* 0x00001f0308087589 */ /* 0x0000e200000e0000 */
[----:B------:R-:W-:Y:S05]  /*17760*/  @!P0 BRA `(.L_x_2171) ;  /* 0x00000000000c8947 */ /* 0x000fea0003800000 */
[----:B------:R-:W-:-:S06]  /*17770*/  UIADD3 UR5, UR4, -0x1, URZ ;  /* 0xffffffff04057890 */ /* 0x000fcc000fffe03f */
[----:B------:R-:W-:-:S06]  /*17780*/  IMAD.U32 R5, RZ, RZ, UR5 ;  /* 0x00000005ff057e24 */ /* 0x000fcc000f8e00ff */
[----:B------:R4:W0:Y:S02]  /*17790*/  SHFL.IDX PT, R5, R2, R5, 0x1f ;  /* 0x00001f0502057589 */ /* 0x00082400000e0000 */
.L_x_2171:
[----:B0---4-:R-:W-:Y:S01]  /*177a0*/  IMAD R2, R5, R7, R6 ;  /* 0x0000000705027224 */ /* 0x011fe200078e0206 */
[----:B---3--:R-:W-:Y:S01]  /*177b0*/  ISETP.NE.AND P0, PT, R8, 0x1, PT ;  /* 0x000000010800780c */ /* 0x008fe20003f05270 */
[----:B------:R-:W-:Y:S02]  /*177c0*/  UIADD3 UR42, UR4, UR42, URZ ;  /* 0x0000002a042a7290 */ /* 0x000fe4000fffe03f */
[----:B------:R-:W-:Y:S01]  /*177d0*/  IMAD.IADD R4, R4, 0x1, -R2 ;  /* 0x0000000104047824 */ /* 0x000fe200078e0a02 */
[----:B------:R0:W-:Y:S09]  /*177e0*/  STL [R1], R2 ;  /* 0x0000000201007387 */ /* 0x0001f20000100800 */
[----:B------:R-:W-:Y:S05]  /*177f0*/  @!P0 BRA `(.L_x_2172) ;  /* 0x0000000000e48947 */ /* 0x000fea0003800000 */
[----:B--2---:R-:W-:-:S04]  /*17800*/  IABS R5, R0 ;  /* 0x0000000000057213 */ /* 0x004fc80000000000 */
        /* <DEDUP_REMOVED lines=56> */
.L_x_2172:
[----:B------:R-:W-:Y:S02]  /*17b90*/  ULDC.64 UR4, c[0x0][0xc90] ;  /* 0x0003240000047ab9 */ /* 0x000fe40000000a00 */
[----:B------:R-:W-:-:S06]  /*17ba0*/  UIMAD.WIDE UR4, UR42, 0x4, UR4 ;  /* 0x000000042a0478a5 */ /* 0x000fcc000f8e0204 */
[----:B0-----:R-:W-:Y:S02]  /*17bb0*/  IMAD.U32 R2, RZ, RZ, UR4 ;  /* 0x00000004ff027e24 */ /* 0x001fe4000f8e00ff */
[----:B------:R-:W-:-:S05]  /*17bc0*/  IMAD.U32 R3, RZ, RZ, UR5 ;  /* 0x00000005ff037e24 */ /* 0x000fca000f8e00ff */
[----:B------:R-:W2:Y:S02]  /*17bd0*/  LDG.E R6, desc[UR56][R2.64] ;  /* 0x0000003802067981 */ /* 0x000ea4000c1e1900 */
[----:B--2---:R-:W-:-:S05]  /*17be0*/  IMAD R5, R0, R6, RZ ;  /* 0x0000000600057224 */ /* 0x004fca00078e02ff */
        /* <DEDUP_REMOVED lines=49> */
[----:B------:R-:W-:Y:S02]  /*17f00*/  ISETP.GE.AND P2, PT, R3, RZ, PT ;  /* 0x000000ff0300720c */ /* 0x000fe40003f46270 */
[----:B------:R-:W-:-:S05]  /*17f10*/  IADD3 R3, R8, 0x1000000, R4 ;  /* 0x0100000008037810 */ /* 0x000fca0007ffe004 */
[----:B------:R-:W-:-:S06]  /*17f20*/  @P0 VIADD R2, R2, 0x1 ;  /* 0x0000000102020836 */ /* 0x000fcc0000000000 */
[----:B------:R-:W-:Y:S01]  /*17f30*/  @!P2 IMAD.MOV R2, RZ, RZ, -R2 ;  /* 0x000000ffff02a224 */ /* 0x000fe200078e0a02 */
[----:B------:R-:W-:Y:S01]  /*17f40*/  @!P1 LOP3.LUT R2, RZ, R6, RZ, 0x33, !PT ;  /* 0x00000006ff029212 */ /* 0x000fe200078e33ff */
[----:B------:R-:W-:-:S04]  /*17f50*/  IMAD.MOV R6, RZ, RZ, -R6 ;  /* 0x000000ffff067224 */ /* 0x000fc800078e0a06 */
[----:B------:R-:W-:Y:S02]  /*17f60*/  IMAD R3, R2, R6, R3 ;  /* 0x0000000602037224 */ /* 0x000fe400078e0203 */
[----:B------:R-:W-:-:S03]  /*17f70*/  IMAD.MOV.U32 R4, RZ, RZ, R2 ;  /* 0x000000ffff047224 */ /* 0x000fc600078e0002 */
[----:B------:R0:W-:Y:S04]  /*17f80*/  STL [R1+0x8], R3 ;  /* 0x0000080301007387 */ /* 0x0001e80000100800 */
.L_x_2173:
[----:B0-----:R-:W-:-:S05]  /*17f90*/  LOP3.LUT R3, RZ, R4, RZ, 0x33, !PT ;  /* 0x00000004ff037212 */ /* 0x001fca00078e33ff */
[----:B------:R-:W-:-:S05]  /*17fa0*/  IMAD.IADD R0, R0, 0x1, R3 ;  /* 0x0000000100007824 */ /* 0x000fca00078e0203 */
[----:B------:R0:W-:Y:S01]  /*17fb0*/  STL [R1+0x4], R0 ;  /* 0x0000040001007387 */ /* 0x0001e20000100800 */
[----:B------:R-:W-:Y:S05]  /*17fc0*/  BRA `(.L_x_2174) ;  /* 0x0000000000107947 */ /* 0x000fea0003800000 */
.L_x_2169:
[----:B------:R3:W-:Y:S01]  /*17fd0*/  STL [R1], R4 ;  /* 0x0000000401007387 */ /* 0x0007e20000100800 */
[----:B------:R-:W-:-:S03]  /*17fe0*/  ULDC UR42, c[0x0][0xc3c] ;  /* 0x00030f00002a7ab9 */ /* 0x000fc60000000800 */
[----:B------:R3:W-:Y:S04]  /*17ff0*/  STL [R1+0x4], RZ ;  /* 0x000004ff01007387 */ /* 0x0007e80000100800 */
[----:B------:R3:W-:Y:S02]  /*18000*/  STL [R1+0x8], RZ ;  /* 0x000008ff01007387 */ /* 0x0007e40000100800 */
.L_x_2174:
[----:B------:R-:W4:Y:S04]  /*18010*/  LDL R3, [R1+0x4] ;  /* 0x0000040001037983 */ /* 0x000f280000100800 */
[----:B--2---:R-:W2:Y:S04]  /*18020*/  LDL R2, [R1+0x8] ;  /* 0x0000080001027983 */ /* 0x004ea80000100800 */
[----:B---3--:R-:W3:Y:S01]  /*18030*/  LDL R4, [R1] ;  /* 0x0000000001047983 */ /* 0x008ee20000100800 */
[----:B0-----:R-:W0:Y:S02]  /*18040*/  S2R R0, SR_TID.X ;  /* 0x0000000000007919 */ /* 0x001e240000002100 */
[----:B0-----:R-:W-:Y:S01]  /*18050*/  LOP3.LUT R0, R0, 0x1f, RZ, 0xc0, !PT ;  /* 0x0000001f00007812 */ /* 0x001fe200078ec0ff */
[----:B------:R-:W-:Y:S03]  /*18060*/  BAR.SYNC.DEFER_BLOCKING 0x4, 0x180 ;  /* 0x0106000000007b1d */ /* 0x000fe60000010000 */
[----:B------:R-:W-:-:S13]  /*18070*/  ISETP.NE.AND P0, PT, R0, RZ, PT ;  /* 0x000000ff0000720c */ /* 0x000fda0003f05270 */
[----:B------:R-:W-:Y:S01]  /*18080*/  @!P0 MOV R0, 0x400 ;  /* 0x0000040000008802 */ /* 0x000fe20000000f00 */
[----:B----4-:R-:W-:Y:S02]  /*18090*/  IMAD.MOV.U32 R5, RZ, RZ, R3 ;  /* 0x000000ffff057224 */ /* 0x010fe400078e0003 */
[----:B------:R-:W0:Y:S01]  /*180a0*/  @!P0 S2R R3, SR_CgaCtaId ;  /* 0x0000000000038919 */ /* 0x000e220000008800 */
[----:B--2---:R-:W-:Y:S01]  /*180b0*/  IMAD.MOV.U32 R6, RZ, RZ, R2 ;  /* 0x000000ffff067224 */ /* 0x004fe200078e0002 */
[----:B0-----:R-:W-:Y:S01]  /*180c0*/  @!P0 LEA R17, R3, R0, 0x18 ;  /* 0x0000000003118211 */ /* 0x001fe200078ec0ff */
[----:B------:R-:W-:-:S04]  /*180d0*/  IMAD.U32 R0, RZ, RZ, UR42 ;  /* 0x0000002aff007e24 */ /* 0x000fc8000f8e00ff */
[----:B------:R-:W-:-:S05]  /*180e0*/  @!P0 IMAD.MOV.U32 R7, RZ, RZ, R0 ;  /* 0x000000ffff078224 */ /* 0x000fca00078e0000 */
[----:B---3--:R2:W-:Y:S01]  /*180f0*/  @!P0 STS.128 [R17+0x334d0], R4 ;  /* 0x0334d00411008388 */ /* 0x0085e20000000c00 */
[----:B------:R-:W-:Y:S06]  /*18100*/  BAR.ARV 0x5, 0x180 ;  /* 0x0146000000007b1d */ /* 0x000fec0000002000 */
.L_x_2167:
[----:B------:R-:W-:Y:S02]  /*18110*/  ULDC UR4, c[0x0][0xc3c] ;  /* 0x00030f0000047ab9 */ /* 0x000fe40000000800 */
[----:B------:R-:W-:-:S06]  /*18120*/  UISETP.GE.AND UP0, UPT, UR42, UR4, UPT ;  /* 0x000000042a00728c */ /* 0x000fcc000bf06270 */
[----:B------:R-:W-:-:S13]  /*18130*/  PLOP3.LUT P0, PT, PT, PT, UP0, 0x80, 0x0 ;  /* 0x000000000000781c */ /* 0x000fda0003f0f008 */
[----:B------:R-:W-:Y:S05]  /*18140*/  @!P0 BRA `(.L_x_2175) ;  /* 0xffffffac00d48947 */ /* 0x000fea000383ffff */
.L_x_2101:
[----:B0-----:R-:W3:Y:S01]  /*18150*/  LDL.LU R0, [R1+0x30] ;  /* 0x0000300001007983 */ /* 0x001ee20000300800 */
[----:B------:R-:W-:Y:S01]  /*18160*/  BSSY B0, `(.L_x_2176) ;  /* 0x000000b000007945 */ /* 0x000fe20003800000 */
[----:B-12---:R-:W0:Y:S01]  /*18170*/  S2R R4, SR_CgaCtaId ;  /* 0x0000000000047919 */ /* 0x006e220000008800 */
        /* <DEDUP_REMOVED lines=9> */
.L_x_2216:
[----:B------:R-:W-:Y:S05]  /*18210*/  BSYNC B0 ;  /* 0x0000000000007941 */ /* 0x000fea0003800000 */
.L_x_2176:
[----:B------:R-:W-:-:S03]  /*18220*/  UMOV UR4, 0xffffffff ;  /* 0xffffffff00047882 */ /* 0x000fc60000000000 */
[----:B------:R-:W-:Y:S05]  /*18230*/  BRA.DIV UR4, `(.L_x_2178) ;  /* 0x0000000e04c47947 */ /* 0x000fea000b800000 */
[----:B0-----:R-:W0:Y:S02]  /*18240*/  S2R R0, SR_TID.X ;  /* 0x0000000000007919 */ /* 0x001e240000002100 */
[----:B0-----:R-:W-:-:S04]  /*18250*/  SHF.R.U32.HI R0, RZ, 0x5, R0 ;  /* 0x00000005ff007819 */ /* 0x001fc80000011600 */
[----:B------:R-:W-:-:S05]  /*18260*/  LOP3.LUT R0, R0, 0x3, RZ, 0xc0, !PT ;  /* 0x0000000300007812 */ /* 0x000fca00078ec0ff */
[----:B------:R0:W1:Y:S02]  /*18270*/  SHFL.IDX PT, R14, R0, RZ, 0x1f ;  /* 0x00001fff000e7589 */ /* 0x00006400000e0000 */
.L_x_2219:
[----:B-1----:R-:W-:Y:S01]  /*18280*/  ISETP.NE.AND P0, PT, R14, RZ, PT ;  /* 0x000000ff0e00720c */ /* 0x002fe20003f05270 */
[----:B------:R-:W-:-:S12]  /*18290*/  BSSY B0, `(.L_x_2179) ;  /* 0x000002b000007945 */ /* 0x000fd80003800000 */
[----:B------:R-:W-:Y:S05]  /*182a0*/  @P0 BRA `(.L_x_2180) ;  /* 0x0000000000a40947 */ /* 0x000fea0003800000 */
[----:B------:R-:W-:-:S03]  /*182b0*/  UMOV UR4, 0xffffffff ;  /* 0xffffffff00047882 */ /* 0x000fc60000000000 */
[----:B------:R-:W-:Y:S05]  /*182c0*/  BRA.DIV UR4, `(.L_x_2181) ;  /* 0x0000000e04d47947 */ /* 0x000fea000b800000 */
[----:B------:R-:W-:-:S13]  /*182d0*/  ELECT P6, URZ, PT ;  /* 0x00000000003f782f */ /* 0x000fda00038c0000 */
.L_x_2222:
[----:B------:R-:W-:Y:S05]  /*182e0*/  @!P6 BRA `(.L_x_2180) ;  /* 0x000000000094e947 */ /* 0x000fea0003800000 */
[----:B------:R-:W-:-:S06]  /*182f0*/  ULOP3.LUT UR4, UR38, 0x2, URZ, 0xfc, !UPT ;  /* 0x0000000226047892 */ /* 0x000fcc000f8efc3f */
[----:B0-----:R-:W-:-:S05]  /*18300*/  IMAD.U32 R0, RZ, RZ, UR4 ;  /* 0x00000004ff007e24 */ /* 0x001fca000f8e00ff */
[----:B------:R-:W-:-:S13]  /*18310*/  ISETP.NE.AND P0, PT, R0, 0x3, PT ;  /* 0x000000030000780c */ /* 0x000fda0003f05270 */
[----:B------:R-:W-:Y:S05]  /*18320*/  @!P0 BRA `(.L_x_2182) ;  /* 0x0000000000048947 */ /* 0x000fea0003800000 */
[----:B------:R-:W-:Y:S01]  /*18330*/  BPT.TRAP 0x1 ;  /* 0x000000040000795c */ /* 0x000fe20000300000 */
.L_x_2182:
        /* <DEDUP_REMOVED lines=12> */
.L_x_2223:
[----:B------:R-:W1:Y:S02]  /*18400*/  SYNCS.PHASECHK.TRANS64.TRYWAIT P1, [R5+URZ], R0 ;  /* 0x00000000050075a7 */ /* 0x000e64000802017f */
[----:B-1----:R-:W-:Y:S05]  /*18410*/  @!P1 BRA `(.L_x_2184) ;  /* 0x0000000c00b49947 */ /* 0x002fea0003800000 */
.L_x_2224:
[----:B------:R-:W-:Y:S05]  /*18420*/  @!P0 BRA `(.L_x_2185) ;  /* 0x0000000000048947 */ /* 0x000fea0003800000 */
[----:B------:R-:W-:Y:S01]  /*18430*/  BPT.TRAP 0x1 ;  /* 0x000000040000795c */ /* 0x000fe20000300000 */
.L_x_2185:
[----:B-1----:R-:W-:-:S04]  /*18440*/  IMAD R5, R18, 0x8, R3 ;  /* 0x0000000812057824 */ /* 0x002fc800078e0203 */
[----:B------:R-:W1:Y:S02]  /*18450*/  SYNCS.PHASECHK.TRANS64.TRYWAIT P1, [R5+URZ+0x33460], R4 ;  /* 0x03346004050075a7 */ /* 0x000e64000802017f */
[----:B-1----:R-:W-:Y:S05]  /*18460*/  @!P1 BRA `(.L_x_2186) ;  /* 0x0000000c00b49947 */ /* 0x002fea0003800000 */
.L_x_2225:
[----:B------:R-:W-:Y:S05]  /*18470*/  @!P0 BRA `(.L_x_2187) ;  /* 0x0000000000048947 */ /* 0x000fea0003800000 */
[----:B------:R-:W-:Y:S01]  /*18480*/  BPT.TRAP 0x1 ;  /* 0x000000040000795c */ /* 0x000fe20000300000 */
.L_x_2187:
[----:B------:R-:W-:-:S04]  /*18490*/  IMAD R3, R2, 0x8, R3 ;  /* 0x0000000802037824 */ /* 0x000fc800078e0203 */
[----:B------:R-:W2:Y:S02]  /*184a0*/  SYNCS.PHASECHK.TRANS64.TRYWAIT P1, [R3+URZ+0x33460], R0 ;  /* 0x03346000030075a7 */ /* 0x000ea4000802017f */
[----:B--2---:R-:W-:Y:S05]  /*184b0*/  @!P1 BRA `(.L_x_2188) ;  /* 0x0000000c00b49947 */ /* 0x004fea0003800000 */
.L_x_2226:
[----:B------:R-:W-:Y:S05]  /*184c0*/  @!P0 BRA `(.L_x_2189) ;  /* 0x0000000000048947 */ /* 0x000fea0003800000 */
[----:B------:R-:W-:Y:S01]  /*184d0*/  BPT.TRAP 0x1 ;  /* 0x000000040000795c */ /* 0x000fe20000300000 */
.L_x_2189:
[----:B------:R-:W3:Y:S02]  /*184e0*/  SYNCS.PHASECHK.TRANS64.TRYWAIT P0, [R5+URZ+0x33480], R4 ;  /* 0x03348004050075a7 */ /* 0x000ee4000800017f */
[----:B---3--:R-:W-:Y:S05]  /*184f0*/  @!P0 BRA `(.L_x_2190) ;  /* 0x0000000c00b88947 */ /* 0x008fea0003800000 */
.L_x_2191:
[----:B----4-:R4:W0:Y:S02]  /*18500*/  SYNCS.PHASECHK.TRANS64.TRYWAIT P0, [R3+URZ+0x33480], R0 ;  /* 0x03348000030075a7 */ /* 0x010824000800017f */
[----:B0-----:R-:W-:Y:S05]  /*18510*/  @!P0 NANOSLEEP.SYNCS 0x989680 ;  /* 0x009896800000895d */ /* 0x001fea0003900000 */
[----:B------:R-:W0:Y:S02]  /*18520*/  @!P0 SYNCS.PHASECHK.TRANS64 P0, [R3+URZ+0x33480], R0 ;  /* 0x03348000030085a7 */ /* 0x000e24000800007f */
[----:B0-----:R-:W-:Y:S05]  /*18530*/  @!P0 BRA `(.L_x_2191) ;  /* 0xfffffffc00f08947 */ /* 0x001fea000383ffff */
.L_x_2180:
[----:B------:R-:W-:Y:S05]  /*18540*/  BSYNC B0 ;  /* 0x0000000000007941 */ /* 0x000fea0003800000 */
.L_x_2179:
[----:B------:R-:W-:Y:S05]  /*18550*/  EXIT ;  /* 0x000000000000794d */ /* 0x000fea0003800000 */
.L_x_2037:
[----:B0-----:R-:W-:-:S04]  /*18560*/  IMAD.U32 R3, RZ, RZ, UR41 ;  /* 0x00000029ff037e24 */ /* 0x001fc8000f8e00ff */
[----:B------:R0:W1:Y:S03]  /*18570*/  SYNCS.PHASECHK.TRANS64.TRYWAIT P0, [R3+URZ+0x33400], R0 ;  /* 0x03340000030075a7 */ /* 0x000066000800017f */
[----:B-1----:R-:W-:Y:S05]  /*18580*/  @!P0 NANOSLEEP.SYNCS 0x989680 ;  /* 0x009896800000895d */ /* 0x002fea0003900000 */
[----:B------:R-:W1:Y:S02]  /*18590*/  @!P0 SYNCS.PHASECHK.TRANS64 P0, [R3+URZ+0x33400], R0 ;  /* 0x03340000030085a7 */ /* 0x000e64000800007f */
[----:B-1----:R-:W-:Y:S05]  /*185a0*/  @!P0 BRA `(.L_x_2037) ;  /* 0xfffffffc00ec8947 */ /* 0x002fea000383ffff */
[----:B------:R-:W-:Y:S05]  /*185b0*/  BRA `(.L_x_2192) ;  /* 0xfffffe9c00407947 */ /* 0x000fea000383ffff */
.L_x_2041:
[----:B-1----:R1:W2:Y:S02]  /*185c0*/  SYNCS.PHASECHK.TRANS64.TRYWAIT P2, [R2+URZ+0x33430], R3 ;  /* 0x03343003020075a7 */ /* 0x0022a4000804017f */
[----:B--2---:R-:W-:Y:S05]  /*185d0*/  @!P2 NANOSLEEP.SYNCS 0x989680 ;  /* 0x009896800000a95d */ /* 0x004fea0003900000 */
[----:B------:R-:W2:Y:S02]  /*185e0*/  @!P2 SYNCS.PHASECHK.TRANS64 P2, [R2+URZ+0x33430], R3 ;  /* 0x033430030200a5a7 */ /* 0x000ea4000804007f */
[----:B--2---:R-:W-:Y:S05]  /*185f0*/  @!P2 BRA `(.L_x_2041) ;  /* 0xfffffffc00f0a947 */ /* 0x004fea000383ffff */
[----:B------:R-:W-:Y:S05]  /*18600*/  BRA `(.L_x_2040) ;  /* 0xfffffe9c00647947 */ /* 0x000fea000383ffff */
.L_x_2046:
[----:B-1----:R-:W-:-:S04]  /*18610*/  IMAD.U32 R7, RZ, RZ, UR6 ;  /* 0x00000006ff077e24 */ /* 0x002fc8000f8e00ff */
[----:B------:R1:W2:Y:S03]  /*18620*/  SYNCS.PHASECHK.TRANS64.TRYWAIT P3, [R7+URZ+0x33430], R0 ;  /* 0x03343000070075a7 */ /* 0x0002a6000806017f */
[----:B--2---:R-:W-:Y:S05]  /*18630*/  @!P3 NANOSLEEP.SYNCS 0x989680 ;  /* 0x009896800000b95d */ /* 0x004fea0003900000 */
[----:B------:R-:W2:Y:S02]  /*18640*/  @!P3 SYNCS.PHASECHK.TRANS64 P3, [R7+URZ+0x33430], R0 ;  /* 0x033430000700b5a7 */ /* 0x000ea4000806007f */
[----:B--2---:R-:W-:Y:S05]  /*18650*/  @!P3 BRA `(.L_x_2046) ;  /* 0xfffffffc00ecb947 */ /* 0x004fea000383ffff */
[----:B------:R-:W-:Y:S05]  /*18660*/  BRA `(.L_x_2043) ;  /* 0xfffffed000f07947 */ /* 0x000fea000383ffff */
.L_x_2050:
[----:B-1----:R-:W-:-:S04]  /*18670*/  IMAD.U32 R4, RZ, RZ, UR6 ;  /* 0x00000006ff047e24 */ /* 0x002fc8000f8e00ff */
[----:B------:R1:W2:Y:S03]  /*18680*/  SYNCS.PHASECHK.TRANS64.TRYWAIT P3, [R4+URZ+0x33450], R0 ;  /* 0x03345000040075a7 */ /* 0x0002a6000806017f */
[----:B--2---:R-:W-:Y:S05]  /*18690*/  @!P3 NANOSLEEP.SYNCS 0x989680 ;  /* 0x009896800000b95d */ /* 0x004fea0003900000 */
[----:B------:R-:W2:Y:S02]  /*186a0*/  @!P3 SYNCS.PHASECHK.TRANS64 P3, [R4+URZ+0x33450], R0 ;  /* 0x033450000400b5a7 */ /* 0x000ea4000806007f */
[----:B--2---:R-:W-:Y:S05]  /*186b0*/  @!P3 BRA `(.L_x_2050) ;  /* 0xfffffffc00ecb947 */ /* 0x004fea000383ffff */
[----:B------:R-:W-:Y:S05]  /*186c0*/  BRA `(.L_x_2047) ;  /* 0xfffffedc00fc7947 */ /* 0x000fea000383ffff */
.L_x_2057:
[----:B-1----:R-:W-:-:S04]  /*186d0*/  IMAD.U32 R7, RZ, RZ, UR6 ;  /* 0x00000006ff077e24 */ /* 0x002fc8000f8e00ff */
[----:B------:R1:W2:Y:S03]  /*186e0*/  SYNCS.PHASECHK.TRANS64.TRYWAIT P2, [R7+URZ+0x33430], R0 ;  /* 0x03343000070075a7 */ /* 0x0002a6000804017f */
[----:B--2---:R-:W-:Y:S05]  /*186f0*/  @!P2 NANOSLEEP.SYNCS 0x989680 ;  /* 0x009896800000a95d */ /* 0x004fea0003900000 */
[----:B------:R-:W2:Y:S02]  /*18700*/  @!P2 SYNCS.PHASECHK.TRANS64 P2, [R7+URZ+0x33430], R0 ;  /* 0x033430000700a5a7 */ /* 0x000ea4000804007f */
[----:B--2---:R-:W-:Y:S05]  /*18710*/  @!P2 BRA `(.L_x_2057) ;  /* 0xfffffffc00eca947 */ /* 0x004fea000383ffff */
[----:B------:R-:W-:Y:S05]  /*18720*/  BRA `(.L_x_2054) ;  /* 0xffffff0c00547947 */ /* 0x000fea000383ffff */
.L_x_2061:
[----:B-1----:R-:W-:-:S04]  /*18730*/  IMAD.U32 R4, RZ, RZ, UR6 ;  /* 0x00000006ff047e24 */ /* 0x002fc8000f8e00ff */
[----:B------:R1:W2:Y:S03]  /*18740*/  SYNCS.PHASECHK.TRANS64.TRYWAIT P2, [R4+URZ+0x33450], R0 ;  /* 0x03345000040075a7 */ /* 0x0002a6000804017f */
[----:B--2---:R-:W-:Y:S05]  /*18750*/  @!P2 NANOSLEEP.SYNCS 0x989680 ;  /* 0x009896800000a95d */ /* 0x004fea0003900000 */
[----:B------:R-:W2:Y:S02]  /*18760*/  @!P2 SYNCS.PHASECHK.TRANS64 P2, [R4+URZ+0x33450], R0 ;  /* 0x033450000400a5a7 */ /* 0x000ea4000804007f */
[----:B--2---:R-:W-:Y:S05]  /*18770*/  @!P2 BRA `(.L_x_2061) ;  /* 0xfffffffc00eca947 */ /* 0x004fea000383ffff */
[----:B------:R-:W-:Y:S05]  /*18780*/  BRA `(.L_x_2058) ;  /* 0xffffff1800547947 */ /* 0x000fea000383ffff */
.L_x_2067:
[----:B-1----:R-:W-:-:S04]  /*18790*/  IMAD.U32 R6, RZ, RZ, UR5 ;  /* 0x00000005ff067e24 */ /* 0x002fc8000f8e00ff */
[----:B------:R1:W2:Y:S03]  /*187a0*/  SYNCS.PHASECHK.TRANS64.TRYWAIT P0, [R6+URZ+0x33450], R5 ;  /* 0x03345005060075a7 */ /* 0x0002a6000800017f */
[----:B--2---:R-:W-:Y:S05]  /*187b0*/  @!P0 NANOSLEEP.SYNCS 0x989680 ;  /* 0x009896800000895d */ /* 0x004fea0003900000 */
[----:B------:R-:W2:Y:S02]  /*187c0*/  @!P0 SYNCS.PHASECHK.TRANS64 P0, [R6+URZ+0x33450], R5 ;  /* 0x03345005060085a7 */ /* 0x000ea4000800007f */
[----:B--2---:R-:W-:Y:S05]  /*187d0*/  @!P0 BRA `(.L_x_2067) ;  /* 0xfffffffc00ec8947 */ /* 0x004fea000383ffff */
[----:B------:R-:W-:Y:S05]  /*187e0*/  BRA `(.L_x_2066) ;  /* 0xffffff3800a87947 */ /* 0x000fea000383ffff */
.L_x_2117:
[----:B------:R-:W-:Y:S02]  /*187f0*/  IMAD.MOV.U32 R13, RZ, RZ, R0 ;  /* 0x000000ffff0d7224 */ /* 0x000fe400078e0000 */
[----:B-1----:R-:W-:Y:S02]  /*18800*/  IMAD.MOV.U32 R12, RZ, RZ, RZ ;  /* 0x000000ffff0c7224 */ /* 0x002fe400078e00ff */
[----:B------:R-:W-:Y:S02]  /*18810*/  IMAD.MOV.U32 R11, RZ, RZ, 0x1f ;  /* 0x0000001fff0b7424 */ /* 0x000fe400078e00ff */
[----:B------:R-:W-:-:S07]  /*18820*/  IMAD.MOV.U32 R15, RZ, RZ, -0x1 ;  /* 0xffffffffff0f7424 */ /* 0x000fce00078e00ff */
[----:B0--3--:R-:W-:Y:S05]  /*18830*/  WARPSYNC.COLLECTIVE R15, `(.L_x_2193) ;  /* 0x000000000f087348 */ /* 0x009fea0003c00000 */
[----:B------:R1:W2:Y:S02]  /*18840*/  SHFL.IDX P6, R14, R13, R12, R11 ;  /* 0x0000000c0d0e7389 */ /* 0x0002a400000c000b */
[----:B0123--:R-:W-:Y:S01]  /*18850*/  ENDCOLLECTIVE ;  /* 0x000000000000791b */ /* 0x00ffe20003800000 */
.L_x_2193:
[----:B------:R-:W-:Y:S05]  /*18860*/  BRA `(.L_x_2194) ;  /* 0xffffffb800547947 */ /* 0x000fea000383ffff */
.L_x_2119:
[----:B------:R-:W-:Y:S01]  /*18870*/  BSSY B0, `(.L_x_2195) ;  /* 0x0000006000007945 */ /* 0x000fe20003800000 */
[----:B------:R-:W-:-:S07]  /*18880*/  IMAD.MOV.U32 R15, RZ, RZ, -0x1 ;  /* 0xffffffffff0f7424 */ /* 0x000fce00078e00ff */
[----:B01-3--:R-:W-:Y:S05]  /*18890*/  WARPSYNC.COLLECTIVE R15, `(.L_x_2196) ;  /* 0x000000000f0c7348 */ /* 0x00bfea0003c00000 */
[----:B------:R-:W-:Y:S02]  /*188a0*/  ELECT P6, UR62, PT ;  /* 0x00000000003e782f */ /* 0x000fe400038c0000 */
[----:B------:R-:W-:Y:S01]  /*188b0*/  MOV R14, UR62 ;  /* 0x0000003e000e7c02 */ /* 0x000fe20008000f00 */
[----:B01-3--:R-:W-:Y:S10]  /*188c0*/  ENDCOLLECTIVE ;  /* 0x000000000000791b */ /* 0x00bff40003800000 */
.L_x_2196:
[----:B------:R-:W-:Y:S05]  /*188d0*/  BSYNC B0 ;  /* 0x0000000000007941 */ /* 0x000fea0003800000 */
.L_x_2195:
[----:B------:R-:W-:Y:S05]  /*188e0*/  BRA `(.L_x_2197) ;  /* 0xffffffb8005c7947 */ /* 0x000fea000383ffff */
.L_x_2121:
[----:B0-----:R0:W2:Y:S02]  /*188f0*/  SYNCS.PHASECHK.TRANS64.TRYWAIT P0, [R4+URZ+0x33480], R3 ;  /* 0x03348003040075a7 */ /* 0x0010a4000800017f */
[----:B--2---:R-:W-:Y:S05]  /*18900*/  @!P0 NANOSLEEP.SYNCS 0x989680 ;  /* 0x009896800000895d */ /* 0x004fea0003900000 */
[----:B------:R-:W2:Y:S02]  /*18910*/  @!P0 SYNCS.PHASECHK.TRANS64 P0, [R4+URZ+0x33480], R3 ;  /* 0x03348003040085a7 */ /* 0x000ea4000800007f */
[----:B--2---:R-:W-:Y:S05]  /*18920*/  @!P0 BRA `(.L_x_2121) ;  /* 0xfffffffc00f08947 */ /* 0x004fea000383ffff */
[----:B------:R-:W-:Y:S05]  /*18930*/  BRA `(.L_x_2198) ;  /* 0xffffffb800b87947 */ /* 0x000fea000383ffff */
.L_x_2123:
[----:B--2---:R2:W3:Y:S02]  /*18940*/  SYNCS.PHASECHK.TRANS64.TRYWAIT P0, [R4+URZ+0x33440], R3 ;  /* 0x03344003040075a7 */ /* 0x0044e4000800017f */
[----:B---3--:R-:W-:Y:S05]  /*18950*/  @!P0 NANOSLEEP.SYNCS 0x989680 ;  /* 0x009896800000895d */ /* 0x008fea0003900000 */
[----:B------:R-:W3:Y:S02]  /*18960*/  @!P0 SYNCS.PHASECHK.TRANS64 P0, [R4+URZ+0x33440], R3 ;  /* 0x03344003040085a7 */ /* 0x000ee4000800007f */
[----:B---3--:R-:W-:Y:S05]  /*18970*/  @!P0 BRA `(.L_x_2123) ;  /* 0xfffffffc00f08947 */ /* 0x008fea000383ffff */
[----:B------:R-:W-:Y:S05]  /*18980*/  BRA `(.L_x_2199) ;  /* 0xffffffbc00407947 */ /* 0x000fea000383ffff */
.L_x_2127:
[----:B------:R0:W5:Y:S01]  /*18990*/  LDL.LU R7, [R1+0x28] ;  /* 0x0000280001077983 */ /* 0x0001620000300800 */
[----:B------:R-:W-:Y:S01]  /*189a0*/  IMAD.MOV.U32 R13, RZ, RZ, R0 ;  /* 0x000000ffff0d7224 */ /* 0x000fe200078e0000 */
[----:B------:R-:W-:Y:S01]  /*189b0*/  LOP3.LUT R6, R6, 0x7f, RZ, 0xc0, !PT ;  /* 0x0000007f06067812 */ /* 0x000fe200078ec0ff */
[----:B------:R-:W-:Y:S02]  /*189c0*/  IMAD.MOV.U32 R12, RZ, RZ, RZ ;  /* 0x000000ffff0c7224 */ /* 0x000fe400078e00ff */
[----:B------:R-:W-:Y:S01]  /*189d0*/  IMAD.MOV.U32 R11, RZ, RZ, 0x1c1f ;  /* 0x00001c1fff0b7424 */ /* 0x000fe200078e00ff */
[----:B------:R-:W-:Y:S01]  /*189e0*/  SHF.R.U32.HI R3, RZ, 0x2, R6 ;  /* 0x00000002ff037819 */ /* 0x000fe20000011606 */
[----:B------:R-:W-:-:S04]  /*189f0*/  IMAD.MOV.U32 R15, RZ, RZ, -0x1 ;  /* 0xffffffffff0f7424 */ /* 0x000fc800078e00ff */
[----:B0-----:R-:W-:-:S07]  /*18a00*/  IMAD R3, R10, 0x80, R3 ;  /* 0x000000800a037824 */ /* 0x001fce00078e0203 */
[----:B-----5:R-:W-:Y:S05]  /*18a10*/  WARPSYNC.COLLECTIVE R15, `(.L_x_2200) ;  /* 0x000000000f087348 */ /* 0x020fea0003c00000 */
[----:B------:R0:W1:Y:S02]  /*18a20*/  SHFL.IDX P6, R14, R13, R12, R11 ;  /* 0x0000000c0d0e7389 */ /* 0x00006400000c000b */
[----:B01---5:R-:W-:Y:S01]  /*18a30*/  ENDCOLLECTIVE ;  /* 0x000000000000791b */ /* 0x023fe20003800000 */
.L_x_2200:
[----:B------:R-:W-:Y:S02]  /*18a40*/  IMAD.MOV.U32 R13, RZ, RZ, R4 ;  /* 0x000000ffff0d7224 */ /* 0x000fe400078e0004 */
[----:B------:R-:W-:Y:S02]  /*18a50*/  IMAD R2, R7, R5, RZ ;  /* 0x0000000507027224 */ /* 0x000fe400078e02ff */
[----:B------:R-:W-:-:S07]  /*18a60*/  IMAD.MOV.U32 R5, RZ, RZ, R14 ;  /* 0x000000ffff057224 */ /* 0x000fce00078e000e */
[----:B------:R-:W-:Y:S05]  /*18a70*/  WARPSYNC.COLLECTIVE R15, `(.L_x_2201) ;  /* 0x000000000f087348 */ /* 0x000fea0003c00000 */
[----:B------:R0:W1:Y:S02]  /*18a80*/  SHFL.IDX P6, R14, R13, R12, R11 ;  /* 0x0000000c0d0e7389 */ /* 0x00006400000c000b */
[----:B01----:R-:W-:Y:S01]  /*18a90*/  ENDCOLLECTIVE ;  /* 0x000000000000791b */ /* 0x003fe20003800000 */
.L_x_2201:
[----:B------:R-:W-:Y:S01]  /*18aa0*/  ISETP.GE.AND P4, PT, R3, R2, PT ;  /* 0x000000020300720c */ /* 0x000fe20003f86270 */
[----:B------:R-:W-:Y:S02]  /*18ab0*/  IMAD.MOV.U32 R13, RZ, RZ, R0 ;  /* 0x000000ffff0d7224 */ /* 0x000fe400078e0000 */
[----:B------:R-:W-:Y:S02]  /*18ac0*/  IMAD.MOV.U32 R12, RZ, RZ, 0x1 ;  /* 0x00000001ff0c7424 */ /* 0x000fe400078e00ff */
[----:B------:R-:W-:-:S08]  /*18ad0*/  IMAD.MOV.U32 R6, RZ, RZ, R14 ;  /* 0x000000ffff067224 */ /* 0x000fd000078e000e */
[----:B------:R-:W-:Y:S05]  /*18ae0*/  WARPSYNC.COLLECTIVE R15, `(.L_x_2202) ;  /* 0x000000000f087348 */ /* 0x000fea0003c00000 */
[----:B------:R0:W1:Y:S02]  /*18af0*/  SHFL.IDX P6, R14, R13, R12, R11 ;  /* 0x0000000c0d0e7389 */ /* 0x00006400000c000b */
[----:B01----:R-:W-:Y:S01]  /*18b00*/  ENDCOLLECTIVE ;  /* 0x000000000000791b */ /* 0x003fe20003800000 */
.L_x_2202:
        /* <DEDUP_REMOVED lines=16> */
.L_x_2203:
[----:B------:R-:W-:Y:S02]  /*18c10*/  IMAD.MOV.U32 R13, RZ, RZ, R0 ;  /* 0x000000ffff0d7224 */ /* 0x000fe400078e0000 */
[----:B------:R-:W-:Y:S02]  /*18c20*/  IMAD.MOV.U32 R12, RZ, RZ, 0x2 ;  /* 0x00000002ff0c7424 */ /* 0x000fe400078e00ff */
[----:B------:R-:W-:-:S07]  /*18c30*/  IMAD.MOV.U32 R6, RZ, RZ, R14 ;  /* 0x000000ffff067224 */ /* 0x000fce00078e000e */
[----:B------:R-:W-:Y:S05]  /*18c40*/  WARPSYNC.COLLECTIVE R15, `(.L_x_2204) ;  /* 0x000000000f087348 */ /* 0x000fea0003c00000 */
[----:B------:R0:W1:Y:S02]  /*18c50*/  SHFL.IDX P6, R14, R13, R12, R11 ;  /* 0x0000000c0d0e7389 */ /* 0x00006400000c000b */
[----:B01----:R-:W-:Y:S01]  /*18c60*/  ENDCOLLECTIVE ;  /* 0x000000000000791b */ /* 0x003fe20003800000 */
.L_x_2204:
        /* <DEDUP_REMOVED lines=16> */
.L_x_2205:
[----:B------:R-:W-:Y:S02]  /*18d70*/  IMAD.MOV.U32 R13, RZ, RZ, R0 ;  /* 0x000000ffff0d7224 */ /* 0x000fe400078e0000 */
[----:B------:R-:W-:Y:S02]  /*18d80*/  IMAD.MOV.U32 R12, RZ, RZ, 0x3 ;  /* 0x00000003ff0c7424 */ /* 0x000fe400078e00ff */
[----:B------:R-:W-:-:S07]  /*18d90*/  IMAD.MOV.U32 R6, RZ, RZ, R14 ;  /* 0x000000ffff067224 */ /* 0x000fce00078e000e */
[----:B------:R-:W-:Y:S05]  /*18da0*/  WARPSYNC.COLLECTIVE R15, `(.L_x_2206) ;  /* 0x000000000f087348 */ /* 0x000fea0003c00000 */
[----:B------:R0:W1:Y:S02]  /*18db0*/  SHFL.IDX P6, R14, R13, R12, R11 ;  /* 0x0000000c0d0e7389 */ /* 0x00006400000c000b */
[----:B01----:R-:W-:Y:S01]  /*18dc0*/  ENDCOLLECTIVE ;  /* 0x000000000000791b */ /* 0x003fe20003800000 */
.L_x_2206:
        /* <DEDUP_REMOVED lines=14> */
.L_x_2207:
[----:B------:R-:W-:Y:S01]  /*18eb0*/  IMAD.MOV.U32 R4, RZ, RZ, R14 ;  /* 0x000000ffff047224 */ /* 0x000fe200078e000e */
[----:B------:R-:W-:Y:S06]  /*18ec0*/  BRA `(.L_x_2208) ;  /* 0xffffffc0008c7947 */ /* 0x000fec000383ffff */
.L_x_2132:
[----:B-1----:R1:W2:Y:S02]  /*18ed0*/  SYNCS.PHASECHK.TRANS64.TRYWAIT P0, [R17+URZ+0x33420], R0 ;  /* 0x03342000110075a7 */ /* 0x0022a4000800017f */
[----:B--2---:R-:W-:Y:S05]  /*18ee0*/  @!P0 NANOSLEEP.SYNCS 0x989680 ;  /* 0x009896800000895d */ /* 0x004fea0003900000 */
[----:B------:R-:W2:Y:S02]  /*18ef0*/  @!P0 SYNCS.PHASECHK.TRANS64 P0, [R17+URZ+0x33420], R0 ;  /* 0x03342000110085a7 */ /* 0x000ea4000800007f */
[----:B--2---:R-:W-:Y:S05]  /*18f00*/  @!P0 BRA `(.L_x_2132) ;  /* 0xfffffffc00f08947 */ /* 0x004fea000383ffff */
[----:B------:R-:W-:Y:S05]  /*18f10*/  BRA `(.L_x_2209) ;  /* 0xffffffc000fc7947 */ /* 0x000fea000383ffff */
.L_x_2138:
[----:B0-----:R0:W1:Y:S02]  /*18f20*/  SYNCS.PHASECHK.TRANS64.TRYWAIT P0, [R6+URZ+0x33480], R5 ;  /* 0x03348005060075a7 */ /* 0x001064000800017f */
[----:B-1----:R-:W-:Y:S05]  /*18f30*/  @!P0 NANOSLEEP.SYNCS 0x989680 ;  /* 0x009896800000895d */ /* 0x002fea0003900000 */
[----:B------:R-:W1:Y:S02]  /*18f40*/  @!P0 SYNCS.PHASECHK.TRANS64 P0, [R6+URZ+0x33480], R5 ;  /* 0x03348005060085a7 */ /* 0x000e64000800007f */
[----:B-1----:R-:W-:Y:S05]  /*18f50*/  @!P0 BRA `(.L_x_2138) ;  /* 0xfffffffc00f08947 */ /* 0x002fea000383ffff */
[----:B------:R-:W-:Y:S05]  /*18f60*/  BRA `(.L_x_2210) ;  /* 0xffffffc400b07947 */ /* 0x000fea000383ffff */
.L_x_2145:
[----:B-1----:R1:W2:Y:S02]  /*18f70*/  SYNCS.PHASECHK.TRANS64.TRYWAIT P0, [R6+URZ+0x33440], R5 ;  /* 0x03344005060075a7 */ /* 0x0022a4000800017f */
[----:B--2---:R-:W-:Y:S05]  /*18f80*/  @!P0 NANOSLEEP.SYNCS 0x989680 ;  /* 0x009896800000895d */ /* 0x004fea0003900000 */
[----:B------:R-:W2:Y:S02]  /*18f90*/  @!P0 SYNCS.PHASECHK.TRANS64 P0, [R6+URZ+0x33440], R5 ;  /* 0x03344005060085a7 */ /* 0x000ea4000800007f */
[----:B--2---:R-:W-:Y:S05]  /*18fa0*/  @!P0 BRA `(.L_x_2145) ;  /* 0xfffffffc00f08947 */ /* 0x004fea000383ffff */
[----:B------:R-:W-:Y:S05]  /*18fb0*/  BRA `(.L_x_2211) ;  /* 0xffffffc800ac7947 */ /* 0x000fea000383ffff */
.L_x_2153:
[----:B0-----:R0:W1:Y:S02]  /*18fc0*/  SYNCS.PHASECHK.TRANS64.TRYWAIT P0, [R3+URZ+0x33470], R4 ;  /* 0x03347004030075a7 */ /* 0x001064000800017f */
[----:B-1----:R-:W-:Y:S05]  /*18fd0*/  @!P0 NANOSLEEP.SYNCS 0x989680 ;  /* 0x009896800000895d */ /* 0x002fea0003900000 */
[----:B------:R-:W1:Y:S02]  /*18fe0*/  @!P0 SYNCS.PHASECHK.TRANS64 P0, [R3+URZ+0x33470], R4 ;  /* 0x03347004030085a7 */ /* 0x000e64000800007f */
[----:B-1----:R-:W-:Y:S05]  /*18ff0*/  @!P0 BRA `(.L_x_2153) ;  /* 0xfffffffc00f08947 */ /* 0x002fea000383ffff */
[----:B------:R-:W-:Y:S05]  /*19000*/  BRA `(.L_x_2212) ;  /* 0xffffffcc00c07947 */ /* 0x000fea000383ffff */
.L_x_2155:
[----:B-1----:R1:W2:Y:S02]  /*19010*/  SYNCS.PHASECHK.TRANS64.TRYWAIT P0, [R3+URZ+0x33460], R0 ;  /* 0x03346000030075a7 */ /* 0x0022a4000800017f */
[----:B--2---:R-:W-:Y:S05]  /*19020*/  @!P0 NANOSLEEP.SYNCS 0x989680 ;  /* 0x009896800000895d */ /* 0x004fea0003900000 */
[----:B------:R-:W2:Y:S02]  /*19030*/  @!P0 SYNCS.PHASECHK.TRANS64 P0, [R3+URZ+0x33460], R0 ;  /* 0x03346000030085a7 */ /* 0x000ea4000800007f */
[----:B--2---:R-:W-:Y:S05]  /*19040*/  @!P0 BRA `(.L_x_2155) ;  /* 0xfffffffc00f08947 */ /* 0x004fea000383ffff */
[----:B------:R-:W-:Y:S05]  /*19050*/  BRA `(.L_x_2213) ;  /* 0xffffffcc00c87947 */ /* 0x000fea000383ffff */
.L_x_2162:
[----:B-1----:R1:W2:Y:S02]  /*19060*/  SYNCS.PHASECHK.TRANS64.TRYWAIT P1, [R3+URZ+0x33470], R0 ;  /* 0x03347000030075a7 */ /* 0x0022a4000802017f */
[----:B--2---:R-:W-:Y:S05]  /*19070*/  @!P1 NANOSLEEP.SYNCS 0x989680 ;  /* 0x009896800000995d */ /* 0x004fea0003900000 */
[----:B------:R-:W2:Y:S02]  /*19080*/  @!P1 SYNCS.PHASECHK.TRANS64 P1, [R3+URZ+0x33470], R0 ;  /* 0x03347000030095a7 */ /* 0x000ea4000802007f */
[----:B--2---:R-:W-:Y:S05]  /*19090*/  @!P1 BRA `(.L_x_2162) ;  /* 0xfffffffc00f09947 */ /* 0x004fea000383ffff */
[----:B------:R-:W-:Y:S05]  /*190a0*/  BRA `(.L_x_2214) ;  /* 0xffffffd8000c7947 */ /* 0x000fea000383ffff */
.L_x_2164:
[----:B-1----:R1:W2:Y:S02]  /*190b0*/  SYNCS.PHASECHK.TRANS64.TRYWAIT P1, [R3+URZ+0x33460], R0 ;  /* 0x03346000030075a7 */ /* 0x0022a4000802017f */
[----:B--2---:R-:W-:Y:S05]  /*190c0*/  @!P1 NANOSLEEP.SYNCS 0x989680 ;  /* 0x009896800000995d */ /* 0x004fea0003900000 */
[----:B------:R-:W2:Y:S02]  /*190d0*/  @!P1 SYNCS.PHASECHK.TRANS64 P1, [R3+URZ+0x33460], R0 ;  /* 0x03346000030095a7 */ /* 0x000ea4000802007f */
[----:B--2---:R-:W-:Y:S05]  /*190e0*/  @!P1 BRA `(.L_x_2164) ;  /* 0xfffffffc00f09947 */ /* 0x004fea000383ffff */
[----:B------:R-:W-:Y:S05]  /*190f0*/  BRA `(.L_x_2215) ;  /* 0xffffffd800107947 */ /* 0x000fea000383ffff */
.L_x_2177:
[----:B0-----:R0:W1:Y:S02]  /*19100*/  SYNCS.PHASECHK.TRANS64.TRYWAIT P0, [R3+URZ+0x33420], R0 ;  /* 0x03342000030075a7 */ /* 0x001064000800017f */
[----:B-1----:R-:W-:Y:S05]  /*19110*/  @!P0 NANOSLEEP.SYNCS 0x989680 ;  /* 0x009896800000895d */ /* 0x002fea0003900000 */
[----:B------:R-:W1:Y:S02]  /*19120*/  @!P0 SYNCS.PHASECHK.TRANS64 P0, [R3+URZ+0x33420], R0 ;  /* 0x03342000030085a7 */ /* 0x000e64000800007f */
[----:B-1----:R-:W-:Y:S05]  /*19130*/  @!P0 BRA `(.L_x_2177) ;  /* 0xfffffffc00f08947 */ /* 0x002fea000383ffff */
[----:B------:R-:W-:Y:S05]  /*19140*/  BRA `(.L_x_2216) ;  /* 0xfffffff000307947 */ /* 0x000fea000383ffff */
.L_x_2178:
        /* <DEDUP_REMOVED lines=11> */
.L_x_2218:
[----:B------:R-:W-:Y:S05]  /*19200*/  BSYNC B0 ;  /* 0x0000000000007941 */ /* 0x000fea0003800000 */
.L_x_2217:
[----:B------:R-:W-:Y:S05]  /*19210*/  BRA `(.L_x_2219) ;  /* 0xfffffff000187947 */ /* 0x000fea000383ffff */
.L_x_2181:
[----:B------:R-:W-:Y:S01]  /*19220*/  BSSY B1, `(.L_x_2220) ;  /* 0x0000006000017945 */ /* 0x000fe20003800000 */
[----:B------:R-:W-:-:S07]  /*19230*/  IMAD.MOV.U32 R15, RZ, RZ, -0x1 ;  /* 0xffffffffff0f7424 */ /* 0x000fce00078e00ff */
[----:B0-----:R-:W-:Y:S05]  /*19240*/  WARPSYNC.COLLECTIVE R15, `(.L_x_2221) ;  /* 0x000000000f0c7348 */ /* 0x001fea0003c00000 */
[----:B------:R-:W-:Y:S02]  /*19250*/  ELECT P6, UR62, PT ;  /* 0x00000000003e782f */ /* 0x000fe400038c0000 */
[----:B------:R-:W-:Y:S01]  /*19260*/  MOV R14, UR62 ;  /* 0x0000003e000e7c02 */ /* 0x000fe20008000f00 */
[----:B0-----:R-:W-:Y:S10]  /*19270*/  ENDCOLLECTIVE ;  /* 0x000000000000791b */ /* 0x001ff40003800000 */
.L_x_2221:
[----:B------:R-:W-:Y:S05]  /*19280*/  BSYNC B1 ;  /* 0x0000000000017941 */ /* 0x000fea0003800000 */
.L_x_2220:
[----:B------:R-:W-:Y:S05]  /*19290*/  BRA `(.L_x_2222) ;  /* 0xfffffff000107947 */ /* 0x000fea000383ffff */
.L_x_2183:
[----:B0-----:R0:W1:Y:S02]  /*192a0*/  SYNCS.PHASECHK.TRANS64.TRYWAIT P1, [R7+URZ], R4 ;  /* 0x00000004070075a7 */ /* 0x001064000802017f */
[----:B-1----:R-:W-:Y:S05]  /*192b0*/  @!P1 NANOSLEEP.SYNCS 0x989680 ;  /* 0x009896800000995d */ /* 0x002fea0003900000 */
[----:B------:R-:W1:Y:S02]  /*192c0*/  @!P1 SYNCS.PHASECHK.TRANS64 P1, [R7+URZ], R4 ;  /* 0x00000004070095a7 */ /* 0x000e64000802007f */
[----:B-1----:R-:W-:Y:S05]  /*192d0*/  @!P1 BRA `(.L_x_2183) ;  /* 0xfffffffc00f09947 */ /* 0x002fea000383ffff */
[----:B------:R-:W-:Y:S05]  /*192e0*/  BRA `(.L_x_2223) ;  /* 0xfffffff000447947 */ /* 0x000fea000383ffff */
.L_x_2184:
[----:B-1----:R1:W2:Y:S02]  /*192f0*/  SYNCS.PHASECHK.TRANS64.TRYWAIT P1, [R5+URZ], R0 ;  /* 0x00000000050075a7 */ /* 0x0022a4000802017f */
[----:B--2---:R-:W-:Y:S05]  /*19300*/  @!P1 NANOSLEEP.SYNCS 0x989680 ;  /* 0x009896800000995d */ /* 0x004fea0003900000 */
[----:B------:R-:W2:Y:S02]  /*19310*/  @!P1 SYNCS.PHASECHK.TRANS64 P1, [R5+URZ], R0 ;  /* 0x00000000050095a7 */ /* 0x000ea4000802007f */
[----:B--2---:R-:W-:Y:S05]  /*19320*/  @!P1 BRA `(.L_x_2184) ;  /* 0xfffffffc00f09947 */ /* 0x004fea000383ffff */
[----:B------:R-:W-:Y:S05]  /*19330*/  BRA `(.L_x_2224) ;  /* 0xfffffff000387947 */ /* 0x000fea000383ffff */
.L_x_2186:
[----:B-1----:R1:W2:Y:S02]  /*19340*/  SYNCS.PHASECHK.TRANS64.TRYWAIT P1, [R5+URZ+0x33460], R4 ;  /* 0x03346004050075a7 */ /* 0x0022a4000802017f */
[----:B--2---:R-:W-:Y:S05]  /*19350*/  @!P1 NANOSLEEP.SYNCS 0x989680 ;  /* 0x009896800000995d */ /* 0x004fea0003900000 */
[----:B------:R-:W2:Y:S02]  /*19360*/  @!P1 SYNCS.PHASECHK.TRANS64 P1, [R5+URZ+0x33460], R4 ;  /* 0x03346004050095a7 */ /* 0x000ea4000802007f */
[----:B--2---:R-:W-:Y:S05]  /*19370*/  @!P1 BRA `(.L_x_2186) ;  /* 0xfffffffc00f09947 */ /* 0x004fea000383ffff */
[----:B------:R-:W-:Y:S05]  /*19380*/  BRA `(.L_x_2225) ;  /* 0xfffffff000387947 */ /* 0x000fea000383ffff */
.L_x_2188:
[----:B--2---:R2:W3:Y:S02]  /*19390*/  SYNCS.PHASECHK.TRANS64.TRYWAIT P1, [R3+URZ+0x33460], R0 ;  /* 0x03346000030075a7 */ /* 0x0044e4000802017f */
[----:B---3--:R-:W-:Y:S05]  /*193a0*/  @!P1 NANOSLEEP.SYNCS 0x989680 ;  /* 0x009896800000995d */ /* 0x008fea0003900000 */
[----:B------:R-:W3:Y:S02]  /*193b0*/  @!P1 SYNCS.PHASECHK.TRANS64 P1, [R3+URZ+0x33460], R0 ;  /* 0x03346000030095a7 */ /* 0x000ee4000802007f */
[----:B---3--:R-:W-:Y:S05]  /*193c0*/  @!P1 BRA `(.L_x_2188) ;  /* 0xfffffffc00f09947 */ /* 0x008fea000383ffff */
[----:B------:R-:W-:Y:S05]  /*193d0*/  BRA `(.L_x_2226) ;  /* 0xfffffff000387947 */ /* 0x000fea000383ffff */
.L_x_2190:
[----:B---3--:R3:W4:Y:S02]  /*193e0*/  SYNCS.PHASECHK.TRANS64.TRYWAIT P0, [R5+URZ+0x33480], R4 ;  /* 0x03348004050075a7 */ /* 0x008724000800017f */
[----:B----4-:R-:W-:Y:S05]  /*193f0*/  @!P0 NANOSLEEP.SYNCS 0x989680 ;  /* 0x009896800000895d */ /* 0x010fea0003900000 */
[----:B------:R-:W4:Y:S02]  /*19400*/  @!P0 SYNCS.PHASECHK.TRANS64 P0, [R5+URZ+0x33480], R4 ;  /* 0x03348004050085a7 */ /* 0x000f24000800007f */
[----:B----4-:R-:W-:Y:S05]  /*19410*/  @!P0 BRA `(.L_x_2190) ;  /* 0xfffffffc00f08947 */ /* 0x010fea000383ffff */
[----:B------:R-:W-:Y:S05]  /*19420*/  BRA `(.L_x_2191) ;  /* 0xfffffff000347947 */ /* 0x000fea000383ffff */
.L_x_2227:
        /* <DEDUP_REMOVED lines=13> */
.L_x_2834:


//--------------------- .text._ZN7cutlass13device_kernelIN5flash11enable_sm90INS1_16FlashAttnFwdSm90INS1_25CollectiveMainloopFwdSm90ILi2EN4cute5tupleIJNS5_1CILi1EEES8_S8_EEENS6_IJNS7_ILi128EEENS7_ILi160EEENS7_ILi192EEEEEELi192ENS_12float_e4m3_tEfNS_4arch4Sm90ELb1ELb0ELb0ELb1ELb0ELb1ELb0ELb1ELb1ELb1ELb1ELb0EEENS1_21CollectiveEpilogueFwdINS6_IJSA_SC_SB_EEES9_NS_10bfloat16_tESG_Li256ELb1ELb1ELb1ELb1EEENS1_36VarlenDynamicPersistentTileSchedulerILi128ELi160ELi256ELi128ELb1ELb1ELb1ELb1ELb1ELb1EEEEEEEEEvNT_6ParamsE --------------------------
	.section	.text._ZN7cutlass13device_kernelIN5flash11enable_sm90INS1_16FlashAttnFwdSm90INS1_25CollectiveMainloopFwdSm90ILi2EN4cute5tupleIJNS5_1CILi1EEES8_S8_EEENS6_IJNS7_ILi128EEENS7_ILi160EEENS7_ILi192EEEEEELi192ENS_12float_e4m3_tEfNS_4arch4Sm90ELb1ELb0ELb0ELb1ELb0ELb1ELb0ELb1ELb1ELb1ELb1ELb0EEENS1_21CollectiveEpilogueFwdINS6_IJSA_SC_SB_EEES9_NS_10bfloat16_tESG_Li256ELb1ELb1ELb1ELb1EEENS1_36VarlenDynamicPersistentTileSchedulerILi128ELi160ELi256ELi128ELb1ELb1ELb1ELb1ELb1ELb1EEEEEEEEEvNT_6ParamsE,"ax",@progbits
	.align	128
.text._ZN7cutlass13device_kernelIN5flash11enable_sm90INS1_16FlashAttnFwdSm90INS1_25CollectiveMainloopFwdSm90ILi2EN4cute5tupleIJNS5_1CILi1EEES8_S8_EEENS6_IJNS7_ILi128EEENS7_ILi160EEENS7_ILi192EEEEEELi192ENS_12float_e4m3_tEfNS_4arch4Sm90ELb1ELb0ELb0ELb1ELb0ELb1ELb0ELb1ELb1ELb1ELb1ELb0EEENS1_21CollectiveEpilogueFwdINS6_IJSA_SC_SB_EEES9_NS_10bfloat16_tESG_Li256ELb1ELb1ELb1ELb1EEENS1_36VarlenDynamicPersistentTileSchedulerILi128ELi160ELi256ELi128ELb1ELb1ELb1ELb1ELb1ELb1EEEEEEEEEvNT_6ParamsE:
        .type           _ZN7cutlass13device_kernelIN5flash11enable_sm90INS1_16FlashAttnFwdSm90INS1_25CollectiveMainloopFwdSm90ILi2EN4cute5tupleIJNS5_1CILi1EEES8_S8_EEENS6_IJNS7_ILi128EEENS7_ILi160EEENS7_ILi192EEEEEELi192ENS_12float_e4m3_tEfNS_4arch4Sm90ELb1ELb0ELb0ELb1ELb0ELb1ELb0ELb1ELb1ELb1ELb1ELb0EEENS1_21CollectiveEpilogueFwdINS6_IJSA_SC_SB_EEES9_NS_10bfloat16_tESG_Li256ELb1ELb1ELb1ELb1EEENS1_36VarlenDynamicPersistentTileSchedulerILi128ELi160ELi256ELi128ELb1ELb1ELb1ELb1ELb1ELb1EEEEEEEEEvNT_6ParamsE,@function
        .size           _ZN7cutlass13device_kernelIN5flash11enable_sm90INS1_16FlashAttnFwdSm90INS1_25CollectiveMainloopFwdSm90ILi2EN4cute5tupleIJNS5_1CILi1EEES8_S8_EEENS6_IJNS7_ILi128EEENS7_ILi160EEENS7_ILi192EEEEEELi192ENS_12float_e4m3_tEfNS_4arch4Sm90ELb1ELb0ELb0ELb1ELb0ELb1ELb0ELb1ELb1ELb1ELb1ELb0EEENS1_21CollectiveEpilogueFwdINS6_IJSA_SC_SB_EEES9_NS_10bfloat16_tESG_Li256ELb1ELb1ELb1ELb1EEENS1_36VarlenDynamicPersistentTileSchedulerILi128ELi160ELi256ELi128ELb1ELb1ELb1ELb1ELb1ELb1EEEEEEEEEvNT_6ParamsE,(.L_x_2835 - _ZN7cutlass13device_kernelIN5flash11enable_sm90INS1_16FlashAttnFwdSm90INS1_25CollectiveMainloopFwdSm90ILi2EN4cute5tupleIJNS5_1CILi1EEES8_S8_EEENS6_IJNS7_ILi128EEENS7_ILi160EEENS7_ILi192EEEEEELi192ENS_12float_e4m3_tEfNS_4arch4Sm90ELb1ELb0ELb0ELb1ELb0ELb1ELb0ELb1ELb1ELb1ELb1ELb0EEENS1_21CollectiveEpilogueFwdINS6_IJSA_SC_SB_EEES9_NS_10bfloat16_tESG_Li256ELb1ELb1ELb1ELb1EEENS1_36VarlenDynamicPersistentTileSchedulerILi128ELi160ELi256ELi128ELb1ELb1ELb1ELb1ELb1ELb1EEEEEEEEEvNT_6ParamsE)
        .other          _ZN7cutlass13device_kernelIN5flash11enable_sm90INS1_16FlashAttnFwdSm90INS1_25CollectiveMainloopFwdSm90ILi2EN4cute5tupleIJNS5_1CILi1EEES8_S8_EEENS6_IJNS7_ILi128EEENS7_ILi160EEENS7_ILi192EEEEEELi192ENS_12float_e4m3_tEfNS_4arch4Sm90ELb1ELb0ELb0ELb1ELb0ELb1ELb0ELb1ELb1ELb1ELb1ELb0EEENS1_21CollectiveEpilogueFwdINS6_IJSA_SC_SB_EEES9_NS_10bfloat16_tESG_Li256ELb1ELb1ELb1ELb1EEENS1_36VarlenDynamicPersistentTileSchedulerILi128ELi160ELi256ELi128ELb1ELb1ELb1ELb1ELb1ELb1EEEEEEEEEvNT_6ParamsE,@"STO_CUDA_ENTRY STV_DEFAULT"
_ZN7cutlass13device_kernelIN5flash11enable_sm90INS1_16FlashAttnFwdSm90INS1_25CollectiveMainloopFwdSm90ILi2EN4cute5tupleIJNS5_1CILi1EEES8_S8_EEENS6_IJNS7_ILi128EEENS7_ILi160EEENS7_ILi192EEEEEELi192ENS_12float_e4m3_tEfNS_4arch4Sm90ELb1ELb0ELb0ELb1ELb0ELb1ELb0ELb1ELb1ELb1ELb1ELb0EEENS1_21CollectiveEpilogueFwdINS6_IJSA_SC_SB_EEES9_NS_10bfloat16_tESG_Li256ELb1ELb1ELb1ELb1EEENS1_36VarlenDynamicPersistentTileSchedulerILi128ELi160ELi256ELi128ELb1ELb1ELb1ELb1ELb1ELb1EEEEEEEEEvNT_6ParamsE:
        /* <DEDUP_REMOVED lines=24> */
.L_x_2229:
[----:B------:R-:W-:Y:S05]  /*0180*/  BSYNC B0 ;  /* 0x0000000000007941 */ /* 0x000fea0003800000 */
.L_x_2228:
        /* <DEDUP_REMOVED lines=41> */
.L_x_2230:
        /* <DEDUP_REMOVED lines=22> */
.L_x_2231:
        /* <DEDUP_REMOVED lines=18> */
.L_x_2232:
        /* <DEDUP_REMOVED lines=22> */
.L_x_2233:
        /* <DEDUP_REMOVED lines=22> */
.L_x_2234:
        /* <DEDUP_REMOVED lines=8> */
.L_x_2237:
        /* <DEDUP_REMOVED lines=26> */
[----:B------:R-:W-:Y:S01]  /*0b80*/  CS2R R222, SRZ ;  /* 0x0000000000de7805 */ /* 0x000fe2000001ff00 */
[----:B------:R-:W-:Y:S01]  /*0b90*/  IMAD.MOV.U32 R221, RZ, RZ, RZ ;  /* 0x000000ffffdd7224 */ /* 0x000fe200078e00ff */
[----:B------:R-:W-:Y:S01]  /*0ba0*/  ULOP3.LUT UR53, UR36, 0x1, URZ, 0xfc, !UPT ;  /* 0x0000000124357892 */ /* 0x000fe2000f8efc3f */
[----:B------:R-:W-:-:S08]  /*0bb0*/  UMOV UR43, URZ ;  /* 0x0000003f002b7c82 */ /* 0x000fd00008000000 */
[----:B------:R-:W-:Y:S01]  /*0bc0*/  UIADD3 UR52, UR52, 0x1e200, URZ ;  /* 0x0001e20034347890 */ /* 0x000fe2000fffe03f */
[----:B0-----:R-:W-:-:S05]  /*0bd0*/  VIADD R0, R0, 0xffffff80 ;  /* 0xffffff8000007836 */ /* 0x001fca0000000000 */
[----:B------:R-:W-:Y:S02]  /*0be0*/  SHF.R.S32.HI R3, RZ, 0x1f, R0 ;  /* 0x0000001fff037819 */ /* 0x000fe40000011400 */
[-C--:B------:R-:W-:Y:S02]  /*0bf0*/  LEA.HI R5, R0, R0.reuse, RZ, 0x1 ;  /* 0x0000000000057211 */ /* 0x080fe400078f08ff */
[CC--:B------:R-:W-:Y:S02]  /*0c00*/  LEA.HI R6, R3.reuse, R0.reuse, RZ, 0x5 ;  /* 0x0000000003067211 */ /* 0x0c0fe400078f28ff */
[CC--:B------:R-:W-:Y:S02]  /*0c10*/  LEA.HI R2, R3.reuse, R0.reuse, RZ, 0x7 ;  /* 0x0000000003027211 */ /* 0x0c0fe400078f38ff */
[CC--:B------:R-:W-:Y:S01]  /*0c20*/  LEA.HI R8, R3.reuse, R0.reuse, RZ, 0x4 ;  /* 0x0000000003087211 */ /* 0x0c0fe200078f20ff */
[----:B------:R-:W-:Y:S01]  /*0c30*/  IMAD.SHL.U32 R6, R6, 0x20, RZ ;  /* 0x0000002006067824 */ /* 0x000fe200078e00ff */
[----:B------:R-:W-:-:S02]  /*0c40*/  LEA.HI R4, R3, R0, RZ, 0x2 ;  /* 0x0000000003047211 */ /* 0x000fc400078f10ff */
[----:B------:R-:W-:Y:S02]  /*0c50*/  LOP3.LUT R9, R2, 0xffffff80, RZ, 0xc0, !PT ;  /* 0xffffff8002097812 */ /* 0x000fe400078ec0ff */
[----:B------:R-:W-:Y:S02]  /*0c60*/  LOP3.LUT R7, R8, 0x3fffff0, RZ, 0xc0, !PT ;  /* 0x03fffff008077812 */ /* 0x000fe400078ec0ff */
[----:B------:R-:W-:Y:S01]  /*0c70*/  LOP3.LUT R3, R5, 0xfffffffe, RZ, 0xc0, !PT ;  /* 0xfffffffe05037812 */ /* 0x000fe200078ec0ff */
[----:B------:R-:W-:Y:S01]  /*0c80*/  IMAD.IADD R12, R0, 0x1, -R9 ;  /* 0x00000001000c7824 */ /* 0x000fe200078e0a09 */
[----:B------:R-:W-:Y:S01]  /*0c90*/  LOP3.LUT R11, R4, 0xfffffffc, RZ, 0xc0, !PT ;  /* 0xfffffffc040b7812 */ /* 0x000fe200078ec0ff */
[----:B------:R-:W-:Y:S01]  /*0ca0*/  IMAD.IADD R7, R0, 0x1, -R7 ;  /* 0x0000000100077824 */ /* 0x000fe200078e0a07 */
[----:B------:R-:W-:Y:S01]  /*0cb0*/  LOP3.LUT R6, R6, 0xfffffc00, RZ, 0xc0, !PT ;  /* 0xfffffc0006067812 */ /* 0x000fe200078ec0ff */
[C---:B------:R-:W-:Y:S01]  /*0cc0*/  IMAD.IADD R18, R0.reuse, 0x1, -R3 ;  /* 0x0000000100127824 */ /* 0x040fe200078e0a03 */
[----:B------:R-:W-:Y:S01]  /*0cd0*/  SHF.R.S32.HI R9, RZ, 0x4, R8 ;  /* 0x00000004ff097819 */ /* 0x000fe20000011408 */
[----:B------:R-:W-:Y:S01]  /*0ce0*/  IMAD.IADD R10, R0, 0x1, -R11 ;  /* 0x00000001000a7824 */ /* 0x000fe200078e0a0b */
[----:B------:R-:W-:Y:S01]  /*0cf0*/  SHF.R.S32.HI R220, RZ, 0x1, R5 ;  /* 0x00000001ffdc7819 */ /* 0x000fe20000011405 */
[----:B------:R-:W-:Y:S01]  /*0d00*/  IMAD R11, R7, 0x40, R6 ;  /* 0x00000040070b7824 */ /* 0x000fe200078e0206 */
[----:B------:R-:W-:Y:S01]  /*0d10*/  SHF.R.S32.HI R3, RZ, 0x7, R2 ;  /* 0x00000007ff037819 */ /* 0x000fe20000011402 */
[----:B------:R-:W-:Y:S01]  /*0d20*/  IMAD.SHL.U32 R22, R18, 0x8, RZ ;  /* 0x0000000812167824 */ /* 0x000fe200078e00ff */
[----:B------:R-:W-:Y:S01]  /*0d30*/  LEA.HI R8, R8, R9, RZ, 0x1 ;  /* 0x0000000908087211 */ /* 0x000fe200078f08ff */
[----:B------:R-:W-:Y:S01]  /*0d40*/  STL [R1+0x5c], R12 ;  /* 0x00005c0c01007387 */ /* 0x000fe20000100800 */
[----:B------:R-:W-:Y:S01]  /*0d50*/  LEA.HI R6, R5, R220, RZ, 0x1 ;  /* 0x000000dc05067211 */ /* 0x000fe200078f08ff */
[C---:B------:R-:W-:Y:S01]  /*0d60*/  VIADD R225, R22.reuse, 0x20 ;  /* 0x0000002016e17836 */ /* 0x040fe20000000000 */
[--C-:B------:R-:W-:Y:S01]  /*0d70*/  SHF.R.S32.HI R0, RZ, 0x2, R4.reuse ;  /* 0x00000002ff007819 */ /* 0x100fe20000011404 */
[----:B------:R-:W-:Y:S01]  /*0d80*/  VIADD R224, R22, 0x40 ;  /* 0x0000004016e07836 */ /* 0x000fe20000000000 */
[----:B------:R-:W-:Y:S01]  /*0d90*/  SHF.R.S32.HI R5, RZ, 0x1f, R4 ;  /* 0x0000001fff057819 */ /* 0x000fe20000011404 */
[----:B------:R-:W-:Y:S01]  /*0da0*/  VIADD R14, R220, 0x80 ;  /* 0x00000080dc0e7836 */ /* 0x000fe20000000000 */
[----:B------:R-:W-:Y:S01]  /*0db0*/  LEA.HI R2, R2, R3, RZ, 0x1 ;  /* 0x0000000302027211 */ /* 0x000fe200078f08ff */
[----:B------:R-:W-:Y:S01]  /*0dc0*/  IMAD.SHL.U32 R18, R18, 0x10, RZ ;  /* 0x0000001012127824 */ /* 0x000fe200078e00ff */
[----:B------:R-:W-:Y:S01]  /*0dd0*/  LOP3.LUT R8, R8, 0x1ffffffe, RZ, 0xc0, !PT ;  /* 0x1ffffffe08087812 */ /* 0x000fe200078ec0ff */
[C---:B------:R-:W-:Y:S01]  /*0de0*/  VIADD R226, R22.reuse, 0x10 ;  /* 0x0000001016e27836 */ /* 0x040fe20000000000 */
[----:B------:R-:W-:Y:S01]  /*0df0*/  LEA.HI R5, R5, R0, RZ, 0x2 ;  /* 0x0000000005057211 */ /* 0x000fe200078f10ff */
[----:B------:R-:W-:Y:S01]  /*0e00*/  VIADD R227, R22, 0x30 ;  /* 0x0000003016e37836 */ /* 0x000fe20000000000 */
[----:B------:R-:W-:Y:S01]  /*0e10*/  LOP3.LUT R2, R2, 0x3fffffe, RZ, 0xc0, !PT ;  /* 0x03fffffe02027812 */ /* 0x000fe200078ec0ff */
[----:B------:R-:W-:Y:S01]  /*0e20*/  IMAD.IADD R8, R9, 0x1, -R8 ;  /* 0x0000000109087824 */ /* 0x000fe200078e0a08 */
[----:B------:R-:W-:Y:S01]  /*0e30*/  LOP3.LUT R5, R5, 0xfffffffc, RZ, 0xc0, !PT ;  /* 0xfffffffc05057812 */ /* 0x000fe200078ec0ff */
[----:B------:R-:W-:Y:S01]  /*0e40*/  VIADD R228, R22, 0x50 ;  /* 0x0000005016e47836 */ /* 0x000fe20000000000 */
[----:B------:R-:W-:Y:S01]  /*0e50*/  LOP3.LUT R7, R6, 0x3fffffe, RZ, 0xc0, !PT ;  /* 0x03fffffe06077812 */ /* 0x000fe200078ec0ff */
[----:B------:R-:W-:Y:S01]  /*0e60*/  IMAD.IADD R2, R3, 0x1, -R2 ;  /* 0x0000000103027824 */ /* 0x000fe200078e0a02 */
[----:B------:R-:W-:Y:S01]  /*0e70*/  IADD3 R5, R0, -R5, RZ ;  /* 0x8000000500057210 */ /* 0x000fe20007ffe0ff */
[----:B------:R-:W-:Y:S01]  /*0e80*/  IMAD R3, R8, 0x8, R11 ;  /* 0x0000000808037824 */ /* 0x000fe200078e020b */
[----:B------:R-:W-:Y:S01]  /*0e90*/  SHF.R.S32.HI R0, RZ, 0x1f, R12 ;  /* 0x0000001fff007819 */ /* 0x000fe2000001140c */
[----:B------:R-:W-:Y:S01]  /*0ea0*/  IMAD.IADD R7, R220, 0x1, -R7 ;  /* 0x00000001dc077824 */ /* 0x000fe200078e0a07 */
[----:B------:R-:W-:Y:S01]  /*0eb0*/  LEA.HI R4, R10, R10, RZ, 0x1 ;  /* 0x0000000a0a047211 */ /* 0x000fe200078f08ff */
[----:B------:R-:W-:Y:S01]  /*0ec0*/  IMAD.IADD R6, R22, 0x1, R225 ;  /* 0x0000000116067824 */ /* 0x000fe200078e02e1 */
[----:B------:R0:W-:Y:S01]  /*0ed0*/  STL [R1+0x70], R3 ;  /* 0x0000700301007387 */ /* 0x0001e20000100800 */
[----:B------:R-:W-:Y:S01]  /*0ee0*/  IMAD R232, R9, 0x8, R7 ;  /* 0x0000000809e87824 */ /* 0x000fe200078e0207 */
[----:B------:R-:W-:Y:S01]  /*0ef0*/  LOP3.LUT R9, R4, 0x1ffffffe, RZ, 0xc0, !PT ;  /* 0x1ffffffe04097812 */ /* 0x000fe200078ec0ff */
[----:B------:R-:W-:Y:S01]  /*0f00*/  IMAD.IADD R8, R22, 0x1, R224 ;  /* 0x0000000116087824 */ /* 0x000fe200078e02e0 */
[----:B------:R-:W-:Y:S01]  /*0f10*/  SHF.R.S32.HI R11, RZ, 0x1f, R6 ;  /* 0x0000001fff0b7819 */ /* 0x000fe20000011406 */
[----:B------:R-:W-:-:S02]  /*0f20*/  IMAD.SHL.U32 R5, R5, 0x80, RZ ;  /* 0x0000008005057824 */ /* 0x000fc400078e00ff */
[----:B------:R-:W-:Y:S01]  /*0f30*/  IMAD.IADD R9, R10, 0x1, -R9 ;  /* 0x000000010a097824 */ /* 0x000fe200078e0a09 */
[----:B------:R-:W-:Y:S01]  /*0f40*/  SHF.R.S32.HI R15, RZ, 0x1f, R8 ;  /* 0x0000001fff0f7819 */ /* 0x000fe20000011408 */
[----:B------:R-:W-:Y:S01]  /*0f50*/  IMAD.SHL.U32 R232, R232, 0x40, RZ ;  /* 0x00000040e8e87824 */ /* 0x000fe200078e00ff */
[----:B0-----:R-:W-:Y:S02]  /*0f60*/  LEA.HI R3, R0, R12, RZ, 0x2 ;  /* 0x0000000c00037211 */ /* 0x001fe400078f10ff */
[CC--:B------:R-:W-:Y:S02]  /*0f70*/  LEA.HI R13, R11.reuse, R6.reuse, RZ, 0x4 ;  /* 0x000000060b0d7211 */ /* 0x0c0fe400078f20ff */
[--C-:B------:R-:W-:Y:S02]  /*0f80*/  SHF.R.S32.HI R4, RZ, 0x2, R3.reuse ;  /* 0x00000002ff047819 */ /* 0x100fe40000011403 */
[----:B------:R-:W-:Y:S02]  /*0f90*/  SHF.R.S32.HI R7, RZ, 0x1f, R3 ;  /* 0x0000001fff077819 */ /* 0x000fe40000011403 */
[----:B------:R-:W-:-:S02]  /*0fa0*/  LEA.HI R10, R11, R6, RZ, 0x6 ;  /* 0x000000060b0a7211 */ /* 0x000fc400078f30ff */
[----:B------:R-:W-:Y:S02]  /*0fb0*/  LEA.HI R7, R7, R4, RZ, 0x3 ;  /* 0x0000000407077211 */ /* 0x000fe400078f18ff */
[----:B------:R-:W-:Y:S01]  /*0fc0*/  LEA.HI R0, R0, R12, RZ, 0x5 ;  /* 0x0000000c00007211 */ /* 0x000fe200078f28ff */
[----:B------:R-:W-:Y:S01]  /*0fd0*/  IMAD.SHL.U32 R10, R10, 0x80, RZ ;  /* 0x000000800a0a7824 */ /* 0x000fe200078e00ff */
[----:B------:R-:W-:Y:S02]  /*0fe0*/  LOP3.LUT R7, R7, 0xfffffff8, RZ, 0xc0, !PT ;  /* 0xfffffff807077812 */ /* 0x000fe400078ec0ff */
[----:B------:R-:W-:Y:S02]  /*0ff0*/  SHF.R.S32.HI R6, RZ, 0x1f, R14 ;  /* 0x0000001fff067819 */ /* 0x000fe4000001140e */
[CC--:B------:R-:W-:Y:S01]  /*1000*/  LEA.HI R11, R15.reuse, R8.reuse, RZ, 0x4 ;  /* 0x000000080f0b7211 */ /* 0x0c0fe200078f20ff */
[----:B------:R-:W-:Y:S01]  /*1010*/  IMAD.IADD R7, R4, 0x1, -R7 ;  /* 0x0000000104077824 */ /* 0x000fe200078e0a07 */
[----:B------:R-:W-:-:S02]  /*1020*/  LEA.HI R15, R15, R8, RZ, 0x6 ;  /* 0x000000080f0f7211 */ /* 0x000fc400078f30ff */
[----:B------:R-:W-:Y:S02]  /*1030*/  SHF.R.S32.HI R0, RZ, 0x5, R0 ;  /* 0x00000005ff007819 */ /* 0x000fe40000011400 */
[----:B------:R-:W-:Y:S01]  /*1040*/  LEA.HI R8, R6, R14, RZ, 0x3 ;  /* 0x0000000e06087211 */ /* 0x000fe200078f18ff */
[----:B------:R-:W-:Y:S01]  /*1050*/  IMAD.SHL.U32 R15, R15, 0x80, RZ ;  /* 0x000000800f0f7824 */ /* 0x000fe200078e00ff */
[----:B------:R-:W-:Y:S01]  /*1060*/  LOP3.LUT R230, R5, 0x180, RZ, 0xc0, !PT ;  /* 0x0000018005e67812 */ /* 0x000fe200078ec0ff */
[----:B------:R-:W-:Y:S01]  /*1070*/  IMAD R7, R0, 0x10, R7 ;  /* 0x0000001000077824 */ /* 0x000fe200078e0207 */
[----:B------:R-:W-:Y:S02]  /*1080*/  SHF.L.U32 R8, R8, 0x6, RZ ;  /* 0x0000000608087819 */ /* 0x000fe400000006ff */
[----:B------:R-:W-:Y:S01]  /*1090*/  LOP3.LUT R0, R230, 0x30, R13, 0xf8, !PT ;  /* 0x00000030e6007812 */ /* 0x000fe200078ef80d */
[----:B------:R-:W-:Y:S01]  /*10a0*/  IMAD R7, R2, 0x40, R7 ;  /* 0x0000004002077824 */ /* 0x000fe200078e0207 */
[----:B------:R-:W-:-:S02]  /*10b0*/  SHF.R.U32.HI R231, RZ, 0x3, R230 ;  /* 0x00000003ffe77819 */ /* 0x000fc400000116e6 */
[----:B------:R-:W-:Y:S02]  /*10c0*/  LEA.HI R4, R14, R14, RZ, 0x1 ;  /* 0x0000000e0e047211 */ /* 0x000fe400078f08ff */
[----:B------:R-:W-:Y:S01]  /*10d0*/  LOP3.LUT R5, R8, 0xfffffe00, RZ, 0xc0, !PT ;  /* 0xfffffe0008057812 */ /* 0x000fe200078ec0ff */
[----:B------:R-:W-:Y:S01]  /*10e0*/  STL [R1+0x6c], R7 ;  /* 0x00006c0701007387 */ /* 0x000fe20000100800 */
[----:B------:R-:W-:Y:S02]  /*10f0*/  LOP3.LUT R8, R230, 0x30, R11, 0xf8, !PT ;  /* 0x00000030e6087812 */ /* 0x000fe400078ef80b */
[----:B------:R-:W-:Y:S02]  /*1100*/  LOP3.LUT R11, R10, 0xffffe000, RZ, 0xc0, !PT ;  /* 0xffffe0000a0b7812 */ /* 0x000fe400078ec0ff */
[----:B------:R-:W-:Y:S02]  /*1110*/  LOP3.LUT R0, R0, R231, RZ, 0x3c, !PT ;  /* 0x000000e700007212 */ /* 0x000fe400078e3cff */
[----:B------:R-:W-:-:S02]  /*1120*/  LOP3.LUT R3, R3, 0x7ffffffc, RZ, 0xc0, !PT ;  /* 0x7ffffffc03037812 */ /* 0x000fc400078ec0ff */
[----:B------:R-:W-:Y:S02]  /*1130*/  LOP3.LUT R6, R4, 0x3fffffe, RZ, 0xc0, !PT ;  /* 0x03fffffe04067812 */ /* 0x000fe400078ec0ff */
[-C--:B------:R-:W-:Y:S02]  /*1140*/  IADD3 R11, R0, R232.reuse, R11 ;  /* 0x000000e8000b7210 */ /* 0x080fe40007ffe00b */
[----:B------:R-:W-:Y:S01]  /*1150*/  IADD3 R3, R12, -R3, RZ ;  /* 0x800000030c037210 */ /* 0x000fe20007ffe0ff */
[----:B------:R-:W-:Y:S01]  /*1160*/  IMAD.IADD R6, R14, 0x1, -R6 ;  /* 0x000000010e067824 */ /* 0x000fe200078e0a06 */
[----:B------:R-:W-:Y:S02]  /*1170*/  SHF.R.S32.HI R0, RZ, 0x1f, R220 ;  /* 0x0000001fff007819 */ /* 0x000fe400000114dc */
[C-C-:B------:R-:W-:Y:S01]  /*1180*/  LOP3.LUT R0, R230.reuse, 0x10, R18.reuse, 0xf8, !PT ;  /* 0x00000010e6007812 */ /* 0x140fe200078ef812 */
[----:B------:R-:W-:Y:S01]  /*1190*/  IMAD.SHL.U32 R237, R3, 0x2, RZ ;  /* 0x0000000203ed7824 */ /* 0x000fe200078e00ff */
[----:B------:R-:W-:Y:S01]  /*11a0*/  LOP3.LUT R2, R230, 0x30, R18, 0xf8, !PT ;  /* 0x00000030e6027812 */ /* 0x000fe200078ef812 */
[----:B------:R-:W-:Y:S01]  /*11b0*/  IMAD R234, R6, 0x40, R5 ;  /* 0x0000004006ea7824 */ /* 0x000fe200078e0205 */
[-C--:B------:R-:W-:Y:S01]  /*11c0*/  LOP3.LUT R3, R0, R231.reuse, RZ, 0x3c, !PT ;  /* 0x000000e700037212 */ /* 0x080fe200078e3cff */
[C---:B------:R-:W-:Y:S01]  /*11d0*/  VIADD R33, R237.reuse, 0x10 ;  /* 0x00000010ed217836 */ /* 0x040fe20000000000 */
[-C--:B------:R-:W-:Y:S01]  /*11e0*/  LOP3.LUT R5, R2, R231.reuse, RZ, 0x3c, !PT ;  /* 0x000000e702057212 */ /* 0x080fe200078e3cff */
[----:B------:R-:W-:Y:S01]  /*11f0*/  VIADD R2, R237, 0xa0 ;  /* 0x000000a0ed027836 */ /* 0x000fe20000000000 */
[----:B------:R-:W-:Y:S01]  /*1200*/  LOP3.LUT R15, R15, 0xffffe000, RZ, 0xc0, !PT ;  /* 0xffffe0000f0f7812 */ /* 0x000fe200078ec0ff */
[----:B------:R-:W-:Y:S01]  /*1210*/  IMAD.IADD R0, R232, 0x1, R3 ;  /* 0x00000001e8007824 */ /* 0x000fe200078e0203 */
[-C--:B------:R-:W-:Y:S01]  /*1220*/  IADD3 R2, R16, R232.reuse, R5 ;  /* 0x000000e810027210 */ /* 0x080fe20007ffe005 */
[C---:B------:R-:W-:Y:S01]  /*1230*/  VIADD R34, R237.reuse, 0x8 ;  /* 0x00000008ed227836 */ /* 0x040fe20000000000 */
[----:B------:R-:W-:Y:S01]  /*1240*/  LOP3.LUT R8, R8, R231, RZ, 0x3c, !PT ;  /* 0x000000e708087212 */ /* 0x000fe200078e3cff */
[C---:B------:R-:W-:Y:S01]  /*1250*/  VIADD R32, R237.reuse, 0x18 ;  /* 0x00000018ed207836 */ /* 0x040fe20000000000 */
[C---:B------:R-:W-:Y:S01]  /*1260*/  IADD3 R24, R237.reuse, 0x58, RZ ;  /* 0x00000058ed187810 */ /* 0x040fe20007ffe0ff */
[C---:B------:R-:W-:Y:S01]  /*1270*/  VIADD R30, R237.reuse, 0x28 ;  /* 0x00000028ed1e7836 */ /* 0x040fe20000000000 */
[----:B------:R0:W-:Y:S01]  /*1280*/  STL [R1+0xc], R0 ;  /* 0x00000c0001007387 */ /* 0x0001e20000100800 */
[C---:B------:R-:W-:Y:S01]  /*1290*/  VIADD R31, R237.reuse, 0x20 ;  /* 0x00000020ed1f7836 */ /* 0x040fe20000000000 */
[----:B------:R-:W-:Y:S01]  /*12a0*/  IADD3 R15, R8, R232, R15 ;  /* 0x000000e8080f7210 */ /* 0x000fe20007ffe00f */
[C---:B------:R-:W-:Y:S01]  /*12b0*/  VIADD R29, R237.reuse, 0x30 ;  /* 0x00000030ed1d7836 */ /* 0x040fe20000000000 */
[----:B------:R1:W-:Y:S01]  /*12c0*/  STL [R1+0x68], R2 ;  /* 0x0000680201007387 */ /* 0x0003e20000100800 */
[C---:B------:R-:W-:Y:S01]  /*12d0*/  VIADD R27, R237.reuse, 0x40 ;  /* 0x00000040ed1b7836 */ /* 0x040fe20000000000 */
[----:B------:R-:W-:Y:S01]  /*12e0*/  SHF.R.S32.HI R3, RZ, 0x1f, R33 ;  /* 0x0000001fff037819 */ /* 0x000fe20000011421 */
[C---:B------:R-:W-:Y:S01]  /*12f0*/  VIADD R28, R237.reuse, 0x38 ;  /* 0x00000038ed1c7836 */ /* 0x040fe20000000000 */
[----:B------:R-:W-:Y:S01]  /*1300*/  SHF.R.S32.HI R3, RZ, 0x1f, R30 ;  /* 0x0000001fff037819 */ /* 0x000fe2000001141e */
[C---:B------:R-:W-:Y:S01]  /*1310*/  VIADD R26, R237.reuse, 0x48 ;  /* 0x00000048ed1a7836 */ /* 0x040fe20000000000 */
[----:B0-----:R-:W-:Y:S01]  /*1320*/  SHF.R.S32.HI R0, RZ, 0x1f, R34 ;  /* 0x0000001fff007819 */ /* 0x001fe20000011422 */
[C---:B------:R-:W-:Y:S01]  /*1330*/  VIADD R25, R237.reuse, 0x50 ;  /* 0x00000050ed197836 */ /* 0x040fe20000000000 */
[----:B------:R-:W-:Y:S01]  /*1340*/  SHF.R.S32.HI R0, RZ, 0x1f, R31 ;  /* 0x0000001fff007819 */ /* 0x000fe2000001141f */
[C---:B------:R-:W-:Y:S01]  /*1350*/  VIADD R21, R237.reuse, 0x60 ;  /* 0x00000060ed157836 */ /* 0x040fe20000000000 */
[----:B-1----:R-:W-:Y:S01]  /*1360*/  SHF.R.S32.HI R2, RZ, 0x1f, R32 ;  /* 0x0000001fff027819 */ /* 0x002fe20000011420 */
        /* <DEDUP_REMOVED lines=14> */
[----:B------:R-:W-:Y:S02]  /*1450*/  SHF.R.S32.HI R3, RZ, 0x1f, R14 ;  /* 0x0000001fff037819 */ /* 0x000fe4000001140e */
[----:B------:R-:W-:Y:S02]  /*1460*/  SHF.R.S32.HI R0, RZ, 0x1f, R20 ;  /* 0x0000001fff007819 */ /* 0x000fe40000011414 */
[----:B------:R-:W-:Y:S02]  /*1470*/  SHF.R.S32.HI R2, RZ, 0x1f, R13 ;  /* 0x0000001fff027819 */ /* 0x000fe4000001140d */
[----:B------:R-:W-:Y:S01]  /*1480*/  SHF.R.S32.HI R3, RZ, 0x1f, R10 ;  /* 0x0000001fff037819 */ /* 0x000fe2000001140a */
[C---:B------:R-:W-:Y:S01]  /*1490*/  IMAD.IADD R3, R16.reuse, 0x1, R11 ;  /* 0x0000000110037824 */ /* 0x040fe200078e020b */
[----:B------:R-:W-:Y:S02]  /*14a0*/  SHF.R.S32.HI R0, RZ, 0x1f, R12 ;  /* 0x0000001fff007819 */ /* 0x000fe4000001140c */
[----:B------:R-:W-:Y:S01]  /*14b0*/  SHF.R.S32.HI R2, RZ, 0x1f, R8 ;  /* 0x0000001fff027819 */ /* 0x000fe20000011408 */
[----:B------:R-:W-:Y:S01]  /*14c0*/  IMAD.IADD R2, R16, 0x1, R15 ;  /* 0x0000000110027824 */ /* 0x000fe200078e020f */
[----:B------:R-:W-:Y:S01]  /*14d0*/  SHF.R.S32.HI R0, RZ, 0x1f, R6 ;  /* 0x0000001fff007819 */ /* 0x000fe20000011406 */
[----:B------:R0:W-:Y:S01]  /*14e0*/  STL [R1+0x64], R3 ;  /* 0x0000640301007387 */ /* 0x0001e20000100800 */
[----:B------:R-:W-:-:S02]  /*14f0*/  LEA R0, R9, R7, 0x3 ;  /* 0x0000000709007211 */ /* 0x000fc400078e18ff */
[----:B------:R-:W-:Y:S01]  /*1500*/  SHF.R.S32.HI R4, RZ, 0x1, R4 ;  /* 0x00000001ff047819 */ /* 0x000fe20000011404 */
[----:B------:R0:W-:Y:S04]  /*1510*/  STL [R1+0x60], R2 ;  /* 0x0000600201007387 */ /* 0x0001e80000100800 */
[----:B------:R0:W-:Y:S01]  /*1520*/  STL [R1+0x14], R0 ;  /* 0x0000140001007387 */ /* 0x0001e20000100800 */
[----:B------:R-:W-:-:S05]  /*1530*/  IMAD.SHL.U32 R4, R4, 0x80, RZ ;  /* 0x0000008004047824 */ /* 0x000fca00078e00ff */
[----:B------:R-:W-:-:S07]  /*1540*/  LOP3.LUT R233, R4, 0x180, RZ, 0xc0, !PT ;  /* 0x0000018004e97812 */ /* 0x000fce00078ec0ff */
.L_x_2454:
[----:B0123--:R-:W0:Y:S02]  /*1550*/  LDC.64 R2, c[0x0][0xc88] ;  /* 0x00032200ff027b82 */ /* 0x00fe240000000a00 */
[----:B0-----:R-:W-:-:S05]  /*1560*/  IMAD.WIDE R2, R43, 0x4, R2 ;  /* 0x000000042b027825 */ /* 0x001fca00078e0202 */
[----:B------:R-:W2:Y:S01]  /*1570*/  LDG.E R28, desc[UR54][R2.64] ;  /* 0x00000036021c7981 */ /* 0x000ea2000c1e1900 */
[----:B------:R-:W-:Y:S05]  /*1580*/  YIELD ;  /* 0x0000000000007946 */ /* 0x000fea0003800000 */
[----:B------:R-:W-:Y:S01]  /*1590*/  ULDC.64 UR4, c[0x0][0xa28] ;  /* 0x00028a0000047ab9 */ /* 0x000fe20000000a00 */
[----:B------:R-:W-:Y:S01]  /*15a0*/  ULDC.64 UR8, c[0x0][0xa18] ;  /* 0x0002860000087ab9 */ /* 0x000fe20000000a00 */
[----:B------:R-:W-:Y:S01]  /*15b0*/  ISETP.NE.U32.AND P1, PT, RZ, UR4, PT ;  /* 0x00000004ff007c0c */ /* 0x000fe2000bf25070 */
[----:B------:R-:W-:Y:S01]  /*15c0*/  IMAD.MOV.U32 R10, RZ, RZ, RZ ;  /* 0x000000ffff0a7224 */ /* 0x000fe200078e00ff */
[----:B------:R-:W-:Y:S01]  /*15d0*/  ULDC.64 UR6, c[0x0][0xa08] ;  /* 0x0002820000067ab9 */ /* 0x000fe20000000a00 */
[----:B------:R-:W-:Y:S01]  /*15e0*/  IMAD.MOV.U32 R26, RZ, RZ, RZ ;  /* 0x000000ffff1a7224 */ /* 0x000fe200078e00ff */
[----:B------:R-:W-:-:S02]  /*15f0*/  ISETP.NE.AND.EX P1, PT, RZ, UR5, PT, P1 ;  /* 0x00000005ff007c0c */ /* 0x000fc4000bf25310 */
[----:B------:R-:W-:-:S04]  /*1600*/  ISETP.NE.U32.AND P0, PT, RZ, UR6, PT ;  /* 0x00000006ff007c0c */ /* 0x000fc8000bf05070 */
[----:B------:R-:W-:Y:S02]  /*1610*/  ISETP.NE.AND.EX P0, PT, RZ, UR7, PT, P0 ;  /* 0x00000007ff007c0c */ /* 0x000fe4000bf05300 */
[----:B--2---:R-:W-:Y:S01]  /*1620*/  SHF.R.S32.HI R0, RZ, 0x1f, R28 ;  /* 0x0000001fff007819 */ /* 0x004fe2000001141c */
[----:B------:R-:W-:-:S04]  /*1630*/  IMAD.SHL.U32 R30, R28, 0x4, RZ ;  /* 0x000000041c1e7824 */ /* 0x000fc800078e00ff */
[C---:B------:R-:W-:Y:S01]  /*1640*/  @P1 LEA R4, P2, R28.reuse, UR4, 0x2 ;  /* 0x000000041c041c11 */ /* 0x040fe2000f8410ff */
[----:B------:R-:W-:Y:S01]  /*1650*/  STL [R1+0x18], R28 ;  /* 0x0000181c01007387 */ /* 0x000fe20000100800 */
[C-C-:B------:R-:W-:Y:S02]  /*1660*/  SHF.L.U64.HI R29, R28.reuse, 0x2, R0.reuse ;  /* 0x000000021c1d7819 */ /* 0x140fe40000010200 */
[----:B------:R-:W-:Y:S01]  /*1670*/  @P1 LEA.HI.X R5, R28, UR5, R0, 0x2, P2 ;  /* 0x000000051c051c11 */ /* 0x000fe200090f1400 */
[----:B------:R-:W-:Y:S01]  /*1680*/  ULDC UR4, c[0x0][0x288] ;  /* 0x0000a20000047ab9 */ /* 0x000fe20000000800 */
[----:B------:R-:W-:Y:S01]  /*1690*/  ISETP.NE.U32.AND P2, PT, RZ, UR8, PT ;  /* 0x00000008ff007c0c */ /* 0x000fe2000bf45070 */
[----:B------:R0:W-:Y:S01]  /*16a0*/  STL [R1+0x28], R0 ;  /* 0x0000280001007387 */ /* 0x0001e20000100800 */
[----:B------:R-:W-:Y:S02]  /*16b0*/  IADD3 R8, P3, R30, UR6, RZ ;  /* 0x000000061e087c10 */ /* 0x000fe4000ff7e0ff */
[----:B------:R-:W-:Y:S01]  /*16c0*/  ISETP.NE.AND.EX P2, PT, RZ, UR9, PT, P2 ;  /* 0x00000009ff007c0c */ /* 0x000fe2000bf45320 */
[----:B------:R1:W5:Y:S01]  /*16d0*/  @P1 LDG.E R10, desc[UR54][R4.64] ;  /* 0x00000036040a1981 */ /* 0x000362000c1e1900 */
[----:B------:R-:W-:-:S03]  /*16e0*/  IADD3.X R9, R29, UR7, RZ, P3, !PT ;  /* 0x000000071d097c10 */ /* 0x000fc60009ffe4ff */
[----:B------:R1:W-:Y:S01]  /*16f0*/  STL [R1+0x20], R30 ;  /* 0x0000201e01007387 */ /* 0x0003e20000100800 */
[----:B0-----:R-:W-:Y:S01]  /*1700*/  IMAD.U32 R0, RZ, RZ, UR4 ;  /* 0x00000004ff007e24 */ /* 0x001fe2000f8e00ff */
[----:B------:R-:W-:Y:S02]  /*1710*/  ULDC.64 UR4, c[0x0][0x418] ;  /* 0x0001060000047ab9 */ /* 0x000fe40000000a00 */
[----:B------:R1:W5:Y:S04]  /*1720*/  @P0 LDG.E R26, desc[UR54][R8.64] ;  /* 0x00000036081a0981 */ /* 0x000368000c1e1900 */
[----:B------:R-:W-:Y:S01]  /*1730*/  @P2 IADD3 R6, P1, R30, UR8, RZ ;  /* 0x000000081e062c10 */ /* 0x000fe2000ff3e0ff */
[----:B------:R1:W-:Y:S03]  /*1740*/  STL [R1+0x24], R29 ;  /* 0x0000241d01007387 */ /* 0x0003e60000100800 */
[----:B------:R-:W-:-:S05]  /*1750*/  @P2 IADD3.X R7, R29, UR9, RZ, P1, !PT ;  /* 0x000000091d072c10 */ /* 0x000fca0008ffe4ff */
[----:B------:R-:W2:Y:S01]  /*1760*/  @P2 LDG.E R0, desc[UR54][R6.64] ;  /* 0x0000003606002981 */ /* 0x000ea2000c1e1900 */
[----:B------:R-:W-:-:S03]  /*1770*/  UISETP.NE.U32.AND UP0, UPT, UR4, URZ, UPT ;  /* 0x0000003f0400728c */ /* 0x000fc6000bf05070 */
[----:B------:R-:W-:Y:S01]  /*1780*/  ULDC UR4, c[0x0][0x424] ;  /* 0x0001090000047ab9 */ /* 0x000fe20000000800 */
[----:B------:R-:W-:-:S03]  /*1790*/  UISETP.NE.AND.EX UP0, UPT, UR5, URZ, UPT, UP0 ;  /* 0x0000003f0500728c */ /* 0x000fc6000bf05300 */
[----:B------:R-:W-:Y:S01]  /*17a0*/  ULDC UR5, c[0x0][0x2f0] ;  /* 0x0000bc0000057ab9 */ /* 0x000fe20000000800 */
[----:B------:R-:W-:-:S04]  /*17b0*/  USEL UR4, UR4, 0x1, UP0 ;  /* 0x0000000104047887 */ /* 0x000fc80008000000 */
[----:B------:R-:W-:-:S03]  /*17c0*/  UIMAD UR4, UR4, UR5, URZ ;  /* 0x00000005040472a4 */ /* 0x000fc6000f8e023f */
[----:B------:R-:W-:Y:S02]  /*17d0*/  ULDC UR5, c[0x0][0x348] ;  /* 0x0000d20000057ab9 */ /* 0x000fe40000000800 */
[----:B------:R-:W-:Y:S02]  /*17e0*/  IMAD.U32 R2, RZ, RZ, UR5 ;  /* 0x00000005ff027e24 */ /* 0x000fe4000f8e00ff */
[----:B------:R-:W-:Y:S01]  /*17f0*/  IMAD.U32 R25, RZ, RZ, UR4 ;  /* 0x00000004ff197e24 */ /* 0x000fe2000f8e00ff */
[----:B--2---:R1:W-:Y:S01]  /*1800*/  STL [R1], R0 ;  /* 0x0000000001007387 */ /* 0x0043e20000100800 */
[----:B------:R-:W-:Y:S01]  /*1810*/  IMAD.MOV.U32 R14, RZ, RZ, R0 ;  /* 0x000000ffff0e7224 */ /* 0x000fe200078e0000 */
[----:B----4-:R-:W-:Y:S06]  /*1820*/  @P2 BRA `(.L_x_2239) ;  /* 0x0000000000282947 */ /* 0x010fec0003800000 */
[----:B------:R-:W-:Y:S02]  /*1830*/  ULDC.64 UR4, c[0x0][0xa00] ;  /* 0x0002800000047ab9 */ /* 0x000fe40000000a00 */
[----:B------:R-:W-:-:S04]  /*1840*/  ISETP.NE.U32.AND P1, PT, RZ, UR4, PT ;  /* 0x00000004ff007c0c */ /* 0x000fc8000bf25070 */
[----:B------:R-:W-:-:S13]  /*1850*/  ISETP.NE.AND.EX P1, PT, RZ, UR5, PT, P1 ;  /* 0x00000005ff007c0c */ /* 0x000fda000bf25310 */
[----:B------:R-:W-:Y:S05]  /*1860*/  @!P1 BRA `(.L_x_2239) ;  /* 0x0000000000189947 */ /* 0x000fea0003800000 */
[----:B-1----:R-:W0:Y:S02]  /*1870*/  LDC.64 R4, c[0x0][0xa00] ;  /* 0x00028000ff047b82 */ /* 0x002e240000000a00 */
[----:B0-----:R-:W-:-:S05]  /*1880*/  IMAD.WIDE R4, R28, 0x4, R4 ;  /* 0x000000041c047825 */ /* 0x001fca00078e0204 */
[----:B------:R-:W2:Y:S04]  /*1890*/  LDG.E R0, desc[UR54][R4.64] ;  /* 0x0000003604007981 */ /* 0x000ea8000c1e1900 */
[----:B------:R-:W2:Y:S02]  /*18a0*/  LDG.E R3, desc[UR54][R4.64+0x4] ;  /* 0x0000043604037981 */ /* 0x000ea4000c1e1900 */
[----:B--2---:R-:W-:-:S05]  /*18b0*/  IMAD.IADD R14, R3, 0x1, -R0 ;  /* 0x00000001030e7824 */ /* 0x004fca00078e0a00 */
[----:B------:R0:W-:Y:S02]  /*18c0*/  STL [R1], R14 ;  /* 0x0000000e01007387 */ /* 0x0001e40000100800 */
.L_x_2239:
[C---:B------:R-:W-:Y:S01]  /*18d0*/  LOP3.LUT R27, R42.reuse, 0xffff, RZ, 0xc0, !PT ;  /* 0x0000ffff2a1b7812 */ /* 0x040fe200078ec0ff */
[----:B------:R-:W-:Y:S01]  /*18e0*/  ULDC.64 UR4, c[0x0][0xa20] ;  /* 0x0002880000047ab9 */ /* 0x000fe20000000a00 */
[C---:B------:R-:W-:Y:S02]  /*18f0*/  LOP3.LUT R3, R42.reuse, 0xff000000, RZ, 0xc0, !PT ;  /* 0xff0000002a037812 */ /* 0x040fe400078ec0ff */
[----:B------:R-:W-:Y:S01]  /*1900*/  ISETP.NE.U32.AND P1, PT, RZ, UR4, PT ;  /* 0x00000004ff007c0c */ /* 0x000fe2000bf25070 */
[----:B------:R2:W-:Y:S01]  /*1910*/  STL [R1+0x8], R27 ;  /* 0x0000081b01007387 */ /* 0x0005e20000100800 */
[----:B-1----:R-:W-:Y:S02]  /*1920*/  LOP3.LUT R0, R42, 0xff0000, RZ, 0xc0, !PT ;  /* 0x00ff00002a007812 */ /* 0x002fe400078ec0ff */
[----:B------:R-:W-:Y:S02]  /*1930*/  ISETP.NE.AND.EX P1, PT, RZ, UR5, PT, P1 ;  /* 0x00000005ff007c0c */ /* 0x000fe4000bf25310 */
[----:B------:R-:W-:-:S04]  /*1940*/  SHF.R.U32.HI R3, RZ, 0x8, R3 ;  /* 0x00000008ff037819 */ /* 0x000fc80000011603 */
[----:B------:R-:W-:-:S07]  /*1950*/  LEA.HI R11, R0, R3, RZ, 0x10 ;  /* 0x00000003000b7211 */ /* 0x000fce00078f80ff */
[----:B--2---:R-:W-:Y:S05]  /*1960*/  @!P1 BRA `(.L_x_2240) ;  /* 0x0000000000109947 */ /* 0x004fea0003800000 */
[----:B------:R-:W-:-:S04]  /*1970*/  IADD3 R4, P0, R30, UR4, RZ ;  /* 0x000000041e047c10 */ /* 0x000fc8000ff1e0ff */
[----:B------:R-:W-:-:S05]  /*1980*/  IADD3.X R5, R29, UR5, RZ, P0, !PT ;  /* 0x000000051d057c10 */ /* 0x000fca00087fe4ff */
[----:B------:R1:W5:Y:S01]  /*1990*/  LDG.E R25, desc[UR54][R4.64] ;  /* 0x0000003604197981 */ /* 0x000362000c1e1900 */
[----:B------:R-:W-:Y:S05]  /*19a0*/  BRA `(.L_x_2241) ;  /* 0x0000000000107947 */ /* 0x000fea0003800000 */
.L_x_2240:
[----:B------:R-:W-:Y:S05]  /*19b0*/  @!P0 BRA `(.L_x_2241) ;  /* 0x00000000000c8947 */ /* 0x000fea0003800000 */
[----:B------:R-:W2:Y:S04]  /*19c0*/  LDG.E R0, desc[UR54][R8.64] ;  /* 0x0000003608007981 */ /* 0x000ea8000c1e1900 */
[----:B------:R-:W2:Y:S02]  /*19d0*/  LDG.E R25, desc[UR54][R8.64+0x4] ;  /* 0x0000043608197981 */ /* 0x000ea4000c1e1900 */
[----:B--2---:R-:W-:-:S07]  /*19e0*/  IMAD.IADD R25, R25, 0x1, -R0 ;  /* 0x0000000119197824 */ /* 0x004fce00078e0a00 */
.L_x_2241:
[----:B------:R-:W-:Y:S01]  /*19f0*/  ULDC.64 UR4, c[0x0][0xa10] ;  /* 0x0002840000047ab9 */ /* 0x000fe20000000a00 */
[----:B------:R-:W2:Y:S01]  /*1a00*/  LDC R8, c[0x0][0x448] ;  /* 0x00011200ff087b82 */ /* 0x000ea20000000800 */
[----:B------:R-:W-:-:S04]  /*1a10*/  ISETP.NE.U32.AND P0, PT, RZ, UR4, PT ;  /* 0x00000004ff007c0c */ /* 0x000fc8000bf05070 */
[----:B------:R-:W-:Y:S01]  /*1a20*/  ISETP.NE.AND.EX P0, PT, RZ, UR5, PT, P0 ;  /* 0x00000005ff007c0c */ /* 0x000fe2000bf05300 */
[----:B------:R-:W-:-:S12]  /*1a30*/  ULDC.64 UR4, c[0x0][0xa30] ;  /* 0x00028c0000047ab9 */ /* 0x000fd80000000a00 */
[----:B-1----:R-:W1:Y:S02]  /*1a40*/  @P0 LDC.64 R4, c[0x0][0xa10] ;  /* 0x00028400ff040b82 */ /* 0x002e640000000a00 */
[----:B-1----:R-:W-:-:S05]  /*1a50*/  @P0 IMAD.WIDE R4, R28, 0x4, R4 ;  /* 0x000000041c040825 */ /* 0x002fca00078e0204 */
[----:B------:R-:W3:Y:S04]  /*1a60*/  @P0 LDG.E R0, desc[UR54][R4.64] ;  /* 0x0000003604000981 */ /* 0x000ee8000c1e1900 */
[----:B------:R1:W3:Y:S01]  /*1a70*/  @P0 LDG.E R3, desc[UR54][R4.64+0x4] ;  /* 0x0000043604030981 */ /* 0x0002e2000c1e1900 */
[----:B------:R-:W-:Y:S01]  /*1a80*/  ISETP.NE.U32.AND P1, PT, RZ, UR4, PT ;  /* 0x00000004ff007c0c */ /* 0x000fe2000bf25070 */
[----:B-----5:R-:W-:-:S03]  /*1a90*/  IMAD.MOV.U32 R146, RZ, RZ, R25 ;  /* 0x000000ffff927224 */ /* 0x020fc600078e0019 */
[----:B------:R-:W-:-:S13]  /*1aa0*/  ISETP.NE.AND.EX P1, PT, RZ, UR5, PT, P1 ;  /* 0x00000005ff007c0c */ /* 0x000fda000bf25310 */
[----:B------:R-:W-:-:S04]  /*1ab0*/  @P1 IADD3 R6, P2, R30, UR4, RZ ;  /* 0x000000041e061c10 */ /* 0x000fc8000ff5e0ff */
[----:B------:R-:W-:-:S05]  /*1ac0*/  @P1 IADD3.X R7, R29, UR5, RZ, P2, !PT ;  /* 0x000000051d071c10 */ /* 0x000fca00097fe4ff */
[----:B------:R4:W5:Y:S01]  /*1ad0*/  @P1 LDG.E R146, desc[UR54][R6.64] ;  /* 0x0000003606921981 */ /* 0x000962000c1e1900 */
[----:B--2---:R-:W-:Y:S01]  /*1ae0*/  ISETP.NE.AND P1, PT, R8, 0x1, PT ;  /* 0x000000010800780c */ /* 0x004fe20003f25270 */
[----:B------:R-:W-:Y:S01]  /*1af0*/  IMAD.SHL.U32 R236, R41, 0x80, RZ ;  /* 0x0000008029ec7824 */ /* 0x000fe200078e00ff */
[----:B------:R-:W-:Y:S01]  /*1b00*/  BSSY B0, `(.L_x_2242) ;  /* 0x0000038000007945 */ /* 0x000fe20003800000 */
[----:B------:R-:W-:Y:S02]  /*1b10*/  IMAD.IADD R13, R25, 0x1, -R10 ;  /* 0x00000001190d7824 */ /* 0x000fe400078e0a0a */
[----:B-1----:R-:W-:Y:S01]  /*1b20*/  VIADD R4, R236, 0x7f ;  /* 0x0000007fec047836 */ /* 0x002fe20000000000 */
[----:B----4-:R-:W-:-:S07]  /*1b30*/  SHF.R.U32.HI R6, RZ, 0x10, R11 ;  /* 0x00000010ff067819 */ /* 0x010fce000001160b */
[----:B------:R-:W1:Y:S08]  /*1b40*/  @P1 LDC R9, c[0x0][0x44c] ;  /* 0x00011300ff091b82 */ /* 0x000e700000000800 */
[----:B------:R-:W2:Y:S01]  /*1b50*/  @P1 LDC R5, c[0x0][0x450] ;  /* 0x00011400ff051b82 */ /* 0x000ea20000000800 */
[----:B---3--:R-:W-:Y:S01]  /*1b60*/  @P0 IADD3 R2, -R0, R3, RZ ;  /* 0x0000000300020210 */ /* 0x008fe20007ffe1ff */
[----:B-1----:R-:W-:-:S04]  /*1b70*/  @P1 IMAD.HI.U32 R0, R4, R9, RZ ;  /* 0x0000000904001227 */ /* 0x002fc800078e00ff */
[----:B------:R-:W-:Y:S01]  /*1b80*/  IMAD.IADD R12, R13, 0x1, R2 ;  /* 0x000000010d0c7824 */ /* 0x000fe200078e0202 */
[----:B--2---:R-:W-:-:S03]  /*1b90*/  @P1 SHF.R.U32.HI R4, RZ, R5, R0 ;  /* 0x00000005ff041219 */ /* 0x004fc60000011600 */
[C---:B------:R-:W-:Y:S01]  /*1ba0*/  VIADD R0, R12.reuse, 0x9f ;  /* 0x0000009f0c007836 */ /* 0x040fe20000000000 */
[----:B------:R-:W-:Y:S01]  /*1bb0*/  IADD3 R159, R12, 0xa0, -R14 ;  /* 0x000000a00c9f7810 */ /* 0x000fe20007ffe80e */
[----:B------:R1:W-:Y:S02]  /*1bc0*/  STL [R1+0x4], R12 ;  /* 0x0000040c01007387 */ /* 0x0003e40000100800 */
[----:B------:R-:W-:-:S04]  /*1bd0*/  IMAD.HI R0, R0, 0x66666667, RZ ;  /* 0x6666666700007827 */ /* 0x000fc800078e02ff */
[----:B------:R-:W-:Y:S01]  /*1be0*/  IMAD.IADD R4, R159, 0x1, R4 ;  /* 0x000000019f047824 */ /* 0x000fe200078e0204 */
[----:B------:R-:W-:-:S03]  /*1bf0*/  SHF.R.U32.HI R3, RZ, 0x1f, R0 ;  /* 0x0000001fff037819 */ /* 0x000fc60000011600 */
[----:B------:R-:W-:Y:S01]  /*1c00*/  IMAD.HI R4, R4, 0x66666667, RZ ;  /* 0x6666666704047827 */ /* 0x000fe200078e02ff */
[----:B-1----:R-:W-:Y:S02]  /*1c10*/  LOP3.LUT R12, R11, 0xff, RZ, 0xc0, !PT ;  /* 0x000000ff0b0c7812 */ /* 0x002fe400078ec0ff */
[----:B------:R-:W-:Y:S01]  /*1c20*/  LEA.HI.SX32 R160, R0, R3, 0x1a ;  /* 0x0000000300a07211 */ /* 0x000fe200078fd2ff */
[----:B------:R-:W-:Y:S01]  /*1c30*/  IMAD.MOV.U32 R0, RZ, RZ, RZ ;  /* 0x000000ffff007224 */ /* 0x000fe200078e00ff */
[----:B------:R-:W-:Y:S01]  /*1c40*/  SHF.R.U32.HI R5, RZ, 0x1f, R4 ;  /* 0x0000001fff057819 */ /* 0x000fe20000011604 */
[----:B------:R1:W-:Y:S03]  /*1c50*/  STL [R1+0x34], R12 ;  /* 0x0000340c01007387 */ /* 0x0003e60000100800 */
[----:B------:R-:W-:Y:S01]  /*1c60*/  LEA.HI.SX32 R5, R4, R5, 0x1a ;  /* 0x0000000504057211 */ /* 0x000fe200078fd2ff */
[----:B------:R1:W-:Y:S03]  /*1c70*/  STL [R1+0x1c], R6 ;  /* 0x00001c0601007387 */ /* 0x0003e60000100800 */
[----:B------:R-:W-:-:S04]  /*1c80*/  VIMNMX R9, R160, R5, PT ;  /* 0x00000005a0097248 */ /* 0x000fc80003fe0100 */
[----:B------:R-:W-:-:S13]  /*1c90*/  ISETP.GE.AND P0, PT, R9, 0x1, PT ;  /* 0x000000010900780c */ /* 0x000fda0003f06270 */
[----:B-1----:R-:W-:Y:S05]  /*1ca0*/  @!P0 BRA `(.L_x_2243) ;  /* 0x0000000000748947 */ /* 0x002fea0003800000 */
[----:B------:R-:W-:Y:S01]  /*1cb0*/  ISETP.NE.AND P0, PT, R6, RZ, PT ;  /* 0x000000ff0600720c */ /* 0x000fe20003f05270 */
[----:B------:R-:W-:-:S03]  /*1cc0*/  ULDC UR4, c[0x0][0x9f0] ;  /* 0x00027c0000047ab9 */ /* 0x000fc60000000800 */
[----:B------:R-:W-:-:S04]  /*1cd0*/  SEL R10, R6, UR4, P0 ;  /* 0x00000004060a7c07 */ /* 0x000fc80008000000 */
[-C--:B------:R-:W-:Y:S02]  /*1ce0*/  IABS R6, R10.reuse ;  /* 0x0000000a00067213 */ /* 0x080fe40000000000 */
[----:B------:R-:W-:Y:S02]  /*1cf0*/  IADD3 R0, R10, -0x1, R9 ;  /* 0xffffffff0a007810 */ /* 0x000fe40007ffe009 */
[----:B------:R-:W1:Y:S01]  /*1d00*/  I2F.RP R3, R6 ;  /* 0x0000000600037306 */ /* 0x000e620000209400 */
[----:B------:R-:W-:Y:S02]  /*1d10*/  IABS R11, R10 ;  /* 0x0000000a000b7213 */ /* 0x000fe40000000000 */
[----:B------:R-:W-:Y:S02]  /*1d20*/  IABS R8, R0 ;  /* 0x0000000000087213 */ /* 0x000fe40000000000 */
[----:B------:R-:W-:-:S04]  /*1d30*/  LOP3.LUT R0, R0, R10, RZ, 0x3c, !PT ;  /* 0x0000000a00007212 */ /* 0x000fc800078e3cff */
[----:B------:R-:W-:Y:S01]  /*1d40*/  ISETP.GE.AND P2, PT, R0, RZ, PT ;  /* 0x000000ff0000720c */ /* 0x000fe20003f46270 */
[----:B-1----:R-:W1:Y:S02]  /*1d50*/  MUFU.RCP R3, R3 ;  /* 0x0000000300037308 */ /* 0x002e640000001000 */
[----:B-1----:R-:W-:Y:S02]  /*1d60*/  VIADD R4, R3, 0xffffffe ;  /* 0x0ffffffe03047836 */ /* 0x002fe40000000000 */
[----:B------:R-:W-:-:S04]  /*1d70*/  IMAD.MOV R3, RZ, RZ, -R11 ;  /* 0x000000ffff037224 */ /* 0x000fc800078e0a0b */
[----:B------:R1:W2:Y:S02]  /*1d80*/  F2I.FTZ.U32.TRUNC.NTZ R5, R4 ;  /* 0x0000000400057305 */ /* 0x0002a4000021f000 */
[----:B-1----:R-:W-:Y:S02]  /*1d90*/  IMAD.MOV.U32 R4, RZ, RZ, RZ ;  /* 0x000000ffff047224 */ /* 0x002fe400078e00ff */
[----:B--2---:R-:W-:-:S04]  /*1da0*/  IMAD.MOV R7, RZ, RZ, -R5 ;  /* 0x000000ffff077224 */ /* 0x004fc800078e0a05 */
        /* <DEDUP_REMOVED lines=9> */
[----:B------:R-:W-:-:S05]  /*1e40*/  @P0 VIADD R5, R5, 0x1 ;  /* 0x0000000105050836 */ /* 0x000fca0000000000 */
[----:B------:R-:W-:-:S05]  /*1e50*/  MOV R0, R5 ;  /* 0x0000000500007202 */ /* 0x000fca0000000f00 */
[----:B------:R-:W-:Y:S01]  /*1e60*/  @!P2 IMAD.MOV R0, RZ, RZ, -R0 ;  /* 0x000000ffff00a224 */ /* 0x000fe200078e0a00 */
[----:B------:R-:W-:-:S07]  /*1e70*/  @!P1 LOP3.LUT R0, RZ, R10, RZ, 0x33, !PT ;  /* 0x0000000aff009212 */ /* 0x000fce00078e33ff */
.L_x_2243:
[----:B------:R-:W-:Y:S05]  /*1e80*/  BSYNC B0 ;  /* 0x0000000000007941 */ /* 0x000fea0003800000 */
.L_x_2242:
        /* <DEDUP_REMOVED lines=25> */
[----:B0-----:R0:W1:Y:S01]  /*2020*/  LDC.64 R14, c[0x4][R0] ;  /* 0x01000000000e7b82 */ /* 0x0010620000000a00 */
[----:B------:R-:W-:Y:S01]  /*2030*/  IMAD.U32 R5, RZ, RZ, UR5 ;  /* 0x00000005ff057e24 */ /* 0x000fe2000f8e00ff */
[----:B------:R-:W-:Y:S01]  /*2040*/  ULDC.64 UR4, c[0x4][0xa0] ;  /* 0x0100280000047ab9 */ /* 0x000fe20000000a00 */
[----:B------:R-:W-:Y:S01]  /*2050*/  IMAD.U32 R10, RZ, RZ, UR6 ;  /* 0x00000006ff0a7e24 */ /* 0x000fe2000f8e00ff */
[----:B------:R-:W-:Y:S01]  /*2060*/  MOV R13, RZ ;  /* 0x000000ff000d7202 */ /* 0x000fe20000000f00 */
[----:B------:R-:W-:Y:S02]  /*2070*/  IMAD.U32 R6, RZ, RZ, UR4 ;  /* 0x00000004ff067e24 */ /* 0x000fe4000f8e00ff */
[----:B------:R-:W-:-:S02]  /*2080*/  IMAD.U32 R7, RZ, RZ, UR5 ;  /* 0x00000005ff077e24 */ /* 0x000fc4000f8e00ff */
[----:B------:R-:W-:Y:S02]  /*2090*/  IMAD.U32 R11, RZ, RZ, UR7 ;  /* 0x00000007ff0b7e24 */ /* 0x000fe4000f8e00ff */
[----:B------:R-:W-:Y:S02]  /*20a0*/  IMAD.MOV.U32 R8, RZ, RZ, 0x70 ;  /* 0x00000070ff087424 */ /* 0x000fe400078e00ff */
[----:B0-----:R-:W-:-:S07]  /*20b0*/  IMAD.MOV.U32 R12, RZ, RZ, 0x1 ;  /* 0x00000001ff0c7424 */ /* 0x001fce00078e00ff */
[----:B------:R-:W-:-:S07]  /*20c0*/  LEPC R20, `(.L_x_2246) ;  /* 0x000000001014794e */ /* 0x000fce0000000000 */
[----:B-1---5:R-:W-:Y:S05]  /*20d0*/  CALL.ABS.NOINC R14 ;  /* 0x000000000e007343 */ /* 0x022fea0003c00000 */
.L_x_2246:
[----:B------:R-:W-:Y:S05]  /*20e0*/  BSYNC B6 ;  /* 0x0000000000067941 */ /* 0x000fea0003800000 */
.L_x_2245:
        /* <DEDUP_REMOVED lines=19> */
[----:B-1---5:R-:W-:Y:S05]  /*2220*/  CALL.ABS.NOINC R14 ;  /* 0x000000000e007343 */ /* 0x022fea0003c00000 */
.L_x_2248:
[----:B------:R-:W-:Y:S05]  /*2230*/  BSYNC B6 ;  /* 0x0000000000067941 */ /* 0x000fea0003800000 */
.L_x_2247:
[----:B------:R-:W-:Y:S01]  /*2240*/  ULDC.64 UR4, c[0x0][0x9f8] ;  /* 0x00027e0000047ab9 */ /* 0x000fe20000000a00 */
[----:B------:R-:W-:Y:S01]  /*2250*/  IMAD.MOV.U32 R0, RZ, RZ, R28 ;  /* 0x000000ffff007224 */ /* 0x000fe200078e001c */
[----:B------:R-:W-:Y:S01]  /*2260*/  ISETP.NE.U32.AND P0, PT, RZ, UR4, PT ;  /* 0x00000004ff007c0c */ /* 0x000fe2000bf05070 */
[----:B0-----:R-:W2:Y:S01]  /*2270*/  LDL.LU R14, [R1+0x10] ;  /* 0x00001000010e7983 */ /* 0x001ea20000300800 */
[----:B------:R-:W0:Y:S02]  /*2280*/  LDC.64 R114, c[0x0][0x300] ;  /* 0x0000c000ff727b82 */ /* 0x000e240000000a00 */
[----:B------:R-:W-:Y:S01]  /*2290*/  ISETP.NE.AND.EX P0, PT, RZ, UR5, PT, P0 ;  /* 0x00000005ff007c0c */ /* 0x000fe2000bf05300 */
[----:B------:R-:W1:Y:S01]  /*22a0*/  S2R R20, SR_TID.X ;  /* 0x0000000000147919 */ /* 0x000e620000002100 */
[----:B------:R-:W-:Y:S01]  /*22b0*/  IMAD.IADD R123, R26, 0x1, R25 ;  /* 0x000000011a7b7824 */ /* 0x000fe200078e0219 */
[----:B------:R-:W-:-:S03]  /*22c0*/  SHF.R.S32.HI R19, RZ, 0x1f, R18 ;  /* 0x0000001fff137819 */ /* 0x000fc60000011412 */
[----:B------:R-:W3:Y:S07]  /*22d0*/  LDC.64 R108, c[0x0][0x3f8] ;  /* 0x0000fe00ff6c7b82 */ /* 0x000eee0000000a00 */
[----:B------:R-:W-:Y:S01]  /*22e0*/  @P0 IADD3 R4, P1, R30, UR4, RZ ;  /* 0x000000041e040c10 */ /* 0x000fe2000ff3e0ff */
[----:B------:R-:W4:Y:S03]  /*22f0*/  LDC.64 R102, c[0x0][0x408] ;  /* 0x00010200ff667b82 */ /* 0x000f260000000a00 */
[----:B------:R-:W-:Y:S01]  /*2300*/  @P0 IADD3.X R5, R29, UR5, RZ, P1, !PT ;  /* 0x000000051d050c10 */ /* 0x000fe20008ffe4ff */
[----:B------:R-:W-:-:S04]  /*2310*/  ULDC.64 UR4, c[0x0][0xa08] ;  /* 0x0002820000047ab9 */ /* 0x000fc80000000a00 */
[----:B------:R1:W2:Y:S01]  /*2320*/  @P0 LDG.E R0, desc[UR54][R4.64] ;  /* 0x0000003604000981 */ /* 0x0002a2000c1e1900 */
[----:B------:R-:W-:Y:S01]  /*2330*/  SHF.R.S32.HI R15, RZ, 0x1f, R123 ;  /* 0x0000001fff0f7819 */ /* 0x000fe2000001147b */
[-C--:B0-----:R-:W-:Y:S01]  /*2340*/  IMAD.WIDE.U32 R6, R123, R114.reuse, RZ ;  /* 0x000000727b067225 */ /* 0x081fe200078e00ff */
[----:B------:R-:W-:Y:S01]  /*2350*/  SHF.R.S32.HI R31, RZ, 0x1f, R220 ;  /* 0x0000001fff1f7819 */ /* 0x000fe200000114dc */
[----:B------:R-:W0:Y:S02]  /*2360*/  LDC R121, c[0x0][0x3f4] ;  /* 0x0000fd00ff797b82 */ /* 0x000e240000000800 */
[----:B------:R-:W-:Y:S01]  /*2370*/  IMAD R8, R15, R114, RZ ;  /* 0x000000720f087224 */ /* 0x000fe200078e02ff */
[----:B------:R-:W-:-:S03]  /*2380*/  ISETP.NE.U32.AND P0, PT, RZ, UR4, PT ;  /* 0x00000004ff007c0c */ /* 0x000fc6000bf05070 */
[----:B------:R-:W-:Y:S01]  /*2390*/  IMAD R3, R123, R115, R8 ;  /* 0x000000737b037224 */ /* 0x000fe200078e0208 */
[----:B-1----:R-:W-:Y:S02]  /*23a0*/  IADD3 R9, R20, -0x80, RZ ;  /* 0xffffff8014097810 */ /* 0x002fe40007ffe0ff */
[----:B------:R-:W-:Y:S01]  /*23b0*/  SHF.R.U32.HI R32, RZ, 0x7, R20 ;  /* 0x00000007ff207819 */ /* 0x000fe20000011614 */
[----:B------:R-:W-:Y:S01]  /*23c0*/  IMAD.IADD R7, R7, 0x1, R3 ;  /* 0x0000000107077824 */ /* 0x000fe200078e0203 */
[----:B------:R-:W-:Y:S02]  /*23d0*/  SHF.R.S32.HI R8, RZ, 0x1f, R9 ;  /* 0x0000001fff087819 */ /* 0x000fe40000011409 */
[----:B------:R-:W-:Y:S01]  /*23e0*/  ISETP.NE.AND.EX P0, PT, RZ, UR5, PT, P0 ;  /* 0x00000005ff007c0c */ /* 0x000fe2000bf05300 */
[----:B------:R-:W-:Y:S01]  /*23f0*/  ULDC.64 UR4, c[0x0][0x308] ;  /* 0x0000c20000047ab9 */ /* 0x000fe20000000a00 */
[----:B------:R-:W-:Y:S01]  /*2400*/  ISETP.NE.AND P6, PT, R32, 0x1, PT ;  /* 0x000000012000780c */ /* 0x000fe20003fc5270 */
[----:B------:R-:W-:Y:S01]  /*2410*/  IMAD.WIDE.U32 R4, R27, UR4, R6 ;  /* 0x000000041b047c25 */ /* 0x000fe2000f8e0006 */
[----:B------:R-:W-:-:S03]  /*2420*/  LEA.HI R8, R8, R9, RZ, 0x2 ;  /* 0x0000000908087211 */ /* 0x000fc600078f10ff */
[----:B------:R-:W-:Y:S01]  /*2430*/  IMAD R5, R27, UR5, R5 ;  /* 0x000000051b057c24 */ /* 0x000fe2000f8e0205 */
[--C-:B------:R-:W-:Y:S01]  /*2440*/  SHF.R.S32.HI R127, RZ, 0x2, R8.reuse ;  /* 0x00000002ff7f7819 */ /* 0x100fe20000011408 */
[----:B------:R-:W-:Y:S01]  /*2450*/  ULDC.64 UR4, c[0x0][0x310] ;  /* 0x0000c40000047ab9 */ /* 0x000fe20000000a00 */
[----:B------:R-:W-:-:S04]  /*2460*/  SHF.R.S32.HI R8, RZ, 0x1f, R8 ;  /* 0x0000001fff087819 */ /* 0x000fc80000011408 */
[----:B------:R-:W-:-:S04]  /*2470*/  LEA.HI R8, R8, R127, RZ, 0x2 ;  /* 0x0000007f08087211 */ /* 0x000fc800078f10ff */
[----:B------:R-:W-:-:S05]  /*2480*/  LOP3.LUT R8, R8, 0xfffffffc, RZ, 0xc0, !PT ;  /* 0xfffffffc08087812 */ /* 0x000fca00078ec0ff */
[----:B------:R-:W-:Y:S02]  /*2490*/  IMAD.IADD R127, R127, 0x1, -R8 ;  /* 0x000000017f7f7824 */ /* 0x000fe400078e0a08 */
[-C--:B---3--:R-:W-:Y:S02]  /*24a0*/  IMAD R10, R31, R108.reuse, RZ ;  /* 0x0000006c1f0a7224 */ /* 0x088fe400078e02ff */
[----:B------:R-:W-:Y:S02]  /*24b0*/  VIADD R8, R18, 0x80 ;  /* 0x0000008012087836 */ /* 0x000fe40000000000 */
[C---:B------:R-:W-:Y:S01]  /*24c0*/  IMAD R13, R220.reuse, R109, R10 ;  /* 0x0000006ddc0d7224 */ /* 0x040fe200078e020a */
[----:B------:R-:W-:Y:S01]  /*24d0*/  SHF.R.S32.HI R23, RZ, 0x1f, R22 ;  /* 0x0000001fff177819 */ /* 0x000fe20000011416 */
[----:B------:R-:W-:-:S04]  /*24e0*/  IMAD.WIDE.U32 R110, R220, R108, R18 ;  /* 0x0000006cdc6e7225 */ /* 0x000fc800078e0012 */
[----:B------:R-:W-:-:S04]  /*24f0*/  IMAD.WIDE.U32 R112, R220, R108, R22 ;  /* 0x0000006cdc707225 */ /* 0x000fc800078e0016 */
[----:B------:R-:W-:Y:S02]  /*2500*/  IMAD.IADD R113, R113, 0x1, R13 ;  /* 0x0000000171717824 */ /* 0x000fe400078e020d */
[----:B------:R-:W-:Y:S02]  /*2510*/  IMAD.IADD R111, R13, 0x1, R111 ;  /* 0x000000010d6f7824 */ /* 0x000fe400078e026f */
[----:B----4-:R-:W-:-:S04]  /*2520*/  IMAD.WIDE.U32 R106, R220, R102, R22 ;  /* 0x00000066dc6a7225 */ /* 0x010fc800078e0016 */
[----:B------:R-:W-:Y:S01]  /*2530*/  IMAD.WIDE.U32 R104, R220, R102, R18 ;  /* 0x00000066dc687225 */ /* 0x000fe200078e0012 */
[----:B------:R-:W-:-:S03]  /*2540*/  SHF.L.U64.HI R131, R114, 0x7, R115 ;  /* 0x0000000772837819 */ /* 0x000fc60000010273 */
[----:B------:R-:W-:Y:S02]  /*2550*/  VIADD R33, R220, 0x80 ;  /* 0x00000080dc217836 */ /* 0x000fe40000000000 */
[----:B------:R-:W-:Y:S02]  /*2560*/  IMAD R25, R115, 0xa0, RZ ;  /* 0x000000a073197824 */ /* 0x000fe400078e02ff */
[----:B------:R-:W-:Y:S01]  /*2570*/  IMAD.SHL.U32 R133, R114, 0x80, RZ ;  /* 0x0000008072857824 */ /* 0x000fe200078e00ff */
[----:B------:R-:W-:Y:S01]  /*2580*/  SHF.R.S32.HI R147, RZ, 0x1f, R33 ;  /* 0x0000001fff937819 */ /* 0x000fe20000011421 */
[----:B-----5:R-:W-:-:S04]  /*2590*/  IMAD.WIDE.U32 R112, R146, R108, R112 ;  /* 0x0000006c92707225 */ /* 0x020fc800078e0070 */
[----:B------:R-:W-:-:S04]  /*25a0*/  IMAD.WIDE.U32 R110, R146, R108, R110 ;  /* 0x0000006c926e7225 */ /* 0x000fc800078e006e */
[----:B------:R-:W-:Y:S02]  /*25b0*/  IMAD R129, R109, 0xa0, RZ ;  /* 0x000000a06d817824 */ /* 0x000fe400078e02ff */
[----:B------:R-:W-:Y:S01]  /*25c0*/  VIADD R153, R32, 0x8 ;  /* 0x0000000820997836 */ /* 0x000fe20000000000 */
[----:B--2---:R-:W-:-:S04]  /*25d0*/  SHF.R.S32.HI R3, RZ, 0x1f, R0 ;  /* 0x0000001fff037819 */ /* 0x004fc80000011400 */
[----:B------:R-:W-:Y:S02]  /*25e0*/  SEL R12, R3, RZ, !P0 ;  /* 0x000000ff030c7207 */ /* 0x000fe40004000000 */
[----:B------:R-:W-:-:S03]  /*25f0*/  SEL R21, R0, RZ, !P0 ;  /* 0x000000ff00157207 */ /* 0x000fc60004000000 */
[----:B------:R-:W-:Y:S02]  /*2600*/  IMAD R0, R12, UR4, RZ ;  /* 0x000000040c007c24 */ /* 0x000fe4000f8e02ff */
[----:B------:R-:W-:-:S04]  /*2610*/  IMAD.WIDE.U32 R118, R21, UR4, R4 ;  /* 0x0000000415767c25 */ /* 0x000fc8000f8e0004 */
[----:B------:R-:W-:Y:S01]  /*2620*/  IMAD R9, R21, UR5, R0 ;  /* 0x0000000515097c24 */ /* 0x000fe2000f8e0200 */
[----:B------:R-:W-:Y:S05]  /*2630*/  @!P6 WARPSYNC.ALL ;  /* 0x000000000000e948 */ /* 0x000fea0003800000 */
[----:B------:R-:W-:Y:S01]  /*2640*/  VIADD R0, R18, 0x20 ;  /* 0x0000002012007836 */ /* 0x000fe20000000000 */
[----:B------:R-:W-:Y:S01]  /*2650*/  ULDC.64 UR4, c[0x0][0x330] ;  /* 0x0000cc0000047ab9 */ /* 0x000fe20000000a00 */
[----:B------:R-:W-:Y:S01]  /*2660*/  IMAD R3, R31, R114, RZ ;  /* 0x000000721f037224 */ /* 0x000fe200078e02ff */
[----:B------:R-:W-:Y:S01]  /*2670*/  LOP3.LUT R14, R14, 0xfffffffb, RZ, 0xc0, !PT ;  /* 0xfffffffb0e0e7812 */ /* 0x000fe200078ec0ff */
[----:B------:R-:W-:Y:S01]  /*2680*/  IMAD.WIDE.U32 R116, R27, UR4, R18 ;  /* 0x000000041b747c25 */ /* 0x000fe2000f8e0012 */
[----:B------:R-:W-:Y:S01]  /*2690*/  ULDC UR4, c[0x0][0x2f4] ;  /* 0x0000bd0000047ab9 */ /* 0x000fe20000000800 */
[----:B------:R-:W-:Y:S01]  /*26a0*/  ULDC.64 UR6, c[0x0][0x338] ;  /* 0x0000ce0000067ab9 */ /* 0x000fe20000000a00 */
[----:B------:R-:W-:Y:S01]  /*26b0*/  @!P6 BAR.SYNC.DEFER_BLOCKING 0x9, 0x100 ;  /* 0x024400000000eb1d */ /* 0x000fe20000010000 */
[----:B------:R-:W-:-:S02]  /*26c0*/  ISETP.GE.AND P1, PT, R0, UR4, PT ;  /* 0x0000000400007c0c */ /* 0x000fc4000bf26270 */
[----:B------:R-:W-:Y:S02]  /*26d0*/  ISETP.GE.AND P0, PT, R18, UR4, PT ;  /* 0x0000000412007c0c */ /* 0x000fe4000bf06270 */
[----:B------:R-:W-:Y:S02]  /*26e0*/  SEL R7, RZ, 0xffffffff, P1 ;  /* 0xffffffffff077807 */ /* 0x000fe40000800000 */
[----:B------:R-:W-:Y:S01]  /*26f0*/  SEL R6, RZ, 0x1, P0 ;  /* 0x00000001ff067807 */ /* 0x000fe20000000000 */
[----:B------:R-:W-:Y:S01]  /*2700*/  IMAD.WIDE.U32 R4, R220, R114, R18 ;  /* 0x00000072dc047225 */ /* 0x000fe200078e0012 */
[----:B------:R-:W-:-:S03]  /*2710*/  LOP3.LUT P0, RZ, R127, 0x2, RZ, 0xc0, !PT ;  /* 0x000000027fff7812 */ /* 0x000fc6000780c0ff */
[----:B------:R-:W-:Y:S02]  /*2720*/  IMAD.SHL.U32 R7, R7, 0x2, RZ ;  /* 0x0000000207077824 */ /* 0x000fe400078e00ff */
[----:B------:R-:W-:Y:S01]  /*2730*/  IMAD R11, R220, R115, R3 ;  /* 0x00000073dc0b7224 */ /* 0x000fe200078e0203 */
[----:B------:R-:W-:Y:S01]  /*2740*/  IADD3 R3, P1, R118, R4, RZ ;  /* 0x0000000476037210 */ /* 0x000fe20007f3e0ff */
[----:B------:R-:W-:Y:S01]  /*2750*/  IMAD.IADD R4, R119, 0x1, R9 ;  /* 0x0000000177047824 */ /* 0x000fe200078e0209 */
[----:B------:R-:W-:Y:S01]  /*2760*/  LOP3.LUT R9, R7, 0x2, R6, 0xe2, !PT ;  /* 0x0000000207097812 */ /* 0x000fe200078ee206 */
[C---:B------:R-:W-:Y:S02]  /*2770*/  VIADD R6, R18.reuse, 0x40 ;  /* 0x0000004012067836 */ /* 0x040fe40000000000 */
[----:B------:R-:W-:Y:S01]  /*2780*/  VIADD R7, R18, 0x60 ;  /* 0x0000006012077836 */ /* 0x000fe20000000000 */
[----:B------:R-:W-:Y:S02]  /*2790*/  IADD3.X R5, R4, R5, R11, P1, !PT ;  /* 0x0000000504057210 */ /* 0x000fe40000ffe40b */
[----:B------:R-:W-:-:S02]  /*27a0*/  @P0 LOP3.LUT R14, R14, 0x4, RZ, 0xfc, !PT ;  /* 0x000000040e0e0812 */ /* 0x000fc400078efcff */
[----:B------:R-:W-:Y:S02]  /*27b0*/  ISETP.GE.AND P0, PT, R6, UR4, PT ;  /* 0x0000000406007c0c */ /* 0x000fe4000bf06270 */
[----:B------:R-:W-:Y:S02]  /*27c0*/  ISETP.GE.AND P1, PT, R7, UR4, PT ;  /* 0x0000000407007c0c */ /* 0x000fe4000bf26270 */
[----:B------:R-:W-:Y:S02]  /*27d0*/  SEL R10, RZ, 0x4, P0 ;  /* 0x00000004ff0a7807 */ /* 0x000fe40000000000 */
[----:B------:R-:W-:Y:S02]  /*27e0*/  SEL R11, RZ, 0x8, P1 ;  /* 0x00000008ff0b7807 */ /* 0x000fe40000800000 */
[----:B------:R-:W-:Y:S02]  /*27f0*/  ISETP.GE.AND P0, PT, R8, UR4, PT ;  /* 0x0000000408007c0c */ /* 0x000fe4000bf06270 */
[----:B------:R-:W-:-:S02]  /*2800*/  LOP3.LUT R9, R11, R9, R10, 0xfe, !PT ;  /* 0x000000090b097212 */ /* 0x000fc400078efe0a */
[----:B------:R-:W-:Y:S01]  /*2810*/  SEL R10, RZ, 0x10, P0 ;  /* 0x00000010ff0a7807 */ /* 0x000fe20000000000 */
[----:B------:R-:W-:Y:S01]  /*2820*/  IMAD R11, R12, UR6, RZ ;  /* 0x000000060c0b7c24 */ /* 0x000fe2000f8e02ff */
[-C--:B0-----:R-:W-:Y:S02]  /*2830*/  ISETP.GE.AND P1, PT, R0, R121.reuse, PT ;  /* 0x000000790000720c */ /* 0x081fe40003f26270 */
[----:B------:R-:W-:Y:S01]  /*2840*/  LOP3.LUT R36, R9, R10, RZ, 0xfc, !PT ;  /* 0x0000000a09247212 */ /* 0x000fe200078efcff */
[----:B------:R-:W-:Y:S01]  /*2850*/  IMAD R9, R31, R102, RZ ;  /* 0x000000661f097224 */ /* 0x000fe200078e02ff */
[----:B------:R-:W-:Y:S01]  /*2860*/  ISETP.GE.AND P0, PT, R18, R121, PT ;  /* 0x000000791200720c */ /* 0x000fe20003f06270 */
[----:B------:R-:W-:Y:S01]  /*2870*/  IMAD R35, R21, UR7, R11 ;  /* 0x0000000715237c24 */ /* 0x000fe2000f8e020b */
[C---:B------:R-:W-:Y:S01]  /*2880*/  SEL R11, R121.reuse, RZ, P1 ;  /* 0x000000ff790b7207 */ /* 0x040fe20000800000 */
[----:B------:R-:W-:Y:S01]  /*2890*/  IMAD R13, R220, R103, R9 ;  /* 0x00000067dc0d7224 */ /* 0x000fe200078e0209 */
[----:B------:R-:W-:-:S02]  /*28a0*/  SEL R9, R121, RZ, P0 ;  /* 0x000000ff79097207 */ /* 0x000fc40000000000 */
[----:B------:R-:W-:Y:S01]  /*28b0*/  ISETP.GE.AND P2, PT, R6, R121, PT ;  /* 0x000000790600720c */ /* 0x000fe20003f46270 */
[----:B------:R-:W-:Y:S01]  /*28c0*/  IMAD.IADD R11, R0, 0x1, R11 ;  /* 0x00000001000b7824 */ /* 0x000fe200078e020b */
[----:B------:R-:W-:Y:S01]  /*28d0*/  IADD3 R9, R18, R9, RZ ;  /* 0x0000000912097210 */ /* 0x000fe20007ffe0ff */
[----:B------:R-:W-:Y:S01]  /*28e0*/  IMAD.IADD R107, R107, 0x1, R13 ;  /* 0x000000016b6b7824 */ /* 0x000fe200078e020d */
[----:B------:R-:W-:Y:S01]  /*28f0*/  LOP3.LUT R14, R14, 0xfffffffe, RZ, 0xc0, !PT ;  /* 0xfffffffe0e0e7812 */ /* 0x000fe200078ec0ff */
[----:B------:R-:W-:Y:S01]  /*2900*/  IMAD.IADD R105, R13, 0x1, R105 ;  /* 0x000000010d697824 */ /* 0x000fe200078e0269 */
[----:B------:R-:W-:Y:S02]  /*2910*/  SHF.R.S32.HI R10, RZ, 0x1f, R9 ;  /* 0x0000001fff0a7819 */ /* 0x000fe40000011409 */
[----:B------:R-:W-:Y:S02]  /*2920*/  SHF.R.S32.HI R12, RZ, 0x1f, R11 ;  /* 0x0000001fff0c7819 */ /* 0x000fe4000001140b */
[----:B------:R-:W-:-:S02]  /*2930*/  SEL R13, R121, RZ, P2 ;  /* 0x000000ff790d7207 */ /* 0x000fc40001000000 */
[-C--:B------:R-:W-:Y:S02]  /*2940*/  LEA.HI R26, R10, R9.reuse, RZ, 0x4 ;  /* 0x000000090a1a7211 */ /* 0x080fe400078f20ff */
[----:B------:R-:W-:Y:S02]  /*2950*/  @P2 LOP3.LUT R14, R14, 0x1, RZ, 0xfc, !PT ;  /* 0x000000010e0e2812 */ /* 0x000fe400078efcff */
[----:B------:R-:W-:Y:S02]  /*2960*/  LEA.HI R10, R10, R9, RZ, 0x6 ;  /* 0x000000090a0a7211 */ /* 0x000fe400078f30ff */
[CC--:B------:R-:W-:Y:S01]  /*2970*/  LEA.HI R28, R12.reuse, R11.reuse, RZ, 0x4 ;  /* 0x0000000b0c1c7211 */ /* 0x0c0fe200078f20ff */
[----:B------:R-:W-:Y:S01]  /*2980*/  IMAD R117, R27, UR5, R117 ;  /* 0x000000051b757c24 */ /* 0x000fe2000f8e0275 */
[----:B------:R-:W-:Y:S01]  /*2990*/  LEA.HI R12, R12, R11, RZ, 0x6 ;  /* 0x0000000b0c0c7211 */ /* 0x000fe200078f30ff */
[----:B------:R-:W-:Y:S01]  /*29a0*/  IMAD.IADD R20, R6, 0x1, R13 ;  /* 0x0000000106147824 */ /* 0x000fe200078e020d */
[----:B------:R-:W-:Y:S01]  /*29b0*/  SHF.R.S32.HI R11, RZ, 0x6, R10 ;  /* 0x00000006ff0b7819 */ /* 0x000fe2000001140a */
[----:B------:R0:W-:Y:S01]  /*29c0*/  STL [R1+0x10], R14 ;  /* 0x0000100e01007387 */ /* 0x0001e20000100800 */
[----:B------:R-:W-:Y:S01]  /*29d0*/  SHF.R.S32.HI R13, RZ, 0x6, R12 ;  /* 0x00000006ff0d7819 */ /* 0x000fe2000001140c */
[----:B------:R-:W-:Y:S01]  /*29e0*/  IMAD.WIDE.U32 R116, R21, UR6, R116 ;  /* 0x0000000615747c25 */ /* 0x000fe2000f8e0074 */
[----:B------:R-:W-:-:S02]  /*29f0*/  SHF.R.U32.HI R9, RZ, 0x3, R233 ;  /* 0x00000003ff097819 */ /* 0x000fc400000116e9 */
[C---:B------:R-:W-:Y:S02]  /*2a00*/  LOP3.LUT R12, R230.reuse, 0x30, R28, 0xf8, !PT ;  /* 0x00000030e60c7812 */ /* 0x040fe400078ef81c */
[----:B------:R-:W-:Y:S02]  /*2a10*/  SHF.R.S32.HI R21, RZ, 0x1f, R20 ;  /* 0x0000001fff157819 */ /* 0x000fe40000011414 */
[----:B0-----:R-:W-:Y:S01]  /*2a20*/  LOP3.LUT R14, R233, 0x30, R26, 0xf8, !PT ;  /* 0x00000030e90e7812 */ /* 0x001fe200078ef81a */
[C---:B------:R-:W-:Y:S01]  /*2a30*/  IMAD R145, R11.reuse, 0x2800, R232 ;  /* 0x000028000b917824 */ /* 0x040fe200078e02e8 */
[----:B------:R-:W-:Y:S01]  /*2a40*/  LOP3.LUT R10, R230, 0x30, R26, 0xf8, !PT ;  /* 0x00000030e60a7812 */ /* 0x000fe200078ef81a */
[----:B------:R-:W-:Y:S01]  /*2a50*/  IMAD R143, R11, 0x2800, R234 ;  /* 0x000028000b8f7824 */ /* 0x000fe200078e02ea */
[----:B------:R-:W-:Y:S01]  /*2a60*/  LOP3.LUT R11, R12, R231, RZ, 0x3c, !PT ;  /* 0x000000e70c0b7212 */ /* 0x000fe200078e3cff */
[----:B------:R-:W-:Y:S01]  /*2a70*/  IMAD R144, R13, 0x2800, R232 ;  /* 0x000028000d907824 */ /* 0x000fe200078e02e8 */
[----:B------:R-:W-:-:S02]  /*2a80*/  LOP3.LUT R14, R14, R9, RZ, 0x3c, !PT ;  /* 0x000000090e0e7212 */ /* 0x000fc400078e3cff */
[-C--:B------:R-:W-:Y:S02]  /*2a90*/  LEA.HI R30, R21, R20.reuse, RZ, 0x4 ;  /* 0x00000014151e7211 */ /* 0x080fe400078f20ff */
[----:B------:R-:W-:Y:S02]  /*2aa0*/  LOP3.LUT R12, R233, 0x30, R28, 0xf8, !PT ;  /* 0x00000030e90c7812 */ /* 0x000fe400078ef81c */
[----:B------:R-:W-:Y:S02]  /*2ab0*/  LEA.HI R20, R21, R20, RZ, 0x6 ;  /* 0x0000001415147211 */ /* 0x000fe400078f30ff */
[----:B------:R-:W-:Y:S01]  /*2ac0*/  LOP3.LUT R10, R10, R231, RZ, 0x3c, !PT ;  /* 0x000000e70a0a7212 */ /* 0x000fe200078e3cff */
[----:B------:R-:W-:Y:S01]  /*2ad0*/  IMAD.IADD R144, R144, 0x1, R11 ;  /* 0x0000000190907824 */ /* 0x000fe200078e020b */
[----:B------:R-:W-:Y:S01]  /*2ae0*/  LOP3.LUT R12, R12, R9, RZ, 0x3c, !PT ;  /* 0x000000090c0c7212 */ /* 0x000fe200078e3cff */
[----:B------:R-:W-:Y:S01]  /*2af0*/  IMAD.IADD R143, R143, 0x1, R14 ;  /* 0x000000018f8f7824 */ /* 0x000fe200078e020e */
[----:B------:R-:W-:Y:S01]  /*2b00*/  SHF.R.S32.HI R11, RZ, 0x6, R20 ;  /* 0x00000006ff0b7819 */ /* 0x000fe20000011414 */
[----:B------:R-:W-:Y:S01]  /*2b10*/  IMAD R141, R13, 0x2800, R234 ;  /* 0x000028000d8d7824 */ /* 0x000fe200078e02ea */
[----:B------:R-:W-:-:S02]  /*2b20*/  LOP3.LUT R14, R233, 0x30, R30, 0xf8, !PT ;  /* 0x00000030e90e7812 */ /* 0x000fc400078ef81e */
[----:B------:R-:W-:Y:S01]  /*2b30*/  SHF.R.S32.HI R21, RZ, 0x1f, R146 ;  /* 0x0000001fff157819 */ /* 0x000fe20000011492 */
[----:B------:R-:W-:Y:S01]  /*2b40*/  IMAD.IADD R145, R145, 0x1, R10 ;  /* 0x0000000191917824 */ /* 0x000fe200078e020a */
[----:B------:R-:W-:Y:S01]  /*2b50*/  LOP3.LUT R10, R230, 0x30, R30, 0xf8, !PT ;  /* 0x00000030e60a7812 */ /* 0x000fe200078ef81e */
[----:B------:R-:W-:Y:S01]  /*2b60*/  IMAD.IADD R141, R141, 0x1, R12 ;  /* 0x000000018d8d7824 */ /* 0x000fe200078e020c */
[----:B------:R-:W-:Y:S01]  /*2b70*/  IADD3 R122, P2, R220, R123, RZ ;  /* 0x0000007bdc7a7210 */ /* 0x000fe20007f5e0ff */
[----:B------:R-:W-:Y:S01]  /*2b80*/  IMAD R140, R11, 0x2800, R234 ;  /* 0x000028000b8c7824 */ /* 0x000fe200078e02ea */
[----:B------:R-:W-:Y:S01]  /*2b90*/  LOP3.LUT R13, R14, R9, RZ, 0x3c, !PT ;  /* 0x000000090e0d7212 */ /* 0x000fe200078e3cff */
[----:B------:R-:W-:Y:S01]  /*2ba0*/  IMAD R12, R21, R102, RZ ;  /* 0x00000066150c7224 */ /* 0x000fe200078e02ff */
[----:B------:R-:W-:Y:S01]  /*2bb0*/  IADD3 R14, R18, 0xa0, RZ ;  /* 0x000000a0120e7810 */ /* 0x000fe20007ffe0ff */
[----:B------:R-:W-:Y:S01]  /*2bc0*/  IMAD R142, R11, 0x2800, R232 ;  /* 0x000028000b8e7824 */ /* 0x000fe200078e02e8 */
[----:B------:R-:W-:Y:S01]  /*2bd0*/  LOP3.LUT R11, R10, R231, RZ, 0x3c, !PT ;  /* 0x000000e70a0b7212 */ /* 0x000fe200078e3cff */
[----:B------:R-:W-:-:S02]  /*2be0*/  IMAD R10, R21, R108, RZ ;  /* 0x0000006c150a7224 */ /* 0x000fc400078e02ff */
[----:B------:R-:W-:Y:S01]  /*2bf0*/  IMAD.X R123, R31, 0x1, R15, P2 ;  /* 0x000000011f7b7824 */ /* 0x000fe200010e060f */
[----:B------:R-:W-:Y:S01]  /*2c00*/  ISETP.GE.AND P2, PT, R14, UR4, PT ;  /* 0x000000040e007c0c */ /* 0x000fe2000bf46270 */
[----:B------:R-:W-:Y:S02]  /*2c10*/  IMAD.IADD R140, R140, 0x1, R13 ;  /* 0x000000018c8c7824 */ /* 0x000fe400078e020d */
[----:B------:R-:W-:Y:S01]  /*2c20*/  IMAD R29, R146, R103, R12 ;  /* 0x00000067921d7224 */ /* 0x000fe200078e020c */
[C---:B------:R-:W-:Y:S01]  /*2c30*/  SHF.L.U64.HI R12, R102.reuse, 0x7, R103 ;  /* 0x00000007660c7819 */ /* 0x040fe20000010267 */
[----:B------:R-:W-:Y:S02]  /*2c40*/  IMAD R21, R103, 0xa0, RZ ;  /* 0x000000a067157824 */ /* 0x000fe400078e02ff */
[----:B------:R-:W-:Y:S02]  /*2c50*/  IMAD.SHL.U32 R13, R102, 0x80, RZ ;  /* 0x00000080660d7824 */ /* 0x000fe400078e00ff */
[----:B------:R-:W-:Y:S01]  /*2c60*/  IMAD.WIDE.U32 R106, R146, R102, R106 ;  /* 0x00000066926a7225 */ /* 0x000fe200078e006a */
[----:B------:R-:W-:-:S03]  /*2c70*/  SEL R33, RZ, 0x20, P2 ;  /* 0x00000020ff217807 */ /* 0x000fc60001000000 */
[----:B------:R-:W-:-:S04]  /*2c80*/  IMAD.WIDE.U32 R104, R146, R102, R104 ;  /* 0x0000006692687225 */ /* 0x000fc800078e0068 */
[----:B------:R-:W-:-:S04]  /*2c90*/  IMAD.WIDE.U32 R114, R114, 0xa0, RZ ;  /* 0x000000a072727825 */ /* 0x000fc800078e00ff */
[----:B------:R-:W-:-:S04]  /*2ca0*/  IMAD.WIDE.U32 R102, R102, 0xa0, RZ ;  /* 0x000000a066667825 */ /* 0x000fc800078e00ff */
[----:B------:R-:W-:Y:S02]  /*2cb0*/  IMAD R27, R146, R109, R10 ;  /* 0x0000006d921b7224 */ /* 0x000fe400078e020a */
[----:B------:R-:W-:Y:S02]  /*2cc0*/  IMAD.IADD R128, R115, 0x1, R25 ;  /* 0x0000000173807824 */ /* 0x000fe400078e0219 */
[----:B------:R-:W-:Y:S01]  /*2cd0*/  IMAD.IADD R130, R103, 0x1, R21 ;  /* 0x0000000167827824 */ /* 0x000fe200078e0215 */
[----:B------:R-:W-:Y:S01]  /*2ce0*/  SHF.L.U64.HI R10, R108, 0x7, R109 ;  /* 0x000000076c0a7819 */ /* 0x000fe2000001026d */
[----:B------:R-:W-:Y:S01]  /*2cf0*/  IMAD.IADD R142, R142, 0x1, R11 ;  /* 0x000000018e8e7824 */ /* 0x000fe200078e020b */
[----:B------:R-:W-:Y:S01]  /*2d00*/  SHF.R.S32.HI R120, RZ, 0x4, R26 ;  /* 0x00000004ff787819 */ /* 0x000fe2000001141a */
[----:B------:R-:W-:Y:S01]  /*2d10*/  IMAD.IADD R15, R113, 0x1, R27 ;  /* 0x00000001710f7824 */ /* 0x000fe200078e021b */
[----:B------:R-:W-:Y:S01]  /*2d20*/  LOP3.LUT R40, R36, R33, RZ, 0xfc, !PT ;  /* 0x0000002124287212 */ /* 0x000fe200078efcff */
[----:B------:R-:W-:Y:S01]  /*2d30*/  IMAD.IADD R20, R27, 0x1, R111 ;  /* 0x000000011b147824 */ /* 0x000fe200078e026f */
[----:B------:R-:W-:Y:S01]  /*2d40*/  SHF.R.S32.HI R27, RZ, 0x4, R28 ;  /* 0x00000004ff1b7819 */ /* 0x000fe2000001141c */
[----:B------:R-:W-:-:S02]  /*2d50*/  IMAD.IADD R21, R107, 0x1, R29 ;  /* 0x000000016b157824 */ /* 0x000fc400078e021d */
[----:B------:R-:W-:Y:S01]  /*2d60*/  IMAD.IADD R25, R29, 0x1, R105 ;  /* 0x000000011d197824 */ /* 0x000fe200078e0269 */
[----:B------:R-:W-:Y:S01]  /*2d70*/  SHF.R.S32.HI R29, RZ, 0x4, R30 ;  /* 0x00000004ff1d7819 */ /* 0x000fe2000001141e */
[----:B------:R-:W-:Y:S01]  /*2d80*/  IMAD.SHL.U32 R11, R108, 0x80, RZ ;  /* 0x000000806c0b7824 */ /* 0x000fe200078e00ff */
[----:B------:R-:W-:Y:S01]  /*2d90*/  LOP3.LUT R26, R26, 0xfffffff0, RZ, 0xc0, !PT ;  /* 0xfffffff01a1a7812 */ /* 0x000fe200078ec0ff */
[----:B------:R-:W-:Y:S01]  /*2da0*/  IMAD.WIDE.U32 R108, R108, 0xa0, RZ ;  /* 0x000000a06c6c7825 */ /* 0x000fe200078e00ff */
[----:B------:R-:W-:Y:S02]  /*2db0*/  LOP3.LUT R28, R28, 0xfffffff0, RZ, 0xc0, !PT ;  /* 0xfffffff01c1c7812 */ /* 0x000fe400078ec0ff */
[----:B------:R-:W-:Y:S01]  /*2dc0*/  LOP3.LUT R30, R30, 0xfffffff0, RZ, 0xc0, !PT ;  /* 0xfffffff01e1e7812 */ /* 0x000fe200078ec0ff */
[----:B------:R-:W-:Y:S01]  /*2dd0*/  IMAD.IADD R34, R117, 0x1, R35 ;  /* 0x0000000175227824 */ /* 0x000fe200078e0223 */
[----:B------:R-:W-:Y:S01]  /*2de0*/  LOP3.LUT R35, R36, 0x1, RZ, 0xc0, !PT ;  /* 0x0000000124237812 */ /* 0x000fe200078ec0ff */
[----:B------:R-:W-:Y:S01]  /*2df0*/  IMAD.SHL.U32 R121, R121, 0x2, RZ ;  /* 0x0000000279797824 */ /* 0x000fe200078e00ff */
[C---:B------:R-:W-:Y:S01]  /*2e00*/  LOP3.LUT R36, R40.reuse, 0x2, RZ, 0xc0, !PT ;  /* 0x0000000228247812 */ /* 0x040fe200078ec0ff */
[----:B------:R-:W-:Y:S01]  /*2e10*/  IMAD.IADD R129, R109, 0x1, R129 ;  /* 0x000000016d817824 */ /* 0x000fe200078e0281 */
[----:B------:R-:W-:-:S02]  /*2e20*/  LOP3.LUT R37, R40, 0x4, RZ, 0xc0, !PT ;  /* 0x0000000428257812 */ /* 0x000fc400078ec0ff */
[C---:B------:R-:W-:Y:S02]  /*2e30*/  LOP3.LUT R38, R40.reuse, 0x8, RZ, 0xc0, !PT ;  /* 0x0000000828267812 */ /* 0x040fe400078ec0ff */
[C---:B------:R-:W-:Y:S02]  /*2e40*/  LOP3.LUT R39, R40.reuse, 0x10, RZ, 0xc0, !PT ;  /* 0x0000001028277812 */ /* 0x040fe400078ec0ff */
[----:B------:R-:W-:Y:S02]  /*2e50*/  SHF.R.S32.HI R31, RZ, 0x1f, R26 ;  /* 0x0000001fff1f7819 */ /* 0x000fe4000001141a */
[----:B------:R-:W-:Y:S02]  /*2e60*/  SHF.R.S32.HI R32, RZ, 0x1f, R28 ;  /* 0x0000001fff207819 */ /* 0x000fe4000001141c */
[----:B------:R-:W-:Y:S02]  /*2e70*/  SHF.R.S32.HI R33, RZ, 0x1f, R30 ;  /* 0x0000001fff217819 */ /* 0x000fe4000001141e */
[----:B------:R-:W-:-:S07]  /*2e80*/  LOP3.LUT R40, R40, 0x20, RZ, 0xc0, !PT ;  /* 0x0000002028287812 */ /* 0x000fce00078ec0ff */
.L_x_2348:
[----:B------:R-:W2:Y:S01]  /*2e90*/  LDL R43, [R1+0xc] ;  /* 0x00000c00012b7983 */ /* 0x000ea20000100800 */
[----:B0-----:R-:W0:Y:S03]  /*2ea0*/  LDC.64 R124, c[0x0][0x2e8] ;  /* 0x0000ba00ff7c7b82 */ /* 0x001e260000000a00 */
[----:B------:R-:W3:Y:S01]  /*2eb0*/  LDL.LU R42, [R1+0x10] ;  /* 0x00001000012a7983 */ /* 0x000ee20000300800 */
        /* <DEDUP_REMOVED lines=9> */
[----:B------:R-:W-:-:S04]  /*2f50*/  IADD3 R49, P2, P3, R3, R134, R133 ;  /* 0x0000008603317210 */ /* 0x000fc80007b5e085 */
[----:B------:R-:W-:-:S04]  /*2f60*/  IADD3 R96, R135, R41, RZ ;  /* 0x0000002987607210 */ /* 0x000fc80007ffe0ff */
[----:B------:R-:W-:Y:S02]  /*2f70*/  IADD3.X R24, R5, R96, R131, P2, P3 ;  /* 0x0000006005187210 */ /* 0x000fe400017e6483 */
[----:B0-----:R-:W-:-:S04]  /*2f80*/  IADD3 R50, P2, P3, R134, R124, R3 ;  /* 0x0000007c86327210 */ /* 0x001fc80007b5e003 */
[----:B------:R-:W-:Y:S02]  /*2f90*/  IADD3.X R51, R96, R125, R5, P2, P3 ;  /* 0x0000007d60337210 */ /* 0x000fe400017e6405 */
[----:B------:R-:W-:Y:S02]  /*2fa0*/  IADD3 R48, P2, R49, R124, RZ ;  /* 0x0000007c31307210 */ /* 0x000fe40007f5e0ff */
[----:B------:R-:W-:-:S03]  /*2fb0*/  ISETP.GT.AND P3, PT, R53, R126, PT ;  /* 0x0000007e3500720c */ /* 0x000fc60003f64270 */
[----:B------:R-:W-:Y:S01]  /*2fc0*/  IMAD.X R49, R24, 0x1, R125, P2 ;  /* 0x0000000118317824 */ /* 0x000fe200010e067d */
[----:B-1----:R-:W-:Y:S01]  /*2fd0*/  ISETP.GE.AND P2, PT, R132, 0x1, PT ;  /* 0x000000018400780c */ /* 0x002fe20003f46270 */
[----:B------:R-:W-:Y:S02]  /*2fe0*/  IMAD.MOV.U32 R24, RZ, RZ, R53 ;  /* 0x000000ffff187224 */ /* 0x000fe400078e0035 */
[----:B--2---:R-:W-:Y:S01]  /*2ff0*/  IMAD R41, R17, 0x7800, R43 ;  /* 0x0000780011297824 */ /* 0x004fe200078e022b */
[----:B---3--:R-:W-:-:S03]  /*3000*/  LOP3.LUT R42, R42, 0xfffffffd, RZ, 0xc0, !PT ;  /* 0xfffffffd2a2a7812 */ /* 0x008fc600078ec0ff */
[C---:B------:R-:W-:Y:S02]  /*3010*/  VIADD R43, R41.reuse, 0x20 ;  /* 0x00000020292b7836 */ /* 0x040fe40000000000 */
[----:B------:R-:W-:Y:S01]  /*3020*/  @P4 VIADD R43, R41, 0xffffffe0 ;  /* 0xffffffe0292b4836 */ /* 0x000fe20000000000 */
[----:B------:R-:W-:Y:S01]  /*3030*/  @P3 LOP3.LUT R42, R42, 0x2, RZ, 0xfc, !PT ;  /* 0x000000022a2a3812 */ /* 0x000fe200078efcff */
[----:B------:R-:W-:-:S04]  /*3040*/  IMAD.IADD R41, R16, 0x1, R41 ;  /* 0x0000000110297824 */ /* 0x000fc800078e0229 */
[----:B------:R0:W-:Y:S02]  /*3050*/  STL [R1+0x10], R42 ;  /* 0x0000102a01007387 */ /* 0x0001e40000100800 */
[----:B0-----:R-:W-:Y:S01]  /*3060*/  IMAD.IADD R42, R16, 0x1, R43 ;  /* 0x00000001102a7824 */ /* 0x001fe200078e022b */
[----:B------:R-:W-:Y:S06]  /*3070*/  @!P2 BRA `(.L_x_2250) ;  /* 0x000000c40080a947 */ /* 0x000fec0003800000 */
[----:B------:R-:W-:Y:S01]  /*3080*/  ULDC.U8 UR4, c[0x0][0x410] ;  /* 0x0001040000047ab9 */ /* 0x000fe20000000000 */
[-C--:B------:R-:W-:Y:S01]  /*3090*/  IMAD R43, R129, R53.reuse, RZ ;  /* 0x00000035812b7224 */ /* 0x080fe200078e02ff */
[----:B------:R-:W-:Y:S01]  /*30a0*/  ISETP.NE.AND P2, PT, RZ, UR4, PT ;  /* 0x00000004ff007c0c */ /* 0x000fe2000bf45270 */
[-C--:B------:R-:W-:Y:S02]  /*30b0*/  IMAD R47, R130, R53.reuse, RZ ;  /* 0x00000035822f7224 */ /* 0x080fe400078e02ff */
[----:B------:R-:W-:Y:S02]  /*30c0*/  IMAD R45, R44, R108, R43 ;  /* 0x0000006c2c2d7224 */ /* 0x000fe400078e022b */
[----:B------:R-:W-:Y:S02]  /*30d0*/  IMAD R43, R24, -0xa0, R2 ;  /* 0xffffff60182b7824 */ /* 0x000fe400078e0202 */
[----:B------:R-:W-:Y:S02]  /*30e0*/  IMAD R47, R44, R102, R47 ;  /* 0x000000662c2f7224 */ /* 0x000fe400078e022f */
[----:B------:R-:W-:Y:S01]  /*30f0*/  IMAD.WIDE.U32 R94, R108, R53, RZ ;  /* 0x000000356c5e7225 */ /* 0x000fe200078e00ff */
[----:B------:R-:W-:-:S03]  /*3100*/  VIMNMX R43, R43, 0xa0, PT ;  /* 0x000000a02b2b7848 */ /* 0x000fc60003fe0100 */
        /* <DEDUP_REMOVED lines=67> */
.L_x_2253:
[----:B------:R-:W-:Y:S05]  /*3540*/  BSYNC B1 ;  /* 0x0000000000017941 */ /* 0x000fea0003800000 */
.L_x_2252:
        /* <DEDUP_REMOVED lines=46> */
.L_x_2255:
[----:B------:R-:W-:Y:S05]  /*3830*/  BSYNC B1 ;  /* 0x0000000000017941 */ /* 0x000fea0003800000 */
.L_x_2254:
[----:B------:R-:W-:Y:S01]  /*3840*/  UISETP.NE.AND UP0, UPT, UR53, 0x3, UPT ;  /* 0x000000033500788c */ /* 0x000fe2000bf05270 */
[----:B------:R-:W-:Y:S01]  /*3850*/  IMAD.MOV.U32 R157, RZ, RZ, R84 ;  /* 0x000000ffff9d7224 */ /* 0x000fe200078e0054 */
[----:B------:R-:W-:Y:S01]  /*3860*/  MOV R161, R88 ;  /* 0x0000005800a17202 */ /* 0x000fe20000000f00 */
[----:B------:R-:W-:Y:S01]  /*3870*/  IMAD.MOV.U32 R163, RZ, RZ, R96 ;  /* 0x000000ffffa37224 */ /* 0x000fe200078e0060 */
[----:B-----5:R-:W-:Y:S01]  /*3880*/  MOV R149, R68 ;  /* 0x0000004400957202 */ /* 0x020fe20000000f00 */
[----:B------:R-:W-:Y:S01]  /*3890*/  IMAD.MOV.U32 R165, RZ, RZ, R124 ;  /* 0x000000ffffa57224 */ /* 0x000fe200078e007c */
[----:B------:R-:W-:Y:S01]  /*38a0*/  PLOP3.LUT P2, PT, PT, PT, UP0, 0x80, 0x0 ;  /* 0x000000000000781c */ /* 0x000fe20003f4f008 */
        /* <DEDUP_REMOVED lines=16> */
[----:B------:R-:W-:Y:S01]  /*39b0*/  IMAD.MOV.U32 R154, RZ, RZ, R74 ;  /* 0x000000ffff9a7224 */ /* 0x000fe200078e004a */
[----:B------:R-:W-:Y:S06]  /*39c0*/  @!P2 BRA `(.L_x_2256) ;  /* 0x000000000004a947 */ /* 0x000fec0003800000 */
[----:B------:R-:W-:Y:S01]  /*39d0*/  BPT.TRAP 0x1 ;  /* 0x000000040000795c */ /* 0x000fe20000300000 */
.L_x_2256:
[----:B------:R-:W-:Y:S01]  /*39e0*/  IMAD R100, R17, 0x8, R16 ;  /* 0x0000000811647824 */ /* 0x000fe200078e0210 */
[----:B------:R-:W-:Y:S01]  /*39f0*/  SHF.L.U32 R101, R223, 0x1f, RZ ;  /* 0x0000001fdf657819 */ /* 0x000fe200000006ff */
[----:B------:R-:W-:Y:S03]  /*3a00*/  BSSY B1, `(.L_x_2257) ;  /* 0x0000003000017945 */ /* 0x000fe60003800000 */
[----:B------:R-:W1:Y:S02]  /*3a10*/  SYNCS.PHASECHK.TRANS64.TRYWAIT P5, [R100+URZ+0x33490], R101 ;  /* 0x03349065640075a7 */ /* 0x000e6400080a017f */
[----:B-1----:R-:W-:Y:S05]  /*3a20*/  @!P5 BRA `(.L_x_2258) ;  /* 0x000002e00010d947 */ /* 0x002fea0003800000 */
.L_x_2599:
[----:B------:R-:W-:Y:S05]  /*3a30*/  BSYNC B1 ;  /* 0x0000000000017941 */ /* 0x000fea0003800000 */
.L_x_2257:
        /* <DEDUP_REMOVED lines=13> */
[----:B------:R-:W-:Y:S01]  /*3b10*/  SHF.R.U32.HI R168, RZ, 0x8, R135 ;  /* 0x00000008ffa87819 */ /* 0x000fe20000011687 */
[----:B------:R-:W-:Y:S01]  /*3b20*/  IMAD.U32 R134, R134, 0x10000, RZ ;  /* 0x0001000086867824 */ /* 0x000fe200078e00ff */
[----:B------:R-:W-:Y:S02]  /*3b30*/  LOP3.LUT R169, R135, 0xff0000ff, RZ, 0xc0, !PT ;  /* 0xff0000ff87a97812 */ /* 0x000fe400078ec0ff */
[----:B------:R-:W-:Y:S01]  /*3b40*/  LOP3.LUT R125, R125, 0xff00, R167, 0xf8, !PT ;  /* 0x0000ff007d7d7812 */ /* 0x000fe200078ef8a7 */
[----:B------:R-:W-:Y:S01]  /*3b50*/  IMAD.SHL.U32 R168, R168, 0x100, RZ ;  /* 0x00000100a8a87824 */ /* 0x000fe200078e00ff */
[----:B--2---:R-:W-:-:S02]  /*3b60*/  F2FP.F16.E4M3.UNPACK_B R167, R45 ;  /* 0x0000002dffa7723e */ /* 0x004fc400020006ff */
[----:B------:R-:W-:Y:S02]  /*3b70*/  LOP3.LUT R125, R125, 0xff0000, R134, 0xf8, !PT ;  /* 0x00ff00007d7d7812 */ /* 0x000fe400078ef886 */
[-C--:B------:R-:W-:Y:S02]  /*3b80*/  F2FP.F16.E4M3.UNPACK_B R134, R166.reuse.H1 ;  /* 0x000000a6ff86723e */ /* 0x080fe400030006ff */
[----:B------:R-:W-:Y:S01]  /*3b90*/  SHF.R.U32.HI R124, RZ, 0x10, R135 ;  /* 0x00000010ff7c7819 */ /* 0x000fe20000011687 */
[--C-:B------:R-:W-:Y:S01]  /*3ba0*/  HADD2.F32 R135, -RZ, R167.reuse.H1_H1 ;  /* 0x300000a7ff877230 */ /* 0x100fe20000004100 */
[----:B------:R-:W-:Y:S01]  /*3bb0*/  LOP3.LUT R169, R169, 0xff00, R168, 0xf8, !PT ;  /* 0x0000ff00a9a97812 */ /* 0x000fe200078ef8a8 */
[----:B------:R-:W-:Y:S01]  /*3bc0*/  HADD2.F32 R171, -RZ, R134.H0_H0 ;  /* 0x20000086ffab7230 */ /* 0x000fe20000004100 */
[----:B------:R-:W-:Y:S01]  /*3bd0*/  F2FP.F16.E4M3.UNPACK_B R168, R165.H1 ;  /* 0x000000a5ffa8723e */ /* 0x000fe200030006ff */
[----:B------:R-:W-:Y:S01]  /*3be0*/  HADD2.F32 R167, -RZ, R167.H0_H0 ;  /* 0x200000a7ffa77230 */ /* 0x000fe20000004100 */
[----:B------:R-:W-:-:S02]  /*3bf0*/  F2FP.F16.E4M3.UNPACK_B R166, R166 ;  /* 0x000000a6ffa6723e */ /* 0x000fc400020006ff */
[-C--:B------:R-:W-:Y:S01]  /*3c00*/  FMUL.FTZ R172, R135, R171.reuse ;  /* 0x000000ab87ac7220 */ /* 0x080fe20000410000 */
[--C-:B------:R-:W-:Y:S02]  /*3c10*/  HADD2.F32 R170, -RZ, R168.reuse.H0_H0 ;  /* 0x200000a8ffaa7230 */ /* 0x100fe40000004100 */
[----:B------:R-:W-:Y:S01]  /*3c20*/  FMUL.FTZ R171, R167, R171 ;  /* 0x000000aba7ab7220 */ /* 0x000fe20000410000 */
[----:B------:R-:W-:Y:S01]  /*3c30*/  HADD2.F32 R168, -RZ, R168.H1_H1 ;  /* 0x300000a8ffa87230 */ /* 0x000fe20000004100 */
[----:B------:R-:W-:Y:S02]  /*3c40*/  F2FP.F16.E4M3.UNPACK_B R165, R165 ;  /* 0x000000a5ffa5723e */ /* 0x000fe400020006ff */
[-C--:B------:R-:W-:Y:S01]  /*3c50*/  FFMA.FTZ R135, R135, R170.reuse, R171 ;  /* 0x000000aa87877223 */ /* 0x080fe200000100ab */
        /* <DEDUP_REMOVED lines=9> */
[----:B------:R-:W-:Y:S01]  /*3cf0*/  IMAD.U32 R45, R124, 0x10000, RZ ;  /* 0x000100007c2d7824 */ /* 0x000fe200078e00ff */
[----:B------:R-:W-:Y:S02]  /*3d00*/  MOV R124, R47 ;  /* 0x0000002f007c7202 */ /* 0x000fe40000000f00 */
        /* <DEDUP_REMOVED lines=15> */
[-C--:B------:R-:W-:Y:S02]  /*3e00*/  F2FP.F16.E4M3.UNPACK_B R134, R46.reuse ;  /* 0x0000002eff86723e */ /* 0x080fe400020006ff */
        /* <DEDUP_REMOVED lines=10> */
[C---:B------:R-:W-:Y:S01]  /*3eb0*/  FFMA.FTZ R171, R124.reuse, R47, -R171 ;  /* 0x0000002f7cab7223 */ /* 0x040fe200000108ab */
        /* <DEDUP_REMOVED lines=26> */
[----:B------:R-:W-:Y:S01]  /*4060*/  FMUL.FTZ R167, R47, R170 ;  /* 0x000000aa2fa77220 */ /* 0x000fe20000410000 */
        /* <DEDUP_REMOVED lines=17> */
.L_x_2264:
[----:B------:R-:W-:Y:S05]  /*4180*/  BSYNC B3 ;  /* 0x0000000000037941 */ /* 0x000fea0003800000 */
.L_x_2263:
[----:B--2---:R2:W-:Y:S02]  /*4190*/  STG.E.128 desc[UR54][R50.64], R44 ;  /* 0x0000002c32007986 */ /* 0x0045e4000c101d36 */
.L_x_2262:
[----:B------:R-:W-:Y:S05]  /*41a0*/  BSYNC B2 ;  /* 0x0000000000027941 */ /* 0x000fea0003800000 */
.L_x_2261:
        /* <DEDUP_REMOVED lines=14> */
[----:B------:R-:W-:Y:S01]  /*4290*/  LOP3.LUT R98, R98, 0xff00, R124, 0xf8, !PT ;  /* 0x0000ff0062627812 */ /* 0x000fe200078ef87c */
[----:B------:R-:W-:Y:S01]  /*42a0*/  IMAD.SHL.U32 R125, R125, 0x100, RZ ;  /* 0x000001007d7d7824 */ /* 0x000fe200078e00ff */
[----:B--2---:R-:W-:-:S02]  /*42b0*/  F2FP.F16.E4M3.UNPACK_B R124, R45 ;  /* 0x0000002dff7c723e */ /* 0x004fc400020006ff */
[----:B------:R-:W-:Y:S02]  /*42c0*/  LOP3.LUT R97, R98, 0xff0000, R97, 0xf8, !PT ;  /* 0x00ff000062617812 */ /* 0x000fe400078ef861 */
[-C--:B------:R-:W-:Y:S02]  /*42d0*/  F2FP.F16.E4M3.UNPACK_B R98, R164.reuse.H1 ;  /* 0x000000a4ff62723e */ /* 0x080fe400030006ff */
[----:B------:R-:W-:Y:S01]  /*42e0*/  SHF.R.U32.HI R96, RZ, 0x10, R99 ;  /* 0x00000010ff607819 */ /* 0x000fe20000011663 */
[----:B------:R-:W-:Y:S01]  /*42f0*/  HADD2.F32 R99, -RZ, R124.H1_H1 ;  /* 0x3000007cff637230 */ /* 0x000fe20000004100 */
[----:B------:R-:W-:Y:S01]  /*4300*/  LOP3.LUT R134, R134, 0xff00, R125, 0xf8, !PT ;  /* 0x0000ff0086867812 */ /* 0x000fe200078ef87d */
[----:B------:R-:W-:Y:S01]  /*4310*/  HADD2.F32 R165, -RZ, R98.H0_H0 ;  /* 0x20000062ffa57230 */ /* 0x000fe20000004100 */
        /* <DEDUP_REMOVED lines=27> */
[----:B------:R-:W-:Y:S01]  /*44d0*/  HADD2.F32 R135, -RZ, R166.H1_H1 ;  /* 0x300000a6ff877230 */ /* 0x000fe20000004100 */
[----:B------:R-:W-:Y:S01]  /*44e0*/  F2FP.SATFINITE.E4M3.F32.PACK_AB_MERGE_C R98, R125, R98, RZ ;  /* 0x000000627d62723e */ /* 0x000fe200048070ff */
[----:B------:R-:W-:Y:S01]  /*44f0*/  HADD2.F32 R167, -RZ, R134.H0_H0 ;  /* 0x20000086ffa77230 */ /* 0x000fe20000004100 */
[----:B------:R-:W-:Y:S01]  /*4500*/  F2FP.F16.E4M3.UNPACK_B R45, R45 ;  /* 0x0000002dff2d723e */ /* 0x000fe200020006ff */
[----:B------:R-:W-:Y:S01]  /*4510*/  HADD2.F32 R166, -RZ, R166.H0_H0 ;  /* 0x200000a6ffa67230 */ /* 0x000fe20000004100 */
[----:B------:R-:W-:Y:S01]  /*4520*/  F2FP.SATFINITE.E4M3.F32.PACK_AB_MERGE_C R99, R99, R124, R98 ;  /* 0x0000007c6363723e */ /* 0x000fe20004807062 */
[----:B------:R-:W-:-:S02]  /*4530*/  HADD2.F32 R134, -RZ, R134.H1_H1 ;  /* 0x30000086ff867230 */ /* 0x000fc40000004100 */
[C---:B------:R-:W-:Y:S01]  /*4540*/  FMUL.FTZ R168, R135.reuse, R167 ;  /* 0x000000a787a87220 */ /* 0x040fe20000410000 */
        /* <DEDUP_REMOVED lines=47> */
[-C--:B------:R-:W-:Y:S02]  /*4840*/  FMUL.FTZ R97, R44, R164.reuse ;  /* 0x000000a42c617220 */ /* 0x080fe40000410000 */
[C---:B------:R-:W-:Y:S02]  /*4850*/  FMUL.FTZ R164, R47.reuse, R164 ;  /* 0x000000a42fa47220 */ /* 0x040fe40000410000 */
[-C--:B------:R-:W-:Y:S01]  /*4860*/  FFMA.FTZ R97, R47, R163.reuse, -R97 ;  /* 0x000000a32f617223 */ /* 0x080fe20000010861 */
[----:B------:R-:W-:Y:S01]  /*4870*/  F2FP.SATFINITE.E4M3.F32.PACK_AB_MERGE_C R47, R166, R168, R96 ;  /* 0x000000a8a62f723e */ /* 0x000fe20004807060 */
[----:B------:R-:W-:-:S05]  /*4880*/  FFMA.FTZ R164, R44, R163, R164 ;  /* 0x000000a32ca47223 */ /* 0x000fca00000100a4 */
[----:B------:R-:W-:-:S07]  /*4890*/  F2FP.SATFINITE.E4M3.F32.PACK_AB_MERGE_C R44, R164, R97, R124 ;  /* 0x00000061a42c723e */ /* 0x000fce000480707c */
.L_x_2268:
[----:B------:R-:W-:Y:S05]  /*48a0*/  BSYNC B3 ;  /* 0x0000000000037941 */ /* 0x000fea0003800000 */
.L_x_2267:
[----:B--2---:R3:W-:Y:S02]  /*48b0*/  STG.E.128 desc[UR54][R50.64+0x20], R44 ;  /* 0x0000202c32007986 */ /* 0x0047e4000c101d36 */
.L_x_2266:
[----:B------:R-:W-:Y:S05]  /*48c0*/  BSYNC B2 ;  /* 0x0000000000027941 */ /* 0x000fea0003800000 */
.L_x_2265:
        /* <DEDUP_REMOVED lines=14> */
[----:B------:R-:W-:Y:S01]  /*49b0*/  IMAD.SHL.U32 R98, R98, 0x100, RZ ;  /* 0x0000010062627824 */ /* 0x000fe200078e00ff */
[----:B------:R-:W-:-:S02]  /*49c0*/  SHF.L.U32 R89, R90, 0x10, RZ ;  /* 0x000000105a597819 */ /* 0x000fc400000006ff */
[----:B------:R-:W-:Y:S02]  /*49d0*/  LOP3.LUT R91, R91, 0xff0000ff, RZ, 0xc0, !PT ;  /* 0xff0000ff5b5b7812 */ /* 0x000fe400078ec0ff */
[----:B------:R-:W-:Y:S02]  /*49e0*/  LOP3.LUT R89, R96, 0xff0000, R89, 0xf8, !PT ;  /* 0x00ff000060597812 */ /* 0x000fe400078ef859 */
[-C--:B------:R-:W-:Y:S02]  /*49f0*/  F2FP.F16.E4M3.UNPACK_B R90, R162.reuse.H1 ;  /* 0x000000a2ff5a723e */ /* 0x080fe400030006ff */
[----:B--2---:R-:W-:Y:S02]  /*4a00*/  F2FP.F16.E4M3.UNPACK_B R96, R45 ;  /* 0x0000002dff60723e */ /* 0x004fe400020006ff */
[----:B------:R-:W-:Y:S01]  /*4a10*/  LOP3.LUT R98, R91, 0xff00, R98, 0xf8, !PT ;  /* 0x0000ff005b627812 */ /* 0x000fe200078ef862 */
[----:B------:R-:W-:Y:S01]  /*4a20*/  HADD2.F32 R124, -RZ, R90.H0_H0 ;  /* 0x2000005aff7c7230 */ /* 0x000fe20000004100 */
        /* <DEDUP_REMOVED lines=85> */
[----:B------:R-:W-:Y:S01]  /*4f80*/  FFMA.FTZ R89, R47, R161, -R89 ;  /* 0x000000a12f597223 */ /* 0x000fe20000010859 */
[----:B------:R-:W-:Y:S01]  /*4f90*/  F2FP.SATFINITE.E4M3.F32.PACK_AB_MERGE_C R47, R125, R135, R88 ;  /* 0x000000877d2f723e */ /* 0x000fe20004807058 */
[----:B------:R-:W-:-:S05]  /*4fa0*/  FFMA.FTZ R162, R44, R161, R162 ;  /* 0x000000a12ca27223 */ /* 0x000fca00000100a2 */
[----:B------:R-:W-:-:S07]  /*4fb0*/  F2FP.SATFINITE.E4M3.F32.PACK_AB_MERGE_C R44, R162, R89, R96 ;  /* 0x00000059a22c723e */ /* 0x000fce0004807060 */
.L_x_2272:
[----:B------:R-:W-:Y:S05]  /*4fc0*/  BSYNC B3 ;  /* 0x0000000000037941 */ /* 0x000fea0003800000 */
.L_x_2271:
[----:B--2---:R4:W-:Y:S02]  /*4fd0*/  STG.E.128 desc[UR54][R50.64+0x40], R44 ;  /* 0x0000402c32007986 */ /* 0x0049e4000c101d36 */
.L_x_2270:
[----:B------:R-:W-:Y:S05]  /*4fe0*/  BSYNC B2 ;  /* 0x0000000000027941 */ /* 0x000fea0003800000 */
.L_x_2269:
        /* <DEDUP_REMOVED lines=59> */
[----:B------:R-:W-:Y:S01]  /*53a0*/  LOP3.LUT R90, R89, 0xff00, R90, 0xf8, !PT ;  /* 0x0000ff00595a7812 */ /* 0x000fe200078ef85a */
[----:B------:R-:W-:Y:S01]  /*53b0*/  IMAD.U32 R87, R87, 0x10000, RZ ;  /* 0x0001000057577824 */ /* 0x000fe200078e00ff */
[----:B------:R-:W-:Y:S01]  /*53c0*/  F2FP.SATFINITE.E4M3.F32.PACK_AB_MERGE_C R44, R45, R44, RZ ;  /* 0x0000002c2d2c723e */ /* 0x000fe200048070ff */
[----:B------:R-:W-:Y:S01]  /*53d0*/  IMAD.MOV.U32 R45, RZ, RZ, R84 ;  /* 0x000000ffff2d7224 */ /* 0x000fe200078e0054 */
[----:B------:R-:W-:Y:S01]  /*53e0*/  LOP3.LUT R85, R88, 0xff00, R85, 0xf8, !PT ;  /* 0x0000ff0058557812 */ /* 0x000fe200078ef855 */
[----:B------:R-:W-:Y:S01]  /*53f0*/  IMAD.U32 R88, R96, 0x10000, RZ ;  /* 0x0001000060587824 */ /* 0x000fe200078e00ff */
[----:B------:R-:W-:Y:S01]  /*5400*/  LOP3.LUT R90, R90, 0xff0000, R87, 0xf8, !PT ;  /* 0x00ff00005a5a7812 */ /* 0x000fe200078ef857 */
[----:B------:R-:W-:Y:S01]  /*5410*/  IMAD.MOV.U32 R87, RZ, RZ, R47 ;  /* 0x000000ffff577224 */ /* 0x000fe200078e002f */
[----:B------:R-:W-:-:S02]  /*5420*/  F2FP.SATFINITE.E4M3.F32.PACK_AB_MERGE_C R44, R86, R91, R44 ;  /* 0x0000005b562c723e */ /* 0x000fc4000480702c */
[----:B------:R-:W-:Y:S02]  /*5430*/  LOP3.LUT R89, R85, 0xff0000, R88, 0xf8, !PT ;  /* 0x00ff000055597812 */ /* 0x000fe400078ef858 */
[----:B------:R-:W-:Y:S02]  /*5440*/  F2FP.F16.E4M3.UNPACK_B R47, R87 ;  /* 0x00000057ff2f723e */ /* 0x000fe400020006ff */
[----:B------:R-:W-:Y:S02]  /*5450*/  F2FP.F16.E4M3.UNPACK_B R96, R90.H1 ;  /* 0x0000005aff60723e */ /* 0x000fe400030006ff */
[-C--:B------:R-:W-:Y:S01]  /*5460*/  F2FP.F16.E4M3.UNPACK_B R85, R89.reuse.H1 ;  /* 0x00000059ff55723e */ /* 0x080fe200030006ff */
[--C-:B------:R-:W-:Y:S01]  /*5470*/  HADD2.F32 R97, -RZ, R47.reuse.H1_H1 ;  /* 0x3000002fff617230 */ /* 0x100fe20000004100 */
[----:B------:R-:W-:Y:S01]  /*5480*/  F2FP.F16.E4M3.UNPACK_B R89, R89 ;  /* 0x00000059ff59723e */ /* 0x000fe200020006ff */
[----:B------:R-:W-:Y:S02]  /*5490*/  HADD2.F32 R88, -RZ, R96.H0_H0 ;  /* 0x20000060ff587230 */ /* 0x000fe40000004100 */
[----:B------:R-:W-:-:S02]  /*54a0*/  HADD2.F32 R47, -RZ, R47.H0_H0 ;  /* 0x2000002fff2f7230 */ /* 0x000fc40000004100 */
[--C-:B------:R-:W-:Y:S02]  /*54b0*/  HADD2.F32 R98, -RZ, R85.reuse.H0_H0 ;  /* 0x20000055ff627230 */ /* 0x100fe40000004100 */
        /* <DEDUP_REMOVED lines=37> */
.L_x_2276:
[----:B------:R-:W-:Y:S05]  /*5710*/  BSYNC B3 ;  /* 0x0000000000037941 */ /* 0x000fea0003800000 */
.L_x_2275:
[----:B--2---:R0:W-:Y:S02]  /*5720*/  STG.E.128 desc[UR54][R50.64+0x60], R44 ;  /* 0x0000602c32007986 */ /* 0x0041e4000c101d36 */
.L_x_2274:
[----:B------:R-:W-:Y:S05]  /*5730*/  BSYNC B2 ;  /* 0x0000000000027941 */ /* 0x000fea0003800000 */
.L_x_2273:
[----:B------:R-:W-:Y:S01]  /*5740*/  ISETP.NE.AND P3, PT, R39, RZ, PT ;  /* 0x000000ff2700720c */ /* 0x000fe20003f65270 */
[----:B------:R-:W-:-:S12]  /*5750*/  BSSY B2, `(.L_x_2277) ;  /* 0x0000072000027945 */ /* 0x000fd80003800000 */
[----:B------:R-:W-:Y:S05]  /*5760*/  @!P3 BRA `(.L_x_2278) ;  /* 0x0000000400c0b947 */ /* 0x000fea0003800000 */
[----:B0-234-:R0:W2:Y:S01]  /*5770*/  LDS.128 R44, [R41+0x29200] ;  /* 0x02920000292c7984 */ /* 0x01d0a20000000c00 */
[----:B------:R-:W-:Y:S01]  /*5780*/  ISETP.GE.AND P3, PT, R224, R132, PT ;  /* 0x00000084e000720c */ /* 0x000fe20003f66270 */
[----:B------:R-:W-:-:S12]  /*5790*/  BSSY B3, `(.L_x_2279) ;  /* 0x000006c000037945 */ /* 0x000fd80003800000 */
[----:B0-----:R-:W-:Y:S05]  /*57a0*/  @P3 BRA `(.L_x_2280) ;  /* 0x0000000400a83947 */ /* 0x001fea0003800000 */
[----:B--2---:R-:W-:Y:S02]  /*57b0*/  MOV R82, R45 ;  /* 0x0000002d00527202 */ /* 0x004fe40000000f00 */
[----:B------:R-:W-:Y:S02]  /*57c0*/  F2FP.F16.E4M3.UNPACK_B R87, R156.H1 ;  /* 0x0000009cff57723e */ /* 0x000fe400030006ff */
[-C--:B------:R-:W-:Y:S02]  /*57d0*/  F2FP.F16.E4M3.UNPACK_B R45, R82.reuse ;  /* 0x00000052ff2d723e */ /* 0x080fe400020006ff */
[----:B------:R-:W-:Y:S01]  /*57e0*/  F2FP.F16.E4M3.UNPACK_B R86, R151.H1 ;  /* 0x00000097ff56723e */ /* 0x000fe200030006ff */
[----:B------:R-:W-:Y:S01]  /*57f0*/  HADD2.F32 R80, -RZ, R87.H0_H0 ;  /* 0x20000057ff507230 */ /* 0x000fe20000004100 */
[----:B------:R-:W-:Y:S01]  /*5800*/  F2FP.F16.E4M3.UNPACK_B R82, R82.H1 ;  /* 0x00000052ff52723e */ /* 0x000fe200030006ff */
[--C-:B------:R-:W-:Y:S01]  /*5810*/  HADD2.F32 R84, -RZ, R45.reuse.H1_H1 ;  /* 0x3000002dff547230 */ /* 0x100fe20000004100 */
[----:B------:R-:W-:Y:S01]  /*5820*/  SHF.R.U32.HI R96, RZ, 0x10, R81 ;  /* 0x00000010ff607819 */ /* 0x000fe20000011651 */
[----:B------:R-:W-:-:S02]  /*5830*/  HADD2.F32 R45, -RZ, R45.H0_H0 ;  /* 0x2000002dff2d7230 */ /* 0x000fc40000004100 */
[--C-:B------:R-:W-:Y:S02]  /*5840*/  HADD2.F32 R85, -RZ, R86.reuse.H0_H0 ;  /* 0x20000056ff557230 */ /* 0x100fe40000004100 */
[CC--:B------:R-:W-:Y:S01]  /*5850*/  FMUL.FTZ R88, R84.reuse, R80.reuse ;  /* 0x0000005054587220 */ /* 0x0c0fe20000410000 */
[----:B------:R-:W-:Y:S02]  /*5860*/  HADD2.F32 R87, -RZ, R87.H1_H1 ;  /* 0x30000057ff577230 */ /* 0x000fe40000004100 */
[C---:B------:R-:W-:Y:S01]  /*5870*/  FMUL.FTZ R89, R45.reuse, R80 ;  /* 0x000000502d597220 */ /* 0x040fe20000410000 */
[----:B------:R-:W-:Y:S02]  /*5880*/  HADD2.F32 R86, -RZ, R86.H1_H1 ;  /* 0x30000056ff567230 */ /* 0x000fe40000004100 */
[-C--:B------:R-:W-:Y:S01]  /*5890*/  FFMA.FTZ R80, R45, R85.reuse, -R88 ;  /* 0x000000552d507223 */ /* 0x080fe20000010858 */
[----:B------:R-:W-:Y:S01]  /*58a0*/  FFMA.FTZ R45, R84, R85, R89 ;  /* 0x00000055542d7223 */ /* 0x000fe20000010059 */
[----:B------:R-:W-:-:S02]  /*58b0*/  HADD2.F32 R85, -RZ, R82.H1_H1 ;  /* 0x30000052ff557230 */ /* 0x000fc40000004100 */
        /* <DEDUP_REMOVED lines=37> */
[----:B------:R-:W-:Y:S01]  /*5b10*/  LOP3.LUT R88, R88, 0xff00, R83, 0xf8, !PT ;  /* 0x0000ff0058587812 */ /* 0x000fe200078ef853 */
[----:B------:R-:W-:Y:S01]  /*5b20*/  IMAD.U32 R83, R90, 0x10000, RZ ;  /* 0x000100005a537824 */ /* 0x000fe200078e00ff */
[----:B------:R-:W-:-:S04]  /*5b30*/  LOP3.LUT R86, R86, 0xff00, R81, 0xf8, !PT ;  /* 0x0000ff0056567812 */ /* 0x000fc800078ef851 */
[----:B------:R-:W-:Y:S01]  /*5b40*/  LOP3.LUT R81, R88, 0xff0000, R83, 0xf8, !PT ;  /* 0x00ff000058517812 */ /* 0x000fe200078ef853 */
[----:B------:R-:W-:Y:S02]  /*5b50*/  IMAD.U32 R83, R96, 0x10000, RZ ;  /* 0x0001000060537824 */ /* 0x000fe400078e00ff */
[----:B------:R-:W-:Y:S01]  /*5b60*/  IMAD.MOV.U32 R88, RZ, RZ, R47 ;  /* 0x000000ffff587224 */ /* 0x000fe200078e002f */
[----:B------:R-:W-:Y:S02]  /*5b70*/  F2FP.F16.E4M3.UNPACK_B R97, R81.H1 ;  /* 0x00000051ff61723e */ /* 0x000fe400030006ff */
[----:B------:R-:W-:Y:S02]  /*5b80*/  LOP3.LUT R83, R86, 0xff0000, R83, 0xf8, !PT ;  /* 0x00ff000056537812 */ /* 0x000fe400078ef853 */
[----:B------:R-:W-:Y:S01]  /*5b90*/  F2FP.F16.E4M3.UNPACK_B R47, R88 ;  /* 0x00000058ff2f723e */ /* 0x000fe200020006ff */
[--C-:B------:R-:W-:Y:S01]  /*5ba0*/  HADD2.F32 R86, -RZ, R97.reuse.H0_H0 ;  /* 0x20000061ff567230 */ /* 0x100fe20000004100 */
[-C--:B------:R-:W-:Y:S01]  /*5bb0*/  F2FP.F16.E4M3.UNPACK_B R90, R83.reuse.H1 ;  /* 0x00000053ff5a723e */ /* 0x080fe200030006ff */
[----:B------:R-:W-:Y:S01]  /*5bc0*/  HADD2.F32 R97, -RZ, R97.H1_H1 ;  /* 0x30000061ff617230 */ /* 0x000fe20000004100 */
[----:B------:R-:W-:Y:S01]  /*5bd0*/  F2FP.F16.E4M3.UNPACK_B R83, R83 ;  /* 0x00000053ff53723e */ /* 0x000fe200020006ff */
[----:B------:R-:W-:-:S02]  /*5be0*/  HADD2.F32 R91, -RZ, R47.H1_H1 ;  /* 0x3000002fff5b7230 */ /* 0x000fc40000004100 */
[----:B------:R-:W-:Y:S02]  /*5bf0*/  HADD2.F32 R47, -RZ, R47.H0_H0 ;  /* 0x2000002fff2f7230 */ /* 0x000fe40000004100 */
[--C-:B------:R-:W-:Y:S02]  /*5c00*/  HADD2.F32 R96, -RZ, R90.reuse.H0_H0 ;  /* 0x2000005aff607230 */ /* 0x100fe40000004100 */
        /* <DEDUP_REMOVED lines=36> */
.L_x_2280:
[----:B------:R-:W-:Y:S05]  /*5e50*/  BSYNC B3 ;  /* 0x0000000000037941 */ /* 0x000fea0003800000 */
.L_x_2279:
[----:B--2---:R0:W-:Y:S02]  /*5e60*/  STG.E.128 desc[UR54][R50.64+0x80], R44 ;  /* 0x0000802c32007986 */ /* 0x0041e4000c101d36 */
.L_x_2278:
[----:B------:R-:W-:Y:S05]  /*5e70*/  BSYNC B2 ;  /* 0x0000000000027941 */ /* 0x000fea0003800000 */
.L_x_2277:
        /* <DEDUP_REMOVED lines=15> */
[----:B------:R-:W-:-:S02]  /*5f70*/  IMAD.U32 R77, R81, 0x10000, RZ ;  /* 0x00010000514d7824 */ /* 0x000fc400078e00ff */
[----:B--2---:R-:W-:Y:S01]  /*5f80*/  IMAD.MOV.U32 R78, RZ, RZ, R44 ;  /* 0x000000ffff4e7224 */ /* 0x004fe200078e002c */
        /* <DEDUP_REMOVED lines=92> */
.L_x_2282:
[----:B------:R-:W-:Y:S05]  /*6550*/  BSYNC B2 ;  /* 0x0000000000027941 */ /* 0x000fea0003800000 */
.L_x_2281:
[----:B--2---:R0:W-:Y:S02]  /*6560*/  STG.E.128 desc[UR54][R50.64+0xa0], R44 ;  /* 0x0000a02c32007986 */ /* 0x0041e4000c101d36 */
.L_x_2260:
[----:B------:R-:W-:Y:S05]  /*6570*/  BSYNC B1 ;  /* 0x0000000000017941 */ /* 0x000fea0003800000 */
.L_x_2259:
        /* <DEDUP_REMOVED lines=11> */
[----:B------:R-:W-:Y:S02]  /*6630*/  LOP3.LUT R50, R73, 0xff0000ff, RZ, 0xc0, !PT ;  /* 0xff0000ff49327812 */ /* 0x000fe400078ec0ff */
[----:B------:R-:W-:Y:S01]  /*6640*/  SHF.R.U32.HI R77, RZ, 0x10, R73 ;  /* 0x00000010ff4d7819 */ /* 0x000fe20000011649 */
[----:B------:R-:W-:Y:S01]  /*6650*/  IMAD.SHL.U32 R74, R74, 0x100, RZ ;  /* 0x000001004a4a7824 */ /* 0x000fe200078e00ff */
[----:B------:R-:W-:Y:S02]  /*6660*/  SHF.L.U32 R51, R51, 0x8, RZ ;  /* 0x0000000833337819 */ /* 0x000fe400000006ff */
[----:B------:R-:W-:-:S02]  /*6670*/  SHF.R.U32.HI R76, RZ, 0x10, R75 ;  /* 0x00000010ff4c7819 */ /* 0x000fc4000001164b */
[----:B------:R-:W-:Y:S02]  /*6680*/  LOP3.LUT R73, R75, 0xff0000ff, RZ, 0xc0, !PT ;  /* 0xff0000ff4b497812 */ /* 0x000fe400078ec0ff */
        /* <DEDUP_REMOVED lines=94> */
.L_x_2287:
[----:B------:R-:W-:Y:S05]  /*6c70*/  BSYNC B2 ;  /* 0x0000000000027941 */ /* 0x000fea0003800000 */
.L_x_2286:
[----:B--2---:R0:W-:Y:S02]  /*6c80*/  STG.E.128 desc[UR54][R48.64], R44 ;  /* 0x0000002c30007986 */ /* 0x0041e4000c101d36 */
.L_x_2285:
[----:B------:R-:W-:Y:S05]  /*6c90*/  BSYNC B1 ;  /* 0x0000000000017941 */ /* 0x000fea0003800000 */
.L_x_2284:
        /* <DEDUP_REMOVED lines=9> */
[----:B------:R-:W-:Y:S01]  /*6d30*/  SHF.R.U32.HI R70, RZ, 0x8, R71 ;  /* 0x00000008ff467819 */ /* 0x000fe20000011647 */
[----:B------:R-:W-:Y:S01]  /*6d40*/  IMAD.MOV.U32 R68, RZ, RZ, R44 ;  /* 0x000000ffff447224 */ /* 0x000fe200078e002c */
[----:B------:R-:W-:Y:S01]  /*6d50*/  SHF.R.U32.HI R74, RZ, 0x10, R69 ;  /* 0x00000010ff4a7819 */ /* 0x000fe20000011645 */
[----:B------:R-:W-:Y:S01]  /*6d60*/  IMAD.SHL.U32 R50, R50, 0x100, RZ ;  /* 0x0000010032327824 */ /* 0x000fe200078e00ff */
[----:B------:R-:W-:Y:S01]  /*6d70*/  LOP3.LUT R69, R69, 0xff0000ff, RZ, 0xc0, !PT ;  /* 0xff0000ff45457812 */ /* 0x000fe200078ec0ff */
[----:B------:R-:W-:Y:S01]  /*6d80*/  IMAD.SHL.U32 R70, R70, 0x100, RZ ;  /* 0x0000010046467824 */ /* 0x000fe200078e00ff */
[----:B------:R-:W-:Y:S01]  /*6d90*/  SHF.R.U32.HI R73, RZ, 0x10, R71 ;  /* 0x00000010ff497819 */ /* 0x000fe20000011647 */
[----:B------:R-:W-:Y:S01]  /*6da0*/  IMAD.U32 R45, R74, 0x10000, RZ ;  /* 0x000100004a2d7824 */ /* 0x000fe200078e00ff */
[----:B------:R-:W-:-:S02]  /*6db0*/  LOP3.LUT R71, R71, 0xff0000ff, RZ, 0xc0, !PT ;  /* 0xff0000ff47477812 */ /* 0x000fc400078ec0ff */
        /* <DEDUP_REMOVED lines=93> */
.L_x_2291:
[----:B------:R-:W-:Y:S05]  /*7390*/  BSYNC B2 ;  /* 0x0000000000027941 */ /* 0x000fea0003800000 */
.L_x_2290:
[----:B--2---:R0:W-:Y:S02]  /*73a0*/  STG.E.128 desc[UR54][R48.64+0x20], R44 ;  /* 0x0000202c30007986 */ /* 0x0041e4000c101d36 */
.L_x_2289:
[----:B------:R-:W-:Y:S05]  /*73b0*/  BSYNC B1 ;  /* 0x0000000000017941 */ /* 0x000fea0003800000 */
.L_x_2288:
        /* <DEDUP_REMOVED lines=17> */
[----:B--2---:R-:W-:Y:S01]  /*74d0*/  MOV R64, R44 ;  /* 0x0000002c00407202 */ /* 0x004fe20000000f00 */
[----:B------:R-:W-:Y:S01]  /*74e0*/  IMAD.U32 R68, R68, 0x10000, RZ ;  /* 0x0001000044447824 */ /* 0x000fe200078e00ff */
[----:B------:R-:W-:Y:S02]  /*74f0*/  LOP3.LUT R65, R65, 0xff00, R66, 0xf8, !PT ;  /* 0x0000ff0041417812 */ /* 0x000fe400078ef842 */
        /* <DEDUP_REMOVED lines=90> */
.L_x_2295:
[----:B------:R-:W-:Y:S05]  /*7aa0*/  BSYNC B2 ;  /* 0x0000000000027941 */ /* 0x000fea0003800000 */
.L_x_2294:
[----:B--2---:R0:W-:Y:S02]  /*7ab0*/  STG.E.128 desc[UR54][R48.64+0x40], R44 ;  /* 0x0000402c30007986 */ /* 0x0041e4000c101d36 */
.L_x_2293:
[----:B------:R-:W-:Y:S05]  /*7ac0*/  BSYNC B1 ;  /* 0x0000000000017941 */ /* 0x000fea0003800000 */
.L_x_2292:
        /* <DEDUP_REMOVED lines=110> */
.L_x_2299:
[----:B------:R-:W-:Y:S05]  /*81b0*/  BSYNC B2 ;  /* 0x0000000000027941 */ /* 0x000fea0003800000 */
.L_x_2298:
[----:B--2---:R0:W-:Y:S02]  /*81c0*/  STG.E.128 desc[UR54][R48.64+0x60], R44 ;  /* 0x0000602c30007986 */ /* 0x0041e4000c101d36 */
.L_x_2297:
[----:B------:R-:W-:Y:S05]  /*81d0*/  BSYNC B1 ;  /* 0x0000000000017941 */ /* 0x000fea0003800000 */
.L_x_2296:
        /* <DEDUP_REMOVED lines=18> */
[----:B------:R-:W-:Y:S01]  /*8300*/  LOP3.LUT R58, R57, 0xff00, R58, 0xf8, !PT ;  /* 0x0000ff00393a7812 */ /* 0x000fe200078ef83a */
[----:B------:R-:W-:Y:S01]  /*8310*/  IMAD.U32 R59, R59, 0x10000, RZ ;  /* 0x000100003b3b7824 */ /* 0x000fe200078e00ff */
        /* <DEDUP_REMOVED lines=90> */
.L_x_2303:
[----:B------:R-:W-:Y:S05]  /*88c0*/  BSYNC B2 ;  /* 0x0000000000027941 */ /* 0x000fea0003800000 */
.L_x_2302:
[----:B--2---:R0:W-:Y:S02]  /*88d0*/  STG.E.128 desc[UR54][R48.64+0x80], R44 ;  /* 0x0000802c30007986 */ /* 0x0041e4000c101d36 */
.L_x_2301:
[----:B------:R-:W-:Y:S05]  /*88e0*/  BSYNC B1 ;  /* 0x0000000000017941 */ /* 0x000fea0003800000 */
.L_x_2300:
        /* <DEDUP_REMOVED lines=10> */
[--C-:B------:R-:W-:Y:S02]  /*8990*/  SHF.R.U32.HI R53, RZ, 0x8, R55.reuse ;  /* 0x00000008ff357819 */ /* 0x100fe40000011637 */
[----:B------:R-:W-:Y:S02]  /*89a0*/  SHF.R.U32.HI R56, RZ, 0x10, R55 ;  /* 0x00000010ff387819 */ /* 0x000fe40000011637 */
[----:B------:R-:W-:Y:S01]  /*89b0*/  LOP3.LUT R54, R55, 0xff0000ff, RZ, 0xc0, !PT ;  /* 0xff0000ff37367812 */ /* 0x000fe200078ec0ff */
[----:B------:R-:W-:Y:S01]  /*89c0*/  IMAD.SHL.U32 R53, R53, 0x100, RZ ;  /* 0x0000010035357824 */ /* 0x000fe200078e00ff */
[----:B------:R-:W-:-:S02]  /*89d0*/  SHF.L.U32 R51, R51, 0x8, RZ ;  /* 0x0000000833337819 */ /* 0x000fc400000006ff */
[----:B------:R-:W-:Y:S02]  /*89e0*/  F2FP.F16.E4M3.UNPACK_B R44, R45 ;  /* 0x0000002dff2c723e */ /* 0x000fe400020006ff */
[----:B------:R-:W-:Y:S01]  /*89f0*/  LOP3.LUT R52, R52, 0xff00, R51, 0xf8, !PT ;  /* 0x0000ff0034347812 */ /* 0x000fe200078ef833 */
[----:B------:R-:W-:Y:S01]  /*8a00*/  IMAD.U32 R51, R57, 0x10000, RZ ;  /* 0x0001000039337824 */ /* 0x000fe200078e00ff */
        /* <DEDUP_REMOVED lines=91> */
.L_x_2305:
[----:B------:R-:W-:Y:S05]  /*8fc0*/  BSYNC B1 ;  /* 0x0000000000017941 */ /* 0x000fea0003800000 */
.L_x_2304:
[----:B--2---:R0:W-:Y:S01]  /*8fd0*/  STG.E.128 desc[UR54][R48.64+0xa0], R44 ;  /* 0x0000a02c30007986 */ /* 0x0041e2000c101d36 */
[----:B------:R-:W-:Y:S05]  /*8fe0*/  BRA `(.L_x_2283) ;  /* 0x0000006800807947 */ /* 0x000fea0003800000 */
.L_x_2251:
        /* <DEDUP_REMOVED lines=49> */
.L_x_2307:
[----:B------:R-:W-:Y:S05]  /*9300*/  BSYNC B1 ;  /* 0x0000000000017941 */ /* 0x000fea0003800000 */
.L_x_2306:
[----:B------:R-:W-:Y:S01]  /*9310*/  VIADD R97, R220, 0x80 ;  /* 0x00000080dc617836 */ /* 0x000fe20000000000 */
[----:B------:R-:W-:Y:S01]  /*9320*/  BSSY B1, `(.L_x_2308) ;  /* 0x0000029000017945 */ /* 0x000fe20003800000 */
[----:B0-----:R-:W-:Y:S02]  /*9330*/  CS2R R82, SRZ ;  /* 0x0000000000527805 */ /* 0x001fe4000001ff00 */
[----:B------:R-:W-:Y:S02]  /*9340*/  CS2R R84, SRZ ;  /* 0x0000000000547805 */ /* 0x000fe4000001ff00 */
[----:B------:R-:W-:Y:S02]  /*9350*/  CS2R R86, SRZ ;  /* 0x0000000000567805 */ /* 0x000fe4000001ff00 */
[----:B------:R-:W-:Y:S02]  /*9360*/  ISETP.GE.AND P3, PT, R97, R43, PT ;  /* 0x0000002b6100720c */ /* 0x000fe40003f66270 */
[----:B------:R-:W-:-:S02]  /*9370*/  CS2R R88, SRZ ;  /* 0x0000000000587805 */ /* 0x000fc4000001ff00 */
[----:B------:R-:W-:Y:S01]  /*9380*/  CS2R R90, SRZ ;  /* 0x00000000005a7805 */ /* 0x000fe2000001ff00 */
[----:B-----5:R-:W-:Y:S02]  /*9390*/  IMAD.MOV.U32 R174, RZ, RZ, R44 ;  /* 0x000000ffffae7224 */ /* 0x020fe400078e002c */
[----:B------:R-:W-:-:S06]  /*93a0*/  IMAD.MOV.U32 R175, RZ, RZ, R46 ;  /* 0x000000ffffaf7224 */ /* 0x000fcc00078e002e */
        /* <DEDUP_REMOVED lines=32> */
.L_x_2309:
[----:B------:R-:W-:Y:S05]  /*95b0*/  BSYNC B1 ;  /* 0x0000000000017941 */ /* 0x000fea0003800000 */
.L_x_2308:
        /* <DEDUP_REMOVED lines=26> */
.L_x_2310:
[----:B------:R-:W-:Y:S01]  /*9760*/  IMAD R100, R17, 0x8, R16 ;  /* 0x0000000811647824 */ /* 0x000fe200078e0210 */
[----:B------:R-:W-:Y:S01]  /*9770*/  SHF.L.U32 R101, R223, 0x1f, RZ ;  /* 0x0000001fdf657819 */ /* 0x000fe200000006ff */
[----:B------:R-:W1:Y:S01]  /*9780*/  LDC R152, c[0x0][0x2f4] ;  /* 0x0000bd00ff987b82 */ /* 0x000e620000000800 */
[----:B------:R-:W-:Y:S01]  /*9790*/  BSSY B1, `(.L_x_2311) ;  /* 0x0000004000017945 */ /* 0x000fe20003800000 */
[----:B------:R-:W-:Y:S01]  /*97a0*/  IMAD.MOV.U32 R135, RZ, RZ, R96 ;  /* 0x000000ffff877224 */ /* 0x000fe200078e0060 */
[----:B------:R-:W2:Y:S02]  /*97b0*/  SYNCS.PHASECHK.TRANS64.TRYWAIT P5, [R100+URZ+0x33490], R101 ;  /* 0x03349065640075a7 */ /* 0x000ea400080a017f */
[----:B--2---:R-:W-:Y:S05]  /*97c0*/  @!P5 BRA `(.L_x_2312) ;  /* 0x0000028000bcd947 */ /* 0x004fea0003800000 */
.L_x_2600:
[----:B------:R-:W-:Y:S05]  /*97d0*/  BSYNC B1 ;  /* 0x0000000000017941 */ /* 0x000fea0003800000 */
.L_x_2311:
        /* <DEDUP_REMOVED lines=41> */
[----:B------:R-:W-:Y:S01]  /*9a70*/  IMAD.U32 R46, R46, 0x10000, RZ ;  /* 0x000100002e2e7824 */ /* 0x000fe200078e00ff */
[----:B------:R-:W-:-:S02]  /*9a80*/  SHF.R.U32.HI R59, RZ, 0x8, R45 ;  /* 0x00000008ff3b7819 */ /* 0x000fc4000001162d */
[----:B------:R-:W-:Y:S02]  /*9a90*/  SHF.R.U32.HI R179, RZ, 0x10, R45 ;  /* 0x00000010ffb37819 */ /* 0x000fe4000001162d */
[----:B------:R-:W-:Y:S01]  /*9aa0*/  LOP3.LUT R56, R56, 0xff00, R182, 0xf8, !PT ;  /* 0x0000ff0038387812 */ /* 0x000fe200078ef8b6 */
[----:B------:R-:W-:Y:S01]  /*9ab0*/  IMAD.SHL.U32 R182, R59, 0x100, RZ ;  /* 0x000001003bb67824 */ /* 0x000fe200078e00ff */
[----:B------:R-:W-:Y:S02]  /*9ac0*/  SHF.L.U32 R57, R57, 0x8, RZ ;  /* 0x0000000839397819 */ /* 0x000fe400000006ff */
[----:B------:R-:W-:Y:S02]  /*9ad0*/  LOP3.LUT R181, R45, 0xff0000ff, RZ, 0xc0, !PT ;  /* 0xff0000ff2db57812 */ /* 0x000fe400078ec0ff */
[----:B------:R-:W-:Y:S01]  /*9ae0*/  LOP3.LUT R59, R180, 0xff00, R57, 0xf8, !PT ;  /* 0x0000ff00b43b7812 */ /* 0x000fe200078ef839 */
[----:B------:R-:W-:Y:S01]  /*9af0*/  IMAD.U32 R57, R179, 0x10000, RZ ;  /* 0x00010000b3397824 */ /* 0x000fe200078e00ff */
[----:B------:R-:W-:-:S02]  /*9b00*/  LOP3.LUT R181, R181, 0xff00, R182, 0xf8, !PT ;  /* 0x0000ff00b5b57812 */ /* 0x000fc400078ef8b6 */
[----:B------:R-:W-:Y:S02]  /*9b10*/  LOP3.LUT R179, R56, 0xff0000, R44, 0xf8, !PT ;  /* 0x00ff000038b37812 */ /* 0x000fe400078ef82c */
[----:B------:R-:W-:Y:S02]  /*9b20*/  LOP3.LUT R44, R181, 0xff0000, R57, 0xf8, !PT ;  /* 0x00ff0000b52c7812 */ /* 0x000fe400078ef839 */
[----:B0-----:R-:W-:Y:S02]  /*9b30*/  F2FP.F16.E4M3.UNPACK_B R180, R97 ;  /* 0x00000061ffb4723e */ /* 0x001fe400020006ff */
[----:B------:R-:W-:Y:S02]  /*9b40*/  F2FP.F16.E4M3.UNPACK_B R182, R44 ;  /* 0x0000002cffb6723e */ /* 0x000fe400020006ff */
[----:B-1----:R-:W-:Y:S01]  /*9b50*/  F2FP.F16.E4M3.UNPACK_B R56, R93 ;  /* 0x0000005dff38723e */ /* 0x002fe200020006ff */
        /* <DEDUP_REMOVED lines=29> */
[----:B------:R-:W-:Y:S01]  /*9d30*/  F2FP.F16.E4M3.UNPACK_B R58, R95 ;  /* 0x0000005fff3a723e */ /* 0x000fe200020006ff */
[----:B------:R-:W-:-:S02]  /*9d40*/  HADD2.F32 R93, -RZ, R183.H0_H0 ;  /* 0x200000b7ff5d7230 */ /* 0x000fc40000004100 */
[----:B------:R-:W-:Y:S02]  /*9d50*/  HADD2.F32 R97, -RZ, R97.H1_H1 ;  /* 0x30000061ff617230 */ /* 0x000fe40000004100 */
        /* <DEDUP_REMOVED lines=9> */
[----:B------:R-:W-:-:S02]  /*9df0*/  IMAD.U32 R45, R45, 0x10000, RZ ;  /* 0x000100002d2d7824 */ /* 0x000fc400078e00ff */
[-C--:B------:R-:W-:Y:S01]  /*9e00*/  FFMA.FTZ R182, R183, R179.reuse, -R184 ;  /* 0x000000b3b7b67223 */ /* 0x080fe200000108b8 */
[----:B------:R-:W-:Y:S01]  /*9e10*/  FFMA.FTZ R179, R97, R179, R185 ;  /* 0x000000b361b37223 */ /* 0x000fe200000100b9 */
[----:B------:R-:W-:Y:S01]  /*9e20*/  LOP3.LUT R97, R59, 0xff0000, R46, 0xf8, !PT ;  /* 0x00ff00003b617812 */ /* 0x000fe200078ef82e */
[----:B------:R-:W-:Y:S01]  /*9e30*/  IMAD.MOV.U32 R46, RZ, RZ, R99 ;  /* 0x000000ffff2e7224 */ /* 0x000fe200078e0063 */
[----:B------:R-:W-:Y:S01]  /*9e40*/  LOP3.LUT R45, R47, 0xff0000, R45, 0xf8, !PT ;  /* 0x00ff00002f2d7812 */ /* 0x000fe200078ef82d */
[----:B------:R-:W-:Y:S01]  /*9e50*/  HADD2.F32 R186, -RZ, R58.H0_H0 ;  /* 0x2000003affba7230 */ /* 0x000fe20000004100 */
[----:B------:R-:W-:Y:S02]  /*9e60*/  F2FP.F16.E4M3.UNPACK_B R183, R97 ;  /* 0x00000061ffb7723e */ /* 0x000fe400020006ff */
[-C--:B------:R-:W-:Y:S02]  /*9e70*/  F2FP.F16.E4M3.UNPACK_B R47, R46.reuse ;  /* 0x0000002eff2f723e */ /* 0x080fe400020006ff */
[-C--:B------:R-:W-:Y:S01]  /*9e80*/  F2FP.F16.E4M3.UNPACK_B R99, R45.reuse ;  /* 0x0000002dff63723e */ /* 0x080fe200020006ff */
[----:B------:R-:W-:Y:S01]  /*9e90*/  HADD2.F32 R185, -RZ, R183.H0_H0 ;  /* 0x200000b7ffb97230 */ /* 0x000fe20000004100 */
[----:B------:R-:W-:Y:S01]  /*9ea0*/  F2FP.F16.E4M3.UNPACK_B R46, R46.H1 ;  /* 0x0000002eff2e723e */ /* 0x000fe200030006ff */
[----:B------:R-:W-:Y:S01]  /*9eb0*/  HADD2.F32 R184, -RZ, R47.H0_H0 ;  /* 0x2000002fffb87230 */ /* 0x000fe20000004100 */
[----:B------:R-:W-:Y:S01]  /*9ec0*/  F2FP.F16.E4M3.UNPACK_B R45, R45.H1 ;  /* 0x0000002dff2d723e */ /* 0x000fe200030006ff */
[----:B------:R-:W-:Y:S01]  /*9ed0*/  HADD2.F32 R59, -RZ, R99.H0_H0 ;  /* 0x20000063ff3b7230 */ /* 0x000fe20000004100 */
        /* <DEDUP_REMOVED lines=99> */
[C---:B------:R-:W-:Y:S01]  /*a510*/  FMUL.FTZ R186, R174.reuse, R186 ;  /* 0x000000baaeba7220 */ /* 0x040fe20000410000 */
        /* <DEDUP_REMOVED lines=30> */
[----:B------:R-:W-:Y:S01]  /*a700*/  IMAD.MOV.U32 R92, RZ, RZ, R179 ;  /* 0x000000ffff5c7224 */ /* 0x000fe200078e00b3 */
[----:B------:R-:W-:Y:S01]  /*a710*/  MOV R94, R174 ;  /* 0x000000ae005e7202 */ /* 0x000fe20000000f00 */
[----:B------:R-:W-:Y:S02]  /*a720*/  IMAD.MOV.U32 R96, RZ, RZ, R45 ;  /* 0x000000ffff607224 */ /* 0x000fe400078e002d */
[----:B------:R-:W-:-:S07]  /*a730*/  IMAD.MOV.U32 R98, RZ, RZ, R175 ;  /* 0x000000ffff627224 */ /* 0x000fce00078e00af */
.L_x_2318:
[----:B------:R-:W-:Y:S05]  /*a740*/  BSYNC B3 ;  /* 0x0000000000037941 */ /* 0x000fea0003800000 */
.L_x_2317:
        /* <DEDUP_REMOVED lines=12> */
.L_x_2316:
[----:B------:R-:W-:Y:S05]  /*a810*/  BSYNC B2 ;  /* 0x0000000000027941 */ /* 0x000fea0003800000 */
.L_x_2315:
        /* <DEDUP_REMOVED lines=26> */
[----:B------:R-:W-:Y:S01]  /*a9c0*/  LOP3.LUT R93, R63, 0xff0000ff, RZ, 0xc0, !PT ;  /* 0xff0000ff3f5d7812 */ /* 0x000fe200078ec0ff */
[----:B------:R-:W-:Y:S01]  /*a9d0*/  IMAD.SHL.U32 R97, R50, 0x100, RZ ;  /* 0x0000010032617824 */ /* 0x000fe200078e00ff */
        /* <DEDUP_REMOVED lines=9> */
[--C-:B------:R-:W-:Y:S02]  /*aa70*/  SHF.R.U32.HI R49, RZ, 0x8, R51.reuse ;  /* 0x00000008ff317819 */ /* 0x100fe40000011633 */
[----:B------:R-:W-:Y:S02]  /*aa80*/  LOP3.LUT R50, R51, 0xff0000ff, RZ, 0xc0, !PT ;  /* 0xff0000ff33327812 */ /* 0x000fe400078ec0ff */
[----:B------:R-:W-:Y:S01]  /*aa90*/  SHF.R.U32.HI R61, RZ, 0x10, R51 ;  /* 0x00000010ff3d7819 */ /* 0x000fe20000011633 */
[----:B------:R-:W-:Y:S01]  /*aaa0*/  IMAD.SHL.U32 R51, R63, 0x100, RZ ;  /* 0x000001003f337824 */ /* 0x000fe200078e00ff */
[----:B------:R-:W-:Y:S01]  /*aab0*/  LOP3.LUT R60, R60, 0xff00, R97, 0xf8, !PT ;  /* 0x0000ff003c3c7812 */ /* 0x000fe200078ef861 */
[----:B------:R-:W-:Y:S01]  /*aac0*/  IMAD.SHL.U32 R49, R49, 0x100, RZ ;  /* 0x0000010031317824 */ /* 0x000fe200078e00ff */
[----:B------:R-:W-:-:S02]  /*aad0*/  SHF.L.U32 R96, R96, 0x10, RZ ;  /* 0x0000001060607819 */ /* 0x000fc400000006ff */
[----:B------:R-:W-:Y:S02]  /*aae0*/  LOP3.LUT R51, R95, 0xff00, R51, 0xf8, !PT ;  /* 0x0000ff005f337812 */ /* 0x000fe400078ef833 */
[----:B------:R-:W-:Y:S01]  /*aaf0*/  LOP3.LUT R95, R60, 0xff0000, R62, 0xf8, !PT ;  /* 0x00ff00003c5f7812 */ /* 0x000fe200078ef83e */
[----:B0-----:R-:W-:Y:S01]  /*ab00*/  IMAD.MOV.U32 R62, RZ, RZ, R57 ;  /* 0x000000ffff3e7224 */ /* 0x001fe200078e0039 */
[----:B------:R-:W-:Y:S02]  /*ab10*/  LOP3.LUT R60, R51, 0xff0000, R96, 0xf8, !PT ;  /* 0x00ff0000333c7812 */ /* 0x000fe400078ef860 */
[----:B------:R-:W-:Y:S02]  /*ab20*/  LOP3.LUT R63, R93, 0xff00, R94, 0xf8, !PT ;  /* 0x0000ff005d3f7812 */ /* 0x000fe400078ef85e */
[----:B------:R-:W-:Y:S02]  /*ab30*/  F2FP.F16.E4M3.UNPACK_B R93, R62 ;  /* 0x0000003eff5d723e */ /* 0x000fe400020006ff */
[----:B------:R-:W-:-:S02]  /*ab40*/  F2FP.F16.E4M3.UNPACK_B R96, R60 ;  /* 0x0000003cff60723e */ /* 0x000fc400020006ff */
[----:B-1----:R-:W-:Y:S01]  /*ab50*/  F2FP.F16.E4M3.UNPACK_B R51, R45 ;  /* 0x0000002dff33723e */ /* 0x002fe200020006ff */
[----:B------:R-:W-:Y:S01]  /*ab60*/  HADD2.F32 R57, -RZ, R93.H0_H0 ;  /* 0x2000005dff397230 */ /* 0x000fe20000004100 */
[-C--:B------:R-:W-:Y:S01]  /*ab70*/  F2FP.F16.E4M3.UNPACK_B R97, R95.reuse ;  /* 0x0000005fff61723e */ /* 0x080fe200020006ff */
[--C-:B------:R-:W-:Y:S01]  /*ab80*/  HADD2.F32 R99, -RZ, R96.reuse.H0_H0 ;  /* 0x20000060ff637230 */ /* 0x100fe20000004100 */
[----:B------:R-:W-:Y:S01]  /*ab90*/  F2FP.F16.E4M3.UNPACK_B R62, R62.H1 ;  /* 0x0000003eff3e723e */ /* 0x000fe200030006ff */
[----:B------:R-:W-:Y:S01]  /*aba0*/  HADD2.F32 R94, -RZ, R51.H0_H0 ;  /* 0x20000033ff5e7230 */ /* 0x000fe20000004100 */
[----:B------:R-:W-:Y:S01]  /*abb0*/  F2FP.F16.E4M3.UNPACK_B R95, R95.H1 ;  /* 0x0000005fff5f723e */ /* 0x000fe200030006ff */
[----:B------:R-:W-:Y:S02]  /*abc0*/  HADD2.F32 R98, -RZ, R97.H0_H0 ;  /* 0x20000061ff627230 */ /* 0x000fe40000004100 */
[----:B------:R-:W-:Y:S01]  /*abd0*/  FMUL.FTZ R174, R57, R99 ;  /* 0x0000006339ae7220 */ /* 0x000fe20000410000 */
[----:B------:R-:W-:-:S02]  /*abe0*/  HADD2.F32 R96, -RZ, R96.H1_H1 ;  /* 0x30000060ff607230 */ /* 0x000fc40000004100 */
[C---:B------:R-:W-:Y:S01]  /*abf0*/  FMUL.FTZ R99, R94.reuse, R99 ;  /* 0x000000635e637220 */ /* 0x040fe20000410000 */
[----:B------:R-:W-:Y:S02]  /*ac00*/  HADD2.F32 R51, -RZ, R51.H1_H1 ;  /* 0x30000033ff337230 */ /* 0x000fe40000004100 */
[-C--:B------:R-:W-:Y:S01]  /*ac10*/  FFMA.FTZ R94, R94, R98.reuse, -R174 ;  /* 0x000000625e5e7223 */ /* 0x080fe200000108ae */
[----:B------:R-:W-:Y:S02]  /*ac20*/  HADD2.F32 R97, -RZ, R97.H1_H1 ;  /* 0x30000061ff617230 */ /* 0x000fe40000004100 */
[----:B------:R-:W-:Y:S01]  /*ac30*/  FFMA.FTZ R57, R57, R98, R99 ;  /* 0x0000006239397223 */ /* 0x000fe20000010063 */
[----:B------:R-:W-:Y:S01]  /*ac40*/  HADD2.F32 R98, -RZ, R93.H1_H1 ;  /* 0x3000005dff627230 */ /* 0x000fe20000004100 */
[----:B------:R-:W-:Y:S01]  /*ac50*/  LOP3.LUT R50, R50, 0xff00, R49, 0xf8, !PT ;  /* 0x0000ff0032327812 */ /* 0x000fe200078ef831 */
[----:B------:R-:W-:Y:S01]  /*ac60*/  IMAD.U32 R49, R61, 0x10000, RZ ;  /* 0x000100003d317824 */ /* 0x000fe200078e00ff */
[----:B------:R-:W-:Y:S01]  /*ac70*/  LOP3.LUT R61, R63, 0xff0000, R48, 0xf8, !PT ;  /* 0x00ff00003f3d7812 */ /* 0x000fe200078ef830 */
[----:B------:R-:W-:-:S02]  /*ac80*/  IMAD.MOV.U32 R63, RZ, RZ, R47 ;  /* 0x000000ffff3f7224 */ /* 0x000fc400078e002f */
[-C--:B------:R-:W-:Y:S01]  /*ac90*/  FMUL.FTZ R93, R98, R96.reuse ;  /* 0x00000060625d7220 */ /* 0x080fe20000410000 */
[C---:B------:R-:W-:Y:S01]  /*aca0*/  FMUL.FTZ R96, R51.reuse, R96 ;  /* 0x0000006033607220 */ /* 0x040fe20000410000 */
[----:B------:R-:W-:Y:S01]  /*acb0*/  LOP3.LUT R48, R50, 0xff0000, R49, 0xf8, !PT ;  /* 0x00ff000032307812 */ /* 0x000fe200078ef831 */
        /* <DEDUP_REMOVED lines=35> */
[-C--:B------:R-:W-:Y:S01]  /*aef0*/  FMUL.FTZ R175, R98, R59.reuse ;  /* 0x0000003b62af7220 */ /* 0x080fe20000410000 */
[C---:B------:R-:W-:Y:S01]  /*af00*/  FMUL.FTZ R59, R174.reuse, R59 ;  /* 0x0000003bae3b7220 */ /* 0x040fe20000410000 */
        /* <DEDUP_REMOVED lines=12> */
[C---:B------:R-:W-:Y:S01]  /*afd0*/  FFMA.FTZ R50, R47.reuse, R97, -R50 ;  /* 0x000000612f327223 */ /* 0x040fe20000010832 */
        /* <DEDUP_REMOVED lines=22> */
[-C--:B------:R-:W-:Y:S01]  /*b140*/  F2FP.F16.E4M3.UNPACK_B R48, R173.reuse.H1 ;  /* 0x000000adff30723e */ /* 0x080fe200030006ff */
[--C-:B------:R-:W-:Y:S01]  /*b150*/  HADD2.F32 R61, -RZ, R60.reuse.H0_H0 ;  /* 0x2000003cff3d7230 */ /* 0x100fe20000004100 */
[-C--:B------:R-:W-:Y:S01]  /*b160*/  F2FP.F16.E4M3.UNPACK_B R59, R44.reuse.H1 ;  /* 0x0000002cff3b723e */ /* 0x080fe200030006ff */
        /* <DEDUP_REMOVED lines=14> */
[CC--:B------:R-:W-:Y:S01]  /*b250*/  FMUL.FTZ R61, R60.reuse, R48.reuse ;  /* 0x000000303c3d7220 */ /* 0x0c0fe20000410000 */
        /* <DEDUP_REMOVED lines=21> */
[----:B------:R-:W-:Y:S01]  /*b3b0*/  FFMA.FTZ R60, R44, R171, -R60 ;  /* 0x000000ab2c3c7223 */ /* 0x000fe2000001083c */
[----:B------:R-:W-:Y:S01]  /*b3c0*/  F2FP.SATFINITE.E4M3.F32.PACK_AB_MERGE_C R48, R48, R99, RZ ;  /* 0x000000633030723e */ /* 0x000fe200048070ff */
[----:B------:R-:W-:Y:S01]  /*b3d0*/  FFMA.FTZ R44, R56, R171, R173 ;  /* 0x000000ab382c7223 */ /* 0x000fe200000100ad */
[----:B------:R-:W-:Y:S01]  /*b3e0*/  IMAD.MOV.U32 R56, RZ, RZ, R46 ;  /* 0x000000ffff387224 */ /* 0x000fe200078e002e */
        /* <DEDUP_REMOVED lines=40> */
[C---:B------:R-:W-:Y:S01]  /*b670*/  FMUL.FTZ R172, R56.reuse, R172 ;  /* 0x000000ac38ac7220 */ /* 0x040fe20000410000 */
[----:B------:R-:W-:Y:S02]  /*b680*/  IMAD.MOV.U32 R47, RZ, RZ, R50 ;  /* 0x000000ffff2f7224 */ /* 0x000fe400078e0032 */
[----:B------:R-:W-:Y:S01]  /*b690*/  FFMA.FTZ R60, R56, R170, -R60 ;  /* 0x000000aa383c7223 */ /* 0x000fe2000001083c */
[----:B------:R-:W-:-:S02]  /*b6a0*/  IMAD.MOV.U32 R56, RZ, RZ, R48 ;  /* 0x000000ffff387224 */ /* 0x000fc400078e0030 */
[----:B------:R-:W-:Y:S02]  /*b6b0*/  FFMA.FTZ R172, R58, R170, R172 ;  /* 0x000000aa3aac7223 */ /* 0x000fe400000100ac */
[----:B------:R-:W-:-:S03]  /*b6c0*/  F2FP.SATFINITE.E4M3.F32.PACK_AB_MERGE_C R59, R60, R96, R59 ;  /* 0x000000603c3b723e */ /* 0x000fc6000480703b */
[----:B------:R-:W-:Y:S02]  /*b6d0*/  F2FP.SATFINITE.E4M3.F32.PACK_AB_MERGE_C R171, R172, R171, R46 ;  /* 0x000000abacab723e */ /* 0x000fe4000480702e */
[----:B------:R-:W-:Y:S02]  /*b6e0*/  IMAD.MOV.U32 R46, RZ, RZ, R59 ;  /* 0x000000ffff2e7224 */ /* 0x000fe400078e003b */
[----:B------:R-:W-:Y:S01]  /*b6f0*/  MOV R58, R171 ;  /* 0x000000ab003a7202 */ /* 0x000fe20000000f00 */
[----:B------:R-:W-:-:S07]  /*b700*/  IMAD.MOV.U32 R59, RZ, RZ, R98 ;  /* 0x000000ffff3b7224 */ /* 0x000fce00078e0062 */
.L_x_2322:
[----:B------:R-:W-:Y:S05]  /*b710*/  BSYNC B3 ;  /* 0x0000000000037941 */ /* 0x000fea0003800000 */
.L_x_2321:
        /* <DEDUP_REMOVED lines=12> */
.L_x_2320:
[----:B------:R-:W-:Y:S05]  /*b7e0*/  BSYNC B2 ;  /* 0x0000000000027941 */ /* 0x000fea0003800000 */
.L_x_2319:
        /* <DEDUP_REMOVED lines=64> */
[CC--:B------:R-:W-:Y:S01]  /*bbf0*/  FMUL.FTZ R61, R78.reuse, R63.reuse ;  /* 0x0000003f4e3d7220 */ /* 0x0c0fe20000410000 */
[----:B------:R-:W-:Y:S01]  /*bc00*/  FMUL.FTZ R63, R53, R63 ;  /* 0x0000003f353f7220 */ /* 0x000fe20000410000 */
[----:B------:R-:W-:Y:S02]  /*bc10*/  LOP3.LUT R55, R55, 0xff0000ff, RZ, 0xc0, !PT ;  /* 0xff0000ff37377812 */ /* 0x000fe400078ec0ff */
[-C--:B------:R-:W-:Y:S01]  /*bc20*/  FFMA.FTZ R61, R53, R77.reuse, -R61 ;  /* 0x0000004d353d7223 */ /* 0x080fe2000001083d */
[----:B------:R-:W-:Y:S01]  /*bc30*/  FFMA.FTZ R53, R78, R77, R63 ;  /* 0x0000004d4e357223 */ /* 0x000fe2000001003f */
[----:B------:R-:W-:Y:S01]  /*bc40*/  F2FP.F16.E4M3.UNPACK_B R63, R57.H1 ;  /* 0x00000039ff3f723e */ /* 0x000fe200030006ff */
[----:B------:R-:W-:Y:S01]  /*bc50*/  HADD2.F32 R78, -RZ, R59.H0_H0 ;  /* 0x2000003bff4e7230 */ /* 0x000fe20000004100 */
[----:B------:R-:W-:Y:S01]  /*bc60*/  F2FP.F16.E4M3.UNPACK_B R77, R45.H1 ;  /* 0x0000002dff4d723e */ /* 0x000fe200030006ff */
[----:B------:R-:W-:Y:S01]  /*bc70*/  HADD2.F32 R45, -RZ, R49.H0_H0 ;  /* 0x20000031ff2d7230 */ /* 0x000fe20000004100 */
[----:B------:R-:W-:Y:S01]  /*bc80*/  SHF.L.U32 R60, R60, 0x8, RZ ;  /* 0x000000083c3c7819 */ /* 0x000fe200000006ff */
        /* <DEDUP_REMOVED lines=15> */
[----:B------:R-:W-:Y:S02]  /*bd80*/  IMAD.U32 R55, R52, 0x10000, RZ ;  /* 0x0001000034377824 */ /* 0x000fe400078e00ff */
[----:B------:R-:W-:Y:S01]  /*bd90*/  IMAD.U32 R52, R58, 0x10000, RZ ;  /* 0x000100003a347824 */ /* 0x000fe200078e00ff */
[----:B------:R-:W-:Y:S01]  /*bda0*/  F2FP.SATFINITE.E4M3.F32.PACK_AB_MERGE_C R57, R63, R57, RZ ;  /* 0x000000393f39723e */ /* 0x000fe200048070ff */
[----:B------:R-:W-:Y:S01]  /*bdb0*/  IMAD.MOV.U32 R60, RZ, RZ, R47 ;  /* 0x000000ffff3c7224 */ /* 0x000fe200078e002f */
        /* <DEDUP_REMOVED lines=27> */
[C---:B------:R-:W-:Y:S01]  /*bf70*/  FFMA.FTZ R52, R47.reuse, R77, -R52 ;  /* 0x0000004d2f347223 */ /* 0x040fe20000010834 */
        /* <DEDUP_REMOVED lines=101> */
[-C--:B------:R-:W-:Y:S01]  /*c5d0*/  FMUL.FTZ R57, R50, R166.reuse ;  /* 0x000000a632397220 */ /* 0x080fe20000410000 */
[----:B------:R-:W-:Y:S01]  /*c5e0*/  F2FP.SATFINITE.E4M3.F32.PACK_AB_MERGE_C R95, R46, R95, RZ ;  /* 0x0000005f2e5f723e */ /* 0x000fe200048070ff */
[C---:B------:R-:W-:Y:S02]  /*c5f0*/  FMUL.FTZ R166, R48.reuse, R166 ;  /* 0x000000a630a67220 */ /* 0x040fe40000410000 */
[-C--:B------:R-:W-:Y:S01]  /*c600*/  FFMA.FTZ R57, R48, R168.reuse, -R57 ;  /* 0x000000a830397223 */ /* 0x080fe20000010839 */
        /* <DEDUP_REMOVED lines=8> */
.L_x_2324:
[----:B------:R-:W-:Y:S05]  /*c690*/  BSYNC B2 ;  /* 0x0000000000027941 */ /* 0x000fea0003800000 */
.L_x_2323:
        /* <DEDUP_REMOVED lines=12> */
.L_x_2314:
[----:B------:R-:W-:Y:S05]  /*c760*/  BSYNC B1 ;  /* 0x0000000000017941 */ /* 0x000fea0003800000 */
.L_x_2313:
[----:B-1-34-:R-:W-:Y:S02]  /*c770*/  VIADD R45, R220, 0x80 ;  /* 0x00000080dc2d7836 */ /* 0x01afe40000000000 */
[-C--:B------:R-:W-:Y:S02]  /*c780*/  IMAD R44, R147, R136.reuse, RZ ;  /* 0x00000088932c7224 */ /* 0x080fe400078e02ff */
        /* <DEDUP_REMOVED lines=21> */
[----:B------:R-:W-:-:S04]  /*c8e0*/  LOP3.LUT R44, R44, R9, RZ, 0x3c, !PT ;  /* 0x000000092c2c7212 */ /* 0x000fc800078e3cff */
[----:B------:R-:W-:Y:S01]  /*c8f0*/  IADD3 R44, R45, R44, RZ ;  /* 0x0000002c2d2c7210 */ /* 0x000fe20007ffe0ff */
[----:B------:R-:W-:-:S04]  /*c900*/  IMAD R45, R17, 0x7800, R143 ;  /* 0x00007800112d7824 */ /* 0x000fc800078e028f */
        /* <DEDUP_REMOVED lines=16> */
[----:B------:R-:W-:Y:S01]  /*ca10*/  LOP3.LUT R94, R67, 0xff0000ff, RZ, 0xc0, !PT ;  /* 0xff0000ff435e7812 */ /* 0x000fe200078ec0ff */
[----:B------:R-:W-:Y:S01]  /*ca20*/  HADD2.F32 R48, -RZ, R57.H0_H0 ;  /* 0x20000039ff307230 */ /* 0x000fe20000004100 */
[----:B------:R-:W-:Y:S01]  /*ca30*/  SHF.R.U32.HI R82, RZ, 0x10, R83 ;  /* 0x00000010ff527819 */ /* 0x000fe20000011653 */
        /* <DEDUP_REMOVED lines=13> */
[----:B------:R-:W-:Y:S02]  /*cb10*/  F2FP.F16.E4M3.UNPACK_B R60, R58 ;  /* 0x0000003aff3c723e */ /* 0x000fe400020006ff */
        /* <DEDUP_REMOVED lines=18> */
[----:B------:R-:W-:Y:S01]  /*cc40*/  IMAD.MOV.U32 R62, RZ, RZ, R50 ;  /* 0x000000ffff3e7224 */ /* 0x000fe200078e0032 */
[----:B------:R-:W-:-:S02]  /*cc50*/  F2FP.F16.E4M3.UNPACK_B R57, R49 ;  /* 0x00000031ff39723e */ /* 0x000fc400020006ff */
[-C--:B------:R-:W-:Y:S01]  /*cc60*/  FMUL.FTZ R79, R60, R77.reuse ;  /* 0x0000004d3c4f7220 */ /* 0x080fe20000410000 */
[C---:B------:R-:W-:Y:S01]  /*cc70*/  FMUL.FTZ R77, R58.reuse, R77 ;  /* 0x0000004d3a4d7220 */ /* 0x040fe20000410000 */
[----:B------:R-:W-:Y:S02]  /*cc80*/  F2FP.F16.E4M3.UNPACK_B R76, R62.H1 ;  /* 0x0000003eff4c723e */ /* 0x000fe400030006ff */
[-C--:B------:R-:W-:Y:S01]  /*cc90*/  FFMA.FTZ R58, R58, R61.reuse, -R79 ;  /* 0x0000003d3a3a7223 */ /* 0x080fe2000001084f */
[----:B------:R-:W-:Y:S01]  /*cca0*/  FFMA.FTZ R61, R60, R61, R77 ;  /* 0x0000003d3c3d7223 */ /* 0x000fe2000001004d */
[----:B------:R-:W-:Y:S01]  /*ccb0*/  IMAD.MOV.U32 R60, RZ, RZ, R46 ;  /* 0x000000ffff3c7224 */ /* 0x000fe200078e002e */
[----:B------:R-:W-:Y:S01]  /*ccc0*/  F2FP.F16.E4M3.UNPACK_B R77, R162.H1 ;  /* 0x000000a2ff4d723e */ /* 0x000fe200030006ff */
[----:B------:R-:W-:Y:S01]  /*ccd0*/  HADD2.F32 R46, -RZ, R76.H0_H0 ;  /* 0x2000004cff2e7230 */ /* 0x000fe20000004100 */
[----:B------:R-:W-:Y:S01]  /*cce0*/  F2FP.SATFINITE.E4M3.F32.PACK_AB_MERGE_C R44, R58, R63, R48 ;  /* 0x0000003f3a2c723e */ /* 0x000fe20004807030 */
[----:B------:R-:W-:Y:S01]  /*ccf0*/  HADD2.F32 R79, -RZ, R64.H0_H0 ;  /* 0x20000040ff4f7230 */ /* 0x000fe20000004100 */
[-C--:B------:R-:W-:Y:S01]  /*cd00*/  F2FP.F16.E4M3.UNPACK_B R66, R60.reuse.H1 ;  /* 0x0000003cff42723e */ /* 0x080fe200030006ff */
[----:B------:R-:W-:Y:S01]  /*cd10*/  HADD2.F32 R93, -RZ, R77.H0_H0 ;  /* 0x2000004dff5d7230 */ /* 0x000fe20000004100 */
[----:B------:R-:W-:Y:S01]  /*cd20*/  F2FP.F16.E4M3.UNPACK_B R60, R60 ;  /* 0x0000003cff3c723e */ /* 0x000fe200020006ff */
[----:B------:R-:W-:Y:S01]  /*cd30*/  HADD2.F32 R76, -RZ, R76.H1_H1 ;  /* 0x3000004cff4c7230 */ /* 0x000fe20000004100 */
[----:B------:R-:W-:Y:S01]  /*cd40*/  F2FP.SATFINITE.E4M3.F32.PACK_AB_MERGE_C R48, R61, R52, R59 ;  /* 0x000000343d30723e */ /* 0x000fe2000480703b */
[----:B------:R-:W-:-:S02]  /*cd50*/  HADD2.F32 R50, -RZ, R66.H0_H0 ;  /* 0x20000042ff327230 */ /* 0x000fc40000004100 */
[----:B------:R-:W-:Y:S01]  /*cd60*/  FMUL.FTZ R95, R46, R93 ;  /* 0x0000005d2e5f7220 */ /* 0x000fe20000410000 */
[----:B------:R-:W-:Y:S01]  /*cd70*/  HADD2.F32 R66, -RZ, R66.H1_H1 ;  /* 0x30000042ff427230 */ /* 0x000fe20000004100 */
[----:B------:R-:W-:Y:S01]  /*cd80*/  F2FP.F16.E4M3.UNPACK_B R52, R45 ;  /* 0x0000002dff34723e */ /* 0x000fe200020006ff */
[----:B------:R-:W-:Y:S02]  /*cd90*/  HADD2.F32 R59, -RZ, R57.H0_H0 ;  /* 0x20000039ff3b7230 */ /* 0x000fe40000004100 */
[C---:B------:R-:W-:Y:S01]  /*cda0*/  FMUL.FTZ R93, R50.reuse, R93 ;  /* 0x0000005d325d7220 */ /* 0x040fe20000410000 */
[----:B------:R-:W-:-:S03]  /*cdb0*/  FFMA.FTZ R50, R50, R79, -R95 ;  /* 0x0000004f32327223 */ /* 0x000fc6000001085f */
[----:B------:R-:W-:Y:S01]  /*cdc0*/  FFMA.FTZ R46, R46, R79, R93 ;  /* 0x0000004f2e2e7223 */ /* 0x000fe2000001005d */
[----:B------:R-:W-:Y:S02]  /*cdd0*/  HADD2.F32 R79, -RZ, R77.H1_H1 ;  /* 0x3000004dff4f7230 */ /* 0x000fe40000004100 */
[----:B------:R-:W-:Y:S01]  /*cde0*/  HADD2.F32 R77, -RZ, R64.H1_H1 ;  /* 0x30000040ff4d7230 */ /* 0x000fe20000004100 */
[----:B------:R-:W-:Y:S02]  /*cdf0*/  F2FP.F16.E4M3.UNPACK_B R64, R162 ;  /* 0x000000a2ff40723e */ /* 0x000fe400020006ff */
[-C--:B------:R-:W-:Y:S01]  /*ce00*/  FMUL.FTZ R93, R76, R79.reuse ;  /* 0x0000004f4c5d7220 */ /* 0x080fe20000410000 */
[C---:B------:R-:W-:Y:S02]  /*ce10*/  FMUL.FTZ R95, R66.reuse, R79 ;  /* 0x0000004f425f7220 */ /* 0x040fe40000410000 */
[----:B------:R-:W-:Y:S02]  /*ce20*/  HADD2.F32 R78, -RZ, R64.H0_H0 ;  /* 0x20000040ff4e7230 */ /* 0x000fe40000004100 */
[-C--:B------:R-:W-:Y:S01]  /*ce30*/  FFMA.FTZ R79, R66, R77.reuse, -R93 ;  /* 0x0000004d424f7223 */ /* 0x080fe2000001085d */
[----:B------:R-:W-:Y:S01]  /*ce40*/  F2FP.F16.E4M3.UNPACK_B R66, R62 ;  /* 0x0000003eff42723e */ /* 0x000fe200020006ff */
[----:B------:R-:W-:Y:S01]  /*ce50*/  FFMA.FTZ R77, R76, R77, R95 ;  /* 0x0000004d4c4d7223 */ /* 0x000fe2000001005f */
[----:B------:R-:W-:Y:S01]  /*ce60*/  F2FP.F16.E4M3.UNPACK_B R62, R164 ;  /* 0x000000a4ff3e723e */ /* 0x000fe200020006ff */
[----:B------:R-:W-:Y:S01]  /*ce70*/  HADD2.F32 R93, -RZ, R60.H0_H0 ;  /* 0x2000003cff5d7230 */ /* 0x000fe20000004100 */
[----:B------:R-:W-:Y:S01]  /*ce80*/  F2FP.SATFINITE.E4M3.F32.PACK_AB_MERGE_C R50, R79, R50, RZ ;  /* 0x000000324f32723e */ /* 0x000fe200048070ff */
[----:B------:R-:W-:Y:S01]  /*ce90*/  HADD2.F32 R95, -RZ, R66.H0_H0 ;  /* 0x20000042ff5f7230 */ /* 0x000fe20000004100 */
[----:B------:R-:W-:Y:S01]  /*cea0*/  F2FP.SATFINITE.E4M3.F32.PACK_AB_MERGE_C R77, R77, R46, RZ ;  /* 0x0000002e4d4d723e */ /* 0x000fe200048070ff */
[----:B------:R-:W-:Y:S01]  /*ceb0*/  HADD2.F32 R99, -RZ, R64.H1_H1 ;  /* 0x30000040ff637230 */ /* 0x000fe20000004100 */
[----:B------:R-:W-:Y:S01]  /*cec0*/  SHF.R.U32.HI R64, RZ, 0x8, R81 ;  /* 0x00000008ff407819 */ /* 0x000fe20000011651 */
[----:B------:R-:W-:-:S02]  /*ced0*/  HADD2.F32 R66, -RZ, R66.H1_H1 ;  /* 0x30000042ff427230 */ /* 0x000fc40000004100 */
[-C--:B------:R-:W-:Y:S01]  /*cee0*/  FMUL.FTZ R80, R95, R78.reuse ;  /* 0x0000004e5f507220 */ /* 0x080fe20000410000 */
[----:B------:R-:W-:Y:S02]  /*cef0*/  HADD2.F32 R60, -RZ, R60.H1_H1 ;  /* 0x3000003cff3c7230 */ /* 0x000fe40000004100 */
[----:B------:R-:W-:Y:S01]  /*cf00*/  FMUL.FTZ R78, R93, R78 ;  /* 0x0000004e5d4e7220 */ /* 0x000fe20000410000 */
[--C-:B------:R-:W-:Y:S02]  /*cf10*/  HADD2.F32 R97, -RZ, R62.reuse.H1_H1 ;  /* 0x3000003eff617230 */ /* 0x100fe40000004100 */
[-C--:B------:R-:W-:Y:S01]  /*cf20*/  FMUL.FTZ R137, R66, R99.reuse ;  /* 0x0000006342897220 */ /* 0x080fe20000410000 */
[----:B------:R-:W-:Y:S02]  /*cf30*/  HADD2.F32 R76, -RZ, R62.H0_H0 ;  /* 0x2000003eff4c7230 */ /* 0x000fe40000004100 */
[C---:B------:R-:W-:Y:S01]  /*cf40*/  FMUL.FTZ R99, R60.reuse, R99 ;  /* 0x000000633c637220 */ /* 0x040fe20000410000 */
[----:B------:R-:W-:-:S02]  /*cf50*/  FFMA.FTZ R62, R60, R97, -R137 ;  /* 0x000000613c3e7223 */ /* 0x000fc40000010889 */
[-C--:B------:R-:W-:Y:S01]  /*cf60*/  FFMA.FTZ R93, R93, R76.reuse, -R80 ;  /* 0x0000004c5d5d7223 */ /* 0x080fe20000010850 */
[----:B------:R-:W-:Y:S01]  /*cf70*/  FFMA.FTZ R95, R95, R76, R78 ;  /* 0x0000004c5f5f7223 */ /* 0x000fe2000001004e */
[----:B------:R-:W-:Y:S01]  /*cf80*/  FFMA.FTZ R60, R66, R97, R99 ;  /* 0x00000061423c7223 */ /* 0x000fe20000010063 */
[----:B------:R-:W-:Y:S01]  /*cf90*/  LOP3.LUT R66, R81, 0xff0000ff, RZ, 0xc0, !PT ;  /* 0xff0000ff51427812 */ /* 0x000fe200078ec0ff */
[----:B------:R-:W-:Y:S01]  /*cfa0*/  IMAD.SHL.U32 R97, R64, 0x100, RZ ;  /* 0x0000010040617824 */ /* 0x000fe200078e00ff */
[----:B------:R-:W-:Y:S02]  /*cfb0*/  SHF.R.U32.HI R80, RZ, 0x10, R81 ;  /* 0x00000010ff507819 */ /* 0x000fe40000011651 */
        /* <DEDUP_REMOVED lines=11> */
[----:B------:R-:W-:Y:S01]  /*d070*/  LOP3.LUT R94, R94, 0xff00, R81, 0xf8, !PT ;  /* 0x0000ff005e5e7812 */ /* 0x000fe200078ef851 */
[----:B------:R-:W-:Y:S01]  /*d080*/  IMAD.U32 R81, R80, 0x10000, RZ ;  /* 0x0001000050517824 */ /* 0x000fe200078e00ff */
[----:B------:R-:W-:Y:S02]  /*d090*/  SHF.L.U32 R65, R65, 0x10, RZ ;  /* 0x0000001041417819 */ /* 0x000fe400000006ff */
[----:B------:R-:W-:Y:S02]  /*d0a0*/  F2FP.SATFINITE.E4M3.F32.PACK_AB_MERGE_C R46, R62, R93, R50 ;  /* 0x0000005d3e2e723e */ /* 0x000fe40004807032 */
[----:B------:R-:W-:Y:S01]  /*d0b0*/  LOP3.LUT R66, R66, 0xff0000, R81, 0xf8, !PT ;  /* 0x00ff000042427812 */ /* 0x000fe200078ef851 */
[----:B------:R-:W-:Y:S01]  /*d0c0*/  IMAD.U32 R81, R67, 0x10000, RZ ;  /* 0x0001000043517824 */ /* 0x000fe200078e00ff */
[----:B------:R-:W-:-:S02]  /*d0d0*/  LOP3.LUT R67, R76, 0xff0000, R65, 0xf8, !PT ;  /* 0x00ff00004c437812 */ /* 0x000fc400078ef841 */
[-C--:B------:R-:W-:Y:S02]  /*d0e0*/  F2FP.F16.E4M3.UNPACK_B R61, R66.reuse ;  /* 0x00000042ff3d723e */ /* 0x080fe400020006ff */
[----:B------:R-:W-:Y:S02]  /*d0f0*/  F2FP.F16.E4M3.UNPACK_B R58, R67 ;  /* 0x00000043ff3a723e */ /* 0x000fe400020006ff */
[----:B------:R-:W-:Y:S01]  /*d100*/  F2FP.SATFINITE.E4M3.F32.PACK_AB_MERGE_C R50, R60, R95, R77 ;  /* 0x0000005f3c32723e */ /* 0x000fe2000480704d */
[----:B------:R-:W-:Y:S01]  /*d110*/  HADD2.F32 R60, -RZ, R57.H1_H1 ;  /* 0x30000039ff3c7230 */ /* 0x000fe20000004100 */
[----:B------:R-:W-:Y:S01]  /*d120*/  LOP3.LUT R64, R78, 0xff00, R99, 0xf8, !PT ;  /* 0x0000ff004e407812 */ /* 0x000fe200078ef863 */
[----:B------:R-:W-:Y:S01]  /*d130*/  HADD2.F32 R76, -RZ, R58.H0_H0 ;  /* 0x2000003aff4c7230 */ /* 0x000fe20000004100 */
[----:B------:R-:W-:Y:S01]  /*d140*/  F2FP.F16.E4M3.UNPACK_B R67, R67.H1 ;  /* 0x00000043ff43723e */ /* 0x000fe200030006ff */
[----:B------:R-:W-:Y:S01]  /*d150*/  HADD2.F32 R57, -RZ, R52.H0_H0 ;  /* 0x20000034ff397230 */ /* 0x000fe20000004100 */
[----:B------:R-:W-:Y:S01]  /*d160*/  F2FP.F16.E4M3.UNPACK_B R66, R66.H1 ;  /* 0x00000042ff42723e */ /* 0x000fe200030006ff */
[----:B------:R-:W-:-:S02]  /*d170*/  HADD2.F32 R63, -RZ, R58.H1_H1 ;  /* 0x3000003aff3f7230 */ /* 0x000fc40000004100 */
[-C--:B------:R-:W-:Y:S01]  /*d180*/  FMUL.FTZ R78, R59, R76.reuse ;  /* 0x0000004c3b4e7220 */ /* 0x080fe20000410000 */
[--C-:B------:R-:W-:Y:S02]  /*d190*/  HADD2.F32 R62, -RZ, R61.reuse.H0_H0 ;  /* 0x2000003dff3e7230 */ /* 0x100fe40000004100 */
        /* <DEDUP_REMOVED lines=15> */
[----:B------:R-:W-:Y:S01]  /*d290*/  LOP3.LUT R64, R64, 0xff0000, R83, 0xf8, !PT ;  /* 0x00ff000040407812 */ /* 0x000fe200078ef853 */
[--C-:B------:R-:W-:Y:S01]  /*d2a0*/  HADD2.F32 R59, -RZ, R61.reuse.H0_H0 ;  /* 0x2000003dff3b7230 */ /* 0x100fe20000004100 */
[----:B------:R-:W-:Y:S01]  /*d2b0*/  F2FP.F16.E4M3.UNPACK_B R77, R51.H1 ;  /* 0x00000033ff4d723e */ /* 0x000fe200030006ff */
[----:B------:R-:W-:Y:S01]  /*d2c0*/  HADD2.F32 R61, -RZ, R61.H1_H1 ;  /* 0x3000003dff3d7230 */ /* 0x000fe20000004100 */
[----:B------:R-:W-:Y:S01]  /*d2d0*/  F2FP.F16.E4M3.UNPACK_B R82, R65.H1 ;  /* 0x00000041ff52723e */ /* 0x000fe200030006ff */
        /* <DEDUP_REMOVED lines=12> */
[----:B------:R-:W-:Y:S01]  /*d3a0*/  HADD2.F32 R83, -RZ, R82.H0_H0 ;  /* 0x20000052ff537230 */ /* 0x000fe20000004100 */
[----:B------:R-:W-:Y:S01]  /*d3b0*/  F2FP.F16.E4M3.UNPACK_B R61, R47 ;  /* 0x0000002fff3d723e */ /* 0x000fe200020006ff */
[----:B------:R-:W-:Y:S01]  /*d3c0*/  HADD2.F32 R79, -RZ, R77.H0_H0 ;  /* 0x2000004dff4f7230 */ /* 0x000fe20000004100 */
[----:B------:R-:W-:Y:S01]  /*d3d0*/  F2FP.F16.E4M3.UNPACK_B R63, R65 ;  /* 0x00000041ff3f723e */ /* 0x000fe200020006ff */
[----:B------:R-:W-:Y:S01]  /*d3e0*/  HADD2.F32 R78, -RZ, R66.H0_H0 ;  /* 0x20000042ff4e7230 */ /* 0x000fe20000004100 */
[----:B------:R-:W-:Y:S01]  /*d3f0*/  F2FP.F16.E4M3.UNPACK_B R67, R47.H1 ;  /* 0x0000002fff43723e */ /* 0x000fe200030006ff */
[----:B------:R-:W-:Y:S01]  /*d400*/  HADD2.F32 R51, -RZ, R61.H0_H0 ;  /* 0x2000003dff337230 */ /* 0x000fe20000004100 */
[-C--:B------:R-:W-:Y:S01]  /*d410*/  F2FP.F16.E4M3.UNPACK_B R47, R64.reuse ;  /* 0x00000040ff2f723e */ /* 0x080fe200020006ff */
[----:B------:R-:W-:Y:S01]  /*d420*/  HADD2.F32 R76, -RZ, R63.H0_H0 ;  /* 0x2000003fff4c7230 */ /* 0x000fe20000004100 */
[----:B------:R-:W-:Y:S01]  /*d430*/  F2FP.F16.E4M3.UNPACK_B R65, R64.H1 ;  /* 0x00000040ff41723e */ /* 0x000fe200030006ff */
[----:B------:R-:W-:-:S02]  /*d440*/  HADD2.F32 R82, -RZ, R82.H1_H1 ;  /* 0x30000052ff527230 */ /* 0x000fc40000004100 */
[----:B------:R-:W-:Y:S01]  /*d450*/  FMUL.FTZ R95, R79, R83 ;  /* 0x000000534f5f7220 */ /* 0x000fe20000410000 */
[----:B------:R-:W-:Y:S02]  /*d460*/  HADD2.F32 R80, -RZ, R47.H0_H0 ;  /* 0x2000002fff507230 */ /* 0x000fe40000004100 */
[-C--:B------:R-:W-:Y:S01]  /*d470*/  FMUL.FTZ R92, R78, R76.reuse ;  /* 0x0000004c4e5c7220 */ /* 0x080fe20000410000 */
[C---:B------:R-:W-:Y:S01]  /*d480*/  FMUL.FTZ R93, R51.reuse, R76 ;  /* 0x0000004c335d7220 */ /* 0x040fe20000410000 */
[----:B------:R-:W-:Y:S01]  /*d490*/  HADD2.F32 R76, -RZ, R67.H0_H0 ;  /* 0x20000043ff4c7230 */ /* 0x000fe20000004100 */
[----:B------:R-:W-:Y:S01]  /*d4a0*/  F2FP.SATFINITE.E4M3.F32.PACK_AB_MERGE_C R49, R60, R49, RZ ;  /* 0x000000313c31723e */ /* 0x000fe200048070ff */
[-C--:B------:R-:W-:Y:S01]  /*d4b0*/  FFMA.FTZ R51, R51, R80.reuse, -R92 ;  /* 0x0000005033337223 */ /* 0x080fe2000001085c */
[----:B------:R-:W-:Y:S02]  /*d4c0*/  HADD2.F32 R81, -RZ, R65.H0_H0 ;  /* 0x20000041ff517230 */ /* 0x000fe40000004100 */
[----:B------:R-:W-:Y:S01]  /*d4d0*/  FFMA.FTZ R64, R78, R80, R93 ;  /* 0x000000504e407223 */ /* 0x000fe2000001005d */
[----:B------:R-:W-:Y:S01]  /*d4e0*/  FMUL.FTZ R80, R76, R83 ;  /* 0x000000534c507220 */ /* 0x000fe20000410000 */
[----:B------:R-:W-:Y:S01]  /*d4f0*/  HADD2.F32 R78, -RZ, R77.H1_H1 ;  /* 0x3000004dff4e7230 */ /* 0x000fe20000004100 */
[----:B------:R-:W-:Y:S01]  /*d500*/  F2FP.SATFINITE.E4M3.F32.PACK_AB_MERGE_C R59, R62, R59, RZ ;  /* 0x0000003b3e3b723e */ /* 0x000fe200048070ff */
[----:B------:R-:W-:-:S02]  /*d510*/  HADD2.F32 R67, -RZ, R67.H1_H1 ;  /* 0x30000043ff437230 */ /* 0x000fc40000004100 */
[----:B------:R-:W-:Y:S01]  /*d520*/  FFMA.FTZ R77, R79, R81, R80 ;  /* 0x000000514f4d7223 */ /* 0x000fe20000010050 */
[----:B------:R-:W-:Y:S02]  /*d530*/  HADD2.F32 R65, -RZ, R65.H1_H1 ;  /* 0x30000041ff417230 */ /* 0x000fe40000004100 */
[-C--:B------:R-:W-:Y:S01]  /*d540*/  FMUL.FTZ R80, R78, R82.reuse ;  /* 0x000000524e507220 */ /* 0x080fe20000410000 */
[----:B------:R-:W-:Y:S02]  /*d550*/  HADD2.F32 R66, -RZ, R66.H1_H1 ;  /* 0x30000042ff427230 */ /* 0x000fe40000004100 */
[C---:B------:R-:W-:Y:S01]  /*d560*/  FMUL.FTZ R79, R67.reuse, R82 ;  /* 0x00000052434f7220 */ /* 0x040fe20000410000 */
[----:B------:R-:W-:Y:S02]  /*d570*/  HADD2.F32 R63, -RZ, R63.H1_H1 ;  /* 0x3000003fff3f7230 */ /* 0x000fe40000004100 */
[----:B------:R-:W-:Y:S01]  /*d580*/  FFMA.FTZ R67, R67, R65, -R80 ;  /* 0x0000004143437223 */ /* 0x000fe20000010850 */
[----:B------:R-:W-:-:S02]  /*d590*/  HADD2.F32 R61, -RZ, R61.H1_H1 ;  /* 0x3000003dff3d7230 */ /* 0x000fc40000004100 */
[----:B------:R-:W-:Y:S01]  /*d5a0*/  FFMA.FTZ R76, R76, R81, -R95 ;  /* 0x000000514c4c7223 */ /* 0x000fe2000001085f */
[----:B------:R-:W-:Y:S02]  /*d5b0*/  HADD2.F32 R47, -RZ, R47.H1_H1 ;  /* 0x3000002fff2f7230 */ /* 0x000fe40000004100 */
[----:B------:R-:W-:Y:S01]  /*d5c0*/  FMUL.FTZ R80, R66, R63 ;  /* 0x0000003f42507220 */ /* 0x000fe20000410000 */
[----:B------:R-:W-:Y:S01]  /*d5d0*/  FFMA.FTZ R78, R78, R65, R79 ;  /* 0x000000414e4e7223 */ /* 0x000fe2000001004f */
[----:B------:R-:W-:Y:S01]  /*d5e0*/  FMUL.FTZ R63, R61, R63 ;  /* 0x0000003f3d3f7220 */ /* 0x000fe20000410000 */
[----:B------:R-:W-:Y:S01]  /*d5f0*/  F2FP.SATFINITE.E4M3.F32.PACK_AB_MERGE_C R67, R67, R76, RZ ;  /* 0x0000004c4343723e */ /* 0x000fe200048070ff */
[-C--:B------:R-:W-:Y:S01]  /*d600*/  FFMA.FTZ R80, R61, R47.reuse, -R80 ;  /* 0x0000002f3d507223 */ /* 0x080fe20000010850 */
[----:B------:R-:W-:Y:S01]  /*d610*/  F2FP.SATFINITE.E4M3.F32.PACK_AB_MERGE_C R45, R45, R52, R49 ;  /* 0x000000342d2d723e */ /* 0x000fe20004807031 */
[----:B------:R-:W-:Y:S01]  /*d620*/  FFMA.FTZ R63, R66, R47, R63 ;  /* 0x0000002f423f7223 */ /* 0x000fe2000001003f */
[----:B------:R-:W-:-:S02]  /*d630*/  F2FP.SATFINITE.E4M3.F32.PACK_AB_MERGE_C R77, R78, R77, RZ ;  /* 0x0000004d4e4d723e */ /* 0x000fc400048070ff */
[----:B------:R-:W-:Y:S02]  /*d640*/  F2FP.SATFINITE.E4M3.F32.PACK_AB_MERGE_C R47, R80, R51, R67 ;  /* 0x00000033502f723e */ /* 0x000fe40004807043 */
[----:B------:R-:W-:Y:S02]  /*d650*/  F2FP.SATFINITE.E4M3.F32.PACK_AB_MERGE_C R49, R58, R57, R59 ;  /* 0x000000393a31723e */ /* 0x000fe4000480703b */
[----:B------:R-:W-:-:S07]  /*d660*/  F2FP.SATFINITE.E4M3.F32.PACK_AB_MERGE_C R51, R63, R64, R77 ;  /* 0x000000403f33723e */ /* 0x000fce000480704d */
.L_x_2328:
[----:B------:R-:W-:Y:S05]  /*d670*/  BSYNC B2 ;  /* 0x0000000000027941 */ /* 0x000fea0003800000 */
.L_x_2327:
        /* <DEDUP_REMOVED lines=10> */
.L_x_2326:
[----:B------:R-:W-:Y:S05]  /*d720*/  BSYNC B1 ;  /* 0x0000000000017941 */ /* 0x000fea0003800000 */
.L_x_2325:
        /* <DEDUP_REMOVED lines=28> */
[----:B------:R-:W-:Y:S01]  /*d8f0*/  LOP3.LUT R63, R85, 0xff0000ff, RZ, 0xc0, !PT ;  /* 0xff0000ff553f7812 */ /* 0x000fe200078ec0ff */
[----:B---3--:R-:W-:Y:S01]  /*d900*/  IMAD.MOV.U32 R61, RZ, RZ, R48 ;  /* 0x000000ffff3d7224 */ /* 0x008fe200078e0030 */
[----:B------:R-:W-:Y:S01]  /*d910*/  SHF.R.U32.HI R64, RZ, 0x8, R69 ;  /* 0x00000008ff407819 */ /* 0x000fe20000011645 */
[----:B------:R-:W-:Y:S01]  /*d920*/  IMAD.SHL.U32 R44, R58, 0x100, RZ ;  /* 0x000001003a2c7824 */ /* 0x000fe200078e00ff */
[--C-:B------:R-:W-:Y:S01]  /*d930*/  SHF.R.U32.HI R66, RZ, 0x8, R87.reuse ;  /* 0x00000008ff427819 */ /* 0x100fe20000011657 */
[----:B------:R-:W-:Y:S01]  /*d940*/  IMAD.MOV.U32 R58, RZ, RZ, R46 ;  /* 0x000000ffff3a7224 */ /* 0x000fe200078e002e */
[----:B------:R-:W-:Y:S01]  /*d950*/  SHF.R.U32.HI R68, RZ, 0x10, R87 ;  /* 0x00000010ff447819 */ /* 0x000fe20000011657 */
[----:B------:R-:W-:Y:S01]  /*d960*/  IMAD.SHL.U32 R46, R64, 0x100, RZ ;  /* 0x00000100402e7824 */ /* 0x000fe200078e00ff */
[----:B------:R-:W-:Y:S01]  /*d970*/  LOP3.LUT R63, R63, 0xff00, R44, 0xf8, !PT ;  /* 0x0000ff003f3f7812 */ /* 0x000fe200078ef82c */
[----:B------:R-:W-:Y:S01]  /*d980*/  IMAD.MOV.U32 R59, RZ, RZ, R50 ;  /* 0x000000ffff3b7224 */ /* 0x000fe200078e0032 */
[----:B------:R-:W-:-:S02]  /*d990*/  LOP3.LUT R65, R87, 0xff0000ff, RZ, 0xc0, !PT ;  /* 0xff0000ff57417812 */ /* 0x000fc400078ec0ff */
[----:B------:R-:W-:Y:S02]  /*d9a0*/  SHF.L.U32 R44, R66, 0x8, RZ ;  /* 0x00000008422c7819 */ /* 0x000fe400000006ff */
[----:B------:R-:W-:Y:S02]  /*d9b0*/  LOP3.LUT R67, R69, 0xff0000ff, RZ, 0xc0, !PT ;  /* 0xff0000ff45437812 */ /* 0x000fe400078ec0ff */
[----:B------:R-:W-:Y:S02]  /*d9c0*/  SHF.R.U32.HI R70, RZ, 0x10, R85 ;  /* 0x00000010ff467819 */ /* 0x000fe40000011655 */
[----:B------:R-:W-:Y:S02]  /*d9d0*/  SHF.R.U32.HI R62, RZ, 0x8, R71 ;  /* 0x00000008ff3e7819 */ /* 0x000fe40000011647 */
[----:B------:R-:W-:Y:S01]  /*d9e0*/  SHF.R.U32.HI R52, RZ, 0x10, R69 ;  /* 0x00000010ff347819 */ /* 0x000fe20000011645 */
[----:B------:R-:W-:Y:S01]  /*d9f0*/  IMAD.U32 R48, R70, 0x10000, RZ ;  /* 0x0001000046307824 */ /* 0x000fe200078e00ff */
        /* <DEDUP_REMOVED lines=12> */
[----:B------:R-:W-:Y:S01]  /*dac0*/  F2FP.F16.E4M3.UNPACK_B R66, R155.H1 ;  /* 0x0000009bff42723e */ /* 0x000fe200030006ff */
[----:B------:R-:W-:Y:S01]  /*dad0*/  IMAD.U32 R57, R57, 0x10000, RZ ;  /* 0x0001000039397824 */ /* 0x000fe200078e00ff */
[----:B------:R-:W-:Y:S01]  /*dae0*/  LOP3.LUT R48, R63, 0xff0000, R48, 0xf8, !PT ;  /* 0x00ff00003f307812 */ /* 0x000fe200078ef830 */
[----:B------:R-:W-:Y:S01]  /*daf0*/  HADD2.F32 R63, -RZ, R62.H0_H0 ;  /* 0x2000003eff3f7230 */ /* 0x000fe20000004100 */
[----:B------:R-:W-:Y:S01]  /*db00*/  LOP3.LUT R70, R71, 0xff00, R50, 0xf8, !PT ;  /* 0x0000ff0047467812 */ /* 0x000fe200078ef832 */
[----:B------:R-:W-:-:S02]  /*db10*/  IMAD.U32 R50, R52, 0x10000, RZ ;  /* 0x0001000034327824 */ /* 0x000fc400078e00ff */
[-C--:B------:R-:W-:Y:S01]  /*db20*/  FMUL.FTZ R52, R65, R46.reuse ;  /* 0x0000002e41347220 */ /* 0x080fe20000410000 */
[----:B------:R-:W-:Y:S02]  /*db30*/  HADD2.F32 R68, -RZ, R66.H0_H0 ;  /* 0x20000042ff447230 */ /* 0x000fe40000004100 */
[C---:B------:R-:W-:Y:S01]  /*db40*/  FMUL.FTZ R76, R63.reuse, R46 ;  /* 0x0000002e3f4c7220 */ /* 0x040fe20000410000 */
[----:B------:R-:W-:Y:S01]  /*db50*/  LOP3.LUT R46, R70, 0xff0000, R57, 0xf8, !PT ;  /* 0x00ff0000462e7812 */ /* 0x000fe200078ef839 */
[----:B------:R-:W-:Y:S01]  /*db60*/  HADD2.F32 R62, -RZ, R62.H1_H1 ;  /* 0x3000003eff3e7230 */ /* 0x000fe20000004100 */
[----:B------:R-:W-:Y:S01]  /*db70*/  F2FP.F16.E4M3.UNPACK_B R157, R157 ;  /* 0x0000009dff9d723e */ /* 0x000fe200020006ff */
[-C--:B------:R-:W-:Y:S01]  /*db80*/  FFMA.FTZ R52, R63, R68.reuse, -R52 ;  /* 0x000000443f347223 */ /* 0x080fe20000010834 */
[----:B------:R-:W-:Y:S02]  /*db90*/  HADD2.F32 R63, -RZ, R67.H1_H1 ;  /* 0x30000043ff3f7230 */ /* 0x000fe40000004100 */
        /* <DEDUP_REMOVED lines=167> */
.L_x_2332:
[----:B------:R-:W-:Y:S05]  /*e610*/  BSYNC B2 ;  /* 0x0000000000027941 */ /* 0x000fea0003800000 */
.L_x_2331:
        /* <DEDUP_REMOVED lines=10> */
.L_x_2330:
[----:B------:R-:W-:Y:S05]  /*e6c0*/  BSYNC B1 ;  /* 0x0000000000017941 */ /* 0x000fea0003800000 */
.L_x_2329:
        /* <DEDUP_REMOVED lines=9> */
[----:B------:R-:W-:-:S02]  /*e760*/  SHF.R.S32.HI R45, RZ, 0x1f, R158 ;  /* 0x0000001fff2d7819 */ /* 0x000fc4000001149e */
[----:B------:R-:W-:Y:S02]  /*e770*/  IADD3.X R53, R44, R125, RZ, P3, !PT ;  /* 0x0000007d2c357210 */ /* 0x000fe40001ffe4ff */
[----:B------:R-:W-:Y:S02]  /*e780*/  LEA.HI R158, R45, R158, RZ, 0x5 ;  /* 0x0000009e2d9e7211 */ /* 0x000fe400078f28ff */
[----:B------:R-:W-:Y:S02]  /*e790*/  ISETP.GE.AND P3, PT, R6, R132, PT ;  /* 0x000000840600720c */ /* 0x000fe40003f66270 */
        /* <DEDUP_REMOVED lines=22> */
[----:B------:R-:W-:Y:S01]  /*e900*/  SHF.R.U32.HI R64, RZ, 0x8, R75 ;  /* 0x00000008ff407819 */ /* 0x000fe2000001164b */
[----:B------:R-:W-:Y:S01]  /*e910*/  IMAD.MOV.U32 R57, RZ, RZ, R46 ;  /* 0x000000ffff397224 */ /* 0x000fe200078e002e */
[----:B------:R-:W-:Y:S01]  /*e920*/  SHF.R.U32.HI R70, RZ, 0x10, R89 ;  /* 0x00000010ff467819 */ /* 0x000fe20000011659 */
[----:B------:R-:W-:Y:S01]  /*e930*/  IMAD.MOV.U32 R60, RZ, RZ, R44 ;  /* 0x000000ffff3c7224 */ /* 0x000fe200078e002c */
[----:B------:R-:W-:Y:S01]  /*e940*/  SHF.R.U32.HI R68, RZ, 0x8, R91 ;  /* 0x00000008ff447819 */ /* 0x000fe2000001165b */
[----:B------:R-:W-:Y:S01]  /*e950*/  IMAD.SHL.U32 R48, R65, 0x100, RZ ;  /* 0x0000010041307824 */ /* 0x000fe200078e00ff */
[----:B------:R-:W-:Y:S01]  /*e960*/  LOP3.LUT R45, R58, 0xff00, R45, 0xf8, !PT ;  /* 0x0000ff003a2d7812 */ /* 0x000fe200078ef82d */
[----:B------:R-:W-:Y:S01]  /*e970*/  IMAD.SHL.U32 R58, R64, 0x100, RZ ;  /* 0x00000100403a7824 */ /* 0x000fe200078e00ff */
[----:B------:R-:W-:Y:S01]  /*e980*/  SHF.R.U32.HI R66, RZ, 0x10, R91 ;  /* 0x00000010ff427819 */ /* 0x000fe2000001165b */
[----:B------:R-:W-:Y:S01]  /*e990*/  IMAD.SHL.U32 R44, R68, 0x100, RZ ;  /* 0x00000100442c7824 */ /* 0x000fe200078e00ff */
[----:B------:R-:W-:-:S02]  /*e9a0*/  SHF.L.U32 R46, R70, 0x10, RZ ;  /* 0x00000010462e7819 */ /* 0x000fc400000006ff */
[----:B------:R-:W-:Y:S02]  /*e9b0*/  LOP3.LUT R61, R73, 0xff0000ff, RZ, 0xc0, !PT ;  /* 0xff0000ff493d7812 */ /* 0x000fe400078ec0ff */
[----:B------:R-:W-:Y:S02]  /*e9c0*/  LOP3.LUT R63, R75, 0xff0000ff, RZ, 0xc0, !PT ;  /* 0xff0000ff4b3f7812 */ /* 0x000fe400078ec0ff */
[----:B------:R-:W-:Y:S02]  /*e9d0*/  LOP3.LUT R59, R91, 0xff0000ff, RZ, 0xc0, !PT ;  /* 0xff0000ff5b3b7812 */ /* 0x000fe400078ec0ff */
[----:B------:R-:W-:Y:S01]  /*e9e0*/  LOP3.LUT R46, R45, 0xff0000, R46, 0xf8, !PT ;  /* 0x00ff00002d2e7812 */ /* 0x000fe200078ef82e */
[----:B------:R-:W-:Y:S01]  /*e9f0*/  IMAD.U32 R45, R66, 0x10000, RZ ;  /* 0x00010000422d7824 */ /* 0x000fe200078e00ff */
[----:B------:R-:W-:Y:S02]  /*ea00*/  LOP3.LUT R48, R61, 0xff00, R48, 0xf8, !PT ;  /* 0x0000ff003d307812 */ /* 0x000fe400078ef830 */
[----:B------:R-:W-:-:S02]  /*ea10*/  LOP3.LUT R68, R63, 0xff00, R58, 0xf8, !PT ;  /* 0x0000ff003f447812 */ /* 0x000fc400078ef83a */
        /* <DEDUP_REMOVED lines=187> */
.L_x_2334:
[----:B------:R-:W-:Y:S05]  /*f5d0*/  BSYNC B1 ;  /* 0x0000000000017941 */ /* 0x000fea0003800000 */
.L_x_2333:
        /* <DEDUP_REMOVED lines=10> */
.L_x_2250:
[----:B------:R-:W-:-:S06]  /*f680*/  UISETP.NE.AND UP0, UPT, UR53, 0x3, UPT ;  /* 0x000000033500788c */ /* 0x000fcc000bf05270 */
[----:B------:R-:W-:-:S13]  /*f690*/  PLOP3.LUT P2, PT, PT, PT, UP0, 0x80, 0x0 ;  /* 0x000000000000781c */ /* 0x000fda0003f4f008 */
[----:B------:R-:W-:Y:S05]  /*f6a0*/  @!P2 BRA `(.L_x_2335) ;  /* 0x000000000004a947 */ /* 0x000fea0003800000 */
[----:B------:R-:W-:Y:S01]  /*f6b0*/  BPT.TRAP 0x1 ;  /* 0x000000040000795c */ /* 0x000fe20000300000 */
.L_x_2335:
[----:B------:R-:W-:Y:S01]  /*f6c0*/  IMAD R100, R17, 0x8, R16 ;  /* 0x0000000811647824 */ /* 0x000fe200078e0210 */
[----:B------:R-:W-:Y:S01]  /*f6d0*/  SHF.L.U32 R101, R223, 0x1f, RZ ;  /* 0x0000001fdf657819 */ /* 0x000fe200000006ff */
[----:B------:R-:W-:Y:S01]  /*f6e0*/  IMAD R43, R24, -0xa0, R2 ;  /* 0xffffff60182b7824 */ /* 0x000fe200078e0202 */
[----:B------:R-:W-:Y:S02]  /*f6f0*/  BSSY B1, `(.L_x_2336) ;  /* 0x0000004000017945 */ /* 0x000fe40003800000 */
[----:B------:R-:W0:Y:S02]  /*f700*/  SYNCS.PHASECHK.TRANS64.TRYWAIT P3, [R100+URZ+0x33490], R101 ;  /* 0x03349065640075a7 */ /* 0x000e24000806017f */
[----:B------:R-:W-:Y:S01]  /*f710*/  VIMNMX R43, R43, 0xa0, PT ;  /* 0x000000a02b2b7848 */ /* 0x000fe20003fe0100 */
[----:B0-----:R-:W-:Y:S06]  /*f720*/  @!P3 BRA `(.L_x_2337) ;  /* 0x0000022000f8b947 */ /* 0x001fec0003800000 */
.L_x_2601:
[----:B------:R-:W-:Y:S05]  /*f730*/  BSYNC B1 ;  /* 0x0000000000017941 */ /* 0x000fea0003800000 */
.L_x_2336:
        /* <DEDUP_REMOVED lines=21> */
.L_x_2339:
[----:B------:R-:W-:Y:S05]  /*f890*/  BSYNC B1 ;  /* 0x0000000000017941 */ /* 0x000fea0003800000 */
.L_x_2338:
[----:B-1----:R-:W-:-:S05]  /*f8a0*/  VIADD R44, R220, 0x80 ;  /* 0x00000080dc2c7836 */ /* 0x002fca0000000000 */
        /* <DEDUP_REMOVED lines=20> */
.L_x_2283:
[----:B------:R-:W-:Y:S05]  /*f9f0*/  BSYNC B0 ;  /* 0x0000000000007941 */ /* 0x000fea0003800000 */
.L_x_2249:
        /* <DEDUP_REMOVED lines=17> */
.L_x_2341:
[----:B------:R-:W-:Y:S05]  /*fb10*/  BSYNC B0 ;  /* 0x0000000000007941 */ /* 0x000fea0003800000 */
.L_x_2340:
[----:B------:R-:W1:Y:S01]  /*fb20*/  SYNCS.PHASECHK.TRANS64.TRYWAIT P2, [R100+URZ+0x334b0], R101 ;  /* 0x0334b065640075a7 */ /* 0x000e62000804017f */
[----:B------:R-:W-:Y:S01]  /*fb30*/  ULDC UR37, c[0x0][0x2f4] ;  /* 0x0000bd0000257ab9 */ /* 0x000fe20000000800 */
[----:B------:R-:W-:Y:S01]  /*fb40*/  ULDC.64 UR38, c[0x0][0x328] ;  /* 0x0000ca0000267ab9 */ /* 0x000fe20000000a00 */
[----:B------:R-:W-:Y:S01]  /*fb50*/  ULDC.64 UR40, c[0x0][0x318] ;  /* 0x0000c60000287ab9 */ /* 0x000fe20000000a00 */
[----:B------:R-:W-:Y:S01]  /*fb60*/  BSSY B0, `(.L_x_2342) ;  /* 0x0000003000007945 */ /* 0x000fe20003800000 */
[----:B------:R-:W-:-:S03]  /*fb70*/  IMAD.WIDE R48, R24, 0xa0, R122 ;  /* 0x000000a018307825 */ /* 0x000fc600078e027a */
[----:B-1----:R-:W-:Y:S05]  /*fb80*/  @!P2 BRA `(.L_x_2343) ;  /* 0x0000021c00f4a947 */ /* 0x002fea0003800000 */
.L_x_2602:
[----:B------:R-:W-:Y:S05]  /*fb90*/  BSYNC B0 ;  /* 0x0000000000007941 */ /* 0x000fea0003800000 */
.L_x_2342:
        /* <DEDUP_REMOVED lines=28> */
.L_x_2345:
[----:B------:R-:W-:Y:S05]  /*fd60*/  BSYNC B0 ;  /* 0x0000000000007941 */ /* 0x000fea0003800000 */
.L_x_2344:
[----:B0-2---:R-:W-:Y:S01]  /*fd70*/  IADD3 R44, R220, 0x80, RZ ;  /* 0x00000080dc2c7810 */ /* 0x005fe20007ffe0ff */
[----:B------:R-:W-:Y:S03]  /*fd80*/  BSSY B0, `(.L_x_2346) ;  /* 0x000001e000007945 */ /* 0x000fe60003800000 */
        /* <DEDUP_REMOVED lines=29> */
.L_x_2347:
[----:B------:R-:W-:Y:S05]  /*ff60*/  BSYNC B0 ;  /* 0x0000000000007941 */ /* 0x000fea0003800000 */
.L_x_2346:
[----:B------:R-:W2:Y:S01]  /*ff70*/  LDL R41, [R1+0x10] ;  /* 0x0000100001297983 */ /* 0x000ea20000100800 */
[----:B------:R-:W-:Y:S02]  /*ff80*/  VIADD R17, R17, 0x1 ;  /* 0x0000000111117836 */ /* 0x000fe40000000000 */
[----:B-1----:R-:W-:Y:S01]  /*ff90*/  @!P3 VIADD R100, R100, 0x334c0 ;  /* 0x000334c06464b836 */ /* 0x002fe20000000000 */
        /* <DEDUP_REMOVED lines=9> */
[----:B------:R-:W-:Y:S02]  /*10030*/  SEL R42, RZ, 0x1, P2 ;  /* 0x00000001ff2a7807 */ /* 0x000fe40001000000 */
[----:B------:R-:W-:Y:S02]  /*10040*/  SEL R17, R17, RZ, P2 ;  /* 0x000000ff11117207 */ /* 0x000fe40001000000 */
[----:B------:R-:W-:Y:S01]  /*10050*/  LOP3.LUT R223, R223, R42, RZ, 0x3c, !PT ;  /* 0x0000002adfdf7212 */ /* 0x000fe200078e3cff */
[----:B------:R1:W-:Y:S01]  /*10060*/  @!P3 SYNCS.ARRIVE.TRANS64.RED.A1T0 RZ, [R100+URZ], RZ ;  /* 0x000000ff64ffb9a7 */ /* 0x0003e2000810043f */
[----:B--2---:R-:W-:-:S13]  /*10070*/  LOP3.LUT P4, RZ, R41, 0x2, RZ, 0xc0, !PT ;  /* 0x0000000229ff7812 */ /* 0x004fda000788c0ff */
[----:B-1----:R-:W-:Y:S05]  /*10080*/  @P4 BRA `(.L_x_2348) ;  /* 0xffffff2c00804947 */ /* 0x002fea000383ffff */
[----:B------:R-:W1:Y:S01]  /*10090*/  S2R R41, SR_TID.X ;  /* 0x0000000000297919 */ /* 0x000e620000002100 */
[----:B------:R-:W-:Y:S02]  /*100a0*/  PLOP3.LUT P0, PT, PT, PT, PT, 0x8, 0x0 ;  /* 0x000000000000781c */ /* 0x000fe40003f0e170 */
[----:B-1----:R-:W-:-:S04]  /*100b0*/  SHF.R.U32.HI R41, RZ, 0x7, R41 ;  /* 0x00000007ff297819 */ /* 0x002fc80000011629 */
[----:B------:R-:W-:-:S13]  /*100c0*/  ISETP.NE.AND P4, PT, R41, 0x1, PT ;  /* 0x000000012900780c */ /* 0x000fda0003f85270 */
[----:B------:R-:W-:Y:S06]  /*100d0*/  @!P4 BAR.ARV 0x9, 0x100 ;  /* 0x024400000000cb1d */ /* 0x000fec0000002000 */
.L_x_2244:
[----:B------:R-:W-:Y:S05]  /*100e0*/  @P0 BRA `(.L_x_2349) ;  /* 0x00000000000c0947 */ /* 0x000fea0003800000 */
[----:B------:R-:W1:Y:S01]  /*100f0*/  FENCE.VIEW.ASYNC.G ;  /* 0x00000000000073c6 */ /* 0x000e620000000100 */
[----:B------:R-:W-:Y:S05]  /*10100*/  WARPSYNC.ALL ;  /* 0x0000000000007948 */ /* 0x000fea0003800000 */
[----:B-1----:R-:W-:Y:S06]  /*10110*/  BAR.ARV 0xc, 0x180 ;  /* 0x0306000000007b1d */ /* 0x002fec0000002000 */
.L_x_2349:
[----:B------:R-:W2:Y:S01]  /*10120*/  LDL R0, [R1+0x28] ;  /* 0x0000280001007983 */ /* 0x000ea20000100800 */
[----:B------:R-:W-:Y:S01]  /*10130*/  ULDC.64 UR6, c[0x0][0x998] ;  /* 0x0002660000067ab9 */ /* 0x000fe20000000a00 */
[----:B------:R-:W-:Y:S02]  /*10140*/  ULDC.64 UR4, c[0x0][0x990] ;  /* 0x0002640000047ab9 */ /* 0x000fe40000000a00 */
[----:B------:R-:W3:Y:S04]  /*10150*/  LDL R3, [R1+0x18] ;  /* 0x0000180001037983 */ /* 0x000ee80000100800 */
[----:B0-----:R-:W4:Y:S01]  /*10160*/  LDL R14, [R1+0x8] ;  /* 0x00000800010e7983 */ /* 0x001f220000100800 */
[----:B------:R-:W-:Y:S02]  /*10170*/  ISETP.NE.U32.AND P1, PT, RZ, UR6, PT ;  /* 0x00000006ff007c0c */ /* 0x000fe4000bf25070 */
[----:B------:R-:W-:-:S02]  /*10180*/  ISETP.NE.U32.AND P0, PT, RZ, UR4, PT ;  /* 0x00000004ff007c0c */ /* 0x000fc4000bf05070 */
[----:B------:R-:W-:Y:S02]  /*10190*/  ISETP.NE.AND.EX P1, PT, RZ, UR7, PT, P1 ;  /* 0x00000007ff007c0c */ /* 0x000fe4000bf25310 */
[----:B------:R-:W-:-:S11]  /*101a0*/  ISETP.NE.AND.EX P0, PT, RZ, UR5, PT, P0 ;  /* 0x00000005ff007c0c */ /* 0x000fd6000bf05300 */
[----:B------:R-:W2:Y:S08]  /*101b0*/  @P1 LDC.64 R8, c[0x0][0x9b8] ;  /* 0x00026e00ff081b82 */ /* 0x000eb00000000a00 */
[----:B------:R-:W0:Y:S08]  /*101c0*/  @P0 LDC.64 R6, c[0x0][0x9a8] ;  /* 0x00026a00ff060b82 */ /* 0x000e300000000a00 */
[----:B------:R-:W4:Y:S08]  /*101d0*/  @P1 LDC.64 R12, c[0x0][0x9c0] ;  /* 0x00027000ff0c1b82 */ /* 0x000f300000000a00 */
[----:B------:R-:W1:Y:S01]  /*101e0*/  @P0 LDC.64 R10, c[0x0][0x9b0] ;  /* 0x00026c00ff0a0b82 */ /* 0x000e620000000a00 */
[----:B--2---:R-:W-:-:S02]  /*101f0*/  @P1 IMAD R2, R0, R8, RZ ;  /* 0x0000000800021224 */ /* 0x004fc400078e02ff */
[----:B0-----:R-:W-:Y:S02]  /*10200*/  @P0 IMAD R0, R0, R6, RZ ;  /* 0x0000000600000224 */ /* 0x001fe400078e02ff */
[C---:B---3--:R-:W-:Y:S02]  /*10210*/  @P1 IMAD R9, R3.reuse, R9, R2 ;  /* 0x0000000903091224 */ /* 0x048fe400078e0202 */
[C---:B------:R-:W-:Y:S02]  /*10220*/  @P0 IMAD R7, R3.reuse, R7, R0 ;  /* 0x0000000703070224 */ /* 0x040fe400078e0200 */
[----:B------:R-:W-:-:S04]  /*10230*/  @P1 IMAD.WIDE.U32 R4, R3, R8, RZ ;  /* 0x0000000803041225 */ /* 0x000fc800078e00ff */
[----:B------:R-:W-:-:S04]  /*10240*/  @P0 IMAD.WIDE.U32 R2, R3, R6, RZ ;  /* 0x0000000603020225 */ /* 0x000fc800078e00ff */
[----:B------:R-:W-:Y:S02]  /*10250*/  @P1 IMAD.IADD R5, R5, 0x1, R9 ;  /* 0x0000000105051824 */ /* 0x000fe400078e0209 */
[----:B------:R-:W-:Y:S02]  /*10260*/  @P0 IMAD.IADD R3, R3, 0x1, R7 ;  /* 0x0000000103030824 */ /* 0x000fe400078e0207 */
[----:B----4-:R-:W-:-:S04]  /*10270*/  @P1 IMAD.WIDE.U32 R6, R14, R12, R4 ;  /* 0x0000000c0e061225 */ /* 0x010fc800078e0004 */
[----:B-1----:R-:W-:Y:S01]  /*10280*/  @P0 IMAD.WIDE.U32 R2, R14, R10, R2 ;  /* 0x0000000a0e020225 */ /* 0x002fe200078e0002 */
[----:B------:R-:W-:-:S03]  /*10290*/  @P1 LEA R8, P3, R6, UR6, 0x2 ;  /* 0x0000000606081c11 */ /* 0x000fc6000f8610ff */
[----:B------:R-:W-:Y:S01]  /*102a0*/  @P1 IMAD R5, R14, R13, R7 ;  /* 0x0000000d0e051224 */ /* 0x000fe200078e0207 */
[----:B------:R-:W-:Y:S01]  /*102b0*/  @P0 LEA R4, P2, R2, UR4, 0x2 ;  /* 0x0000000402040c11 */ /* 0x000fe2000f8410ff */
[----:B------:R-:W-:Y:S01]  /*102c0*/  @P0 IMAD R3, R14, R11, R3 ;  /* 0x0000000b0e030224 */ /* 0x000fe200078e0203 */
[----:B------:R-:W-:Y:S01]  /*102d0*/  ULDC UR4, c[0x0][0x988] ;  /* 0x0002620000047ab9 */ /* 0x000fe20000000800 */
[----:B------:R-:W-:Y:S01]  /*102e0*/  IMAD.MOV.U32 R0, RZ, RZ, 0x3f800000 ;  /* 0x3f800000ff007424 */ /* 0x000fe200078e00ff */
[----:B------:R-:W-:Y:S02]  /*102f0*/  @P1 LEA.HI.X R9, R6, UR7, R5, 0x2, P3 ;  /* 0x0000000706091c11 */ /* 0x000fe400098f1405 */
[----:B------:R-:W-:Y:S01]  /*10300*/  @P0 LEA.HI.X R5, R2, UR5, R3, 0x2, P2 ;  /* 0x0000000502050c11 */ /* 0x000fe200090f1403 */
[----:B------:R-:W-:Y:S01]  /*10310*/  IMAD.MOV.U32 R3, RZ, RZ, 0x3f800000 ;  /* 0x3f800000ff037424 */ /* 0x000fe200078e00ff */
[----:B------:R-:W0:Y:S01]  /*10320*/  LDC R2, c[0x0][0x448] ;  /* 0x00011200ff027b82 */ /* 0x000e220000000800 */
[----:B------:R-:W2:Y:S04]  /*10330*/  @P1 LDG.E R0, desc[UR54][R8.64] ;  /* 0x0000003608001981 */ /* 0x000ea8000c1e1900 */
[----:B------:R1:W2:Y:S01]  /*10340*/  @P0 LDG.E R3, desc[UR54][R4.64] ;  /* 0x0000003604030981 */ /* 0x0002a2000c1e1900 */
[----:B------:R-:W-:Y:S01]  /*10350*/  BSSY B0, `(.L_x_2350) ;  /* 0x000002f000007945 */ /* 0x000fe20003800000 */
[----:B-1----:R-:W-:Y:S01]  /*10360*/  IMAD.MOV.U32 R4, RZ, RZ, RZ ;  /* 0x000000ffff047224 */ /* 0x002fe200078e00ff */
[----:B0-----:R-:W-:Y:S01]  /*10370*/  ISETP.NE.AND P0, PT, R2, 0x1, PT ;  /* 0x000000010200780c */ /* 0x001fe20003f05270 */
[----:B------:R-:W-:-:S12]  /*10380*/  VIADD R2, R236, 0x7f ;  /* 0x0000007fec027836 */ /* 0x000fd80000000000 */
[----:B------:R-:W0:Y:S08]  /*10390*/  @P0 LDC R7, c[0x0][0x44c] ;  /* 0x00011300ff070b82 */ /* 0x000e300000000800 */
[----:B------:R-:W1:Y:S01]  /*103a0*/  @P0 LDC R6, c[0x0][0x450] ;  /* 0x00011400ff060b82 */ /* 0x000e620000000800 */
[----:B0-----:R-:W-:-:S05]  /*103b0*/  @P0 IMAD.HI.U32 R7, R2, R7, RZ ;  /* 0x0000000702070227 */ /* 0x001fca00078e00ff */
[----:B-1----:R-:W-:-:S05]  /*103c0*/  @P0 SHF.R.U32.HI R2, RZ, R6, R7 ;  /* 0x00000006ff020219 */ /* 0x002fca0000011607 */
[----:B------:R-:W-:-:S04]  /*103d0*/  IMAD.IADD R2, R159, 0x1, R2 ;  /* 0x000000019f027824 */ /* 0x000fc800078e0202 */
[----:B------:R-:W-:-:S05]  /*103e0*/  IMAD.HI R2, R2, 0x66666667, RZ ;  /* 0x6666666702027827 */ /* 0x000fca00078e02ff */
[----:B------:R-:W-:-:S04]  /*103f0*/  SHF.R.U32.HI R5, RZ, 0x1f, R2 ;  /* 0x0000001fff057819 */ /* 0x000fc80000011602 */
[----:B------:R-:W-:-:S04]  /*10400*/  LEA.HI.SX32 R5, R2, R5, 0x1a ;  /* 0x0000000502057211 */ /* 0x000fc800078fd2ff */
[----:B------:R-:W-:-:S04]  /*10410*/  VIMNMX R107, R160, R5, PT ;  /* 0x00000005a06b7248 */ /* 0x000fc80003fe0100 */
[----:B------:R-:W-:Y:S01]  /*10420*/  ISETP.GE.AND P0, PT, R107, 0x1, PT ;  /* 0x000000016b00780c */ /* 0x000fe20003f06270 */
[----:B--2---:R-:W-:-:S04]  /*10430*/  FMUL.FTZ R0, R3, R0 ;  /* 0x0000000003007220 */ /* 0x004fc80000410000 */
[----:B------:R-:W-:-:S08]  /*10440*/  FMUL.FTZ R2, R0, UR4 ;  /* 0x0000000400027c20 */ /* 0x000fd00008410000 */
[----:B------:R-:W-:Y:S05]  /*10450*/  @!P0 BRA `(.L_x_2351) ;  /* 0x0000000000788947 */ /* 0x000fea0003800000 */
        /* <DEDUP_REMOVED lines=12> */
[----:B0-----:R-:W-:Y:S01]  /*10520*/  IADD3 R4, R3, 0xffffffe, RZ ;  /* 0x0ffffffe03047810 */ /* 0x001fe20007ffe0ff */
[----:B------:R-:W-:-:S05]  /*10530*/  IMAD.MOV R3, RZ, RZ, -R10 ;  /* 0x000000ffff037224 */ /* 0x000fca00078e0a0a */
        /* <DEDUP_REMOVED lines=16> */
.L_x_2351:
[----:B------:R-:W-:Y:S05]  /*10640*/  BSYNC B0 ;  /* 0x0000000000007941 */ /* 0x000fea0003800000 */
.L_x_2350:
[----:B------:R-:W2:Y:S01]  /*10650*/  LDL R0, [R1+0x34] ;  /* 0x0000340001007983 */ /* 0x000ea20000100800 */
[----:B------:R-:W-:Y:S01]  /*10660*/  PLOP3.LUT P0, PT, PT, PT, PT, 0x80, 0x0 ;  /* 0x000000000000781c */ /* 0x000fe20003f0f070 */
        /* <DEDUP_REMOVED lines=9> */
[----:B------:R-:W-:Y:S01]  /*10700*/  IMAD.MOV.U32 R147, RZ, RZ, RZ ;  /* 0x000000ffff937224 */ /* 0x000fe200078e00ff */
[----:B------:R-:W-:Y:S01]  /*10710*/  CS2R R140, SRZ ;  /* 0x00000000008c7805 */ /* 0x000fe2000001ff00 */
[----:B------:R-:W-:Y:S01]  /*10720*/  IMAD.MOV.U32 R84, RZ, RZ, RZ ;  /* 0x000000ffff547224 */ /* 0x000fe200078e00ff */
[----:B------:R-:W-:Y:S02]  /*10730*/  CS2R R88, SRZ ;  /* 0x0000000000587805 */ /* 0x000fe4000001ff00 */
[----:B------:R-:W-:-:S02]  /*10740*/  CS2R R128, SRZ ;  /* 0x0000000000807805 */ /* 0x000fc4000001ff00 */
[----:B------:R-:W-:Y:S02]  /*10750*/  CS2R R6, SRZ ;  /* 0x0000000000067805 */ /* 0x000fe4000001ff00 */
[----:B------:R-:W-:Y:S02]  /*10760*/  CS2R R144, SRZ ;  /* 0x0000000000907805 */ /* 0x000fe4000001ff00 */
[----:B------:R-:W-:Y:S02]  /*10770*/  CS2R R32, SRZ ;  /* 0x0000000000207805 */ /* 0x000fe4000001ff00 */
[----:B------:R-:W-:Y:S02]  /*10780*/  CS2R R138, SRZ ;  /* 0x00000000008a7805 */ /* 0x000fe4000001ff00 */
[----:B------:R-:W-:Y:S02]  /*10790*/  CS2R R24, SRZ ;  /* 0x0000000000187805 */ /* 0x000fe4000001ff00 */
[----:B------:R-:W-:-:S02]  /*107a0*/  MOV R90, RZ ;  /* 0x000000ff005a7202 */ /* 0x000fc40000000f00 */
        /* <DEDUP_REMOVED lines=31> */
[----:B------:R-:W-:Y:S01]  /*109a0*/  CS2R R94, SRZ ;  /* 0x00000000005e7805 */ /* 0x000fe2000001ff00 */
[----:B------:R-:W-:Y:S02]  /*109b0*/  IMAD.MOV.U32 R117, RZ, RZ, RZ ;  /* 0x000000ffff757224 */ /* 0x000fe400078e00ff */
[----:B--2---:R-:W-:-:S02]  /*109c0*/  IMAD R235, R0, R4, RZ ;  /* 0x0000000400eb7224 */ /* 0x004fc400078e02ff */
[----:B------:R-:W-:-:S03]  /*109d0*/  IMAD.MOV.U32 R0, RZ, RZ, RZ ;  /* 0x000000ffff007224 */ /* 0x000fc600078e00ff */
[----:B------:R-:W-:Y:S02]  /*109e0*/  VIADDMNMX R107, R235, R4, R107, PT ;  /* 0x00000004eb6b7246 */ /* 0x000fe4000380016b */
[----:B------:R-:W-:Y:S02]  /*109f0*/  CS2R R4, SRZ ;  /* 0x0000000000047805 */ /* 0x000fe4000001ff00 */
[----:B------:R-:W-:-:S13]  /*10a00*/  ISETP.GT.AND P1, PT, R107, R235, PT ;  /* 0x000000eb6b00720c */ /* 0x000fda0003f24270 */
[----:B------:R-:W-:Y:S05]  /*10a10*/  @!P1 BRA `(.L_x_2352) ;  /* 0x00000130003c9947 */ /* 0x000fea0003800000 */
[----:B------:R-:W0:Y:S01]  /*10a20*/  S2R R3, SR_TID.X ;  /* 0x0000000000037919 */ /* 0x000e220000002100 */
[----:B------:R-:W-:Y:S01]  /*10a30*/  UMOV UR4, 0xffffffff ;  /* 0xffffffff00047882 */ /* 0x000fe20000000000 */
[----:B0-----:R-:W-:-:S05]  /*10a40*/  VIADD R36, R3, 0xffffff80 ;  /* 0xffffff8003247836 */ /* 0x001fca0000000000 */
[----:B------:R-:W-:-:S04]  /*10a50*/  SHF.R.S32.HI R45, RZ, 0x1f, R36 ;  /* 0x0000001fff2d7819 */ /* 0x000fc80000011424 */
[----:B------:R-:W-:-:S04]  /*10a60*/  LEA.HI R13, R45, R36, RZ, 0x7 ;  /* 0x000000242d0d7211 */ /* 0x000fc800078f38ff */
[----:B------:R-:W-:Y:S01]  /*10a70*/  SHF.R.S32.HI R13, RZ, 0x7, R13 ;  /* 0x00000007ff0d7819 */ /* 0x000fe2000001140d */
[----:B------:R-:W-:Y:S06]  /*10a80*/  BRA.DIV UR4, `(.L_x_2353) ;  /* 0x0000021204487947 */ /* 0x000fec000b800000 */
[----:B------:R0:W1:Y:S02]  /*10a90*/  SHFL.IDX PT, R229, R13, RZ, 0x1f ;  /* 0x00001fff0de57589 */ /* 0x00006400000e0000 */
.L_x_2605:
        /* <DEDUP_REMOVED lines=17> */
[----:B------:R-:W-:Y:S01]  /*10bb0*/  MOV R7, UR7 ;  /* 0x0000000700077c02 */ /* 0x000fe20008000f00 */
[----:B------:R-:W-:Y:S02]  /*10bc0*/  IMAD.U32 R10, RZ, RZ, UR4 ;  /* 0x00000004ff0a7e24 */ /* 0x000fe4000f8e00ff */
[----:B------:R-:W-:-:S02]  /*10bd0*/  IMAD.U32 R11, RZ, RZ, UR5 ;  /* 0x00000005ff0b7e24 */ /* 0x000fc4000f8e00ff */
[----:B------:R-:W-:Y:S02]  /*10be0*/  IMAD.MOV.U32 R8, RZ, RZ, 0x70 ;  /* 0x00000070ff087424 */ /* 0x000fe400078e00ff */
[----:B------:R-:W-:Y:S02]  /*10bf0*/  IMAD.MOV.U32 R12, RZ, RZ, 0x1 ;  /* 0x00000001ff0c7424 */ /* 0x000fe400078e00ff */
[----:B01----:R-:W-:-:S07]  /*10c00*/  IMAD.MOV.U32 R13, RZ, RZ, RZ ;  /* 0x000000ffff0d7224 */ /* 0x003fce00078e00ff */
[----:B------:R-:W-:-:S07]  /*10c10*/  LEPC R20, `(.L_x_2354) ;  /* 0x000000001014794e */ /* 0x000fce0000000000 */
[----:B--2--5:R-:W-:Y:S05]  /*10c20*/  CALL.ABS.NOINC R14 ;  /* 0x000000000e007343 */ /* 0x024fea0003c00000 */
.L_x_2354:
        /* <DEDUP_REMOVED lines=13> */
.L_x_2358:
[----:B--2---:R2:W3:Y:S02]  /*10d00*/  SYNCS.PHASECHK.TRANS64.TRYWAIT P0, [R16+URZ+0x33400], R3 ;  /* 0x03340003100075a7 */ /* 0x0044e4000800017f */
[----:B---3--:R-:W-:Y:S05]  /*10d10*/  @!P0 NANOSLEEP.SYNCS 0x989680 ;  /* 0x009896800000895d */ /* 0x008fea0003900000 */
[----:B------:R-:W3:Y:S02]  /*10d20*/  @!P0 SYNCS.PHASECHK.TRANS64 P0, [R16+URZ+0x33400], R3 ;  /* 0x03340003100085a7 */ /* 0x000ee4000800007f */
[----:B---3--:R-:W-:Y:S05]  /*10d30*/  @!P0 BRA `(.L_x_2358) ;  /* 0xfffffffc00f08947 */ /* 0x008fea000383ffff */
.L_x_2357:
[----:B------:R-:W-:Y:S05]  /*10d40*/  BSYNC B0 ;  /* 0x0000000000007941 */ /* 0x000fea0003800000 */
.L_x_2356:
[----:B------:R-:W-:Y:S05]  /*10d50*/  BRA `(.L_x_2359) ;  /* 0x0000007000387947 */ /* 0x000fea0003800000 */
.L_x_2355:
[----:B------:R-:W-:Y:S01]  /*10d60*/  ULOP3.LUT UP0, URZ, UR52, 0x1bf, URZ, 0xc0, !UPT ;  /* 0x000001bf343f7892 */ /* 0x000fe2000f80c03f */
[----:B-----5:R-:W-:Y:S01]  /*10d70*/  SHF.R.S32.HI R0, RZ, 0x1f, R146 ;  /* 0x0000001fff007819 */ /* 0x020fe20000011492 */
[----:B------:R-:W-:Y:S01]  /*10d80*/  ULDC.64 UR4, c[0x0][0x3f8] ;  /* 0x0000fe0000047ab9 */ /* 0x000fe20000000a00 */
[----:B------:R-:W-:Y:S01]  /*10d90*/  ULDC.64 UR6, c[0x0][0x408] ;  /* 0x0001020000067ab9 */ /* 0x000fe20000000a00 */
[----:B------:R-:W-:Y:S02]  /*10da0*/  IMAD.WIDE.U32 R24, R146, UR4, RZ ;  /* 0x0000000492187c25 */ /* 0x000fe4000f8e00ff */
[----:B------:R-:W-:Y:S02]  /*10db0*/  PLOP3.LUT P0, PT, PT, PT, UP0, 0x80, 0x0 ;  /* 0x000000000000781c */ /* 0x000fe40003f0f008 */
[C---:B------:R-:W-:Y:S02]  /*10dc0*/  IMAD R3, R0.reuse, UR4, RZ ;  /* 0x0000000400037c24 */ /* 0x040fe4000f8e02ff */
[----:B------:R-:W-:-:S02]  /*10dd0*/  IMAD R5, R0, UR6, RZ ;  /* 0x0000000600057c24 */ /* 0x000fc4000f8e02ff */
[C---:B------:R-:W-:Y:S02]  /*10de0*/  IMAD R3, R146.reuse, UR5, R3 ;  /* 0x0000000592037c24 */ /* 0x040fe4000f8e0203 */
[C---:B------:R-:W-:Y:S02]  /*10df0*/  IMAD R5, R146.reuse, UR7, R5 ;  /* 0x0000000792057c24 */ /* 0x040fe4000f8e0205 */
[----:B------:R-:W-:-:S04]  /*10e00*/  IMAD.WIDE.U32 R146, R146, UR6, RZ ;  /* 0x0000000692927c25 */ /* 0x000fc8000f8e00ff */
[----:B------:R-:W-:Y:S02]  /*10e10*/  IMAD.IADD R27, R3, 0x1, R25 ;  /* 0x00000001031b7824 */ /* 0x000fe400078e0219 */
        /* <DEDUP_REMOVED lines=17> */
[----:B--2---:R-:W-:Y:S05]  /*10f30*/  CALL.ABS.NOINC R14 ;  /* 0x000000000e007343 */ /* 0x004fea0003c00000 */
.L_x_2360:
[----:B------:R-:W-:Y:S01]  /*10f40*/  ULDC.U8 UR4, c[0x0][0x410] ;  /* 0x0001040000047ab9 */ /* 0x000fe20000000000 */
[----:B------:R-:W-:Y:S01]  /*10f50*/  BSSY B0, `(.L_x_2361) ;  /* 0x00006e6000007945 */ /* 0x000fe20003800000 */
[----:B------:R-:W-:Y:S01]  /*10f60*/  ISETP.NE.AND P0, PT, RZ, UR4, PT ;  /* 0x00000004ff007c0c */ /* 0x000fe2000bf05270 */
[----:B------:R-:W-:-:S12]  /*10f70*/  IMAD.IADD R10, R220, 0x1, R236 ;  /* 0x00000001dc0a7824 */ /* 0x000fd800078e02ec */
[----:B------:R-:W-:Y:S05]  /*10f80*/  @!P0 BRA `(.L_x_2362) ;  /* 0x0000003400b88947 */ /* 0x000fea0003800000 */
[----:B------:R-:W1:Y:S01]  /*10f90*/  LDC R37, c[0x0][0x448] ;  /* 0x00011200ff257b82 */ /* 0x000e620000000800 */
[----:B------:R-:W-:Y:S01]  /*10fa0*/  IMAD.MOV.U32 R5, RZ, RZ, R10 ;  /* 0x000000ffff057224 */ /* 0x000fe200078e000a */
[----:B------:R-:W-:Y:S01]  /*10fb0*/  ULDC.64 UR4, c[0x0][0x3f8] ;  /* 0x0000fe0000047ab9 */ /* 0x000fe20000000a00 */
[----:B------:R-:W-:Y:S01]  /*10fc0*/  IMAD.MOV.U32 R6, RZ, RZ, R24 ;  /* 0x000000ffff067224 */ /* 0x000fe200078e0018 */
[----:B------:R-:W-:Y:S01]  /*10fd0*/  ULDC.64 UR6, c[0x0][0x408] ;  /* 0x0001020000067ab9 */ /* 0x000fe20000000a00 */
[----:B------:R-:W-:Y:S01]  /*10fe0*/  IMAD.MOV.U32 R8, RZ, RZ, R146 ;  /* 0x000000ffff087224 */ /* 0x000fe200078e0092 */
[----:B------:R-:W-:Y:S01]  /*10ff0*/  ULDC.64 UR8, c[0x0][0x400] ;  /* 0x0001000000087ab9 */ /* 0x000fe20000000a00 */
[----:B------:R-:W-:Y:S01]  /*11000*/  IMAD.MOV.U32 R9, RZ, RZ, R29 ;  /* 0x000000ffff097224 */ /* 0x000fe200078e001d */
[----:B-1----:R-:W-:-:S13]  /*11010*/  ISETP.NE.AND P0, PT, R37, 0x1, PT ;  /* 0x000000012500780c */ /* 0x002fda0003f05270 */
[----:B------:R-:W1:Y:S08]  /*11020*/  @P0 LDC R3, c[0x0][0x44c] ;  /* 0x00011300ff030b82 */ /* 0x000e700000000800 */
[----:B------:R-:W2:Y:S01]  /*11030*/  @P0 LDC R7, c[0x0][0x450] ;  /* 0x00011400ff070b82 */ /* 0x000ea20000000800 */
[----:B-1----:R-:W-:-:S05]  /*11040*/  @P0 IMAD.HI.U32 R0, R10, R3, RZ ;  /* 0x000000030a000227 */ /* 0x002fca00078e00ff */
[----:B--2---:R-:W-:Y:S01]  /*11050*/  @P0 SHF.R.U32.HI R5, RZ, R7, R0 ;  /* 0x00000007ff050219 */ /* 0x004fe20000011600 */
[----:B------:R-:W-:-:S03]  /*11060*/  IMAD.MOV.U32 R7, RZ, RZ, R27 ;  /* 0x000000ffff077224 */ /* 0x000fc600078e001b */
[----:B------:R-:W-:Y:S01]  /*11070*/  SHF.R.S32.HI R0, RZ, 0x1f, R5 ;  /* 0x0000001fff007819 */ /* 0x000fe20000011405 */
[----:B------:R-:W-:-:S04]  /*11080*/  IMAD.WIDE.U32 R6, R5, UR4, R6 ;  /* 0x0000000405067c25 */ /* 0x000fc8000f8e0006 */
[----:B------:R-:W-:Y:S02]  /*11090*/  IMAD R4, R0, UR4, RZ ;  /* 0x0000000400047c24 */ /* 0x000fe4000f8e02ff */
[----:B------:R-:W-:-:S04]  /*110a0*/  IMAD.WIDE.U32 R8, R5, UR6, R8 ;  /* 0x0000000605087c25 */ /* 0x000fc8000f8e0008 */
[----:B------:R-:W-:Y:S02]  /*110b0*/  IMAD R0, R0, UR6, RZ ;  /* 0x0000000600007c24 */ /* 0x000fe4000f8e02ff */
[C---:B0-----:R-:W-:Y:S01]  /*110c0*/  IMAD R13, R5.reuse, UR5, R4 ;  /* 0x00000005050d7c24 */ /* 0x041fe2000f8e0204 */
[----:B------:R-:W-:Y:S01]  /*110d0*/  ULDC.64 UR4, c[0x0][0x3e8] ;  /* 0x0000fa0000047ab9 */ /* 0x000fe20000000a00 */
[----:B------:R-:W-:Y:S01]  /*110e0*/  IMAD R11, R5, UR7, R0 ;  /* 0x00000007050b7c24 */ /* 0x000fe2000f8e0200 */
[----:B------:R-:W-:Y:S01]  /*110f0*/  IADD3 R3, P0, R6, UR4, RZ ;  /* 0x0000000406037c10 */ /* 0x000fe2000ff1e0ff */
[----:B------:R-:W-:Y:S01]  /*11100*/  UMOV UR4, 0xffffffff ;  /* 0xffffffff00047882 */ /* 0x000fe20000000000 */
[----:B------:R-:W-:Y:S02]  /*11110*/  IADD3 R5, P1, R8, UR8, RZ ;  /* 0x0000000808057c10 */ /* 0x000fe4000ff3e0ff */
[----:B------:R-:W-:Y:S02]  /*11120*/  IADD3.X R13, R7, UR5, R13, P0, !PT ;  /* 0x00000005070d7c10 */ /* 0x000fe400087fe40d */
[----:B------:R-:W-:Y:S01]  /*11130*/  IADD3.X R4, R9, UR9, R11, P1, !PT ;  /* 0x0000000909047c10 */ /* 0x000fe20008ffe40b */
[----:B------:R-:W-:Y:S08]  /*11140*/  BRA.DIV UR4, `(.L_x_2363) ;  /* 0x0000020a04c07947 */ /* 0x000ff0000b800000 */
[----:B------:R0:W1:Y:S04]  /*11150*/  SHFL.IDX PT, R0, R13, RZ, 0x1e1f ;  /* 0x001e1fff0d007589 */ /* 0x00006800000e0000 */
[----:B------:R-:W2:Y:S04]  /*11160*/  SHFL.IDX PT, R3, R3, RZ, 0x1e1f ;  /* 0x001e1fff03037589 */ /* 0x000ea800000e0000 */
[----:B------:R-:W3:Y:S04]  /*11170*/  SHFL.IDX PT, R4, R4, RZ, 0x1e1f ;  /* 0x001e1fff04047589 */ /* 0x000ee800000e0000 */
[----:B------:R0:W4:Y:S02]  /*11180*/  SHFL.IDX PT, R14, R5, RZ, 0x1e1f ;  /* 0x001e1fff050e7589 */ /* 0x00012400000e0000 */
.L_x_2611:
[----:B0-----:R-:W5:Y:S01]  /*11190*/  LDL R5, [R1] ;  /* 0x0000000001057983 */ /* 0x001f620000100800 */
        /* <DEDUP_REMOVED lines=12> */
[----:B-----5:R-:W-:-:S05]  /*11260*/  IMAD R37, R5, R37, RZ ;  /* 0x0000002505257224 */ /* 0x020fca00078e02ff */
[----:B------:R-:W-:Y:S02]  /*11270*/  ISETP.GE.AND P0, PT, R10, R37, PT ;  /* 0x000000250a00720c */ /* 0x000fe40003f06270 */
[----:B------:R-:W-:-:S11]  /*11280*/  CS2R R10, SRZ ;  /* 0x00000000000a7805 */ /* 0x000fd6000001ff00 */
[----:B------:R-:W-:Y:S05]  /*11290*/  @P0 BRA `(.L_x_2365) ;  /* 0x0000000000f40947 */ /* 0x000fea0003800000 */
        /* <DEDUP_REMOVED lines=8> */
[----:B----4-:R-:W-:-:S03]  /*11320*/  @!P4 IADD3 R8, P1, R226, R14, RZ ;  /* 0x0000000ee208c210 */ /* 0x010fc60007f3e0ff */
[--C-:B-1----:R-:W-:Y:S02]  /*11330*/  @!P4 IMAD.X R7, R0, 0x1, R5.reuse, P0 ;  /* 0x000000010007c824 */ /* 0x102fe400000e0605 */
[----:B---3--:R-:W-:Y:S01]  /*11340*/  @!P4 IMAD.X R9, R4, 0x1, R5, P1 ;  /* 0x000000010409c824 */ /* 0x008fe200008e0605 */
[----:B------:R-:W-:Y:S02]  /*11350*/  ISETP.GE.AND P1, PT, R224, UR4, PT ;  /* 0x00000004e0007c0c */ /* 0x000fe4000bf26270 */
[----:B------:R-:W5:Y:S01]  /*11360*/  @!P4 LD.E.64 R32, desc[UR54][R6.64] ;  /* 0x000000360620c980 */ /* 0x000f62000c101b00 */
[----:B------:R-:W-:Y:S02]  /*11370*/  SHF.R.S32.HI R15, RZ, 0x1f, R225 ;  /* 0x0000001fff0f7819 */ /* 0x000fe400000114e1 */
[C---:B------:R-:W-:Y:S01]  /*11380*/  @!P3 IADD3 R46, P5, R225.reuse, R14, RZ ;  /* 0x0000000ee12eb210 */ /* 0x040fe20007fbe0ff */
[----:B------:R0:W5:Y:S01]  /*11390*/  @!P4 LD.E.64 R34, desc[UR54][R8.64] ;  /* 0x000000360822c980 */ /* 0x000162000c101b00 */
[----:B------:R-:W-:-:S02]  /*113a0*/  @!P3 IADD3 R10, P4, R225, R3, RZ ;  /* 0x00000003e10ab210 */ /* 0x000fc40007f9e0ff */
[----:B------:R-:W-:Y:S02]  /*113b0*/  CS2R R30, SRZ ;  /* 0x00000000001e7805 */ /* 0x000fe4000001ff00 */
[----:B------:R-:W-:Y:S01]  /*113c0*/  SHF.R.S32.HI R5, RZ, 0x1f, R227 ;  /* 0x0000001fff057819 */ /* 0x000fe200000114e3 */
[----:B------:R-:W-:Y:S01]  /*113d0*/  @!P3 IMAD.X R47, R4, 0x1, R15, P5 ;  /* 0x00000001042fb824 */ /* 0x000fe200028e060f */
[----:B------:R-:W-:Y:S02]  /*113e0*/  @!P3 IADD3.X R11, R0, R15, RZ, P4, !PT ;  /* 0x0000000f000bb210 */ /* 0x000fe400027fe4ff */
[----:B------:R-:W-:Y:S02]  /*113f0*/  CS2R R28, SRZ ;  /* 0x00000000001c7805 */ /* 0x000fe4000001ff00 */
[----:B------:R-:W-:Y:S02]  /*11400*/  ISETP.GE.AND P0, PT, R22, UR4, PT ;  /* 0x0000000416007c0c */ /* 0x000fe4000bf06270 */
[C---:B------:R-:W-:Y:S01]  /*11410*/  @!P2 IADD3 R48, P4, R227.reuse, R3, RZ ;  /* 0x00000003e330a210 */ /* 0x040fe20007f9e0ff */
[----:B------:R1:W5:Y:S01]  /*11420*/  @!P3 LD.E.64 R30, desc[UR54][R10.64] ;  /* 0x000000360a1eb980 */ /* 0x000362000c101b00 */
[----:B------:R-:W-:-:S02]  /*11430*/  @!P2 IADD3 R50, P5, R227, R14, RZ ;  /* 0x0000000ee332a210 */ /* 0x000fc40007fbe0ff */
[----:B------:R-:W-:Y:S01]  /*11440*/  SHF.R.S32.HI R13, RZ, 0x1f, R224 ;  /* 0x0000001fff0d7819 */ /* 0x000fe200000114e0 */
[--C-:B------:R-:W-:Y:S01]  /*11450*/  @!P2 IMAD.X R49, R0, 0x1, R5.reuse, P4 ;  /* 0x000000010031a824 */ /* 0x100fe200020e0605 */
[----:B------:R-:W-:Y:S01]  /*11460*/  @!P1 IADD3 R52, P4, R224, R3, RZ ;  /* 0x00000003e0349210 */ /* 0x000fe20007f9e0ff */
[----:B------:R-:W-:Y:S01]  /*11470*/  @!P2 IMAD.X R51, R4, 0x1, R5, P5 ;  /* 0x000000010433a824 */ /* 0x000fe200028e0605 */
[----:B------:R-:W-:Y:S02]  /*11480*/  @!P1 IADD3 R54, P5, R224, R14, RZ ;  /* 0x0000000ee0369210 */ /* 0x000fe40007fbe0ff */
[----:B------:R-:W-:Y:S02]  /*11490*/  CS2R R26, SRZ ;  /* 0x00000000001a7805 */ /* 0x000fe4000001ff00 */
[----:B0-----:R-:W-:Y:S01]  /*114a0*/  SHF.R.S32.HI R9, RZ, 0x1f, R228 ;  /* 0x0000001fff097819 */ /* 0x001fe200000114e4 */
[--C-:B------:R-:W-:Y:S01]  /*114b0*/  @!P1 IMAD.X R53, R0, 0x1, R13.reuse, P4 ;  /* 0x0000000100359824 */ /* 0x100fe200020e060d */
[----:B------:R-:W-:Y:S01]  /*114c0*/  ISETP.GE.AND P4, PT, R228, UR4, PT ;  /* 0x00000004e4007c0c */ /* 0x000fe2000bf86270 */
[----:B------:R-:W-:Y:S01]  /*114d0*/  @!P1 IMAD.X R55, R4, 0x1, R13, P5 ;  /* 0x0000000104379824 */ /* 0x000fe200028e060d */
[----:B------:R-:W-:-:S02]  /*114e0*/  @!P0 SHF.R.S32.HI R5, RZ, 0x1f, R22 ;  /* 0x0000001fff058819 */ /* 0x000fc40000011416 */
[----:B------:R-:W-:Y:S02]  /*114f0*/  CS2R R24, SRZ ;  /* 0x0000000000187805 */ /* 0x000fe4000001ff00 */
[----:B------:R-:W-:Y:S02]  /*11500*/  @!P0 IADD3 R6, P5, R22, R3, RZ ;  /* 0x0000000316068210 */ /* 0x000fe40007fbe0ff */
[----:B------:R-:W-:Y:S02]  /*11510*/  CS2R R20, SRZ ;  /* 0x0000000000147805 */ /* 0x000fe4000001ff00 */
[----:B------:R-:W-:Y:S02]  /*11520*/  CS2R R38, SRZ ;  /* 0x0000000000267805 */ /* 0x000fe4000001ff00 */
[----:B------:R-:W-:Y:S02]  /*11530*/  CS2R R40, SRZ ;  /* 0x0000000000287805 */ /* 0x000fe4000001ff00 */
[----:B-1----:R-:W-:Y:S01]  /*11540*/  CS2R R10, SRZ ;  /* 0x00000000000a7805 */ /* 0x002fe2000001ff00 */
[----:B------:R-:W-:Y:S01]  /*11550*/  @!P0 IMAD.X R7, R0, 0x1, R5, P5 ;  /* 0x0000000100078824 */ /* 0x000fe200028e0605 */
[----:B------:R-:W-:-:S02]  /*11560*/  @!P0 IADD3 R42, P5, R22, R14, RZ ;  /* 0x0000000e162a8210 */ /* 0x000fc40007fbe0ff */
[----:B------:R-:W-:Y:S01]  /*11570*/  CS2R R12, SRZ ;  /* 0x00000000000c7805 */ /* 0x000fe2000001ff00 */
[----:B------:R0:W5:Y:S02]  /*11580*/  @!P3 LD.E.64 R28, desc[UR54][R46.64] ;  /* 0x000000362e1cb980 */ /* 0x000164000c101b00 */
[----:B------:R-:W-:Y:S01]  /*11590*/  @!P0 IMAD.X R43, R4, 0x1, R5, P5 ;  /* 0x00000001042b8824 */ /* 0x000fe200028e0605 */
[----:B------:R-:W-:Y:S01]  /*115a0*/  @!P4 IADD3 R56, P5, R228, R3, RZ ;  /* 0x00000003e438c210 */ /* 0x000fe20007fbe0ff */
[----:B------:R0:W5:Y:S04]  /*115b0*/  @!P2 LD.E.64 R26, desc[UR54][R48.64] ;  /* 0x00000036301aa980 */ /* 0x000168000c101b00 */
[--C-:B------:R-:W-:Y:S01]  /*115c0*/  @!P4 IMAD.X R57, R0, 0x1, R9.reuse, P5 ;  /* 0x000000010039c824 */ /* 0x100fe200028e0609 */
[----:B------:R-:W-:Y:S01]  /*115d0*/  @!P4 IADD3 R14, P5, R228, R14, RZ ;  /* 0x0000000ee40ec210 */ /* 0x000fe20007fbe0ff */
[----:B------:R0:W5:Y:S04]  /*115e0*/  @!P2 LD.E.64 R24, desc[UR54][R50.64] ;  /* 0x000000363218a980 */ /* 0x000168000c101b00 */
[----:B------:R-:W-:Y:S01]  /*115f0*/  @!P4 IMAD.X R15, R4, 0x1, R9, P5 ;  /* 0x00000001040fc824 */ /* 0x000fe200028e0609 */
[----:B------:R-:W-:Y:S01]  /*11600*/  CS2R R8, SRZ ;  /* 0x0000000000087805 */ /* 0x000fe2000001ff00 */
[----:B------:R0:W5:Y:S04]  /*11610*/  @!P1 LD.E.64 R20, desc[UR54][R52.64] ;  /* 0x0000003634149980 */ /* 0x000168000c101b00 */
[----:B------:R0:W5:Y:S04]  /*11620*/  @!P1 LD.E.64 R12, desc[UR54][R54.64] ;  /* 0x00000036360c9980 */ /* 0x000168000c101b00 */
[----:B------:R0:W5:Y:S04]  /*11630*/  @!P0 LD.E.64 R38, desc[UR54][R6.64] ;  /* 0x0000003606268980 */ /* 0x000168000c101b00 */
[----:B------:R0:W5:Y:S04]  /*11640*/  @!P0 LD.E.64 R40, desc[UR54][R42.64] ;  /* 0x000000362a288980 */ /* 0x000168000c101b00 */
[----:B------:R0:W5:Y:S04]  /*11650*/  @!P4 LD.E.64 R8, desc[UR54][R56.64] ;  /* 0x000000363808c980 */ /* 0x000168000c101b00 */
[----:B------:R0:W5:Y:S02]  /*11660*/  @!P4 LD.E.64 R10, desc[UR54][R14.64] ;  /* 0x000000360e0ac980 */ /* 0x000164000c101b00 */
.L_x_2365:
[----:B------:R-:W-:Y:S05]  /*11670*/  BSYNC B1 ;  /* 0x0000000000017941 */ /* 0x000fea0003800000 */
.L_x_2364:
[----:B------:R-:W-:Y:S01]  /*11680*/  ULEA.HI UR4, UR43, UR43, URZ, 0x1 ;  /* 0x0000002b2b047291 */ /* 0x000fe2000f8f083f */
[----:B--2---:R-:W-:Y:S01]  /*11690*/  VIADDMNMX R3, R37, -R236, 0x80, PT ;  /* 0x0000008025037446 */ /* 0x004fe200038009ec */
[----:B------:R-:W-:Y:S02]  /*116a0*/  BSSY B1, `(.L_x_2366) ;  /* 0x0000008000017945 */ /* 0x000fe40003800000 */
[----:B------:R-:W-:Y:S01]  /*116b0*/  ULOP3.LUT UR4, UR4, 0xfffffffe, URZ, 0xc0, !UPT ;  /* 0xfffffffe04047892 */ /* 0x000fe2000f8ec03f */
[----:B------:R-:W-:-:S03]  /*116c0*/  ISETP.GE.AND P1, PT, R220, R3, PT ;  /* 0x00000003dc00720c */ /* 0x000fc60003f26270 */
[----:B------:R-:W-:-:S06]  /*116d0*/  UIADD3 UR4, UR43, -UR4, URZ ;  /* 0x800000042b047290 */ /* 0x000fcc000fffe03f */
[----:B------:R-:W-:-:S05]  /*116e0*/  IMAD.U32 R5, RZ, RZ, UR4 ;  /* 0x00000004ff057e24 */ /* 0x000fca000f8e00ff */
[----:B------:R-:W-:-:S04]  /*116f0*/  SHF.L.U32 R5, R5, 0x1f, RZ ;  /* 0x0000001f05057819 */ /* 0x000fc800000006ff */
[----:B------:R-:W2:Y:S02]  /*11700*/  SYNCS.PHASECHK.TRANS64.TRYWAIT P0, [R16+URZ+0x33400], R5 ;  /* 0x03340005100075a7 */ /* 0x000ea4000800017f */
[----:B--2---:R-:W-:Y:S05]  /*11710*/  @!P0 BRA `(.L_x_2367) ;  /* 0x0000020400b88947 */ /* 0x004fea0003800000 */
.L_x_2612:
[----:B------:R-:W-:Y:S05]  /*11720*/  BSYNC B1 ;  /* 0x0000000000017941 */ /* 0x000fea0003800000 */
.L_x_2366:
[----:B------:R-:W-:Y:S05]  /*11730*/  @P1 BRA `(.L_x_2368) ;  /* 0x00000064009c1947 */ /* 0x000fea0003800000 */
[----:B---3--:R-:W3:Y:S01]  /*11740*/  LDL R4, [R1+0xc] ;  /* 0x00000c0001047983 */ /* 0x008ee20000100800 */
[----:B--2---:R-:W2:Y:S01]  /*11750*/  LDC R5, c[0x0][0x3f4] ;  /* 0x0000fd00ff057b82 */ /* 0x004ea20000000800 */
[----:B------:R-:W-:Y:S01]  /*11760*/  LEA.HI R36, R45, R36, RZ, 0x2 ;  /* 0x000000242d247211 */ /* 0x000fe200078f10ff */
[----:B------:R-:W-:Y:S03]  /*11770*/  BSSY B1, `(.L_x_2369) ;  /* 0x0000086000017945 */ /* 0x000fe60003800000 */
[--C-:B-1----:R-:W-:Y:S02]  /*11780*/  SHF.R.S32.HI R0, RZ, 0x2, R36.reuse ;  /* 0x00000002ff007819 */ /* 0x102fe40000011424 */
[----:B------:R-:W-:-:S04]  /*11790*/  SHF.R.S32.HI R3, RZ, 0x1f, R36 ;  /* 0x0000001fff037819 */ /* 0x000fc80000011424 */
[----:B------:R-:W-:-:S04]  /*117a0*/  LEA.HI R3, R3, R0, RZ, 0x2 ;  /* 0x0000000003037211 */ /* 0x000fc800078f10ff */
[----:B0-----:R-:W-:-:S05]  /*117b0*/  LOP3.LUT R7, R3, 0xfffffffc, RZ, 0xc0, !PT ;  /* 0xfffffffc03077812 */ /* 0x001fca00078ec0ff */
[----:B------:R-:W-:Y:S01]  /*117c0*/  IMAD.IADD R7, R0, 0x1, -R7 ;  /* 0x0000000100077824 */ /* 0x000fe200078e0a07 */
[----:B--2---:R-:W-:-:S04]  /*117d0*/  ISETP.GE.AND P6, PT, R22, R5, PT ;  /* 0x000000051600720c */ /* 0x004fc80003fc6270 */
[----:B------:R-:W-:Y:S02]  /*117e0*/  LOP3.LUT P0, RZ, R7, 0x2, RZ, 0xc0, !PT ;  /* 0x0000000207ff7812 */ /* 0x000fe4000780c0ff */
[-C--:B------:R-:W-:Y:S02]  /*117f0*/  ISETP.GE.AND P1, PT, R226, R5.reuse, PT ;  /* 0x00000005e200720c */ /* 0x080fe40003f26270 */
[-C--:B------:R-:W-:Y:S02]  /*11800*/  ISETP.GE.AND P2, PT, R225, R5.reuse, PT ;  /* 0x00000005e100720c */ /* 0x080fe40003f46270 */
[-C--:B------:R-:W-:Y:S02]  /*11810*/  ISETP.GE.AND P3, PT, R227, R5.reuse, PT ;  /* 0x00000005e300720c */ /* 0x080fe40003f66270 */
[-C--:B------:R-:W-:Y:S02]  /*11820*/  ISETP.GE.AND P4, PT, R224, R5.reuse, PT ;  /* 0x00000005e000720c */ /* 0x080fe40003f86270 */
[----:B------:R-:W-:Y:S01]  /*11830*/  ISETP.GE.AND P5, PT, R228, R5, PT ;  /* 0x00000005e400720c */ /* 0x000fe20003fa6270 */
[----:B---3--:R-:W-:-:S05]  /*11840*/  IMAD.IADD R3, R16, 0x1, R4 ;  /* 0x0000000110037824 */ /* 0x008fca00078e0204 */
[----:B------:R-:W-:Y:S01]  /*11850*/  IADD3 R0, R3, 0x20, RZ ;  /* 0x0000002003007810 */ /* 0x000fe20007ffe0ff */
[----:B------:R-:W-:Y:S06]  /*11860*/  @P6 BRA `(.L_x_2370) ;  /* 0x0000000400d86947 */ /* 0x000fec0003800000 */
[----:B------:R-:W0:Y:S01]  /*11870*/  LDS.128 R4, [R3+0x1e200] ;  /* 0x01e2000003047984 */ /* 0x000e220000000c00 */
[----:B-----5:R-:W-:Y:S02]  /*11880*/  SHF.R.U32.HI R37, RZ, 0x8, R39 ;  /* 0x00000008ff257819 */ /* 0x020fe40000011627 */
[----:B------:R-:W-:Y:S02]  /*11890*/  LOP3.LUT R36, R39, 0xff, RZ, 0xc0, !PT ;  /* 0x000000ff27247812 */ /* 0x000fe400078ec0ff */
[----:B------:R-:W-:Y:S02]  /*118a0*/  LOP3.LUT R37, R37, 0xff, RZ, 0xc0, !PT ;  /* 0x000000ff25257812 */ /* 0x000fe400078ec0ff */
[----:B------:R-:W-:Y:S02]  /*118b0*/  SHF.R.U32.HI R15, RZ, 0x8, R38 ;  /* 0x00000008ff0f7819 */ /* 0x000fe40000011626 */
[----:B------:R-:W-:Y:S02]  /*118c0*/  SHF.R.U32.HI R45, RZ, 0x8, R41 ;  /* 0x00000008ff2d7819 */ /* 0x000fe40000011629 */
[----:B------:R-:W-:-:S02]  /*118d0*/  PRMT R36, R37, 0x7604, R36 ;  /* 0x0000760425247816 */ /* 0x000fc40000000024 */
[----:B----4-:R-:W-:Y:S02]  /*118e0*/  LOP3.LUT R14, R38, 0xff, RZ, 0xc0, !PT ;  /* 0x000000ff260e7812 */ /* 0x010fe400078ec0ff */
[----:B------:R-:W-:Y:S02]  /*118f0*/  LOP3.LUT R15, R15, 0xff, RZ, 0xc0, !PT ;  /* 0x000000ff0f0f7812 */ /* 0x000fe400078ec0ff */
[----:B------:R-:W-:Y:S02]  /*11900*/  SHF.R.U32.HI R47, RZ, 0x10, R39 ;  /* 0x00000010ff2f7819 */ /* 0x000fe40000011627 */
[----:B------:R-:W-:Y:S02]  /*11910*/  SHF.R.U32.HI R37, RZ, 0x8, R40 ;  /* 0x00000008ff257819 */ /* 0x000fe40000011628 */
[----:B------:R-:W-:Y:S02]  /*11920*/  LOP3.LUT R42, R41, 0xff, RZ, 0xc0, !PT ;  /* 0x000000ff292a7812 */ /* 0x000fe400078ec0ff */
[----:B------:R-:W-:-:S02]  /*11930*/  LOP3.LUT R45, R45, 0xff, RZ, 0xc0, !PT ;  /* 0x000000ff2d2d7812 */ /* 0x000fc400078ec0ff */
[----:B------:R-:W-:Y:S02]  /*11940*/  SHF.R.U32.HI R46, RZ, 0x10, R41 ;  /* 0x00000010ff2e7819 */ /* 0x000fe40000011629 */
[----:B------:R-:W-:Y:S02]  /*11950*/  PRMT R15, R15, 0x7604, R14 ;  /* 0x000076040f0f7816 */ /* 0x000fe4000000000e */
[----:B------:R-:W-:Y:S01]  /*11960*/  LOP3.LUT R43, R37, 0xff, RZ, 0xc0, !PT ;  /* 0x000000ff252b7812 */ /* 0x000fe200078ec0ff */
[----:B------:R-:W-:Y:S01]  /*11970*/  IMAD.U32 R37, R47, 0x10000, RZ ;  /* 0x000100002f257824 */ /* 0x000fe200078e00ff */
[----:B------:R-:W-:Y:S01]  /*11980*/  PRMT R42, R45, 0x7604, R42 ;  /* 0x000076042d2a7816 */ /* 0x000fe2000000002a */
[----:B------:R-:W-:Y:S01]  /*11990*/  IMAD.U32 R45, R46, 0x10000, RZ ;  /* 0x000100002e2d7824 */ /* 0x000fe200078e00ff */
[----:B------:R-:W-:Y:S02]  /*119a0*/  LOP3.LUT R14, R40, 0xff, RZ, 0xc0, !PT ;  /* 0x000000ff280e7812 */ /* 0x000fe400078ec0ff */
[----:B------:R-:W-:-:S02]  /*119b0*/  LOP3.LUT R37, R36, 0xff0000, R37, 0xf8, !PT ;  /* 0x00ff000024257812 */ /* 0x000fc400078ef825 */
[----:B------:R-:W-:Y:S02]  /*119c0*/  PRMT R43, R43, 0x7604, R14 ;  /* 0x000076042b2b7816 */ /* 0x000fe4000000000e */
[----:B------:R-:W-:Y:S02]  /*119d0*/  LOP3.LUT R45, R42, 0xff0000, R45, 0xf8, !PT ;  /* 0x00ff00002a2d7812 */ /* 0x000fe400078ef82d */
[----:B------:R-:W-:Y:S02]  /*119e0*/  LOP3.LUT R43, R43, 0xff0000, R40, 0xf8, !PT ;  /* 0x00ff00002b2b7812 */ /* 0x000fe400078ef828 */
[----:B------:R-:W-:Y:S02]  /*119f0*/  LOP3.LUT R45, R45, 0xff000000, R41, 0xf8, !PT ;  /* 0xff0000002d2d7812 */ /* 0x000fe400078ef829 */
[----:B------:R-:W-:Y:S02]  /*11a00*/  LOP3.LUT R39, R37, 0xff000000, R39, 0xf8, !PT ;  /* 0xff00000025277812 */ /* 0x000fe400078ef827 */
[----:B0-----:R-:W-:-:S02]  /*11a10*/  F2FP.F16.E4M3.UNPACK_B R14, R6.H1 ;  /* 0x00000006ff0e723e */ /* 0x001fc400030006ff */
        /* <DEDUP_REMOVED lines=91> */
.L_x_2370:
[----:B------:R-:W-:Y:S05]  /*11fd0*/  BSYNC B1 ;  /* 0x0000000000017941 */ /* 0x000fea0003800000 */
.L_x_2369:
        /* <DEDUP_REMOVED lines=125> */
.L_x_2372:
[----:B------:R-:W-:Y:S05]  /*127b0*/  BSYNC B1 ;  /* 0x0000000000017941 */ /* 0x000fea0003800000 */
.L_x_2371:
        /* <DEDUP_REMOVED lines=36> */
[--C-:B------:R-:W-:Y:S01]  /*12a00*/  HADD2.F32 R34, -RZ, R31.reuse.H1_H1 ;  /* 0x3000001fff227230 */ /* 0x100fe20000004100 */
[----:B------:R-:W-:Y:S01]  /*12a10*/  F2FP.F16.E4M3.UNPACK_B R28, R6 ;  /* 0x00000006ff1c723e */ /* 0x000fe200020006ff */
[----:B------:R-:W-:Y:S01]  /*12a20*/  HADD2.F32 R36, -RZ, R36.H0_H0 ;  /* 0x20000024ff247230 */ /* 0x000fe20000004100 */
[----:B------:R-:W-:Y:S01]  /*12a30*/  LOP3.LUT R32, R15, 0xff000000, R30, 0xf8, !PT ;  /* 0xff0000000f207812 */ /* 0x000fe200078ef81e */
        /* <DEDUP_REMOVED lines=9> */
[----:B------:R-:W-:Y:S01]  /*12ad0*/  F2FP.F16.E4M3.UNPACK_B R30, R7 ;  /* 0x00000007ff1e723e */ /* 0x000fe200020006ff */
[C---:B------:R-:W-:Y:S01]  /*12ae0*/  FMUL.FTZ R29, R5.reuse, R36 ;  /* 0x00000024051d7220 */ /* 0x040fe20000410000 */
[----:B------:R-:W-:Y:S01]  /*12af0*/  F2FP.F16.E4M3.UNPACK_B R37, R37.H1 ;  /* 0x00000025ff25723e */ /* 0x000fe200030006ff */
[----:B------:R-:W-:Y:S01]  /*12b00*/  FMUL.FTZ R39, R5, R31 ;  /* 0x0000001f05277220 */ /* 0x000fe20000410000 */
        /* <DEDUP_REMOVED lines=67> */
.L_x_2374:
[----:B------:R-:W-:Y:S05]  /*12f40*/  BSYNC B1 ;  /* 0x0000000000017941 */ /* 0x000fea0003800000 */
.L_x_2373:
        /* <DEDUP_REMOVED lines=25> */
[----:B------:R-:W-:Y:S02]  /*130e0*/  PRMT R31, R30, 0x7604, R31 ;  /* 0x000076041e1f7816 */ /* 0x000fe4000000001f */
[----:B------:R-:W-:-:S02]  /*130f0*/  SHF.R.U32.HI R30, RZ, 0x10, R24 ;  /* 0x00000010ff1e7819 */ /* 0x000fc40000011618 */
[----:B------:R-:W-:Y:S02]  /*13100*/  LOP3.LUT R14, R14, 0xff, RZ, 0xc0, !PT ;  /* 0x000000ff0e0e7812 */ /* 0x000fe400078ec0ff */
[----:B------:R-:W-:Y:S02]  /*13110*/  LOP3.LUT R33, R33, 0xff000000, R25, 0xf8, !PT ;  /* 0xff00000021217812 */ /* 0x000fe400078ef819 */
[----:B------:R-:W-:Y:S02]  /*13120*/  LOP3.LUT R29, R29, 0xff000000, R27, 0xf8, !PT ;  /* 0xff0000001d1d7812 */ /* 0x000fe400078ef81b */
[----:B------:R-:W-:Y:S02]  /*13130*/  LOP3.LUT R30, R30, 0xff, RZ, 0xc0, !PT ;  /* 0x000000ff1e1e7812 */ /* 0x000fe400078ec0ff */
[----:B------:R-:W-:Y:S02]  /*13140*/  PRMT R15, R14, 0x7054, R15 ;  /* 0x000070540e0f7816 */ /* 0x000fe4000000000f */
[----:B0-----:R-:W-:-:S02]  /*13150*/  F2FP.F16.E4M3.UNPACK_B R14, R6.H1 ;  /* 0x00000006ff0e723e */ /* 0x001fc400030006ff */
[----:B------:R-:W-:Y:S02]  /*13160*/  F2FP.F16.E4M3.UNPACK_B R32, R33 ;  /* 0x00000021ff20723e */ /* 0x000fe400020006ff */
[----:B------:R-:W-:Y:S01]  /*13170*/  F2FP.F16.E4M3.UNPACK_B R27, R29 ;  /* 0x0000001dff1b723e */ /* 0x000fe200020006ff */
[--C-:B------:R-:W-:Y:S01]  /*13180*/  HADD2.F32 R25, -RZ, R14.reuse.H0_H0 ;  /* 0x2000000eff197230 */ /* 0x100fe20000004100 */
[----:B------:R-:W-:Y:S01]  /*13190*/  PRMT R31, R30, 0x7054, R31 ;  /* 0x000070541e1f7816 */ /* 0x000fe2000000001f */
        /* <DEDUP_REMOVED lines=11> */
[--C-:B------:R-:W-:Y:S02]  /*13250*/  HADD2.F32 R5, -RZ, R24.reuse.H1_H1 ;  /* 0x30000018ff057230 */ /* 0x100fe40000004100 */
        /* <DEDUP_REMOVED lines=75> */
.L_x_2376:
[----:B------:R-:W-:Y:S05]  /*13710*/  BSYNC B1 ;  /* 0x0000000000017941 */ /* 0x000fea0003800000 */
.L_x_2375:
        /* <DEDUP_REMOVED lines=120> */
.L_x_2378:
[----:B------:R-:W-:Y:S05]  /*13ea0*/  BSYNC B1 ;  /* 0x0000000000017941 */ /* 0x000fea0003800000 */
.L_x_2377:
        /* <DEDUP_REMOVED lines=124> */
.L_x_2362:
[----:B------:R-:W1:Y:S01]  /*14670*/  LDC R25, c[0x0][0x448] ;  /* 0x00011200ff197b82 */ /* 0x000e620000000800 */
        /* <DEDUP_REMOVED lines=8> */
[----:B-1----:R-:W-:-:S13]  /*14700*/  ISETP.NE.AND P0, PT, R25, 0x1, PT ;  /* 0x000000011900780c */ /* 0x002fda0003f05270 */
[----:B------:R-:W1:Y:S08]  /*14710*/  @P0 LDC R3, c[0x0][0x44c] ;  /* 0x00011300ff030b82 */ /* 0x000e700000000800 */
[----:B------:R-:W2:Y:S01]  /*14720*/  @P0 LDC R0, c[0x0][0x450] ;  /* 0x00011400ff000b82 */ /* 0x000ea20000000800 */
[----:B-1----:R-:W-:-:S05]  /*14730*/  @P0 IMAD.HI.U32 R3, R10, R3, RZ ;  /* 0x000000030a030227 */ /* 0x002fca00078e00ff */
[----:B--2---:R-:W-:-:S04]  /*14740*/  @P0 SHF.R.U32.HI R9, RZ, R0, R3 ;  /* 0x00000000ff090219 */ /* 0x004fc80000011603 */
[----:B------:R-:W-:Y:S01]  /*14750*/  SHF.R.S32.HI R0, RZ, 0x1f, R9 ;  /* 0x0000001fff007819 */ /* 0x000fe20000011409 */
[----:B------:R-:W-:-:S04]  /*14760*/  IMAD.WIDE.U32 R4, R9, UR4, R4 ;  /* 0x0000000409047c25 */ /* 0x000fc8000f8e0004 */
[----:B------:R-:W-:Y:S02]  /*14770*/  IMAD R8, R0, UR4, RZ ;  /* 0x0000000400087c24 */ /* 0x000fe4000f8e02ff */
[----:B------:R-:W-:-:S04]  /*14780*/  IMAD.WIDE.U32 R6, R9, UR6, R6 ;  /* 0x0000000609067c25 */ /* 0x000fc8000f8e0006 */
[----:B------:R-:W-:Y:S01]  /*14790*/  IMAD R0, R0, UR6, RZ ;  /* 0x0000000600007c24 */ /* 0x000fe2000f8e02ff */
[----:B------:R-:W-:Y:S01]  /*147a0*/  IADD3 R21, P1, R6, UR8, RZ ;  /* 0x0000000806157c10 */ /* 0x000fe2000ff3e0ff */
[C---:B0-----:R-:W-:Y:S01]  /*147b0*/  IMAD R13, R9.reuse, UR5, R8 ;  /* 0x00000005090d7c24 */ /* 0x041fe2000f8e0208 */
        /* <DEDUP_REMOVED lines=11> */
.L_x_2618:
[----:B------:R-:W5:Y:S01]  /*14870*/  LDL R4, [R1] ;  /* 0x0000000001047983 */ /* 0x000f620000100800 */
        /* <DEDUP_REMOVED lines=10> */
[----:B-----5:R-:W-:Y:S01]  /*14920*/  IMAD R37, R4, R25, RZ ;  /* 0x0000001904257224 */ /* 0x020fe200078e02ff */
[----:B------:R-:W-:Y:S02]  /*14930*/  CS2R R4, SRZ ;  /* 0x0000000000047805 */ /* 0x000fe4000001ff00 */
[----:B------:R-:W-:-:S02]  /*14940*/  CS2R R24, SRZ ;  /* 0x0000000000187805 */ /* 0x000fc4000001ff00 */
[----:B------:R-:W-:Y:S02]  /*14950*/  ISETP.GE.AND P0, PT, R10, R37, PT ;  /* 0x000000250a00720c */ /* 0x000fe40003f06270 */
[----:B------:R-:W-:-:S11]  /*14960*/  CS2R R10, SRZ ;  /* 0x00000000000a7805 */ /* 0x000fd6000001ff00 */
[----:B------:R-:W-:Y:S05]  /*14970*/  @P0 BRA `(.L_x_2381) ;  /* 0x0000000000c40947 */ /* 0x000fea0003800000 */
[----:B------:R-:W-:Y:S01]  /*14980*/  IADD3 R5, R18, 0x20, RZ ;  /* 0x0000002012057810 */ /* 0x000fe20007ffe0ff */
[----:B------:R-:W-:Y:S01]  /*14990*/  IMAD.IADD R4, R22, 0x1, R225 ;  /* 0x0000000116047824 */ /* 0x000fe200078e02e1 */
        /* <DEDUP_REMOVED lines=13> */
[----:B------:R-:W-:Y:S02]  /*14a70*/  LEA.HI R7, R7, R6, RZ, 0x4 ;  /* 0x0000000607077211 */ /* 0x000fe400078f20ff */
[----:B------:R-:W-:Y:S02]  /*14a80*/  SHF.R.S32.HI R4, RZ, 0x4, R4 ;  /* 0x00000004ff047819 */ /* 0x000fe40000011404 */
[----:B------:R-:W-:Y:S02]  /*14a90*/  @!P2 SHF.R.S32.HI R5, RZ, 0x1f, R18 ;  /* 0x0000001fff05a819 */ /* 0x000fe40000011412 */
[----:B--2---:R-:W-:Y:S01]  /*14aa0*/  @!P2 IADD3 R38, P3, R18, R3, RZ ;  /* 0x000000031226a210 */ /* 0x004fe20007f7e0ff */
        /* <DEDUP_REMOVED lines=30> */
.L_x_2381:
[----:B------:R-:W-:Y:S05]  /*14c90*/  BSYNC B1 ;  /* 0x0000000000017941 */ /* 0x000fea0003800000 */
.L_x_2380:
[----:B------:R-:W-:Y:S01]  /*14ca0*/  ULEA.HI UR4, UR43, UR43, URZ, 0x1 ;  /* 0x0000002b2b047291 */ /* 0x000fe2000f8f083f */
[----:B--2---:R-:W-:Y:S01]  /*14cb0*/  VIADDMNMX R3, R37, -R236, 0x80, PT ;  /* 0x0000008025037446 */ /* 0x004fe200038009ec */
[----:B------:R-:W-:Y:S02]  /*14cc0*/  BSSY B1, `(.L_x_2382) ;  /* 0x0000008000017945 */ /* 0x000fe40003800000 */
[----:B------:R-:W-:Y:S01]  /*14cd0*/  ULOP3.LUT UR4, UR4, 0xfffffffe, URZ, 0xc0, !UPT ;  /* 0xfffffffe04047892 */ /* 0x000fe2000f8ec03f */
[----:B------:R-:W-:-:S03]  /*14ce0*/  ISETP.GE.AND P1, PT, R220, R3, PT ;  /* 0x00000003dc00720c */ /* 0x000fc60003f26270 */
[----:B------:R-:W-:-:S06]  /*14cf0*/  UIADD3 UR4, UR43, -UR4, URZ ;  /* 0x800000042b047290 */ /* 0x000fcc000fffe03f */
[----:B----4-:R-:W-:-:S05]  /*14d00*/  IMAD.U32 R21, RZ, RZ, UR4 ;  /* 0x00000004ff157e24 */ /* 0x010fca000f8e00ff */
[----:B------:R-:W-:-:S04]  /*14d10*/  SHF.L.U32 R21, R21, 0x1f, RZ ;  /* 0x0000001f15157819 */ /* 0x000fc800000006ff */
[----:B------:R-:W2:Y:S02]  /*14d20*/  SYNCS.PHASECHK.TRANS64.TRYWAIT P0, [R16+URZ+0x33400], R21 ;  /* 0x03340015100075a7 */ /* 0x000ea4000800017f */
[----:B--2---:R-:W-:Y:S05]  /*14d30*/  @!P0 BRA `(.L_x_2383) ;  /* 0x000001d000b48947 */ /* 0x004fea0003800000 */
.L_x_2619:
[----:B------:R-:W-:Y:S05]  /*14d40*/  BSYNC B1 ;  /* 0x0000000000017941 */ /* 0x000fea0003800000 */
.L_x_2382:
[----:B------:R-:W-:Y:S05]  /*14d50*/  @P1 BRA `(.L_x_2368) ;  /* 0x0000003000141947 */ /* 0x000fea0003800000 */
[----:B------:R-:W4:Y:S01]  /*14d60*/  LDC R3, c[0x0][0x3f4] ;  /* 0x0000fd00ff037b82 */ /* 0x000f220000000800 */
[C---:B---3--:R-:W-:Y:S01]  /*14d70*/  VIADD R20, R18.reuse, 0x40 ;  /* 0x0000004012147836 */ /* 0x048fe20000000000 */
[C---:B-1----:R-:W-:Y:S01]  /*14d80*/  IADD3 R0, R18.reuse, 0x20, RZ ;  /* 0x0000002012007810 */ /* 0x042fe20007ffe0ff */
[----:B------:R-:W-:Y:S01]  /*14d90*/  BSSY B1, `(.L_x_2384) ;  /* 0x00000ff000017945 */ /* 0x000fe20003800000 */
[-C--:B----4-:R-:W-:Y:S02]  /*14da0*/  ISETP.GE.AND P0, PT, R18, R3.reuse, PT ;  /* 0x000000031200720c */ /* 0x090fe40003f06270 */
[-C--:B------:R-:W-:Y:S02]  /*14db0*/  ISETP.GE.AND P1, PT, R0, R3.reuse, PT ;  /* 0x000000030000720c */ /* 0x080fe40003f26270 */
[----:B------:R-:W-:-:S09]  /*14dc0*/  ISETP.GE.AND P2, PT, R20, R3, PT ;  /* 0x000000031400720c */ /* 0x000fd20003f46270 */
[----:B------:R-:W-:Y:S05]  /*14dd0*/  @P0 BRA `(.L_x_2385) ;  /* 0x0000000c00e80947 */ /* 0x000fea0003800000 */
[----:B------:R-:W3:Y:S01]  /*14de0*/  LDL R68, [R1+0x68] ;  /* 0x0000680001447983 */ /* 0x000ee20000100800 */
[----:B------:R-:W-:Y:S02]  /*14df0*/  LEA.HI R0, R36, R36, RZ, 0x1 ;  /* 0x0000002424007211 */ /* 0x000fe400078f08ff */
[----:B-----5:R-:W-:Y:S02]  /*14e00*/  LOP3.LUT R20, R24, 0xff, RZ, 0xc0, !PT ;  /* 0x000000ff18147812 */ /* 0x020fe400078ec0ff */
[----:B--2---:R-:W-:Y:S02]  /*14e10*/  LOP3.LUT R21, R0, 0xfffffffe, RZ, 0xc0, !PT ;  /* 0xfffffffe00157812 */ /* 0x004fe400078ec0ff */
[----:B------:R-:W-:Y:S02]  /*14e20*/  SHF.R.U32.HI R0, RZ, 0x8, R24 ;  /* 0x00000008ff007819 */ /* 0x000fe40000011618 */
[----:B------:R-:W-:Y:S01]  /*14e30*/  SHF.R.U32.HI R37, RZ, 0x8, R25 ;  /* 0x00000008ff257819 */ /* 0x000fe20000011619 */
[----:B0-----:R-:W-:Y:S01]  /*14e40*/  IMAD.IADD R40, R36, 0x1, -R21 ;  /* 0x0000000124287824 */ /* 0x001fe200078e0a15 */
        /* <DEDUP_REMOVED lines=9> */
[----:B------:R-:W-:Y:S01]  /*14ee0*/  LOP3.LUT R37, R37, 0xff, RZ, 0xc0, !PT ;  /* 0x000000ff25257812 */ /* 0x000fe200078ec0ff */
[----:B------:R-:W-:Y:S01]  /*14ef0*/  IMAD.SHL.U32 R20, R20, 0x800, RZ ;  /* 0x0000080014147824 */ /* 0x000fe200078e00ff */
[----:B------:R-:W-:Y:S02]  /*14f00*/  LOP3.LUT R0, R230, 0x30, R21, 0xf8, !PT ;  /* 0x00000030e6007812 */ /* 0x000fe400078ef815 */
[----:B------:R-:W-:Y:S02]  /*14f10*/  LOP3.LUT R39, R39, 0xff, RZ, 0xc0, !PT ;  /* 0x000000ff27277812 */ /* 0x000fe400078ec0ff */
[----:B------:R-:W-:Y:S02]  /*14f20*/  LOP3.LUT R0, R0, R231, RZ, 0x3c, !PT ;  /* 0x000000e700007212 */ /* 0x000fe400078e3cff */
[----:B------:R-:W-:Y:S02]  /*14f30*/  LOP3.LUT R21, R20, 0xffffe000, RZ, 0xc0, !PT ;  /* 0xffffe00014157812 */ /* 0x000fe400078ec0ff */
[----:B------:R-:W-:-:S02]  /*14f40*/  PRMT R46, R37, 0x7604, R36 ;  /* 0x00007604252e7816 */ /* 0x000fc40000000024 */
[----:B------:R-:W-:Y:S02]  /*14f50*/  IADD3 R21, R0, R232, R21 ;  /* 0x000000e800157210 */ /* 0x000fe40007ffe015 */
[----:B------:R-:W-:Y:S02]  /*14f60*/  PRMT R47, R39, 0x7604, R38 ;  /* 0x00007604272f7816 */ /* 0x000fe40000000026 */
[----:B------:R-:W-:Y:S01]  /*14f70*/  SHF.R.U32.HI R37, RZ, 0x8, R27 ;  /* 0x00000008ff257819 */ /* 0x000fe2000001161b */
[----:B------:R-:W-:Y:S01]  /*14f80*/  IMAD.IADD R0, R16, 0x1, R21 ;  /* 0x0000000110007824 */ /* 0x000fe200078e0215 */
[----:B------:R-:W-:Y:S02]  /*14f90*/  SHF.R.U32.HI R39, RZ, 0x8, R4 ;  /* 0x00000008ff277819 */ /* 0x000fe40000011604 */
[----:B------:R-:W-:Y:S02]  /*14fa0*/  SHF.R.U32.HI R40, RZ, 0x8, R5 ;  /* 0x00000008ff287819 */ /* 0x000fe40000011605 */
[----:B------:R-:W-:-:S02]  /*14fb0*/  LOP3.LUT R36, R27, 0xff, RZ, 0xc0, !PT ;  /* 0x000000ff1b247812 */ /* 0x000fc400078ec0ff */
[----:B------:R-:W-:Y:S02]  /*14fc0*/  LOP3.LUT R38, R4, 0xff, RZ, 0xc0, !PT ;  /* 0x000000ff04267812 */ /* 0x000fe400078ec0ff */
[----:B------:R-:W-:Y:S02]  /*14fd0*/  LOP3.LUT R37, R37, 0xff, RZ, 0xc0, !PT ;  /* 0x000000ff25257812 */ /* 0x000fe400078ec0ff */
[----:B------:R-:W-:Y:S02]  /*14fe0*/  LOP3.LUT R39, R39, 0xff, RZ, 0xc0, !PT ;  /* 0x000000ff27277812 */ /* 0x000fe400078ec0ff */
[----:B------:R-:W-:Y:S02]  /*14ff0*/  LOP3.LUT R21, R40, 0xff, RZ, 0xc0, !PT ;  /* 0x000000ff28157812 */ /* 0x000fe400078ec0ff */
[----:B------:R-:W0:Y:S01]  /*15000*/  LDS.128 R40, [R0+0x1e200] ;  /* 0x01e2000000287984 */ /* 0x000e220000000c00 */
        /* <DEDUP_REMOVED lines=8> */
[----:B------:R-:W-:Y:S02]  /*15090*/  SHF.R.U32.HI R53, RZ, 0x10, R5 ;  /* 0x00000010ff357819 */ /* 0x000fe40000011605 */
[----:B------:R-:W-:Y:S02]  /*150a0*/  LOP3.LUT R49, R6, 0xff, RZ, 0xc0, !PT ;  /* 0x000000ff06317812 */ /* 0x000fe400078ec0ff */
[----:B------:R-:W-:Y:S01]  /*150b0*/  LOP3.LUT R50, R50, 0xff, RZ, 0xc0, !PT ;  /* 0x000000ff32327812 */ /* 0x000fe200078ec0ff */
[----:B------:R-:W-:Y:S01]  /*150c0*/  IMAD.U32 R53, R53, 0x10000, RZ ;  /* 0x0001000035357824 */ /* 0x000fe200078e00ff */
[----:B------:R-:W-:Y:S02]  /*150d0*/  PRMT R48, R21, 0x7604, R48 ;  /* 0x0000760415307816 */ /* 0x000fe40000000030 */
[----:B------:R-:W-:Y:S02]  /*150e0*/  SHF.R.U32.HI R21, RZ, 0x10, R25 ;  /* 0x00000010ff157819 */ /* 0x000fe40000011619 */
[----:B------:R-:W-:-:S02]  /*150f0*/  PRMT R57, R50, 0x7604, R49 ;  /* 0x0000760432397816 */ /* 0x000fc40000000031 */
[----:B------:R-:W-:Y:S01]  /*15100*/  SHF.R.U32.HI R49, RZ, 0x10, R27 ;  /* 0x00000010ff317819 */ /* 0x000fe2000001161b */
[----:B------:R-:W-:Y:S01]  /*15110*/  IMAD.U32 R21, R21, 0x10000, RZ ;  /* 0x0001000015157824 */ /* 0x000fe200078e00ff */
[----:B------:R-:W-:Y:S02]  /*15120*/  LOP3.LUT R55, R48, 0xff0000, R53, 0xf8, !PT ;  /* 0x00ff000030377812 */ /* 0x000fe400078ef835 */
[----:B------:R-:W-:Y:S01]  /*15130*/  LOP3.LUT R45, R45, 0xff0000, R24, 0xf8, !PT ;  /* 0x00ff00002d2d7812 */ /* 0x000fe200078ef818 */
[----:B------:R-:W-:Y:S01]  /*15140*/  IMAD.U32 R49, R49, 0x10000, RZ ;  /* 0x0001000031317824 */ /* 0x000fe200078e00ff */
[----:B------:R-:W-:Y:S02]  /*15150*/  LOP3.LUT R21, R46, 0xff0000, R21, 0xf8, !PT ;  /* 0x00ff00002e157812 */ /* 0x000fe400078ef815 */
[----:B------:R-:W-:Y:S02]  /*15160*/  LOP3.LUT R47, R47, 0xff0000, R26, 0xf8, !PT ;  /* 0x00ff00002f2f7812 */ /* 0x000fe400078ef81a */
[----:B------:R-:W-:-:S02]  /*15170*/  LOP3.LUT R55, R55, 0xff000000, R5, 0xf8, !PT ;  /* 0xff00000037377812 */ /* 0x000fc400078ef805 */
[----:B------:R-:W-:Y:S02]  /*15180*/  SHF.R.U32.HI R59, RZ, 0x10, R7 ;  /* 0x00000010ff3b7819 */ /* 0x000fe40000011607 */
[----:B------:R-:W-:Y:S02]  /*15190*/  LOP3.LUT R45, R45, 0xff000000, R24, 0xf8, !PT ;  /* 0xff0000002d2d7812 */ /* 0x000fe400078ef818 */
[----:B------:R-:W-:Y:S01]  /*151a0*/  LOP3.LUT R49, R20, 0xff0000, R49, 0xf8, !PT ;  /* 0x00ff000014317812 */ /* 0x000fe200078ef831 */
[----:B------:R-:W-:Y:S01]  /*151b0*/  IMAD.U32 R59, R59, 0x10000, RZ ;  /* 0x000100003b3b7824 */ /* 0x000fe200078e00ff */
[----:B------:R-:W-:Y:S02]  /*151c0*/  LOP3.LUT R24, R21, 0xff000000, R25, 0xf8, !PT ;  /* 0xff00000015187812 */ /* 0x000fe400078ef819 */
[----:B------:R-:W-:Y:S02]  /*151d0*/  LOP3.LUT R21, R57, 0xff0000, R6, 0xf8, !PT ;  /* 0x00ff000039157812 */ /* 0x000fe400078ef806 */
[----:B------:R-:W-:-:S02]  /*151e0*/  LOP3.LUT R20, R47, 0xff000000, R26, 0xf8, !PT ;  /* 0xff0000002f147812 */ /* 0x000fc400078ef81a */
[----:B------:R-:W-:Y:S02]  /*151f0*/  F2FP.F16.E4M3.UNPACK_B R54, R55 ;  /* 0x00000037ff36723e */ /* 0x000fe400020006ff */
[----:B0-----:R-:W-:Y:S02]  /*15200*/  F2FP.F16.E4M3.UNPACK_B R26, R41 ;  /* 0x00000029ff1a723e */ /* 0x001fe400020006ff */
[----:B------:R-:W-:Y:S02]  /*15210*/  LOP3.LUT R53, R49, 0xff000000, R27, 0xf8, !PT ;  /* 0xff00000031357812 */ /* 0x000fe400078ef81b */
[----:B------:R-:W-:Y:S02]  /*15220*/  LOP3.LUT R51, R51, 0xff0000, R4, 0xf8, !PT ;  /* 0x00ff000033337812 */ /* 0x000fe400078ef804 */
[----:B------:R-:W-:Y:S01]  /*15230*/  LOP3.LUT R5, R21, 0xff000000, R6, 0xf8, !PT ;  /* 0xff00000015057812 */ /* 0x000fe200078ef806 */
[--C-:B------:R-:W-:Y:S01]  /*15240*/  HADD2.F32 R6, -RZ, R26.reuse.H0_H0 ;  /* 0x2000001aff067230 */ /* 0x100fe20000004100 */
[----:B------:R-:W-:Y:S01]  /*15250*/  F2FP.F16.E4M3.UNPACK_B R27, R24 ;  /* 0x00000018ff1b723e */ /* 0x000fe200020006ff */
[----:B------:R-:W-:Y:S01]  /*15260*/  HADD2.F32 R26, -RZ, R26.H1_H1 ;  /* 0x3000001aff1a7230 */ /* 0x000fe20000004100 */
[----:B------:R-:W-:-:S02]  /*15270*/  LOP3.LUT R59, R52, 0xff0000, R59, 0xf8, !PT ;  /* 0x00ff0000343b7812 */ /* 0x000fc400078ef83b */
[----:B------:R-:W-:Y:S02]  /*15280*/  LOP3.LUT R57, R51, 0xff000000, R4, 0xf8, !PT ;  /* 0xff00000033397812 */ /* 0x000fe400078ef804 */
[-C--:B------:R-:W-:Y:S02]  /*15290*/  F2FP.F16.E4M3.UNPACK_B R51, R43.reuse ;  /* 0x0000002bff33723e */ /* 0x080fe400020006ff */
[----:B------:R-:W-:Y:S02]  /*152a0*/  F2FP.F16.E4M3.UNPACK_B R52, R43.H1 ;  /* 0x0000002bff34723e */ /* 0x000fe400030006ff */
[-C--:B------:R-:W-:Y:S02]  /*152b0*/  F2FP.F16.E4M3.UNPACK_B R43, R40.reuse ;  /* 0x00000028ff2b723e */ /* 0x080fe400020006ff */
[----:B------:R-:W-:Y:S02]  /*152c0*/  F2FP.F16.E4M3.UNPACK_B R50, R40.H1 ;  /* 0x00000028ff32723e */ /* 0x000fe400030006ff */
[----:B------:R-:W-:-:S02]  /*152d0*/  F2FP.F16.E4M3.UNPACK_B R41, R41.H1 ;  /* 0x00000029ff29723e */ /* 0x000fc400030006ff */
[----:B------:R-:W-:Y:S02]  /*152e0*/  F2FP.F16.E4M3.UNPACK_B R55, R55.H1 ;  /* 0x00000037ff37723e */ /* 0x000fe400030006ff */
[----:B------:R-:W-:Y:S01]  /*152f0*/  LOP3.LUT R58, R59, 0xff000000, R7, 0xf8, !PT ;  /* 0xff0000003b3a7812 */ /* 0x000fe200078ef807 */
[----:B------:R-:W-:Y:S01]  /*15300*/  HADD2.F32 R59, -RZ, R54.H1_H1 ;  /* 0x30000036ff3b7230 */ /* 0x000fe20000004100 */
[-C--:B------:R-:W-:Y:S02]  /*15310*/  F2FP.F16.E4M3.UNPACK_B R7, R42.reuse ;  /* 0x0000002aff07723e */ /* 0x080fe400020006ff */
[----:B------:R-:W-:Y:S02]  /*15320*/  F2FP.F16.E4M3.UNPACK_B R42, R42.H1 ;  /* 0x0000002aff2a723e */ /* 0x000fe400030006ff */
[----:B------:R-:W-:Y:S01]  /*15330*/  FMUL.FTZ R61, R26, R59 ;  /* 0x0000003b1a3d7220 */ /* 0x000fe20000410000 */
[----:B---3--:R-:W0:Y:S02]  /*15340*/  LDS.128 R36, [R68+0x1e200] ;  /* 0x01e2000044247984 */ /* 0x008e240000000c00 */
[----:B0-----:R-:W-:-:S02]  /*15350*/  F2FP.F16.E4M3.UNPACK_B R21, R37 ;  /* 0x00000025ff15723e */ /* 0x001fc400020006ff */
[-C--:B------:R-:W-:Y:S02]  /*15360*/  F2FP.F16.E4M3.UNPACK_B R48, R39.reuse ;  /* 0x00000027ff30723e */ /* 0x080fe400020006ff */
[----:B------:R-:W-:Y:S01]  /*15370*/  F2FP.F16.E4M3.UNPACK_B R49, R39.H1 ;  /* 0x00000027ff31723e */ /* 0x000fe200030006ff */
[----:B------:R-:W-:Y:S01]  /*15380*/  HADD2.F32 R39, -RZ, R54.H0_H0 ;  /* 0x20000036ff277230 */ /* 0x000fe20000004100 */
[-C--:B------:R-:W-:Y:S01]  /*15390*/  F2FP.F16.E4M3.UNPACK_B R46, R36.reuse ;  /* 0x00000024ff2e723e */ /* 0x080fe200020006ff */
[----:B------:R-:W-:Y:S01]  /*153a0*/  HADD2.F32 R25, -RZ, R21.H0_H0 ;  /* 0x20000015ff197230 */ /* 0x000fe20000004100 */
[----:B------:R-:W-:Y:S01]  /*153b0*/  F2FP.F16.E4M3.UNPACK_B R47, R36.H1 ;  /* 0x00000024ff2f723e */ /* 0x000fe200030006ff */
[----:B------:R-:W-:Y:S02]  /*153c0*/  HADD2.F32 R36, -RZ, R27.H0_H0 ;  /* 0x2000001bff247230 */ /* 0x000fe40000004100 */
[C---:B------:R-:W-:Y:S01]  /*153d0*/  FMUL.FTZ R40, R6.reuse, R39 ;  /* 0x0000002706287220 */ /* 0x040fe20000410000 */
[----:B------:R-:W-:Y:S01]  /*153e0*/  F2FP.F16.E4M3.UNPACK_B R37, R37.H1 ;  /* 0x00000025ff25723e */ /* 0x000fe200030006ff */
[----:B------:R-:W-:Y:S01]  /*153f0*/  HADD2.F32 R54, -RZ, R55.H0_H0 ;  /* 0x20000037ff367230 */ /* 0x000fe20000004100 */
[----:B------:R-:W-:Y:S01]  /*15400*/  F2FP.F16.E4M3.UNPACK_B R4, R38 ;  /* 0x00000026ff04723e */ /* 0x000fe200020006ff */
[-C--:B------:R-:W-:Y:S01]  /*15410*/  FMUL.FTZ R56, R6, R36.reuse ;  /* 0x0000002406387220 */ /* 0x080fe20000410000 */
[----:B------:R-:W-:Y:S01]  /*15420*/  FFMA.FTZ R6, R25, R36, -R40 ;  /* 0x0000002419067223 */ /* 0x000fe20000010828 */
[----:B------:R-:W-:Y:S01]  /*15430*/  F2FP.F16.E4M3.UNPACK_B R36, R24.H1 ;  /* 0x00000018ff24723e */ /* 0x000fe200030006ff */
[----:B------:R-:W-:-:S02]  /*15440*/  HADD2.F32 R24, -RZ, R21.H1_H1 ;  /* 0x30000015ff187230 */ /* 0x000fc40000004100 */
[----:B------:R-:W-:Y:S01]  /*15450*/  FFMA.FTZ R25, R25, R39, R56 ;  /* 0x0000002719197223 */ /* 0x000fe20000010038 */
[----:B------:R-:W-:Y:S01]  /*15460*/  HADD2.F32 R39, -RZ, R27.H1_H1 ;  /* 0x3000001bff277230 */ /* 0x000fe20000004100 */
[----:B------:R-:W-:Y:S01]  /*15470*/  F2FP.F16.E4M3.UNPACK_B R38, R38.H1 ;  /* 0x00000026ff26723e */ /* 0x000fe200030006ff */
[----:B------:R-:W-:Y:S02]  /*15480*/  HADD2.F32 R21, -RZ, R41.H0_H0 ;  /* 0x20000029ff157230 */ /* 0x000fe40000004100 */
[----:B------:R-:W-:Y:S02]  /*15490*/  HADD2.F32 R40, -RZ, R36.H0_H0 ;  /* 0x20000024ff287230 */ /* 0x000fe40000004100 */
[----:B------:R-:W-:Y:S01]  /*154a0*/  FMUL.FTZ R26, R26, R39 ;  /* 0x000000271a1a7220 */ /* 0x000fe20000410000 */
[----:B------:R-:W-:Y:S02]  /*154b0*/  HADD2.F32 R27, -RZ, R37.H0_H0 ;  /* 0x20000025ff1b7230 */ /* 0x000fe40000004100 */
[----:B------:R-:W-:Y:S01]  /*154c0*/  FMUL.FTZ R56, R21, R54 ;  /* 0x0000003615387220 */ /* 0x000fe20000410000 */
[----:B------:R-:W-:-:S02]  /*154d0*/  HADD2.F32 R41, -RZ, R41.H1_H1 ;  /* 0x30000029ff297230 */ /* 0x000fc40000004100 */
        /* <DEDUP_REMOVED lines=8> */
[----:B------:R-:W-:Y:S01]  /*15560*/  F2FP.F16.E4M3.UNPACK_B R58, R58.H1 ;  /* 0x0000003aff3a723e */ /* 0x000fe200030006ff */
[----:B------:R-:W-:Y:S02]  /*15570*/  HADD2.F32 R56, -RZ, R55.H1_H1 ;  /* 0x30000037ff387230 */ /* 0x000fe40000004100 */
[----:B------:R-:W-:-:S02]  /*15580*/  HADD2.F32 R36, -RZ, R37.H1_H1 ;  /* 0x30000025ff247230 */ /* 0x000fc40000004100 */
[----:B------:R-:W-:Y:S02]  /*15590*/  HADD2.F32 R60, -RZ, R59.H0_H0 ;  /* 0x2000003bff3c7230 */ /* 0x000fe40000004100 */
[C---:B------:R-:W-:Y:S01]  /*155a0*/  FMUL.FTZ R61, R41.reuse, R56 ;  /* 0x00000038293d7220 */ /* 0x040fe20000410000 */
[----:B------:R-:W-:Y:S02]  /*155b0*/  HADD2.F32 R37, -RZ, R51.H0_H0 ;  /* 0x20000033ff257230 */ /* 0x000fe40000004100 */
[----:B------:R-:W-:Y:S01]  /*155c0*/  FMUL.FTZ R41, R41, R39 ;  /* 0x0000002729297220 */ /* 0x000fe20000410000 */
[----:B------:R-:W-:Y:S02]  /*155d0*/  HADD2.F32 R55, -RZ, R54.H0_H0 ;  /* 0x20000036ff377230 */ /* 0x000fe40000004100 */
[----:B------:R-:W-:Y:S02]  /*155e0*/  HADD2.F32 R40, -RZ, R48.H0_H0 ;  /* 0x20000030ff287230 */ /* 0x000fe40000004100 */
[----:B------:R-:W-:Y:S01]  /*155f0*/  FMUL.FTZ R63, R37, R60 ;  /* 0x0000003c253f7220 */ /* 0x000fe20000410000 */
[----:B------:R-:W-:-:S02]  /*15600*/  HADD2.F32 R59, -RZ, R59.H1_H1 ;  /* 0x3000003bff3b7230 */ /* 0x000fc40000004100 */
[----:B------:R-:W-:Y:S01]  /*15610*/  FMUL.FTZ R65, R37, R55 ;  /* 0x0000003725417220 */ /* 0x000fe20000410000 */
[----:B------:R-:W-:Y:S01]  /*15620*/  FFMA.FTZ R37, R36, R39, -R61 ;  /* 0x0000002724257223 */ /* 0x000fe2000001083d */
[C---:B------:R-:W-:Y:S01]  /*15630*/  FFMA.FTZ R39, R40.reuse, R55, -R63 ;  /* 0x0000003728277223 */ /* 0x040fe2000001083f */
[----:B------:R-:W-:Y:S01]  /*15640*/  HADD2.F32 R55, -RZ, R54.H1_H1 ;  /* 0x30000036ff377230 */ /* 0x000fe20000004100 */
[----:B------:R-:W-:Y:S01]  /*15650*/  F2FP.F16.E4M3.UNPACK_B R54, R53.H1 ;  /* 0x00000035ff36723e */ /* 0x000fe200030006ff */
[----:B------:R-:W-:Y:S02]  /*15660*/  HADD2.F32 R51, -RZ, R51.H1_H1 ;  /* 0x30000033ff337230 */ /* 0x000fe40000004100 */
[----:B------:R-:W-:Y:S01]  /*15670*/  FFMA.FTZ R40, R40, R60, R65 ;  /* 0x0000003c28287223 */ /* 0x000fe20000010041 */
[----:B------:R-:W-:Y:S02]  /*15680*/  HADD2.F32 R48, -RZ, R48.H1_H1 ;  /* 0x30000030ff307230 */ /* 0x000fe40000004100 */
[----:B------:R-:W-:Y:S01]  /*15690*/  FFMA.FTZ R36, R36, R56, R41 ;  /* 0x0000003824247223 */ /* 0x000fe20000010029 */
[----:B------:R-:W-:-:S02]  /*156a0*/  HADD2.F32 R60, -RZ, R58.H0_H0 ;  /* 0x2000003aff3c7230 */ /* 0x000fc40000004100 */
[C---:B------:R-:W-:Y:S01]  /*156b0*/  FMUL.FTZ R61, R51.reuse, R59 ;  /* 0x0000003b333d7220 */ /* 0x040fe20000410000 */
[----:B------:R-:W-:Y:S02]  /*156c0*/  HADD2.F32 R53, -RZ, R52.H0_H0 ;  /* 0x20000034ff357230 */ /* 0x000fe40000004100 */
[-C--:B------:R-:W-:Y:S01]  /*156d0*/  FMUL.FTZ R64, R51, R55.reuse ;  /* 0x0000003733407220 */ /* 0x080fe20000410000 */
[----:B------:R-:W-:Y:S02]  /*156e0*/  HADD2.F32 R56, -RZ, R54.H0_H0 ;  /* 0x20000036ff387230 */ /* 0x000fe40000004100 */
[----:B------:R-:W-:Y:S01]  /*156f0*/  FFMA.FTZ R62, R48, R55, -R61 ;  /* 0x00000037303e7223 */ /* 0x000fe2000001083d */
[----:B------:R-:W-:Y:S02]  /*15700*/  HADD2.F32 R41, -RZ, R49.H0_H0 ;  /* 0x20000031ff297230 */ /* 0x000fe40000004100 */
[C---:B------:R-:W-:Y:S01]  /*15710*/  FMUL.FTZ R66, R53.reuse, R60 ;  /* 0x0000003c35427220 */ /* 0x040fe20000410000 */
[----:B------:R-:W-:Y:S01]  /*15720*/  F2FP.F16.E4M3.UNPACK_B R55, R57.H1 ;  /* 0x00000039ff37723e */ /* 0x000fe200030006ff */
[----:B------:R-:W-:Y:S01]  /*15730*/  FMUL.FTZ R53, R53, R56 ;  /* 0x0000003835357220 */ /* 0x000fe20000410000 */
[----:B------:R-:W-:Y:S01]  /*15740*/  HADD2.F32 R58, -RZ, R58.H1_H1 ;  /* 0x3000003aff3a7230 */ /* 0x000fe20000004100 */
[----:B------:R-:W-:Y:S01]  /*15750*/  F2FP.F16.E4M3.UNPACK_B R51, R45.H1 ;  /* 0x0000002dff33723e */ /* 0x000fe200030006ff */
[----:B------:R-:W-:-:S02]  /*15760*/  HADD2.F32 R52, -RZ, R52.H1_H1 ;  /* 0x30000034ff347230 */ /* 0x000fc40000004100 */
[----:B------:R-:W-:Y:S01]  /*15770*/  FFMA.FTZ R61, R48, R59, R64 ;  /* 0x0000003b303d7223 */ /* 0x000fe20000010040 */
[C---:B------:R-:W-:Y:S01]  /*15780*/  FFMA.FTZ R66, R41.reuse, R56, -R66 ;  /* 0x0000003829427223 */ /* 0x040fe20000010842 */
[----:B------:R-:W-:Y:S01]  /*15790*/  FFMA.FTZ R63, R41, R60, R53 ;  /* 0x0000003c293f7223 */ /* 0x000fe20000010035 */
[----:B------:R-:W-:Y:S02]  /*157a0*/  HADD2.F32 R54, -RZ, R54.H1_H1 ;  /* 0x30000036ff367230 */ /* 0x000fe40000004100 */
[C---:B------:R-:W-:Y:S01]  /*157b0*/  FMUL.FTZ R60, R52.reuse, R58 ;  /* 0x0000003a343c7220 */ /* 0x040fe20000410000 */
[----:B------:R-:W-:Y:S01]  /*157c0*/  HADD2.F32 R49, -RZ, R49.H1_H1 ;  /* 0x30000031ff317230 */ /* 0x000fe20000004100 */
[----:B------:R-:W-:Y:S01]  /*157d0*/  F2FP.F16.E4M3.UNPACK_B R57, R57 ;  /* 0x00000039ff39723e */ /* 0x000fe200020006ff */
[----:B------:R-:W-:Y:S02]  /*157e0*/  HADD2.F32 R56, -RZ, R55.H0_H0 ;  /* 0x20000037ff387230 */ /* 0x000fe40000004100 */
[----:B------:R-:W-:Y:S01]  /*157f0*/  FMUL.FTZ R67, R52, R54 ;  /* 0x0000003634437220 */ /* 0x000fe20000410000 */
[----:B------:R-:W-:-:S02]  /*15800*/  HADD2.F32 R48, -RZ, R50.H0_H0 ;  /* 0x20000032ff307230 */ /* 0x000fc40000004100 */
[C---:B------:R-:W-:Y:S01]  /*15810*/  FFMA.FTZ R65, R49.reuse, R54, -R60 ;  /* 0x0000003631417223 */ /* 0x040fe2000001083c */
[----:B------:R-:W-:Y:S02]  /*15820*/  HADD2.F32 R53, -RZ, R51.H0_H0 ;  /* 0x20000033ff357230 */ /* 0x000fe40000004100 */
[----:B------:R-:W-:Y:S01]  /*15830*/  FFMA.FTZ R64, R49, R58, R67 ;  /* 0x0000003a31407223 */ /* 0x000fe20000010043 */
[----:B------:R-:W-:Y:S02]  /*15840*/  HADD2.F32 R55, -RZ, R55.H1_H1 ;  /* 0x30000037ff377230 */ /* 0x000fe40000004100 */
[C---:B------:R-:W-:Y:S01]  /*15850*/  FMUL.FTZ R52, R48.reuse, R56 ;  /* 0x0000003830347220 */ /* 0x040fe20000410000 */
[----:B------:R-:W-:Y:S02]  /*15860*/  HADD2.F32 R50, -RZ, R50.H1_H1 ;  /* 0x30000032ff327230 */ /* 0x000fe40000004100 */
[----:B------:R-:W-:Y:S01]  /*15870*/  FMUL.FTZ R59, R48, R53 ;  /* 0x00000035303b7220 */ /* 0x000fe20000410000 */
[----:B------:R-:W-:Y:S01]  /*15880*/  HADD2.F32 R51, -RZ, R51.H1_H1 ;  /* 0x30000033ff337230 */ /* 0x000fe20000004100 */
[----:B------:R-:W-:Y:S01]  /*15890*/  F2FP.F16.E4M3.UNPACK_B R48, R45 ;  /* 0x0000002dff30723e */ /* 0x000fe200020006ff */
[----:B------:R-:W-:-:S02]  /*158a0*/  HADD2.F32 R41, -RZ, R47.H0_H0 ;  /* 0x2000002fff297230 */ /* 0x000fc40000004100 */
[C---:B------:R-:W-:Y:S01]  /*158b0*/  FMUL.FTZ R54, R50.reuse, R55 ;  /* 0x0000003732367220 */ /* 0x040fe20000410000 */
[----:B------:R-:W-:Y:S02]  /*158c0*/  HADD2.F32 R47, -RZ, R47.H1_H1 ;  /* 0x3000002fff2f7230 */ /* 0x000fe40000004100 */
[----:B------:R-:W-:Y:S01]  /*158d0*/  FMUL.FTZ R50, R50, R51 ;  /* 0x0000003332327220 */ /* 0x000fe20000410000 */
[----:B------:R-:W-:Y:S02]  /*158e0*/  HADD2.F32 R45, -RZ, R43.H0_H0 ;  /* 0x2000002bff2d7230 */ /* 0x000fe40000004100 */
[----:B------:R-:W-:Y:S01]  /*158f0*/  FFMA.FTZ R53, R41, R53, -R52 ;  /* 0x0000003529357223 */ /* 0x000fe20000010834 */
[----:B------:R-:W-:Y:S02]  /*15900*/  HADD2.F32 R52, -RZ, R57.H0_H0 ;  /* 0x20000039ff347230 */ /* 0x000fe40000004100 */
[----:B------:R-:W-:Y:S01]  /*15910*/  FFMA.FTZ R60, R47, R55, R50 ;  /* 0x000000372f3c7223 */ /* 0x000fe20000010032 */
[----:B------:R-:W-:-:S02]  /*15920*/  HADD2.F32 R50, -RZ, R48.H0_H0 ;  /* 0x20000030ff327230 */ /* 0x000fc40000004100 */
[----:B------:R-:W-:Y:S01]  /*15930*/  FFMA.FTZ R59, R41, R56, R59 ;  /* 0x00000038293b7223 */ /* 0x000fe2000001003b */
[----:B------:R-:W-:Y:S01]  /*15940*/  FFMA.FTZ R58, R47, R51, -R54 ;  /* 0x000000332f3a7223 */ /* 0x000fe20000010836 */
        /* <DEDUP_REMOVED lines=9> */
[----:B------:R-:W-:Y:S01]  /*159e0*/  F2FP.F16.E4M3.UNPACK_B R47, R5.H1 ;  /* 0x00000005ff2f723e */ /* 0x000fe200030006ff */
[CC--:B------:R-:W-:Y:S01]  /*159f0*/  FMUL.FTZ R45, R43.reuse, R57.reuse ;  /* 0x000000392b2d7220 */ /* 0x0c0fe20000410000 */
[----:B------:R-:W-:Y:S01]  /*15a00*/  F2FP.F16.E4M3.UNPACK_B R41, R20.H1 ;  /* 0x00000014ff29723e */ /* 0x000fe200030006ff */
[-C--:B------:R-:W-:Y:S01]  /*15a10*/  FMUL.FTZ R50, R43, R48.reuse ;  /* 0x000000302b327220 */ /* 0x080fe20000410000 */
[----:B------:R-:W-:Y:S02]  /*15a20*/  HADD2.F32 R43, -RZ, R42.H0_H0 ;  /* 0x2000002aff2b7230 */ /* 0x000fe40000004100 */
[C---:B------:R-:W-:Y:S01]  /*15a30*/  FFMA.FTZ R49, R46.reuse, R48, -R45 ;  /* 0x000000302e317223 */ /* 0x040fe2000001082d */
[----:B------:R-:W-:Y:S02]  /*15a40*/  HADD2.F32 R48, -RZ, R47.H0_H0 ;  /* 0x2000002fff307230 */ /* 0x000fe40000004100 */
[----:B------:R-:W-:Y:S01]  /*15a50*/  FFMA.FTZ R57, R46, R57, R50 ;  /* 0x000000392e397223 */ /* 0x000fe20000010032 */
[----:B------:R-:W-:Y:S01]  /*15a60*/  HADD2.F32 R46, -RZ, R41.H0_H0 ;  /* 0x20000029ff2e7230 */ /* 0x000fe20000004100 */
[----:B------:R-:W-:Y:S01]  /*15a70*/  F2FP.F16.E4M3.UNPACK_B R20, R20 ;  /* 0x00000014ff14723e */ /* 0x000fe200020006ff */
[----:B------:R-:W-:-:S02]  /*15a80*/  HADD2.F32 R47, -RZ, R47.H1_H1 ;  /* 0x3000002fff2f7230 */ /* 0x000fc40000004100 */
[C---:B------:R-:W-:Y:S01]  /*15a90*/  FMUL.FTZ R50, R43.reuse, R48 ;  /* 0x000000302b327220 */ /* 0x040fe20000410000 */
[----:B------:R-:W-:Y:S02]  /*15aa0*/  HADD2.F32 R42, -RZ, R42.H1_H1 ;  /* 0x3000002aff2a7230 */ /* 0x000fe40000004100 */
[-C--:B------:R-:W-:Y:S01]  /*15ab0*/  FMUL.FTZ R52, R43, R46.reuse ;  /* 0x0000002e2b347220 */ /* 0x080fe20000410000 */
[----:B------:R-:W-:Y:S01]  /*15ac0*/  HADD2.F32 R45, -RZ, R41.H1_H1 ;  /* 0x30000029ff2d7230 */ /* 0x000fe20000004100 */
[----:B------:R-:W-:Y:S01]  /*15ad0*/  F2FP.F16.E4M3.UNPACK_B R5, R5 ;  /* 0x00000005ff05723e */ /* 0x000fe200020006ff */
        /* <DEDUP_REMOVED lines=10> */
[----:B------:R-:W-:Y:S01]  /*15b80*/  F2FP.SATFINITE.E4M3.F32.PACK_AB_MERGE_C R63, R64, R63, RZ ;  /* 0x0000003f403f723e */ /* 0x000fe200048070ff */
[----:B------:R-:W-:Y:S01]  /*15b90*/  HADD2.F32 R41, -RZ, R20.H1_H1 ;  /* 0x30000014ff297230 */ /* 0x000fe20000004100 */
        /* <DEDUP_REMOVED lines=26> */
[----:B------:R-:W-:Y:S02]  /*15d40*/  F2FP.SATFINITE.E4M3.F32.PACK_AB_MERGE_C R24, R57, R56, R59 ;  /* 0x000000383918723e */ /* 0x000fe4000480703b */
[----:B------:R-:W-:Y:S01]  /*15d50*/  F2FP.SATFINITE.E4M3.F32.PACK_AB_MERGE_C R26, R20, R45, R26 ;  /* 0x0000002d141a723e */ /* 0x000fe2000480701a */
[----:B------:R1:W-:Y:S04]  /*15d60*/  STS.128 [R68+0x1e200], R4 ;  /* 0x01e2000444007388 */ /* 0x0003e80000000c00 */
[----:B------:R1:W-:Y:S02]  /*15d70*/  STS.128 [R0+0x1e200], R24 ;  /* 0x01e2001800007388 */ /* 0x0003e40000000c00 */
.L_x_2385:
[----:B------:R-:W-:Y:S05]  /*15d80*/  BSYNC B1 ;  /* 0x0000000000017941 */ /* 0x000fea0003800000 */
.L_x_2384:
[----:B------:R-:W-:Y:S04]  /*15d90*/  BSSY B1, `(.L_x_2386) ;  /* 0x0000105000017945 */ /* 0x000fe80003800000 */
[----:B------:R-:W-:Y:S05]  /*15da0*/  @P1 BRA `(.L_x_2387) ;  /* 0x00000010000c1947 */ /* 0x000fea0003800000 */
[----:B------:R-:W3:Y:S01]  /*15db0*/  LDL R59, [R1+0x64] ;  /* 0x00006400013b7983 */ /* 0x000ee20000100800 */
[----:B-1---5:R-:W-:Y:S01]  /*15dc0*/  IMAD.IADD R4, R22, 0x1, R225 ;  /* 0x0000000116047824 */ /* 0x022fe200078e02e1 */
[----:B------:R-:W-:Y:S02]  /*15dd0*/  SHF.R.U32.HI R0, RZ, 0x8, R28 ;  /* 0x00000008ff007819 */ /* 0x000fe4000001161c */
[----:B--2---:R-:W-:Y:S02]  /*15de0*/  LOP3.LUT R21, R31, 0xff, RZ, 0xc0, !PT ;  /* 0x000000ff1f157812 */ /* 0x004fe400078ec0ff */
[----:B------:R-:W-:Y:S02]  /*15df0*/  SHF.R.S32.HI R5, RZ, 0x1f, R4 ;  /* 0x0000001fff057819 */ /* 0x000fe40000011404 */
[----:B------:R-:W-:Y:S02]  /*15e00*/  SHF.R.U32.HI R24, RZ, 0x8, R8 ;  /* 0x00000008ff187819 */ /* 0x000fe40000011608 */
[----:B------:R-:W-:-:S02]  /*15e10*/  LEA.HI R4, R5, R4, RZ, 0x4 ;  /* 0x0000000405047211 */ /* 0x000fc400078f20ff */
[----:B------:R-:W-:Y:S02]  /*15e20*/  LOP3.LUT R5, R28, 0xff, RZ, 0xc0, !PT ;  /* 0x000000ff1c057812 */ /* 0x000fe400078ec0ff */
[----:B------:R-:W-:Y:S02]  /*15e30*/  SHF.R.S32.HI R20, RZ, 0x4, R4 ;  /* 0x00000004ff147819 */ /* 0x000fe40000011404 */
[----:B------:R-:W-:Y:S02]  /*15e40*/  LOP3.LUT R4, R0, 0xff, RZ, 0xc0, !PT ;  /* 0x000000ff00047812 */ /* 0x000fe400078ec0ff */
[----:B------:R-:W-:Y:S02]  /*15e50*/  LEA.HI R0, R3, R20, RZ, 0x1c ;  /* 0x0000001403007211 */ /* 0x000fe400078fe0ff */
[----:B------:R-:W-:Y:S02]  /*15e60*/  PRMT R37, R4, 0x7604, R5 ;  /* 0x0000760404257816 */ /* 0x000fe40000000005 */
[----:B------:R-:W-:-:S02]  /*15e70*/  SHF.R.S32.HI R5, RZ, 0x1f, R0 ;  /* 0x0000001fff057819 */ /* 0x000fc40000011400 */
[----:B------:R-:W-:Y:S02]  /*15e80*/  SHF.R.U32.HI R20, RZ, 0x8, R31 ;  /* 0x00000008ff147819 */ /* 0x000fe4000001161f */
[----:B------:R-:W-:Y:S01]  /*15e90*/  LEA.HI R4, R5, R0, RZ, 0x2 ;  /* 0x0000000005047211 */ /* 0x000fe200078f10ff */
[----:B------:R-:W-:Y:S01]  /*15ea0*/  IMAD.SHL.U32 R5, R0, 0x10, RZ ;  /* 0x0000001000057824 */ /* 0x000fe200078e00ff */
[----:B------:R-:W-:Y:S02]  /*15eb0*/  LOP3.LUT R20, R20, 0xff, RZ, 0xc0, !PT ;  /* 0x000000ff14147812 */ /* 0x000fe400078ec0ff */
[----:B------:R-:W-:Y:S01]  /*15ec0*/  SHF.R.U32.HI R6, RZ, 0x8, R29 ;  /* 0x00000008ff067819 */ /* 0x000fe2000001161d */
[----:B------:R-:W-:Y:S01]  /*15ed0*/  IMAD.SHL.U32 R4, R4, 0x800, RZ ;  /* 0x0000080004047824 */ /* 0x000fe200078e00ff */
[----:B------:R-:W-:Y:S02]  /*15ee0*/  LOP3.LUT R0, R230, 0x30, R5, 0xf8, !PT ;  /* 0x00000030e6007812 */ /* 0x000fe400078ef805 */
[----:B0-----:R-:W-:-:S02]  /*15ef0*/  PRMT R41, R20, 0x7604, R21 ;  /* 0x0000760414297816 */ /* 0x001fc40000000015 */
[----:B------:R-:W-:Y:S02]  /*15f00*/  LOP3.LUT R0, R0, R231, RZ, 0x3c, !PT ;  /* 0x000000e700007212 */ /* 0x000fe400078e3cff */
[----:B------:R-:W-:Y:S02]  /*15f10*/  LOP3.LUT R5, R4, 0xffffe000, RZ, 0xc0, !PT ;  /* 0xffffe00004057812 */ /* 0x000fe400078ec0ff */
[----:B------:R-:W-:Y:S02]  /*15f20*/  LOP3.LUT R25, R8, 0xff, RZ, 0xc0, !PT ;  /* 0x000000ff08197812 */ /* 0x000fe400078ec0ff */
[----:B------:R-:W-:Y:S02]  /*15f30*/  LOP3.LUT R24, R24, 0xff, RZ, 0xc0, !PT ;  /* 0x000000ff18187812 */ /* 0x000fe400078ec0ff */
[----:B------:R-:W-:Y:S02]  /*15f40*/  IADD3 R21, R0, R232, R5 ;  /* 0x000000e800157210 */ /* 0x000fe40007ffe005 */
[----:B------:R-:W-:-:S02]  /*15f50*/  SHF.R.U32.HI R0, RZ, 0x8, R9 ;  /* 0x00000008ff007819 */ /* 0x000fc40000011609 */
[----:B------:R-:W-:Y:S02]  /*15f60*/  LOP3.LUT R7, R29, 0xff, RZ, 0xc0, !PT ;  /* 0x000000ff1d077812 */ /* 0x000fe400078ec0ff */
[----:B------:R-:W-:Y:S02]  /*15f70*/  LOP3.LUT R6, R6, 0xff, RZ, 0xc0, !PT ;  /* 0x000000ff06067812 */ /* 0x000fe400078ec0ff */
[----:B------:R-:W-:Y:S02]  /*15f80*/  PRMT R43, R24, 0x7604, R25 ;  /* 0x00007604182b7816 */ /* 0x000fe40000000019 */
[----:B------:R-:W-:Y:S02]  /*15f90*/  LOP3.LUT R25, R9, 0xff, RZ, 0xc0, !PT ;  /* 0x000000ff09197812 */ /* 0x000fe400078ec0ff */
[----:B------:R-:W-:Y:S02]  /*15fa0*/  SHF.R.U32.HI R24, RZ, 0x8, R11 ;  /* 0x00000008ff187819 */ /* 0x000fe4000001160b */
[----:B------:R-:W-:-:S02]  /*15fb0*/  LOP3.LUT R0, R0, 0xff, RZ, 0xc0, !PT ;  /* 0x000000ff00007812 */ /* 0x000fc400078ec0ff */
[----:B------:R-:W-:Y:S02]  /*15fc0*/  SHF.R.U32.HI R20, RZ, 0x8, R10 ;  /* 0x00000008ff147819 */ /* 0x000fe4000001160a */
[----:B------:R-:W-:Y:S02]  /*15fd0*/  PRMT R36, R6, 0x7604, R7 ;  /* 0x0000760406247816 */ /* 0x000fe40000000007 */
[----:B------:R-:W-:Y:S02]  /*15fe0*/  SHF.R.U32.HI R6, RZ, 0x8, R30 ;  /* 0x00000008ff067819 */ /* 0x000fe4000001161e */
[----:B------:R-:W-:Y:S02]  /*15ff0*/  LOP3.LUT R27, R10, 0xff, RZ, 0xc0, !PT ;  /* 0x000000ff0a1b7812 */ /* 0x000fe400078ec0ff */
[----:B------:R-:W-:Y:S02]  /*16000*/  LOP3.LUT R24, R24, 0xff, RZ, 0xc0, !PT ;  /* 0x000000ff18187812 */ /* 0x000fe400078ec0ff */
[----:B------:R-:W-:-:S02]  /*16010*/  PRMT R45, R0, 0x7604, R25 ;  /* 0x00007604002d7816 */ /* 0x000fc40000000019 */
[----:B------:R-:W-:Y:S02]  /*16020*/  LOP3.LUT R20, R20, 0xff, RZ, 0xc0, !PT ;  /* 0x000000ff14147812 */ /* 0x000fe400078ec0ff */
[----:B------:R-:W-:Y:S02]  /*16030*/  LOP3.LUT R49, R11, 0xff, RZ, 0xc0, !PT ;  /* 0x000000ff0b317812 */ /* 0x000fe400078ec0ff */
[----:B------:R-:W-:Y:S02]  /*16040*/  IADD3 R0, R16, R21, RZ ;  /* 0x0000001510007210 */ /* 0x000fe40007ffe0ff */
        /* <DEDUP_REMOVED lines=8> */
[----:B------:R-:W-:Y:S02]  /*160d0*/  SHF.R.U32.HI R40, RZ, 0x10, R31 ;  /* 0x00000010ff287819 */ /* 0x000fe4000001161f */
[----:B------:R-:W-:-:S02]  /*160e0*/  LOP3.LUT R21, R21, 0xff, RZ, 0xc0, !PT ;  /* 0x000000ff15157812 */ /* 0x000fc400078ec0ff */
[----:B------:R-:W-:Y:S02]  /*160f0*/  SHF.R.U32.HI R38, RZ, 0x10, R30 ;  /* 0x00000010ff267819 */ /* 0x000fe4000001161e */
[----:B------:R-:W-:Y:S02]  /*16100*/  LOP3.LUT R20, R20, 0xff, RZ, 0xc0, !PT ;  /* 0x000000ff14147812 */ /* 0x000fe400078ec0ff */
[----:B------:R-:W-:Y:S02]  /*16110*/  LOP3.LUT R40, R40, 0xff, RZ, 0xc0, !PT ;  /* 0x000000ff28287812 */ /* 0x000fe400078ec0ff */
[----:B------:R-:W-:Y:S02]  /*16120*/  PRMT R21, R21, 0x7054, R36 ;  /* 0x0000705415157816 */ /* 0x000fe40000000024 */
[----:B------:R-:W-:Y:S02]  /*16130*/  SHF.R.U32.HI R36, RZ, 0x10, R9 ;  /* 0x00000010ff247819 */ /* 0x000fe40000011609 */
[----:B------:R-:W-:-:S02]  /*16140*/  LOP3.LUT R38, R38, 0xff, RZ, 0xc0, !PT ;  /* 0x000000ff26267812 */ /* 0x000fc400078ec0ff */
[----:B------:R-:W-:Y:S02]  /*16150*/  PRMT R37, R20, 0x7054, R37 ;  /* 0x0000705414257816 */ /* 0x000fe40000000025 */
[----:B------:R-:W-:Y:S02]  /*16160*/  PRMT R41, R40, 0x7054, R41 ;  /* 0x0000705428297816 */ /* 0x000fe40000000029 */
[----:B------:R-:W-:Y:S02]  /*16170*/  SHF.R.U32.HI R20, RZ, 0x10, R8 ;  /* 0x00000010ff147819 */ /* 0x000fe40000011608 */
[----:B------:R-:W-:Y:S02]  /*16180*/  SHF.R.U32.HI R40, RZ, 0x10, R11 ;  /* 0x00000010ff287819 */ /* 0x000fe4000001160b */
[----:B------:R-:W-:Y:S02]  /*16190*/  LOP3.LUT R36, R36, 0xff, RZ, 0xc0, !PT ;  /* 0x000000ff24247812 */ /* 0x000fe400078ec0ff */
[----:B------:R-:W-:-:S02]  /*161a0*/  PRMT R39, R38, 0x7054, R39 ;  /* 0x0000705426277816 */ /* 0x000fc40000000027 */
[----:B------:R-:W-:Y:S02]  /*161b0*/  SHF.R.U32.HI R38, RZ, 0x10, R10 ;  /* 0x00000010ff267819 */ /* 0x000fe4000001160a */
[----:B------:R-:W-:Y:S02]  /*161c0*/  LOP3.LUT R20, R20, 0xff, RZ, 0xc0, !PT ;  /* 0x000000ff14147812 */ /* 0x000fe400078ec0ff */
[----:B------:R-:W-:Y:S02]  /*161d0*/  LOP3.LUT R40, R40, 0xff, RZ, 0xc0, !PT ;  /* 0x000000ff28287812 */ /* 0x000fe400078ec0ff */
[----:B------:R-:W-:Y:S02]  /*161e0*/  PRMT R49, R36, 0x7054, R45 ;  /* 0x0000705424317816 */ /* 0x000fe4000000002d */
[----:B------:R-:W-:Y:S02]  /*161f0*/  LOP3.LUT R38, R38, 0xff, RZ, 0xc0, !PT ;  /* 0x000000ff26267812 */ /* 0x000fe400078ec0ff */
[----:B------:R-:W-:-:S02]  /*16200*/  PRMT R43, R20, 0x7054, R43 ;  /* 0x00007054142b7816 */ /* 0x000fc4000000002b */
[----:B------:R-:W-:Y:S02]  /*16210*/  PRMT R53, R40, 0x7054, R53 ;  /* 0x0000705428357816 */ /* 0x000fe40000000035 */
[----:B------:R-:W-:Y:S02]  /*16220*/  LOP3.LUT R49, R49, 0xff000000, R9, 0xf8, !PT ;  /* 0xff00000031317812 */ /* 0x000fe400078ef809 */
[----:B------:R-:W-:Y:S02]  /*16230*/  LOP3.LUT R21, R21, 0xff000000, R29, 0xf8, !PT ;  /* 0xff00000015157812 */ /* 0x000fe400078ef81d */
[----:B------:R-:W-:Y:S02]  /*16240*/  PRMT R51, R38, 0x7054, R47 ;  /* 0x0000705426337816 */ /* 0x000fe4000000002f */
[----:B------:R-:W-:Y:S02]  /*16250*/  LOP3.LUT R47, R43, 0xff000000, R8, 0xf8, !PT ;  /* 0xff0000002b2f7812 */ /* 0x000fe400078ef808 */
[----:B------:R-:W-:-:S02]  /*16260*/  LOP3.LUT R53, R53, 0xff000000, R11, 0xf8, !PT ;  /* 0xff00000035357812 */ /* 0x000fc400078ef80b */
[----:B------:R-:W-:Y:S02]  /*16270*/  LOP3.LUT R45, R41, 0xff000000, R31, 0xf8, !PT ;  /* 0xff000000292d7812 */ /* 0x000fe400078ef81f */
[----:B------:R-:W-:Y:S02]  /*16280*/  F2FP.F16.E4M3.UNPACK_B R43, R49 ;  /* 0x00000031ff2b723e */ /* 0x000fe400020006ff */
[----:B0-----:R-:W-:Y:S02]  /*16290*/  F2FP.F16.E4M3.UNPACK_B R11, R25 ;  /* 0x00000019ff0b723e */ /* 0x001fe400020006ff */
[----:B------:R-:W-:Y:S01]  /*162a0*/  F2FP.F16.E4M3.UNPACK_B R41, R21 ;  /* 0x00000015ff29723e */ /* 0x000fe200020006ff */
[----:B------:R-:W-:Y:S01]  /*162b0*/  HADD2.F32 R48, -RZ, R43.H0_H0 ;  /* 0x2000002bff307230 */ /* 0x000fe20000004100 */
[----:B------:R-:W-:Y:S02]  /*162c0*/  LOP3.LUT R20, R39, 0xff000000, R30, 0xf8, !PT ;  /* 0xff00000027147812 */ /* 0x000fe400078ef81e */
[----:B------:R-:W-:Y:S01]  /*162d0*/  LOP3.LUT R8, R51, 0xff000000, R10, 0xf8, !PT ;  /* 0xff00000033087812 */ /* 0x000fe200078ef80a */
[--C-:B------:R-:W-:Y:S01]  /*162e0*/  HADD2.F32 R46, -RZ, R41.reuse.H0_H0 ;  /* 0x20000029ff2e7230 */ /* 0x100fe20000004100 */
[----:B------:R-:W-:Y:S01]  /*162f0*/  LOP3.LUT R42, R37, 0xff000000, R28, 0xf8, !PT ;  /* 0xff000000252a7812 */ /* 0x000fe200078ef81c */
[----:B------:R-:W-:Y:S01]  /*16300*/  HADD2.F32 R41, -RZ, R41.H1_H1 ;  /* 0x30000029ff297230 */ /* 0x000fe20000004100 */
[----:B------:R-:W-:-:S02]  /*16310*/  F2FP.F16.E4M3.UNPACK_B R37, R24 ;  /* 0x00000018ff25723e */ /* 0x000fc400020006ff */
[----:B------:R-:W-:Y:S02]  /*16320*/  F2FP.F16.E4M3.UNPACK_B R38, R24.H1 ;  /* 0x00000018ff26723e */ /* 0x000fe400030006ff */
[-C--:B------:R-:W-:Y:S02]  /*16330*/  F2FP.F16.E4M3.UNPACK_B R39, R27.reuse ;  /* 0x0000001bff27723e */ /* 0x080fe400020006ff */
[----:B------:R-:W-:Y:S02]  /*16340*/  F2FP.F16.E4M3.UNPACK_B R40, R27.H1 ;  /* 0x0000001bff28723e */ /* 0x000fe400030006ff */
[----:B------:R-:W-:Y:S02]  /*16350*/  F2FP.F16.E4M3.UNPACK_B R25, R25.H1 ;  /* 0x00000019ff19723e */ /* 0x000fe400030006ff */
[----:B------:R-:W-:Y:S01]  /*16360*/  F2FP.F16.E4M3.UNPACK_B R49, R49.H1 ;  /* 0x00000031ff31723e */ /* 0x000fe200030006ff */
[----:B---3--:R-:W0:Y:S02]  /*16370*/  LDS.128 R4, [R59+0x1e200] ;  /* 0x01e200003b047984 */ /* 0x008e240000000c00 */
[----:B0-----:R-:W-:-:S02]  /*16380*/  F2FP.F16.E4M3.UNPACK_B R10, R5 ;  /* 0x00000005ff0a723e */ /* 0x001fc400020006ff */
[----:B------:R-:W-:Y:S01]  /*16390*/  F2FP.F16.E4M3.UNPACK_B R30, R5.H1 ;  /* 0x00000005ff1e723e */ /* 0x000fe200030006ff */
[--C-:B------:R-:W-:Y:S01]  /*163a0*/  HADD2.F32 R5, -RZ, R11.reuse.H0_H0 ;  /* 0x2000000bff057230 */ /* 0x100fe20000004100 */
[-C--:B------:R-:W-:Y:S01]  /*163b0*/  F2FP.F16.E4M3.UNPACK_B R31, R7.reuse ;  /* 0x00000007ff1f723e */ /* 0x080fe200020006ff */
[--C-:B------:R-:W-:Y:S01]  /*163c0*/  HADD2.F32 R9, -RZ, R10.reuse.H0_H0 ;  /* 0x2000000aff097230 */ /* 0x100fe20000004100 */
[----:B------:R-:W-:Y:S01]  /*163d0*/  F2FP.F16.E4M3.UNPACK_B R36, R7.H1 ;  /* 0x00000007ff24723e */ /* 0x000fe200030006ff */
[----:B------:R-:W-:Y:S02]  /*163e0*/  HADD2.F32 R11, -RZ, R11.H1_H1 ;  /* 0x3000000bff0b7230 */ /* 0x000fe40000004100 */
[C---:B------:R-:W-:Y:S01]  /*163f0*/  FMUL.FTZ R24, R5.reuse, R48 ;  /* 0x0000003005187220 */ /* 0x040fe20000410000 */
[----:B------:R-:W-:Y:S01]  /*16400*/  FMUL.FTZ R27, R5, R46 ;  /* 0x0000002e051b7220 */ /* 0x000fe20000410000 */
[----:B------:R-:W-:Y:S02]  /*16410*/  F2FP.F16.E4M3.UNPACK_B R29, R4.H1 ;  /* 0x00000004ff1d723e */ /* 0x000fe400030006ff */
[C---:B------:R-:W-:Y:S01]  /*16420*/  FFMA.FTZ R5, R9.reuse, R46, -R24 ;  /* 0x0000002e09057223 */ /* 0x040fe20000010818 */
[----:B------:R-:W-:Y:S01]  /*16430*/  FFMA.FTZ R9, R9, R48, R27 ;  /* 0x0000003009097223 */ /* 0x000fe2000001001b */
        /* <DEDUP_REMOVED lines=10> */
[----:B------:R-:W-:Y:S01]  /*164e0*/  F2FP.F16.E4M3.UNPACK_B R7, R6.H1 ;  /* 0x00000006ff07723e */ /* 0x000fe200030006ff */
        /* <DEDUP_REMOVED lines=15> */
[----:B------:R-:W-:Y:S01]  /*165e0*/  F2FP.F16.E4M3.UNPACK_B R6, R26 ;  /* 0x0000001aff06723e */ /* 0x000fe200020006ff */
[----:B------:R-:W-:-:S02]  /*165f0*/  HADD2.F32 R43, -RZ, R27.H1_H1 ;  /* 0x3000001bff2b7230 */ /* 0x000fc40000004100 */
[C---:B------:R-:W-:Y:S01]  /*16600*/  FMUL.FTZ R58, R41.reuse, R52 ;  /* 0x00000034293a7220 */ /* 0x040fe20000410000 */
[----:B------:R-:W-:Y:S02]  /*16610*/  HADD2.F32 R25, -RZ, R25.H1_H1 ;  /* 0x30000019ff197230 */ /* 0x000fe40000004100 */
[----:B------:R-:W-:Y:S01]  /*16620*/  FMUL.FTZ R41, R41, R48 ;  /* 0x0000003029297220 */ /* 0x000fe20000410000 */
[----:B------:R-:W-:Y:S01]  /*16630*/  HADD2.F32 R27, -RZ, R31.H0_H0 ;  /* 0x2000001fff1b7230 */ /* 0x000fe20000004100 */
[----:B------:R-:W-:Y:S01]  /*16640*/  F2FP.F16.E4M3.UNPACK_B R26, R26.H1 ;  /* 0x0000001aff1a723e */ /* 0x000fe200030006ff */
[----:B------:R-:W-:Y:S02]  /*16650*/  HADD2.F32 R30, -RZ, R30.H1_H1 ;  /* 0x3000001eff1e7230 */ /* 0x000fe40000004100 */
[C---:B------:R-:W-:Y:S01]  /*16660*/  FMUL.FTZ R51, R25.reuse, R49 ;  /* 0x0000003119337220 */ /* 0x040fe20000410000 */
[----:B------:R-:W-:Y:S01]  /*16670*/  FMUL.FTZ R56, R25, R43 ;  /* 0x0000002b19387220 */ /* 0x000fe20000410000 */
[C---:B------:R-:W-:Y:S01]  /*16680*/  FFMA.FTZ R25, R27.reuse, R48, -R58 ;  /* 0x000000301b197223 */ /* 0x040fe2000001083a */
[----:B------:R-:W-:Y:S01]  /*16690*/  FFMA.FTZ R27, R27, R52, R41 ;  /* 0x000000341b1b7223 */ /* 0x000fe20000010029 */
[----:B------:R-:W-:-:S02]  /*166a0*/  HADD2.F32 R50, -RZ, R50.H1_H1 ;  /* 0x30000032ff327230 */ /* 0x000fc40000004100 */
[C---:B------:R-:W-:Y:S01]  /*166b0*/  FFMA.FTZ R54, R30.reuse, R43, -R51 ;  /* 0x0000002b1e367223 */ /* 0x040fe20000010833 */
[----:B------:R-:W-:Y:S02]  /*166c0*/  HADD2.F32 R39, -RZ, R39.H1_H1 ;  /* 0x30000027ff277230 */ /* 0x000fe40000004100 */
[----:B------:R-:W-:Y:S01]  /*166d0*/  FFMA.FTZ R56, R30, R49, R56 ;  /* 0x000000311e387223 */ /* 0x000fe20000010038 */
[----:B------:R-:W-:Y:S02]  /*166e0*/  HADD2.F32 R48, -RZ, R53.H0_H0 ;  /* 0x20000035ff307230 */ /* 0x000fe40000004100 */
[----:B------:R-:W-:Y:S02]  /*166f0*/  HADD2.F32 R41, -RZ, R40.H0_H0 ;  /* 0x20000028ff297230 */ /* 0x000fe40000004100 */
[----:B------:R-:W-:Y:S01]  /*16700*/  FMUL.FTZ R52, R39, R50 ;  /* 0x0000003227347220 */ /* 0x000fe20000410000 */
[----:B------:R-:W-:Y:S01]  /*16710*/  HADD2.F32 R46, -RZ, R46.H1_H1 ;  /* 0x3000002eff2e7230 */ /* 0x000fe20000004100 */
[----:B------:R-:W-:Y:S01]  /*16720*/  F2FP.SATFINITE.E4M3.F32.PACK_AB_MERGE_C R11, R54, R11, RZ ;  /* 0x0000000b360b723e */ /* 0x000fe200048070ff */
[----:B------:R-:W-:-:S02]  /*16730*/  HADD2.F32 R43, -RZ, R45.H0_H0 ;  /* 0x2000002dff2b7230 */ /* 0x000fc40000004100 */
[----:B------:R-:W-:Y:S01]  /*16740*/  FMUL.FTZ R49, R41, R48 ;  /* 0x0000003029317220 */ /* 0x000fe20000410000 */
[----:B------:R-:W-:Y:S02]  /*16750*/  HADD2.F32 R30, -RZ, R36.H0_H0 ;  /* 0x20000024ff1e7230 */ /* 0x000fe40000004100 */
[----:B------:R-:W-:Y:S01]  /*16760*/  FMUL.FTZ R39, R39, R46 ;  /* 0x0000002e27277220 */ /* 0x000fe20000410000 */
[----:B------:R-:W-:Y:S02]  /*16770*/  HADD2.F32 R31, -RZ, R31.H1_H1 ;  /* 0x3000001fff1f7230 */ /* 0x000fe40000004100 */
[-C--:B------:R-:W-:Y:S01]  /*16780*/  FMUL.FTZ R41, R41, R43.reuse ;  /* 0x0000002b29297220 */ /* 0x080fe20000410000 */
[----:B------:R-:W-:Y:S02]  /*16790*/  HADD2.F32 R53, -RZ, R53.H1_H1 ;  /* 0x30000035ff357230 */ /* 0x000fe40000004100 */
[----:B------:R-:W-:Y:S01]  /*167a0*/  FFMA.FTZ R55, R30, R43, -R49 ;  /* 0x0000002b1e377223 */ /* 0x000fe20000010831 */
[----:B------:R-:W-:Y:S01]  /*167b0*/  F2FP.F16.E4M3.UNPACK_B R43, R47.H1 ;  /* 0x0000002fff2b723e */ /* 0x000fe200030006ff */
[----:B------:R-:W-:Y:S01]  /*167c0*/  FFMA.FTZ R58, R31, R50, R39 ;  /* 0x000000321f3a7223 */ /* 0x000fe20000010027 */
[----:B------:R-:W-:Y:S01]  /*167d0*/  F2FP.F16.E4M3.UNPACK_B R39, R42.H1 ;  /* 0x0000002aff27723e */ /* 0x000fe200030006ff */
[----:B------:R-:W-:-:S02]  /*167e0*/  HADD2.F32 R40, -RZ, R40.H1_H1 ;  /* 0x30000028ff287230 */ /* 0x000fc40000004100 */
[----:B------:R-:W-:Y:S01]  /*167f0*/  FFMA.FTZ R52, R31, R46, -R52 ;  /* 0x0000002e1f347223 */ /* 0x000fe20000010834 */
[----:B------:R-:W-:Y:S02]  /*16800*/  HADD2.F32 R45, -RZ, R45.H1_H1 ;  /* 0x3000002dff2d7230 */ /* 0x000fe40000004100 */
[----:B------:R-:W-:Y:S01]  /*16810*/  FFMA.FTZ R57, R30, R48, R41 ;  /* 0x000000301e397223 */ /* 0x000fe20000010029 */
[----:B------:R-:W-:Y:S02]  /*16820*/  HADD2.F32 R46, -RZ, R43.H0_H0 ;  /* 0x2000002bff2e7230 */ /* 0x000fe40000004100 */
[C---:B------:R-:W-:Y:S01]  /*16830*/  FMUL.FTZ R51, R40.reuse, R53 ;  /* 0x0000003528337220 */ /* 0x040fe20000410000 */
[----:B------:R-:W-:Y:S02]  /*16840*/  HADD2.F32 R31, -RZ, R38.H0_H0 ;  /* 0x20000026ff1f7230 */ /* 0x000fe40000004100 */
[----:B------:R-:W-:Y:S01]  /*16850*/  FMUL.FTZ R40, R40, R45 ;  /* 0x0000002d28287220 */ /* 0x000fe20000410000 */
[----:B------:R-:W-:Y:S01]  /*16860*/  HADD2.F32 R41, -RZ, R39.H0_H0 ;  /* 0x20000027ff297230 */ /* 0x000fe20000004100 */
[----:B------:R-:W-:Y:S01]  /*16870*/  F2FP.F16.E4M3.UNPACK_B R47, R47 ;  /* 0x0000002fff2f723e */ /* 0x000fe200020006ff */
[----:B------:R-:W-:-:S02]  /*16880*/  HADD2.F32 R36, -RZ, R36.H1_H1 ;  /* 0x30000024ff247230 */ /* 0x000fc40000004100 */
[C---:B------:R-:W-:Y:S01]  /*16890*/  FMUL.FTZ R49, R31.reuse, R46 ;  /* 0x0000002e1f317220 */ /* 0x040fe20000410000 */
[----:B------:R-:W-:Y:S02]  /*168a0*/  HADD2.F32 R30, -RZ, R29.H0_H0 ;  /* 0x2000001dff1e7230 */ /* 0x000fe40000004100 */
[----:B------:R-:W-:Y:S01]  /*168b0*/  FMUL.FTZ R31, R31, R41 ;  /* 0x000000291f1f7220 */ /* 0x000fe20000410000 */
[----:B------:R-:W-:Y:S02]  /*168c0*/  HADD2.F32 R43, -RZ, R43.H1_H1 ;  /* 0x3000002bff2b7230 */ /* 0x000fe40000004100 */
[----:B------:R-:W-:Y:S01]  /*168d0*/  FFMA.FTZ R62, R36, R53, R40 ;  /* 0x00000035243e7223 */ /* 0x000fe20000010028 */
[----:B------:R-:W-:Y:S02]  /*168e0*/  HADD2.F32 R38, -RZ, R38.H1_H1 ;  /* 0x30000026ff267230 */ /* 0x000fe40000004100 */
[----:B------:R-:W-:Y:S01]  /*168f0*/  FFMA.FTZ R49, R30, R41, -R49 ;  /* 0x000000291e317223 */ /* 0x000fe20000010831 */
[----:B------:R-:W-:-:S02]  /*16900*/  HADD2.F32 R39, -RZ, R39.H1_H1 ;  /* 0x30000027ff277230 */ /* 0x000fc40000004100 */
[----:B------:R-:W-:Y:S01]  /*16910*/  FFMA.FTZ R60, R36, R45, -R51 ;  /* 0x0000002d243c7223 */ /* 0x000fe20000010833 */
[----:B------:R-:W-:Y:S02]  /*16920*/  HADD2.F32 R29, -RZ, R29.H1_H1 ;  /* 0x3000001dff1d7230 */ /* 0x000fe40000004100 */
[----:B------:R-:W-:Y:S01]  /*16930*/  FMUL.FTZ R40, R38, R43 ;  /* 0x0000002b26287220 */ /* 0x000fe20000410000 */
[----:B------:R-:W-:Y:S01]  /*16940*/  FFMA.FTZ R41, R30, R46, R31 ;  /* 0x0000002e1e297223 */ /* 0x000fe2000001001f */
[----:B------:R-:W-:Y:S01]  /*16950*/  F2FP.F16.E4M3.UNPACK_B R42, R42 ;  /* 0x0000002aff2a723e */ /* 0x000fe200020006ff */
[-C--:B------:R-:W-:Y:S01]  /*16960*/  FMUL.FTZ R38, R38, R39.reuse ;  /* 0x0000002726267220 */ /* 0x080fe20000410000 */
[----:B------:R-:W-:Y:S02]  /*16970*/  HADD2.F32 R36, -RZ, R47.H0_H0 ;  /* 0x2000002fff247230 */ /* 0x000fe40000004100 */
[----:B------:R-:W-:Y:S01]  /*16980*/  FFMA.FTZ R48, R29, R39, -R40 ;  /* 0x000000271d307223 */ /* 0x000fe20000010828 */
[----:B------:R-:W-:-:S02]  /*16990*/  HADD2.F32 R30, -RZ, R37.H0_H0 ;  /* 0x20000025ff1e7230 */ /* 0x000fc40000004100 */
[----:B------:R-:W-:Y:S01]  /*169a0*/  FFMA.FTZ R50, R29, R43, R38 ;  /* 0x0000002b1d327223 */ /* 0x000fe20000010026 */
[----:B------:R-:W-:Y:S01]  /*169b0*/  HADD2.F32 R31, -RZ, R42.H0_H0 ;  /* 0x2000002aff1f7230 */ /* 0x000fe20000004100 */
[----:B------:R-:W-:Y:S01]  /*169c0*/  F2FP.SATFINITE.E4M3.F32.PACK_AB_MERGE_C R21, R56, R21, RZ ;  /* 0x000000153815723e */ /* 0x000fe200048070ff */
[----:B------:R-:W-:Y:S02]  /*169d0*/  HADD2.F32 R29, -RZ, R28.H0_H0 ;  /* 0x2000001cff1d7230 */ /* 0x000fe40000004100 */
[C---:B------:R-:W-:Y:S01]  /*169e0*/  FMUL.FTZ R38, R30.reuse, R36 ;  /* 0x000000241e267220 */ /* 0x040fe20000410000 */
[----:B------:R-:W-:Y:S02]  /*169f0*/  HADD2.F32 R47, -RZ, R47.H1_H1 ;  /* 0x3000002fff2f7230 */ /* 0x000fe40000004100 */
[-C--:B------:R-:W-:Y:S01]  /*16a00*/  FMUL.FTZ R30, R30, R31.reuse ;  /* 0x0000001f1e1e7220 */ /* 0x080fe20000410000 */
[----:B------:R-:W-:Y:S02]  /*16a10*/  HADD2.F32 R37, -RZ, R37.H1_H1 ;  /* 0x30000025ff257230 */ /* 0x000fe40000004100 */
[----:B------:R-:W-:Y:S01]  /*16a20*/  FFMA.FTZ R39, R29, R31, -R38 ;  /* 0x0000001f1d277223 */ /* 0x000fe20000010826 */
[----:B------:R-:W-:Y:S01]  /*16a30*/  HADD2.F32 R42, -RZ, R42.H1_H1 ;  /* 0x3000002aff2a7230 */ /* 0x000fe20000004100 */
[----:B------:R-:W-:Y:S01]  /*16a40*/  F2FP.F16.E4M3.UNPACK_B R38, R8.H1 ;  /* 0x00000008ff26723e */ /* 0x000fe200030006ff */
[----:B------:R-:W-:-:S02]  /*16a50*/  HADD2.F32 R28, -RZ, R28.H1_H1 ;  /* 0x3000001cff1c7230 */ /* 0x000fc40000004100 */
[----:B------:R-:W-:Y:S01]  /*16a60*/  FFMA.FTZ R40, R29, R36, R30 ;  /* 0x000000241d287223 */ /* 0x000fe2000001001e */
        /* <DEDUP_REMOVED lines=15> */
[----:B------:R-:W-:Y:S01]  /*16b60*/  HADD2.F32 R26, -RZ, R26.H1_H1 ;  /* 0x3000001aff1a7230 */ /* 0x000fe20000004100 */
[----:B------:R-:W-:Y:S01]  /*16b70*/  F2FP.F16.E4M3.UNPACK_B R8, R8 ;  /* 0x00000008ff08723e */ /* 0x000fe200020006ff */
[----:B------:R-:W-:Y:S02]  /*16b80*/  HADD2.F32 R7, -RZ, R7.H1_H1 ;  /* 0x30000007ff077230 */ /* 0x000fe40000004100 */
[----:B------:R-:W-:Y:S01]  /*16b90*/  FFMA.FTZ R28, R28, R36, R29 ;  /* 0x000000241c1c7223 */ /* 0x000fe2000001001d */
[----:B------:R-:W-:-:S02]  /*16ba0*/  HADD2.F32 R29, -RZ, R20.H1_H1 ;  /* 0x30000014ff1d7230 */ /* 0x000fc40000004100 */
[C---:B------:R-:W-:Y:S01]  /*16bb0*/  FMUL.FTZ R46, R26.reuse, R38 ;  /* 0x000000261a2e7220 */ /* 0x040fe20000410000 */
[-C--:B------:R-:W-:Y:S01]  /*16bc0*/  FMUL.FTZ R31, R26, R30.reuse ;  /* 0x0000001e1a1f7220 */ /* 0x080fe20000410000 */
[----:B------:R-:W-:Y:S01]  /*16bd0*/  HADD2.F32 R26, -RZ, R20.H0_H0 ;  /* 0x20000014ff1a7230 */ /* 0x000fe20000004100 */
[----:B------:R-:W-:Y:S01]  /*16be0*/  F2FP.SATFINITE.E4M3.F32.PACK_AB_MERGE_C R57, R62, R57, RZ ;  /* 0x000000393e39723e */ /* 0x000fe200048070ff */
[C---:B------:R-:W-:Y:S01]  /*16bf0*/  FFMA.FTZ R46, R7.reuse, R30, -R46 ;  /* 0x0000001e072e7223 */ /* 0x040fe2000001082e */
[----:B------:R-:W-:Y:S01]  /*16c00*/  FFMA.FTZ R51, R7, R38, R31 ;  /* 0x0000002607337223 */ /* 0x000fe2000001001f */
[----:B------:R-:W-:Y:S01]  /*16c10*/  HADD2.F32 R20, -RZ, R8.H0_H0 ;  /* 0x20000008ff147230 */ /* 0x000fe20000004100 */
[----:B------:R-:W-:Y:S01]  /*16c20*/  F2FP.SATFINITE.E4M3.F32.PACK_AB_MERGE_C R5, R10, R5, R11 ;  /* 0x000000050a05723e */ /* 0x000fe2000480700b */
[----:B------:R-:W-:Y:S01]  /*16c30*/  HADD2.F32 R7, -RZ, R6.H0_H0 ;  /* 0x20000006ff077230 */ /* 0x000fe20000004100 */
        /* <DEDUP_REMOVED lines=17> */
[----:B------:R-:W-:Y:S02]  /*16d50*/  F2FP.SATFINITE.E4M3.F32.PACK_AB_MERGE_C R7, R52, R25, R7 ;  /* 0x000000193407723e */ /* 0x000fe40004807007 */
[----:B------:R-:W-:Y:S02]  /*16d60*/  F2FP.SATFINITE.E4M3.F32.PACK_AB_MERGE_C R4, R42, R39, R4 ;  /* 0x000000272a04723e */ /* 0x000fe40004807004 */
[----:B------:R-:W-:Y:S02]  /*16d70*/  F2FP.SATFINITE.E4M3.F32.PACK_AB_MERGE_C R6, R6, R37, R45 ;  /* 0x000000250606723e */ /* 0x000fe4000480702d */
[----:B------:R-:W-:-:S02]  /*16d80*/  F2FP.SATFINITE.E4M3.F32.PACK_AB_MERGE_C R9, R24, R9, R21 ;  /* 0x000000091809723e */ /* 0x000fc40004807015 */
[----:B------:R-:W-:Y:S01]  /*16d90*/  F2FP.SATFINITE.E4M3.F32.PACK_AB_MERGE_C R11, R58, R27, R57 ;  /* 0x0000001b3a0b723e */ /* 0x000fe20004807039 */
[----:B------:R3:W-:Y:S01]  /*16da0*/  STS.128 [R59+0x1e200], R4 ;  /* 0x01e200043b007388 */ /* 0x0007e20000000c00 */
[----:B------:R-:W-:Y:S02]  /*16db0*/  F2FP.SATFINITE.E4M3.F32.PACK_AB_MERGE_C R8, R47, R40, R8 ;  /* 0x000000282f08723e */ /* 0x000fe40004807008 */
[----:B------:R-:W-:-:S05]  /*16dc0*/  F2FP.SATFINITE.E4M3.F32.PACK_AB_MERGE_C R10, R31, R20, R28 ;  /* 0x000000141f0a723e */ /* 0x000fca000480701c */
[----:B------:R3:W-:Y:S02]  /*16dd0*/  STS.128 [R0+0x1e200], R8 ;  /* 0x01e2000800007388 */ /* 0x0007e40000000c00 */
.L_x_2387:
[----:B------:R-:W-:Y:S05]  /*16de0*/  BSYNC B1 ;  /* 0x0000000000017941 */ /* 0x000fea0003800000 */
.L_x_2386:
[----:B------:R-:W-:Y:S05]  /*16df0*/  @P2 BRA `(.L_x_2368) ;  /* 0x0000000c00ec2947 */ /* 0x000fea0003800000 */
[----:B0-----:R-:W4:Y:S01]  /*16e00*/  LDL R51, [R1+0x60] ;  /* 0x0000600001337983 */ /* 0x001f220000100800 */
[----:B-1-3--:R-:W-:Y:S01]  /*16e10*/  IMAD.IADD R0, R22, 0x1, R224 ;  /* 0x0000000116007824 */ /* 0x00afe200078e02e0 */
        /* <DEDUP_REMOVED lines=10> */
[----:B--2---:R-:W-:-:S02]  /*16ec0*/  PRMT R21, R5, 0x7604, R0 ;  /* 0x0000760405157816 */ /* 0x004fc40000000000 */
        /* <DEDUP_REMOVED lines=13> */
[----:B------:R-:W-:-:S02]  /*16fa0*/  LOP3.LUT R7, R12, 0xff, RZ, 0xc0, !PT ;  /* 0x000000ff0c077812 */ /* 0x000fc400078ec0ff */
[----:B------:R-:W-:Y:S02]  /*16fb0*/  LOP3.LUT R8, R8, 0xff, RZ, 0xc0, !PT ;  /* 0x000000ff08087812 */ /* 0x000fe400078ec0ff */
[----:B------:R-:W-:Y:S02]  /*16fc0*/  IADD3 R3, R0, R232, R3 ;  /* 0x000000e800037210 */ /* 0x000fe40007ffe003 */
[----:B------:R-:W-:Y:S02]  /*16fd0*/  PRMT R29, R8, 0x7604, R7 ;  /* 0x00007604081d7816 */ /* 0x000fe40000000007 */
[----:B------:R-:W-:Y:S01]  /*16fe0*/  SHF.R.U32.HI R6, RZ, 0x8, R35 ;  /* 0x00000008ff067819 */ /* 0x000fe20000011623 */
[----:B------:R-:W-:Y:S01]  /*16ff0*/  IMAD.IADD R0, R16, 0x1, R3 ;  /* 0x0000000110007824 */ /* 0x000fe200078e0203 */
[----:B------:R-:W-:Y:S02]  /*17000*/  SHF.R.U32.HI R8, RZ, 0x8, R13 ;  /* 0x00000008ff087819 */ /* 0x000fe4000001160d */
[----:B------:R-:W-:-:S02]  /*17010*/  LOP3.LUT R5, R35, 0xff, RZ, 0xc0, !PT ;  /* 0x000000ff23057812 */ /* 0x000fc400078ec0ff */
[----:B------:R-:W-:Y:S02]  /*17020*/  LOP3.LUT R6, R6, 0xff, RZ, 0xc0, !PT ;  /* 0x000000ff06067812 */ /* 0x000fe400078ec0ff */
[----:B------:R-:W-:Y:S02]  /*17030*/  LOP3.LUT R3, R8, 0xff, RZ, 0xc0, !PT ;  /* 0x000000ff08037812 */ /* 0x000fe400078ec0ff */
[----:B------:R-:W0:Y:S01]  /*17040*/  LDS.128 R8, [R0+0x1e200] ;  /* 0x01e2000000087984 */ /* 0x000e220000000c00 */
[----:B------:R-:W-:Y:S02]  /*17050*/  PRMT R24, R6, 0x7604, R5 ;  /* 0x0000760406187816 */ /* 0x000fe40000000005 */
[----:B------:R-:W-:Y:S02]  /*17060*/  SHF.R.U32.HI R31, RZ, 0x8, R15 ;  /* 0x00000008ff1f7819 */ /* 0x000fe4000001160f */
[----:B------:R-:W-:Y:S02]  /*17070*/  LOP3.LUT R30, R15, 0xff, RZ, 0xc0, !PT ;  /* 0x000000ff0f1e7812 */ /* 0x000fe400078ec0ff */
[----:B------:R-:W-:-:S02]  /*17080*/  LOP3.LUT R31, R31, 0xff, RZ, 0xc0, !PT ;  /* 0x000000ff1f1f7812 */ /* 0x000fc400078ec0ff */
[----:B------:R-:W-:Y:S02]  /*17090*/  LOP3.LUT R26, R13, 0xff, RZ, 0xc0, !PT ;  /* 0x000000ff0d1a7812 */ /* 0x000fe400078ec0ff */
[----:B------:R-:W-:Y:S02]  /*170a0*/  PRMT R30, R31, 0x7604, R30 ;  /* 0x000076041f1e7816 */ /* 0x000fe4000000001e */
[----:B------:R-:W-:Y:S02]  /*170b0*/  PRMT R26, R3, 0x7604, R26 ;  /* 0x00007604031a7816 */ /* 0x000fe4000000001a */
[----:B------:R-:W-:Y:S02]  /*170c0*/  SHF.R.U32.HI R31, RZ, 0x10, R13 ;  /* 0x00000010ff1f7819 */ /* 0x000fe4000001160d */
[----:B------:R-:W-:Y:S02]  /*170d0*/  SHF.R.U32.HI R3, RZ, 0x10, R33 ;  /* 0x00000010ff037819 */ /* 0x000fe40000011621 */
[----:B------:R-:W-:Y:S01]  /*170e0*/  SHF.R.U32.HI R28, RZ, 0x8, R14 ;  /* 0x00000008ff1c7819 */ /* 0x000fe2000001160e */
[----:B------:R-:W-:Y:S01]  /*170f0*/  IMAD.U32 R31, R31, 0x10000, RZ ;  /* 0x000100001f1f7824 */ /* 0x000fe200078e00ff */
[----:B------:R-:W-:Y:S01]  /*17100*/  SHF.R.U32.HI R39, RZ, 0x10, R15 ;  /* 0x00000010ff277819 */ /* 0x000fe2000001160f */
[----:B------:R-:W-:Y:S01]  /*17110*/  IMAD.U32 R3, R3, 0x10000, RZ ;  /* 0x0001000003037824 */ /* 0x000fe200078e00ff */
[----:B------:R-:W-:-:S02]  /*17120*/  LOP3.LUT R27, R14, 0xff, RZ, 0xc0, !PT ;  /* 0x000000ff0e1b7812 */ /* 0x000fc400078ec0ff */
[----:B------:R-:W-:Y:S01]  /*17130*/  LOP3.LUT R28, R28, 0xff, RZ, 0xc0, !PT ;  /* 0x000000ff1c1c7812 */ /* 0x000fe200078ec0ff */
[----:B------:R-:W-:Y:S01]  /*17140*/  IMAD.U32 R39, R39, 0x10000, RZ ;  /* 0x0001000027277824 */ /* 0x000fe200078e00ff */
[----:B------:R-:W-:Y:S02]  /*17150*/  LOP3.LUT R31, R26, 0xff0000, R31, 0xf8, !PT ;  /* 0x00ff00001a1f7812 */ /* 0x000fe400078ef81f */
[----:B------:R-:W-:Y:S02]  /*17160*/  PRMT R37, R28, 0x7604, R27 ;  /* 0x000076041c257816 */ /* 0x000fe4000000001b */
[----:B------:R-:W-:Y:S02]  /*17170*/  LOP3.LUT R3, R20, 0xff0000, R3, 0xf8, !PT ;  /* 0x00ff000014037812 */ /* 0x000fe400078ef803 */
[----:B------:R-:W-:Y:S02]  /*17180*/  SHF.R.U32.HI R27, RZ, 0x10, R35 ;  /* 0x00000010ff1b7819 */ /* 0x000fe40000011623 */
[----:B------:R-:W-:-:S02]  /*17190*/  LOP3.LUT R41, R30, 0xff0000, R39, 0xf8, !PT ;  /* 0x00ff00001e297812 */ /* 0x000fc400078ef827 */
[----:B------:R-:W-:Y:S01]  /*171a0*/  LOP3.LUT R25, R25, 0xff0000, R34, 0xf8, !PT ;  /* 0x00ff000019197812 */ /* 0x000fe200078ef822 */
[----:B------:R-:W-:Y:S01]  /*171b0*/  IMAD.U32 R27, R27, 0x10000, RZ ;  /* 0x000100001b1b7824 */ /* 0x000fe200078e00ff */
[----:B------:R-:W-:Y:S02]  /*171c0*/  LOP3.LUT R39, R31, 0xff000000, R13, 0xf8, !PT ;  /* 0xff0000001f277812 */ /* 0x000fe400078ef80d */
[----:B------:R-:W-:Y:S02]  /*171d0*/  LOP3.LUT R33, R3, 0xff000000, R33, 0xf8, !PT ;  /* 0xff00000003217812 */ /* 0x000fe400078ef821 */
[----:B------:R-:W-:Y:S02]  /*171e0*/  LOP3.LUT R21, R21, 0xff0000, R32, 0xf8, !PT ;  /* 0x00ff000015157812 */ /* 0x000fe400078ef820 */
[----:B------:R-:W-:Y:S02]  /*171f0*/  LOP3.LUT R3, R25, 0xff000000, R34, 0xf8, !PT ;  /* 0xff00000019037812 */ /* 0x000fe400078ef822 */
[----:B------:R-:W-:-:S02]  /*17200*/  F2FP.F16.E4M3.UNPACK_B R40, R39 ;  /* 0x00000027ff28723e */ /* 0x000fc400020006ff */
[----:B0-----:R-:W-:Y:S02]  /*17210*/  F2FP.F16.E4M3.UNPACK_B R28, R9 ;  /* 0x00000009ff1c723e */ /* 0x001fe400020006ff */
[----:B------:R-:W-:Y:S01]  /*17220*/  F2FP.F16.E4M3.UNPACK_B R34, R33 ;  /* 0x00000021ff22723e */ /* 0x000fe200020006ff */
[--C-:B------:R-:W-:Y:S01]  /*17230*/  HADD2.F32 R42, -RZ, R40.reuse.H0_H0 ;  /* 0x20000028ff2a7230 */ /* 0x100fe20000004100 */
[----:B------:R-:W-:Y:S01]  /*17240*/  LOP3.LUT R36, R21, 0xff000000, R32, 0xf8, !PT ;  /* 0xff00000015247812 */ /* 0x000fe200078ef820 */
[----:B------:R-:W-:Y:S01]  /*17250*/  HADD2.F32 R40, -RZ, R40.H1_H1 ;  /* 0x30000028ff287230 */ /* 0x000fe20000004100 */
[----:B------:R-:W-:Y:S01]  /*17260*/  LOP3.LUT R29, R29, 0xff0000, R12, 0xf8, !PT ;  /* 0x00ff00001d1d7812 */ /* 0x000fe200078ef80c */
[--C-:B------:R-:W-:Y:S01]  /*17270*/  HADD2.F32 R38, -RZ, R34.reuse.H0_H0 ;  /* 0x20000022ff267230 */ /* 0x100fe20000004100 */
[----:B------:R-:W-:Y:S01]  /*17280*/  LOP3.LUT R41, R41, 0xff000000, R15, 0xf8, !PT ;  /* 0xff00000029297812 */ /* 0x000fe200078ef80f */
[----:B------:R-:W-:Y:S01]  /*17290*/  HADD2.F32 R34, -RZ, R34.H1_H1 ;  /* 0x30000022ff227230 */ /* 0x000fe20000004100 */
[----:B------:R-:W-:-:S02]  /*172a0*/  LOP3.LUT R27, R24, 0xff0000, R27, 0xf8, !PT ;  /* 0x00ff0000181b7812 */ /* 0x000fc400078ef81b */
[----:B------:R-:W-:Y:S02]  /*172b0*/  LOP3.LUT R21, R37, 0xff0000, R14, 0xf8, !PT ;  /* 0x00ff000025157812 */ /* 0x000fe400078ef80e */
[----:B------:R-:W-:Y:S02]  /*172c0*/  LOP3.LUT R37, R29, 0xff000000, R12, 0xf8, !PT ;  /* 0xff0000001d257812 */ /* 0x000fe400078ef80c */
[----:B------:R-:W-:Y:S02]  /*172d0*/  LOP3.LUT R35, R27, 0xff000000, R35, 0xf8, !PT ;  /* 0xff0000001b237812 */ /* 0x000fe400078ef823 */
[----:B------:R-:W-:Y:S02]  /*172e0*/  LOP3.LUT R12, R21, 0xff000000, R14, 0xf8, !PT ;  /* 0xff000000150c7812 */ /* 0x000fe400078ef80e */
[-C--:B------:R-:W-:Y:S02]  /*172f0*/  F2FP.F16.E4M3.UNPACK_B R26, R8.reuse ;  /* 0x00000008ff1a723e */ /* 0x080fe400020006ff */
[----:B------:R-:W-:-:S02]  /*17300*/  F2FP.F16.E4M3.UNPACK_B R27, R8.H1 ;  /* 0x00000008ff1b723e */ /* 0x000fc400030006ff */
[----:B------:R-:W-:Y:S02]  /*17310*/  F2FP.F16.E4M3.UNPACK_B R29, R9.H1 ;  /* 0x00000009ff1d723e */ /* 0x000fe400030006ff */
[----:B------:R-:W-:Y:S02]  /*17320*/  F2FP.F16.E4M3.UNPACK_B R39, R39.H1 ;  /* 0x00000027ff27723e */ /* 0x000fe400030006ff */
[----:B------:R-:W-:Y:S02]  /*17330*/  F2FP.F16.E4M3.UNPACK_B R33, R33.H1 ;  /* 0x00000021ff21723e */ /* 0x000fe400030006ff */
[----:B------:R-:W-:Y:S02]  /*17340*/  F2FP.F16.E4M3.UNPACK_B R30, R10.H1 ;  /* 0x0000000aff1e723e */ /* 0x000fe400030006ff */
[-C--:B------:R-:W-:Y:S02]  /*17350*/  F2FP.F16.E4M3.UNPACK_B R31, R11.reuse ;  /* 0x0000000bff1f723e */ /* 0x080fe400020006ff */
[----:B------:R-:W-:Y:S01]  /*17360*/  F2FP.F16.E4M3.UNPACK_B R32, R11.H1 ;  /* 0x0000000bff20723e */ /* 0x000fe200030006ff */
[----:B----4-:R-:W0:Y:S02]  /*17370*/  LDS.128 R4, [R51+0x1e200] ;  /* 0x01e2000033047984 */ /* 0x010e240000000c00 */
        /* <DEDUP_REMOVED lines=9> */
[----:B------:R-:W-:Y:S01]  /*17410*/  F2FP.F16.E4M3.UNPACK_B R13, R4 ;  /* 0x00000004ff0d723e */ /* 0x000fe200020006ff */
[----:B------:R-:W-:-:S02]  /*17420*/  HADD2.F32 R15, -RZ, R15.H1_H1 ;  /* 0x3000000fff0f7230 */ /* 0x000fc40000004100 */
[C---:B------:R-:W-:Y:S01]  /*17430*/  FFMA.FTZ R5, R21.reuse, R38, -R8 ;  /* 0x0000002615057223 */ /* 0x040fe20000010808 */
[----:B------:R-:W-:Y:S01]  /*17440*/  F2FP.F16.E4M3.UNPACK_B R14, R4.H1 ;  /* 0x00000004ff0e723e */ /* 0x000fe200030006ff */
[----:B------:R-:W-:Y:S01]  /*17450*/  FFMA.FTZ R9, R21, R42, R9 ;  /* 0x0000002a15097223 */ /* 0x000fe20000010009 */
[----:B------:R-:W-:Y:S01]  /*17460*/  HADD2.F32 R38, -RZ, R39.H0_H0 ;  /* 0x20000027ff267230 */ /* 0x000fe20000004100 */
[-C--:B------:R-:W-:Y:S01]  /*17470*/  F2FP.F16.E4M3.UNPACK_B R4, R6.reuse ;  /* 0x00000006ff04723e */ /* 0x080fe200020006ff */
[----:B------:R-:W-:Y:S01]  /*17480*/  HADD2.F32 R8, -RZ, R29.H0_H0 ;  /* 0x2000001dff087230 */ /* 0x000fe20000004100 */
[----:B------:R-:W-:Y:S01]  /*17490*/  F2FP.F16.E4M3.UNPACK_B R7, R6.H1 ;  /* 0x00000006ff07723e */ /* 0x000fe200030006ff */
[----:B------:R-:W-:Y:S01]  /*174a0*/  HADD2.F32 R21, -RZ, R33.H0_H0 ;  /* 0x20000021ff157230 */ /* 0x000fe20000004100 */
[----:B------:R-:W-:Y:S01]  /*174b0*/  F2FP.F16.E4M3.UNPACK_B R6, R10 ;  /* 0x0000000aff06723e */ /* 0x000fe200020006ff */
[----:B------:R-:W-:Y:S01]  /*174c0*/  FMUL.FTZ R10, R28, R40 ;  /* 0x000000281c0a7220 */ /* 0x000fe20000410000 */
[----:B------:R-:W-:-:S02]  /*174d0*/  HADD2.F32 R11, -RZ, R20.H0_H0 ;  /* 0x20000014ff0b7230 */ /* 0x000fc40000004100 */
[----:B------:R-:W-:Y:S01]  /*174e0*/  FMUL.FTZ R43, R28, R34 ;  /* 0x000000221c2b7220 */ /* 0x000fe20000410000 */
[C---:B------:R-:W-:Y:S01]  /*174f0*/  FMUL.FTZ R28, R8.reuse, R38 ;  /* 0x00000026081c7220 */ /* 0x040fe20000410000 */
[-C--:B------:R-:W-:Y:S01]  /*17500*/  FMUL.FTZ R45, R8, R21.reuse ;  /* 0x00000015082d7220 */ /* 0x080fe20000410000 */
        /* <DEDUP_REMOVED lines=10> */
[----:B------:R-:W-:-:S02]  /*175b0*/  HADD2.F32 R28, -RZ, R21.H0_H0 ;  /* 0x20000015ff1c7230 */ /* 0x000fc40000004100 */
[----:B------:R-:W-:Y:S02]  /*175c0*/  HADD2.F32 R33, -RZ, R33.H1_H1 ;  /* 0x30000021ff217230 */ /* 0x000fe40000004100 */
[C---:B------:R-:W-:Y:S01]  /*175d0*/  FMUL.FTZ R46, R15.reuse, R38 ;  /* 0x000000260f2e7220 */ /* 0x040fe20000410000 */
[----:B------:R-:W-:Y:S02]  /*175e0*/  HADD2.F32 R39, -RZ, R39.H1_H1 ;  /* 0x30000027ff277230 */ /* 0x000fe40000004100 */
[----:B------:R-:W-:Y:S01]  /*175f0*/  FMUL.FTZ R15, R15, R28 ;  /* 0x0000001c0f0f7220 */ /* 0x000fe20000410000 */
[----:B------:R-:W-:Y:S02]  /*17600*/  HADD2.F32 R29, -RZ, R29.H1_H1 ;  /* 0x3000001dff1d7230 */ /* 0x000fe40000004100 */
[----:B------:R-:W-:Y:S02]  /*17610*/  HADD2.F32 R11, -RZ, R24.H0_H0 ;  /* 0x20000018ff0b7230 */ /* 0x000fe40000004100 */
[----:B------:R-:W-:-:S02]  /*17620*/  HADD2.F32 R20, -RZ, R20.H1_H1 ;  /* 0x30000014ff147230 */ /* 0x000fc40000004100 */
[C---:B------:R-:W-:Y:S01]  /*17630*/  FMUL.FTZ R43, R29.reuse, R39 ;  /* 0x000000271d2b7220 */ /* 0x040fe20000410000 */
[-C--:B------:R-:W-:Y:S01]  /*17640*/  FMUL.FTZ R42, R29, R33.reuse ;  /* 0x000000211d2a7220 */ /* 0x080fe20000410000 */
[C---:B------:R-:W-:Y:S01]  /*17650*/  FFMA.FTZ R46, R11.reuse, R28, -R46 ;  /* 0x0000001c0b2e7223 */ /* 0x040fe2000001082e */
[----:B------:R-:W-:Y:S01]  /*17660*/  FFMA.FTZ R38, R11, R38, R15 ;  /* 0x000000260b267223 */ /* 0x000fe2000001000f */
[----:B------:R-:W-:Y:S02]  /*17670*/  HADD2.F32 R34, -RZ, R34.H1_H1 ;  /* 0x30000022ff227230 */ /* 0x000fe40000004100 */
[C---:B------:R-:W-:Y:S01]  /*17680*/  FFMA.FTZ R43, R20.reuse, R33, -R43 ;  /* 0x00000021142b7223 */ /* 0x040fe2000001082b */
[----:B------:R-:W-:Y:S02]  /*17690*/  HADD2.F32 R31, -RZ, R31.H1_H1 ;  /* 0x3000001fff1f7230 */ /* 0x000fe40000004100 */
[----:B------:R-:W-:Y:S01]  /*176a0*/  FFMA.FTZ R42, R20, R39, R42 ;  /* 0x00000027142a7223 */ /* 0x000fe2000001002a */
[----:B------:R-:W-:-:S02]  /*176b0*/  HADD2.F32 R28, -RZ, R41.H0_H0 ;  /* 0x20000029ff1c7230 */ /* 0x000fc40000004100 */
[----:B------:R-:W-:Y:S02]  /*176c0*/  HADD2.F32 R15, -RZ, R32.H0_H0 ;  /* 0x20000020ff0f7230 */ /* 0x000fe40000004100 */
[----:B------:R-:W-:Y:S01]  /*176d0*/  FMUL.FTZ R29, R31, R34 ;  /* 0x000000221f1d7220 */ /* 0x000fe20000410000 */
[----:B------:R-:W-:Y:S01]  /*176e0*/  HADD2.F32 R21, -RZ, R21.H1_H1 ;  /* 0x30000015ff157230 */ /* 0x000fe20000004100 */
[----:B------:R-:W-:Y:S01]  /*176f0*/  F2FP.SATFINITE.E4M3.F32.PACK_AB_MERGE_C R40, R43, R40, RZ ;  /* 0x000000282b28723e */ /* 0x000fe200048070ff */
[----:B------:R-:W-:Y:S02]  /*17700*/  HADD2.F32 R24, -RZ, R24.H1_H1 ;  /* 0x30000018ff187230 */ /* 0x000fe40000004100 */
[----:B------:R-:W-:Y:S01]  /*17710*/  FMUL.FTZ R48, R15, R28 ;  /* 0x0000001c0f307220 */ /* 0x000fe20000410000 */
[----:B------:R-:W-:Y:S02]  /*17720*/  HADD2.F32 R20, -RZ, R35.H0_H0 ;  /* 0x20000023ff147230 */ /* 0x000fe40000004100 */
[----:B------:R-:W-:Y:S01]  /*17730*/  FMUL.FTZ R31, R31, R21 ;  /* 0x000000151f1f7220 */ /* 0x000fe20000410000 */
[----:B------:R-:W-:-:S02]  /*17740*/  HADD2.F32 R11, -RZ, R25.H0_H0 ;  /* 0x20000019ff0b7230 */ /* 0x000fc40000004100 */
[C---:B------:R-:W-:Y:S01]  /*17750*/  FFMA.FTZ R39, R24.reuse, R21, -R29 ;  /* 0x0000001518277223 */ /* 0x040fe2000001081d */
[-C--:B------:R-:W-:Y:S01]  /*17760*/  F2FP.F16.E4M3.UNPACK_B R21, R37.reuse.H1 ;  /* 0x00000025ff15723e */ /* 0x080fe200030006ff */
[-C--:B------:R-:W-:Y:S01]  /*17770*/  FMUL.FTZ R15, R15, R20.reuse ;  /* 0x000000140f0f7220 */ /* 0x080fe20000410000 */
[----:B------:R-:W-:Y:S02]  /*17780*/  HADD2.F32 R35, -RZ, R35.H1_H1 ;  /* 0x30000023ff237230 */ /* 0x000fe40000004100 */
[C---:B------:R-:W-:Y:S01]  /*17790*/  FFMA.FTZ R48, R11.reuse, R20, -R48 ;  /* 0x000000140b307223 */ /* 0x040fe20000010830 */
[----:B------:R-:W-:Y:S01]  /*177a0*/  F2FP.F16.E4M3.UNPACK_B R20, R36.H1 ;  /* 0x00000024ff14723e */ /* 0x000fe200030006ff */
[----:B------:R-:W-:Y:S01]  /*177b0*/  FFMA.FTZ R49, R11, R28, R15 ;  /* 0x0000001c0b317223 */ /* 0x000fe2000001000f */
[----:B------:R-:W-:Y:S02]  /*177c0*/  HADD2.F32 R41, -RZ, R41.H1_H1 ;  /* 0x30000029ff297230 */ /* 0x000fe40000004100 */
[----:B------:R-:W-:Y:S01]  /*177d0*/  FFMA.FTZ R47, R24, R34, R31 ;  /* 0x00000022182f7223 */ /* 0x000fe2000001001f */
[----:B------:R-:W-:Y:S01]  /*177e0*/  HADD2.F32 R32, -RZ, R32.H1_H1 ;  /* 0x30000020ff207230 */ /* 0x000fe20000004100 */
[----:B------:R-:W-:Y:S01]  /*177f0*/  F2FP.F16.E4M3.UNPACK_B R37, R37 ;  /* 0x00000025ff25723e */ /* 0x000fe200020006ff */
[----:B------:R-:W-:Y:S01]  /*17800*/  HADD2.F32 R28, -RZ, R21.H0_H0 ;  /* 0x20000015ff1c7230 */ /* 0x000fe20000004100 */
[----:B------:R-:W-:Y:S01]  /*17810*/  F2FP.F16.E4M3.UNPACK_B R36, R36 ;  /* 0x00000024ff24723e */ /* 0x000fe200020006ff */
        /* <DEDUP_REMOVED lines=12> */
[----:B------:R-:W-:Y:S02]  /*178e0*/  HADD2.F32 R25, -RZ, R25.H1_H1 ;  /* 0x30000019ff197230 */ /* 0x000fe40000004100 */
[C---:B------:R-:W-:Y:S01]  /*178f0*/  FMUL.FTZ R11, R27.reuse, R21 ;  /* 0x000000151b0b7220 */ /* 0x040fe20000410000 */
[----:B------:R-:W-:Y:S02]  /*17900*/  HADD2.F32 R14, -RZ, R14.H1_H1 ;  /* 0x3000000eff0e7230 */ /* 0x000fe40000004100 */
[----:B------:R-:W-:Y:S01]  /*17910*/  FMUL.FTZ R28, R27, R20 ;  /* 0x000000141b1c7220 */ /* 0x000fe20000410000 */
[----:B------:R-:W-:-:S02]  /*17920*/  HADD2.F32 R24, -RZ, R37.H0_H0 ;  /* 0x20000025ff187230 */ /* 0x000fc40000004100 */
[C---:B------:R-:W-:Y:S01]  /*17930*/  FFMA.FTZ R35, R25.reuse, R35, -R34 ;  /* 0x0000002319237223 */ /* 0x040fe20000010822 */
[----:B------:R-:W-:Y:S02]  /*17940*/  HADD2.F32 R15, -RZ, R26.H0_H0 ;  /* 0x2000001aff0f7230 */ /* 0x000fe40000004100 */
[C---:B------:R-:W-:Y:S01]  /*17950*/  FFMA.FTZ R27, R14.reuse, R20, -R11 ;  /* 0x000000140e1b7223 */ /* 0x040fe2000001080b */
[----:B------:R-:W-:Y:S01]  /*17960*/  FFMA.FTZ R34, R14, R21, R28 ;  /* 0x000000150e227223 */ /* 0x000fe2000001001c */
        /* <DEDUP_REMOVED lines=8> */
[----:B------:R-:W-:Y:S01]  /*179f0*/  HADD2.F32 R36, -RZ, R36.H1_H1 ;  /* 0x30000024ff247230 */ /* 0x000fe20000004100 */
[----:B------:R-:W-:Y:S01]  /*17a00*/  F2FP.F16.E4M3.UNPACK_B R20, R12.H1 ;  /* 0x0000000cff14723e */ /* 0x000fe200030006ff */
[----:B------:R-:W-:Y:S02]  /*17a10*/  HADD2.F32 R13, -RZ, R13.H1_H1 ;  /* 0x3000000dff0d7230 */ /* 0x000fe40000004100 */
[C---:B------:R-:W-:Y:S01]  /*17a20*/  FMUL.FTZ R14, R26.reuse, R37 ;  /* 0x000000251a0e7220 */ /* 0x040fe20000410000 */
[----:B------:R-:W-:Y:S01]  /*17a30*/  FFMA.FTZ R28, R11, R24, R28 ;  /* 0x000000180b1c7223 */ /* 0x000fe2000001001c */
[-C--:B------:R-:W-:Y:S01]  /*17a40*/  F2FP.F16.E4M3.UNPACK_B R11, R3.reuse.H1 ;  /* 0x00000003ff0b723e */ /* 0x080fe200030006ff */
        /* <DEDUP_REMOVED lines=13> */
[----:B------:R-:W-:Y:S01]  /*17b20*/  F2FP.SATFINITE.E4M3.F32.PACK_AB_MERGE_C R29, R34, R29, RZ ;  /* 0x0000001d221d723e */ /* 0x000fe200048070ff */
[----:B------:R-:W-:-:S02]  /*17b30*/  HADD2.F32 R30, -RZ, R30.H1_H1 ;  /* 0x3000001eff1e7230 */ /* 0x000fc40000004100 */
[C---:B------:R-:W-:Y:S01]  /*17b40*/  FFMA.FTZ R26, R11.reuse, R13, -R24 ;  /* 0x0000000d0b1a7223 */ /* 0x040fe20000010818 */
[----:B------:R-:W-:Y:S01]  /*17b50*/  HADD2.F32 R7, -RZ, R7.H1_H1 ;  /* 0x30000007ff077230 */ /* 0x000fe20000004100 */
[----:B------:R-:W-:Y:S01]  /*17b60*/  F2FP.F16.E4M3.UNPACK_B R13, R12 ;  /* 0x0000000cff0d723e */ /* 0x000fe200020006ff */
[----:B------:R-:W-:Y:S01]  /*17b70*/  FFMA.FTZ R21, R11, R21, R14 ;  /* 0x000000150b157223 */ /* 0x000fe2000001000e */
[CC--:B------:R-:W-:Y:S01]  /*17b80*/  FMUL.FTZ R24, R30.reuse, R20.reuse ;  /* 0x000000141e187220 */ /* 0x0c0fe20000410000 */
[----:B------:R-:W-:Y:S01]  /*17b90*/  FMUL.FTZ R33, R30, R15 ;  /* 0x0000000f1e217220 */ /* 0x000fe20000410000 */
[----:B------:R-:W-:Y:S01]  /*17ba0*/  HADD2.F32 R12, -RZ, R3.H0_H0 ;  /* 0x20000003ff0c7230 */ /* 0x000fe20000004100 */
[----:B------:R-:W-:Y:S01]  /*17bb0*/  F2FP.SATFINITE.E4M3.F32.PACK_AB_MERGE_C R5, R8, R5, R40 ;  /* 0x000000050805723e */ /* 0x000fe20004807028 */
        /* <DEDUP_REMOVED lines=10> */
[----:B------:R-:W-:Y:S02]  /*17c60*/  HADD2.F32 R6, -RZ, R6.H1_H1 ;  /* 0x30000006ff067230 */ /* 0x000fe40000004100 */
[----:B------:R-:W-:Y:S01]  /*17c70*/  FMUL.FTZ R7, R7, R12 ;  /* 0x0000000c07077220 */ /* 0x000fe20000410000 */
[--C-:B------:R-:W-:Y:S01]  /*17c80*/  HADD2.F32 R3, -RZ, R4.reuse.H0_H0 ;  /* 0x20000004ff037230 */ /* 0x100fe20000004100 */
[----:B------:R-:W-:Y:S01]  /*17c90*/  F2FP.SATFINITE.E4M3.F32.PACK_AB_MERGE_C R8, R37, R28, R29 ;  /* 0x0000001c2508723e */ /* 0x000fe2000480701d */
        /* <DEDUP_REMOVED lines=15> */
[----:B------:R0:W-:Y:S04]  /*17d90*/  STS.128 [R51+0x1e200], R4 ;  /* 0x01e2000433007388 */ /* 0x0001e80000000c00 */
[----:B------:R0:W-:Y:S02]  /*17da0*/  STS.128 [R0+0x1e200], R8 ;  /* 0x01e2000800007388 */ /* 0x0001e40000000c00 */
.L_x_2368:
[----:B------:R-:W-:Y:S05]  /*17db0*/  BSYNC B0 ;  /* 0x0000000000007941 */ /* 0x000fea0003800000 */
.L_x_2361:
        /* <DEDUP_REMOVED lines=8> */
.L_x_2359:
[----:B0--3--:R-:W-:-:S05]  /*17e40*/  IMAD.U32 R0, RZ, RZ, UR53 ;  /* 0x00000035ff007e24 */ /* 0x009fca000f8e00ff */
[----:B------:R-:W-:-:S13]  /*17e50*/  ISETP.NE.AND P1, PT, R0, 0x3, PT ;  /* 0x000000030000780c */ /* 0x000fda0003f25270 */
[----:B------:R-:W-:Y:S05]  /*17e60*/  @!P1 BRA `(.L_x_2388) ;  /* 0x0000000000049947 */ /* 0x000fea0003800000 */
[----:B------:R-:W-:Y:S01]  /*17e70*/  BPT.TRAP 0x1 ;  /* 0x000000040000795c */ /* 0x000fe20000300000 */
.L_x_2388:
[----:B-12---:R-:W-:Y:S01]  /*17e80*/  IMAD R3, R221, 0x8, R16 ;  /* 0x00000008dd037824 */ /* 0x006fe200078e0210 */
[----:B------:R-:W-:-:S04]  /*17e90*/  SHF.L.U32 R0, R222, 0x1f, RZ ;  /* 0x0000001fde007819 */ /* 0x000fc800000006ff */
[----:B------:R0:W1:Y:S01]  /*17ea0*/  SYNCS.PHASECHK.TRANS64.TRYWAIT P0, [R3+URZ+0x33430], R0 ;  /* 0x03343000030075a7 */ /* 0x000062000800017f */
[----:B------:R-:W-:Y:S05]  /*17eb0*/  @!P1 BRA `(.L_x_2389) ;  /* 0x0000000000049947 */ /* 0x000fea0003800000 */
[----:B------:R-:W-:Y:S01]  /*17ec0*/  BPT.TRAP 0x1 ;  /* 0x000000040000795c */ /* 0x000fe20000300000 */
.L_x_2389:
[----:B-----5:R-:W2:Y:S02]  /*17ed0*/  S2R R4, SR_TID.X ;  /* 0x0000000000047919 */ /* 0x020ea40000002100 */
[----:B--2---:R-:W-:-:S04]  /*17ee0*/  LOP3.LUT R4, R4, 0x7f, RZ, 0xc0, !PT ;  /* 0x0000007f04047812 */ /* 0x004fc800078ec0ff */
[----:B------:R-:W-:Y:S01]  /*17ef0*/  ISETP.NE.AND P2, PT, R4, RZ, PT ;  /* 0x000000ff0400720c */ /* 0x000fe20003f45270 */
[----:B-1----:R-:W-:-:S12]  /*17f00*/  @P0 BRA `(.L_x_2390) ;  /* 0x0000000000080947 */ /* 0x002fd80003800000 */
[----:B------:R-:W1:Y:S02]  /*17f10*/  SYNCS.PHASECHK.TRANS64.TRYWAIT P0, [R3+URZ+0x33430], R0 ;  /* 0x03343000030075a7 */ /* 0x000e64000800017f */
[----:B-1----:R-:W-:Y:S05]  /*17f20*/  @!P0 BRA `(.L_x_2391) ;  /* 0x000001a0004c8947 */ /* 0x002fea0003800000 */
.L_x_2390:
[----:B------:R-:W-:Y:S05]  /*17f30*/  WARPSYNC.ALL ;  /* 0x0000000000007948 */ /* 0x000fea0003800000 */
[----:B01----:R-:W-:Y:S01]  /*17f40*/  VIADD R0, R16, 0x24200 ;  /* 0x0002420010007836 */ /* 0x003fe20000000000 */
[----:B------:R-:W2:Y:S04]  /*17f50*/  LDL R10, [R1+0x14] ;  /* 0x00001400010a7983 */ /* 0x000ea80000100800 */
[----:B------:R-:W-:Y:S01]  /*17f60*/  SHF.R.U32.HI R0, RZ, 0x4, R0 ;  /* 0x00000004ff007819 */ /* 0x000fe20000011600 */
[----:B------:R-:W3:Y:S03]  /*17f70*/  LDL R114, [R1+0x4] ;  /* 0x0000040001727983 */ /* 0x000ee60000100800 */
[----:B------:R-:W-:Y:S01]  /*17f80*/  LOP3.LUT R0, R0, 0x3fff, RZ, 0xc0, !PT ;  /* 0x00003fff00007812 */ /* 0x000fe200078ec0ff */
[----:B------:R-:W5:Y:S01]  /*17f90*/  LDL R116, [R1] ;  /* 0x0000000001747983 */ /* 0x000f620000100800 */
[----:B------:R-:W-:-:S02]  /*17fa0*/  R2UR UR24, R44 ;  /* 0x000000002c1872ca */ /* 0x000fc400000e0000 */
[----:B----4-:R-:W-:Y:S01]  /*17fb0*/  LOP3.LUT R14, R0, 0x10000, RZ, 0xfc, !PT ;  /* 0x00010000000e7812 */ /* 0x010fe200078efcff */
[----:B------:R-:W-:Y:S01]  /*17fc0*/  IMAD.MOV.U32 R5, RZ, RZ, -0x7fffffe0 ;  /* 0x80000020ff057424 */ /* 0x000fe200078e00ff */
[----:B------:R-:W-:Y:S01]  /*17fd0*/  WARPGROUP.ARRIVE ;  /* 0x00000000000079c5 */ /* 0x000fe20000000000 */
[----:B------:R-:W-:Y:S01]  /*17fe0*/  UMOV UR25, 0x80000020 ;  /* 0x8000002000197882 */ /* 0x000fe20000000000 */
[----:B------:R-:W-:Y:S01]  /*17ff0*/  IMAD.MOV.U32 R7, RZ, RZ, -0x7fffffe0 ;  /* 0x80000020ff077424 */ /* 0x000fe200078e00ff */
[----:B------:R-:W0:Y:S01]  /*18000*/  LDC R0, c[0x0][0x448] ;  /* 0x00011200ff007b82 */ /* 0x000e220000000800 */
[----:B------:R-:W-:Y:S01]  /*18010*/  IMAD R4, R221, 0x780, R14 ;  /* 0x00000780dd047824 */ /* 0x000fe200078e020e */
[----:B------:R-:W-:-:S04]  /*18020*/  R2UR UR27, R5 ;  /* 0x00000000051b72ca */ /* 0x000fc800000e0000 */
[----:B------:R-:W-:Y:S01]  /*18030*/  R2UR UR26, R4 ;  /* 0x00000000041a72ca */ /* 0x000fe200000e0000 */
[----:B------:R-:W-:-:S12]  /*18040*/  ULOP3.LUT UR24, UR24, 0x10000, URZ, 0xfc, !UPT ;  /* 0x0001000018187892 */ /* 0x000fd8000f8efc3f */
[----:B------:R-:W-:Y:S01]  /*18050*/  QGMMA.64x32x32.F32.E4M3.E4M3 R88, gdesc[UR24], RZ, !UPT, gsb0 ;  /* 0x00600000185879f3 */ /* 0x000fe2000c0008ff */
[----:B------:R-:W-:Y:S02]  /*18060*/  IADD3 R6, R4, 0x80, RZ ;  /* 0x0000008004067810 */ /* 0x000fe40007ffe0ff */
[----:B------:R-:W-:Y:S02]  /*18070*/  R2UR UR7, R7 ;  /* 0x00000000070772ca */ /* 0x000fe400000e0000 */
[----:B------:R-:W-:Y:S01]  /*18080*/  R2UR UR6, R6 ;  /* 0x00000000060672ca */ /* 0x000fe200000e0000 */
[----:B------:R-:W-:Y:S01]  /*18090*/  UMOV UR4, UR24 ;  /* 0x0000001800047c82 */ /* 0x000fe20008000000 */
[----:B------:R-:W-:Y:S01]  /*180a0*/  UMOV UR5, UR25 ;  /* 0x0000001900057c82 */ /* 0x000fe20008000000 */
[----:B------:R-:W-:Y:S02]  /*180b0*/  WARPGROUP.DEPBAR.LE gsb0, 0x0 ;  /* 0x00008000000079c5 */ /* 0x000fe40000010000 */
[----:B------:R-:W-:-:S08]  /*180c0*/  WARPGROUP.ARRIVE ;  /* 0x00000000000079c5 */ /* 0x000fd00000000000 */
[----:B------:R-:W-:Y:S01]  /*180d0*/  QGMMA.64x32x32.F32.E4M3.E4M3 R72, gdesc[UR4], RZ, !UPT, gsb0 ;  /* 0x00600000044879f3 */ /* 0x000fe2000c0008ff */
[----:B------:R-:W-:Y:S02]  /*180e0*/  VIADD R6, R4, 0x100 ;  /* 0x0000010004067836 */ /* 0x000fe40000000000 */
[----:B------:R-:W-:-:S03]  /*180f0*/  IMAD.MOV.U32 R7, RZ, RZ, -0x7fffffe0 ;  /* 0x80000020ff077424 */ /* 0x000fc600078e00ff */
        /* <DEDUP_REMOVED lines=29> */
[----:B------:R-:W-:Y:S01]  /*182d0*/  UIADD3 UR4, UR24, 0x2, URZ ;  /* 0x0000000218047890 */ /* 0x000fe2000fffe03f */
[----:B------:R-:W-:Y:S01]  /*182e0*/  UMOV UR5, 0x80000020 ;  /* 0x8000002000057882 */ /* 0x000fe20000000000 */
[----:B------:R-:W-:Y:S02]  /*182f0*/  WARPGROUP.DEPBAR.LE gsb0, 0x0 ;  /* 0x00008000000079c5 */ /* 0x000fe40000010000 */
[----:B------:R-:W-:-:S08]  /*18300*/  WARPGROUP.ARRIVE ;  /* 0x00000000000079c5 */ /* 0x000fd00000000000 */
[----:B------:R-:W-:Y:S01]  /*18310*/  QGMMA.64x32x32.F32.E4M3.E4M3 R88, gdesc[UR4], R88, gsb0 ;  /* 0x00600000045879f3 */ /* 0x000fe20008000858 */
[----:B------:R-:W-:Y:S02]  /*18320*/  VIADD R6, R4, 0x82 ;  /* 0x0000008204067836 */ /* 0x000fe40000000000 */
[----:B------:R-:W-:-:S03]  /*18330*/  IMAD.MOV.U32 R7, RZ, RZ, -0x7fffffe0 ;  /* 0x80000020ff077424 */ /* 0x000fc600078e00ff */
[----:B------:R-:W-:Y:S02]  /*18340*/  R2UR UR6, R6 ;  /* 0x00000000060672ca */ /* 0x000fe400000e0000 */
[----:B------:R-:W-:Y:S01]  /*18350*/  R2UR UR7, R7 ;  /* 0x00000000070772ca */ /* 0x000fe200000e0000 */
[----:B------:R-:W-:Y:S02]  /*18360*/  WARPGROUP.DEPBAR.LE gsb0, 0x0 ;  /* 0x00008000000079c5 */ /* 0x000fe40000010000 */
[----:B------:R-:W-:-:S10]  /*18370*/  WARPGROUP.ARRIVE ;  /* 0x00000000000079c5 */ /* 0x000fd40000000000 */
        /* <DEDUP_REMOVED lines=8> */
[----:B------:R-:W-:Y:S01]  /*18400*/  IMAD.MOV.U32 R7, RZ, RZ, -0x7fffffe0 ;  /* 0x80000020ff077424 */ /* 0x000fe200078e00ff */
[----:B------:R-:W-:-:S04]  /*18410*/  IADD3 R6, R4, 0x182, RZ ;  /* 0x0000018204067810 */ /* 0x000fc80007ffe0ff */
[----:B------:R-:W-:Y:S02]  /*18420*/  R2UR UR14, R6 ;  /* 0x00000000060e72ca */ /* 0x000fe400000e0000 */
[----:B------:R-:W-:Y:S01]  /*18430*/  R2UR UR15, R7 ;  /* 0x00000000070f72ca */ /* 0x000fe200000e0000 */
[----:B------:R-:W-:Y:S01]  /*18440*/  UMOV UR12, UR4 ;  /* 0x00000004000c7c82 */ /* 0x000fe20008000000 */
[----:B------:R-:W-:Y:S01]  /*18450*/  UMOV UR13, UR5 ;  /* 0x00000005000d7c82 */ /* 0x000fe20008000000 */
[----:B------:R-:W-:Y:S02]  /*18460*/  WARPGROUP.DEPBAR.LE gsb0, 0x0 ;  /* 0x00008000000079c5 */ /* 0x000fe40000010000 */
[----:B------:R-:W-:-:S08]  /*18470*/  WARPGROUP.ARRIVE ;  /* 0x00000000000079c5 */ /* 0x000fd00000000000 */
[----:B------:R-:W-:Y:S01]  /*18480*/  QGMMA.64x32x32.F32.E4M3.E4M3 R40, gdesc[UR12], R40, gsb0 ;  /* 0x006000000c2879f3 */ /* 0x000fe20008000828 */
        /* <DEDUP_REMOVED lines=32> */
[----:B------:R-:W-:Y:S01]  /*18690*/  VIADD R6, R4, 0x400 ;  /* 0x0000040004067836 */ /* 0x000fe20000000000 */
[----:B------:R-:W-:-:S04]  /*186a0*/  MOV R7, 0x80000020 ;  /* 0x8000002000077802 */ /* 0x000fc80000000f00 */
        /* <DEDUP_REMOVED lines=57> */
[----:B------:R-:W-:Y:S01]  /*18a40*/  VIADD R6, R4, 0x500 ;  /* 0x0000050004067836 */ /* 0x000fe20000000000 */
[----:B------:R-:W-:-:S04]  /*18a50*/  MOV R7, 0x80000020 ;  /* 0x8000002000077802 */ /* 0x000fc80000000f00 */
        /* <DEDUP_REMOVED lines=48> */
[----:B------:R-:W-:Y:S01]  /*18d60*/  VIADD R6, R4, 0x582 ;  /* 0x0000058204067836 */ /* 0x000fe20000000000 */
[----:B------:R-:W-:-:S04]  /*18d70*/  MOV R7, 0x80000020 ;  /* 0x8000002000077802 */ /* 0x000fc80000000f00 */
        /* <DEDUP_REMOVED lines=8> */
[----:B------:R-:W-:Y:S02]  /*18e00*/  R2UR UR23, R7 ;  /* 0x00000000071772ca */ /* 0x000fe400000e0000 */
[----:B0-----:R-:W-:-:S13]  /*18e10*/  ISETP.NE.AND P0, PT, R0, 0x1, PT ;  /* 0x000000010000780c */ /* 0x001fda0003f05270 */
[----:B------:R-:W0:Y:S08]  /*18e20*/  @P0 LDC R5, c[0x0][0x44c] ;  /* 0x00011300ff050b82 */ /* 0x000e300000000800 */
[----:B------:R-:W1:Y:S01]  /*18e30*/  @P0 LDC R9, c[0x0][0x450] ;  /* 0x00011400ff090b82 */ /* 0x000e620000000800 */
[----:B------:R-:W-:Y:S02]  /*18e40*/  WARPGROUP.DEPBAR.LE gsb0, 0x0 ;  /* 0x00008000000079c5 */ /* 0x000fe40000010000 */
[----:B------:R-:W-:-:S06]  /*18e50*/  WARPGROUP.ARRIVE ;  /* 0x00000000000079c5 */ /* 0x000fcc0000000000 */
[----:B------:R-:W-:Y:S01]  /*18e60*/  QGMMA.64x32x32.F32.E4M3.E4M3 R56, gdesc[UR20], R56, gsb0 ;  /* 0x00600000143879f3 */ /* 0x000fe20008000838 */
[----:B--2---:R-:W-:-:S04]  /*18e70*/  IMAD.IADD R20, R10, 0x1, R236 ;  /* 0x000000010a147824 */ /* 0x004fc800078e02ec */
[----:B0-----:R-:W-:-:S05]  /*18e80*/  @P0 IMAD.HI.U32 R0, R20, R5, RZ ;  /* 0x0000000514000227 */ /* 0x001fca00078e00ff */
[----:B-1----:R-:W-:-:S05]  /*18e90*/  @P0 SHF.R.U32.HI R20, RZ, R9, R0 ;  /* 0x00000009ff140219 */ /* 0x002fca0000011600 */
[----:B------:R-:W0:Y:S01]  /*18ea0*/  SHFL.IDX PT, R5, R20, RZ, 0x1c1f ;  /* 0x001c1fff14057589 */ /* 0x000e2200000e0000 */
[----:B------:R-:W-:Y:S02]  /*18eb0*/  IMAD R0, R107, -0xa0, RZ ;  /* 0xffffff606b007824 */ /* 0x000fe400078e02ff */
[----:B------:R-:W-:Y:S02]  /*18ec0*/  VIADD R6, R4, 0x682 ;  /* 0x0000068204067836 */ /* 0x000fe40000000000 */
[----:B------:R-:W-:Y:S01]  /*18ed0*/  IMAD.MOV.U32 R7, RZ, RZ, -0x7fffffe0 ;  /* 0x80000020ff077424 */ /* 0x000fe200078e00ff */
[----:B------:R-:W-:Y:S01]  /*18ee0*/  IADD3 R0, -R237, 0xa1, R0 ;  /* 0x000000a1ed007810 */ /* 0x000fe20007ffe100 */
[----:B---3--:R-:W-:Y:S01]  /*18ef0*/  IMAD R104, R107, -0xa0, R114 ;  /* 0xffffff606b687824 */ /* 0x008fe200078e0272 */
[----:B------:R-:W-:Y:S02]  /*18f00*/  R2UR UR22, R6 ;  /* 0x00000000061672ca */ /* 0x000fe400000e0000 */
[----:B------:R-:W-:-:S02]  /*18f10*/  R2UR UR23, R7 ;  /* 0x00000000071772ca */ /* 0x000fc400000e0000 */
[----:B------:R-:W-:Y:S02]  /*18f20*/  IADD3 R104, -R237, 0xa0, R104 ;  /* 0x000000a0ed687810 */ /* 0x000fe40007ffe168 */
[----:B-----5:R-:W-:-:S04]  /*18f30*/  IADD3 R105, -R116, R0, R114 ;  /* 0x0000000074697210 */ /* 0x020fc80007ffe172 */
[----:B0-----:R-:W-:-:S04]  /*18f40*/  VIADDMNMX R0, R5, R105, R104, PT ;  /* 0x0000006905007246 */ /* 0x001fc80003800168 */
[C---:B------:R-:W-:Y:S02]  /*18f50*/  ISETP.GT.AND P4, PT, R0.reuse, RZ, PT ;  /* 0x000000ff0000720c */ /* 0x040fe40003f84270 */
[C---:B------:R-:W-:Y:S02]  /*18f60*/  ISETP.GT.AND P5, PT, R0.reuse, 0x1, PT ;  /* 0x000000010000780c */ /* 0x040fe40003fa4270 */
[----:B------:R-:W-:Y:S02]  /*18f70*/  ISETP.GT.AND P3, PT, R0, 0x8, PT ;  /* 0x000000080000780c */ /* 0x000fe40003f64270 */
[----:B------:R-:W-:Y:S01]  /*18f80*/  FSEL R110, R88, -INF , P4 ;  /* 0xff800000586e7808 */ /* 0x000fe20002000000 */
[----:B------:R-:W-:Y:S02]  /*18f90*/  WARPGROUP.DEPBAR.LE gsb0, 0x0 ;  /* 0x00008000000079c5 */ /* 0x000fe40000010000 */
[----:B------:R-:W-:Y:S01]  /*18fa0*/  WARPGROUP.ARRIVE ;  /* 0x00000000000079c5 */ /* 0x000fe20000000000 */
[----:B------:R-:W-:-:S05]  /*18fb0*/  FSEL R106, R89, -INF , P5 ;  /* 0xff800000596a7808 */ /* 0x000fca0002800000 */
[----:B------:R-:W-:Y:S01]  /*18fc0*/  QGMMA.64x32x32.F32.E4M3.E4M3 R40, gdesc[UR20], R40, gsb0 ;  /* 0x00600000142879f3 */ /* 0x000fe20008000828 */
        /* <DEDUP_REMOVED lines=32> */
[----:B------:R-:W-:Y:S01]  /*191d0*/  FMNMX.FTZ R7, R76, R5, !PT ;  /* 0x000000054c077209 */ /* 0x000fe20007810000 */
[----:B------:R-:W-:Y:S02]  /*191e0*/  VIADD R4, R4, 0x702 ;  /* 0x0000070204047836 */ /* 0x000fe40000000000 */
[----:B------:R-:W-:Y:S01]  /*191f0*/  IMAD.MOV.U32 R5, RZ, RZ, -0x7fffffe0 ;  /* 0x80000020ff057424 */ /* 0x000fe200078e00ff */
[----:B------:R-:W-:Y:S02]  /*19200*/  ISETP.GT.AND P3, PT, R0, 0x38, PT ;  /* 0x000000380000780c */ /* 0x000fe40003f64270 */
[----:B------:R-:W-:-:S02]  /*19210*/  FSEL R72, R81, -INF , P4 ;  /* 0xff80000051487808 */ /* 0x000fc40002000000 */
[----:B------:R-:W-:Y:S02]  /*19220*/  FMNMX.FTZ R7, R80, R7, !PT ;  /* 0x0000000750077209 */ /* 0x000fe40007810000 */
[----:B------:R-:W-:Y:S02]  /*19230*/  R2UR UR22, R4 ;  /* 0x00000000041672ca */ /* 0x000fe400000e0000 */
[----:B------:R-:W-:Y:S02]  /*19240*/  R2UR UR23, R5 ;  /* 0x00000000051772ca */ /* 0x000fe400000e0000 */
[----:B------:R-:W-:Y:S02]  /*19250*/  ISETP.GT.AND P4, PT, R0, 0x39, PT ;  /* 0x000000390000780c */ /* 0x000fe40003f84270 */
[----:B------:R-:W-:Y:S02]  /*19260*/  FSEL R84, R84, -INF , P3 ;  /* 0xff80000054547808 */ /* 0x000fe40001800000 */
[----:B------:R-:W-:Y:S01]  /*19270*/  FMNMX.FTZ R7, R72, R7, !PT ;  /* 0x0000000748077209 */ /* 0x000fe20007810000 */
[----:B------:R-:W-:-:S02]  /*19280*/  WARPGROUP.DEPBAR.LE gsb0, 0x0 ;  /* 0x00008000000079c5 */ /* 0x000fc40000010000 */
[----:B------:R-:W-:Y:S02]  /*19290*/  ISETP.GT.AND P3, PT, R0, 0x40, PT ;  /* 0x000000400000780c */ /* 0x000fe40003f64270 */
[----:B------:R-:W-:Y:S02]  /*192a0*/  FSEL R10, R85, -INF , P4 ;  /* 0xff800000550a7808 */ /* 0x000fe40002000000 */
[----:B------:R-:W-:Y:S01]  /*192b0*/  FMNMX.FTZ R7, R84, R7, !PT ;  /* 0x0000000754077209 */ /* 0x000fe20007810000 */
[----:B------:R-:W-:Y:S01]  /*192c0*/  WARPGROUP.ARRIVE ;  /* 0x00000000000079c5 */ /* 0x000fe20000000000 */
[----:B------:R-:W-:Y:S02]  /*192d0*/  ISETP.GT.AND P4, PT, R0, 0x41, PT ;  /* 0x000000410000780c */ /* 0x000fe40003f84270 */
[----:B------:R-:W-:Y:S02]  /*192e0*/  FSEL R56, R56, -INF , P3 ;  /* 0xff80000038387808 */ /* 0x000fe40001800000 */
[----:B------:R-:W-:Y:S01]  /*192f0*/  FMNMX.FTZ R7, R10, R7, !PT ;  /* 0x000000070a077209 */ /* 0x000fe20007810000 */
[----:B------:R-:W-:Y:S01]  /*19300*/  QGMMA.64x32x32.F32.E4M3.E4M3 R24, gdesc[UR20], R24, gsb0 ;  /* 0x00600000141879f3 */ /* 0x000fe20008000818 */
        /* <DEDUP_REMOVED lines=44> */
[----:B------:R-:W-:Y:S01]  /*195d0*/  FMNMX.FTZ R4, R21, R4, !PT ;  /* 0x0000000415047209 */ /* 0x000fe20007810000 */
[----:B------:R-:W-:Y:S02]  /*195e0*/  WARPGROUP.DEPBAR.LE gsb0, 0x0 ;  /* 0x00008000000079c5 */ /* 0x000fe40000010000 */
        /* <DEDUP_REMOVED lines=21> */
[----:B------:R-:W-:-:S02]  /*19740*/  FSEL R4, R37, -INF , P4 ;  /* 0xff80000025047808 */ /* 0x000fc40002000000 */
[----:B------:R-:W-:-:S04]  /*19750*/  FMNMX.FTZ R37, R85, R0, !PT ;  /* 0x0000000055257209 */ /* 0x000fc80007810000 */
[----:B------:R-:W-:-:S05]  /*19760*/  FMNMX.FTZ R24, R4, R37, !PT ;  /* 0x0000002504187209 */ /* 0x000fca0007810000 */
[----:B------:R-:W0:Y:S04]  /*19770*/  SHFL.BFLY PT, R37, R24, 0x2, 0x1f ;  /* 0x0c401f0018257f89 */ /* 0x000e2800000e0000 */
[----:B------:R-:W1:Y:S01]  /*19780*/  SHFL.IDX PT, R20, R20, 0x1, 0x1c1f ;  /* 0x003c1f0014147f89 */ /* 0x000e6200000e0000 */
[----:B0-----:R-:W-:-:S05]  /*19790*/  FMNMX.FTZ R28, R24, R37, !PT ;  /* 0x00000025181c7209 */ /* 0x001fca0007810000 */
[----:B------:R-:W0:Y:S01]  /*197a0*/  SHFL.BFLY PT, R37, R28, 0x1, 0x1f ;  /* 0x0c201f001c257f89 */ /* 0x000e2200000e0000 */
[----:B-1----:R-:W-:-:S04]  /*197b0*/  VIADDMNMX R104, R20, R105, R104, PT ;  /* 0x0000006914687246 */ /* 0x002fc80003800168 */
[C---:B------:R-:W-:Y:S02]  /*197c0*/  ISETP.GT.AND P4, PT, R104.reuse, RZ, PT ;  /* 0x000000ff6800720c */ /* 0x040fe40003f84270 */
[----:B------:R-:W-:Y:S02]  /*197d0*/  ISETP.GT.AND P5, PT, R104, 0x1, PT ;  /* 0x000000016800780c */ /* 0x000fe40003fa4270 */
[----:B------:R-:W-:Y:S02]  /*197e0*/  FSEL R101, R90, -INF , P4 ;  /* 0xff8000005a657808 */ /* 0x000fe40002000000 */
[----:B------:R-:W-:Y:S02]  /*197f0*/  FSEL R91, R91, -INF , P5 ;  /* 0xff8000005b5b7808 */ /* 0x000fe40002800000 */
[----:B0-----:R-:W-:-:S04]  /*19800*/  FMNMX.FTZ R0, R28, R37, !PT ;  /* 0x000000251c007209 */ /* 0x001fc80007810000 */
[----:B------:R-:W-:Y:S01]  /*19810*/  FSETP.NEU.FTZ.AND P3, PT, R0, -INF , PT ;  /* 0xff8000000000780b */ /* 0x000fe20003f7d000 */
[----:B------:R-:W-:-:S05]  /*19820*/  FFMA.FTZ R37, R2, R0, -8 ;  /* 0xc100000002257423 */ /* 0x000fca0000010000 */
[----:B------:R-:W-:Y:S02]  /*19830*/  FSEL R37, R37, RZ, P3 ;  /* 0x000000ff25257208 */ /* 0x000fe40001800000 */
[C---:B------:R-:W-:Y:S02]  /*19840*/  ISETP.GT.AND P3, PT, R104.reuse, 0x8, PT ;  /* 0x000000086800780c */ /* 0x040fe40003f64270 */
        /* <DEDUP_REMOVED lines=16> */
[C---:B------:R-:W-:Y:S02]  /*19950*/  ISETP.GT.AND P3, PT, R104.reuse, 0x20, PT ;  /* 0x000000206800780c */ /* 0x040fe40003f64270 */
        /* <DEDUP_REMOVED lines=37> */
[----:B------:R-:W-:Y:S01]  /*19bb0*/  FFMA.FTZ R59, R2, R10, -R37 ;  /* 0x0000000a023b7223 */ /* 0x000fe20000010825 */
        /* <DEDUP_REMOVED lines=24> */
[----:B------:R-:W-:-:S01]  /*19d40*/  FFMA.FTZ R42, R2, R61, -R37 ;  /* 0x0000003d022a7223 */ /* 0x000fc20000010825 */
        /* <DEDUP_REMOVED lines=10> */
[----:B------:R-:W-:Y:S02]  /*19df0*/  ISETP.GT.AND P3, PT, R104, 0x80, PT ;  /* 0x000000806800780c */ /* 0x000fe40003f64270 */
        /* <DEDUP_REMOVED lines=25> */
[----:B------:R-:W-:Y:S01]  /*19f90*/  FMNMX.FTZ R10, R147, R10, !PT ;  /* 0x0000000a930a7209 */ /* 0x000fe20007810000 */
[----:B------:R-:W-:-:S03]  /*19fa0*/  FFMA.FTZ R204, R2, R11, -R37 ;  /* 0x0000000b02cc7223 */ /* 0x000fc60000010825 */
[----:B------:R-:W-:Y:S01]  /*19fb0*/  FMNMX.FTZ R10, R39, R10, !PT ;  /* 0x0000000a270a7209 */ /* 0x000fe20007810000 */
[----:B------:R-:W-:-:S04]  /*19fc0*/  FFMA.FTZ R11, R2, R41, -R37 ;  /* 0x00000029020b7223 */ /* 0x000fc80000010825 */
[----:B------:R-:W0:Y:S01]  /*19fd0*/  SHFL.BFLY PT, R41, R10, 0x2, 0x1f ;  /* 0x0c401f000a297f89 */ /* 0x000e2200000e0000 */
[----:B------:R-:W-:-:S01]  /*19fe0*/  FFMA.FTZ R30, R2, R45, -R37 ;  /* 0x0000002d021e7223 */ /* 0x000fc20000010825 */
[----:B0-----:R-:W-:-:S05]  /*19ff0*/  FMNMX.FTZ R45, R10, R41, !PT ;  /* 0x000000290a2d7209 */ /* 0x001fca0007810000 */
[----:B------:R-:W0:Y:S01]  /*1a000*/  SHFL.BFLY PT, R10, R45, 0x1, 0x1f ;  /* 0x0c201f002d0a7f89 */ /* 0x000e2200000e0000 */
[----:B------:R-:W-:-:S01]  /*1a010*/  FFMA.FTZ R6, R2, R110, -R37 ;  /* 0x0000006e02067223 */ /* 0x000fc20000010825 */
[C-C-:B------:R-:W-:Y:S01]  /*1a020*/  FFMA.FTZ R89, R2.reuse, R106, -R37.reuse ;  /* 0x0000006a02597223 */ /* 0x140fe20000010825 */
[----:B------:R-:W-:-:S01]  /*1a030*/  FFMA.FTZ R8, R2, R8, -R37 ;  /* 0x0000000802087223 */ /* 0x000fc20000010825 */
[C-C-:B------:R-:W-:Y:S01]  /*1a040*/  FFMA.FTZ R93, R2.reuse, R12, -R37.reuse ;  /* 0x0000000c025d7223 */ /* 0x140fe20000010825 */
[----:B------:R-:W-:-:S01]  /*1a050*/  FFMA.FTZ R20, R2, R109, -R37 ;  /* 0x0000006d02147223 */ /* 0x000fc20000010825 */
[C-C-:B------:R-:W-:Y:S01]  /*1a060*/  FFMA.FTZ R38, R2.reuse, R21, -R37.reuse ;  /* 0x0000001502267223 */ /* 0x140fe20000010825 */
[----:B------:R-:W-:-:S01]  /*1a070*/  FFMA.FTZ R44, R2, R25, -R37 ;  /* 0x00000019022c7223 */ /* 0x000fc20000010825 */
[----:B0-----:R-:W-:-:S04]  /*1a080*/  FMNMX.FTZ R10, R45, R10, !PT ;  /* 0x0000000a2d0a7209 */ /* 0x001fc80007810000 */
[----:B------:R-:W-:Y:S01]  /*1a090*/  FSETP.NEU.FTZ.AND P3, PT, R10, -INF , PT ;  /* 0xff8000000a00780b */ /* 0x000fe20003f7d000 */
[----:B------:R-:W-:-:S05]  /*1a0a0*/  FFMA.FTZ R50, R2, R10, -8 ;  /* 0xc100000002327423 */ /* 0x000fca000001000a */
[----:B------:R-:W-:Y:S01]  /*1a0b0*/  FSEL R50, R50, RZ, P3 ;  /* 0x000000ff32327208 */ /* 0x000fe20001800000 */
[----:B------:R-:W-:-:S01]  /*1a0c0*/  FFMA.FTZ R46, R2, R29, -R37 ;  /* 0x0000001d022e7223 */ /* 0x000fc20000010825 */
[----:B------:R-:W-:-:S03]  /*1a0d0*/  FFMA.FTZ R48, R2, R33, -R37 ;  /* 0x0000002102307223 */ /* 0x000fc60000010825 */
        /* <DEDUP_REMOVED lines=27> */
[----:B------:R-:W-:-:S07]  /*1a290*/  FFMA.FTZ R37, R2, R105, -R50 ;  /* 0x0000006902257223 */ /* 0x000fce0000010832 */
[----:B------:R-:W0:Y:S01]  /*1a2a0*/  MUFU.EX2 R89, R89 ;  /* 0x0000005900597308 */ /* 0x000e220000000800 */
[----:B------:R-:W-:-:S07]  /*1a2b0*/  FFMA.FTZ R219, R2, R111, -R50 ;  /* 0x0000006f02db7223 */ /* 0x000fce0000010832 */
[----:B------:R-:W-:Y:S08]  /*1a2c0*/  MUFU.EX2 R217, R217 ;  /* 0x000000d900d97308 */ /* 0x000ff00000000800 */
[----:B------:R-:W-:Y:S08]  /*1a2d0*/  MUFU.EX2 R52, R52 ;  /* 0x0000003400347308 */ /* 0x000ff00000000800 */
[----:B------:R1:W-:Y:S08]  /*1a2e0*/  MUFU.EX2 R36, R56 ;  /* 0x0000003800247308 */ /* 0x0003f00000000800 */
[----:B------:R-:W2:Y:S01]  /*1a2f0*/  MUFU.EX2 R8, R8 ;  /* 0x0000000800087308 */ /* 0x000ea20000000800 */
[----:B-1----:R-:W-:-:S01]  /*1a300*/  FFMA.FTZ R56, R2, R95, -R50 ;  /* 0x0000005f02387223 */ /* 0x002fc20000010832 */
[----:B------:R-:W-:-:S06]  /*1a310*/  FFMA.FTZ R54, R2, R113, -R50 ;  /* 0x0000007102367223 */ /* 0x000fcc0000010832 */
[----:B------:R-:W-:Y:S08]  /*1a320*/  MUFU.EX2 R37, R37 ;  /* 0x0000002500257308 */ /* 0x000ff00000000800 */
[----:B------:R-:W1:Y:S01]  /*1a330*/  MUFU.EX2 R93, R93 ;  /* 0x0000005d005d7308 */ /* 0x000e620000000800 */
[----:B------:R-:W-:-:S01]  /*1a340*/  FFMA.FTZ R45, R2, R115, -R50 ;  /* 0x00000073022d7223 */ /* 0x000fc20000010832 */
[----:B------:R-:W-:-:S06]  /*1a350*/  FFMA.FTZ R76, R2, R43, -R50 ;  /* 0x0000002b024c7223 */ /* 0x000fcc0000010832 */
[----:B------:R-:W3:Y:S01]  /*1a360*/  MUFU.EX2 R56, R56 ;  /* 0x0000003800387308 */ /* 0x000ee20000000800 */
[----:B0-----:R-:W-:-:S07]  /*1a370*/  FADD.FTZ R43, R6, R89 ;  /* 0x00000059062b7221 */ /* 0x001fce0000010000 */
[----:B------:R-:W0:Y:S01]  /*1a380*/  MUFU.EX2 R12, R12 ;  /* 0x0000000c000c7308 */ /* 0x000e220000000800 */
[----:B------:R-:W-:-:S07]  /*1a390*/  FFMA.FTZ R60, R2, R103, -R50 ;  /* 0x00000067023c7223 */ /* 0x000fce0000010832 */
[----:B------:R-:W4:Y:S01]  /*1a3a0*/  MUFU.EX2 R219, R219 ;  /* 0x000000db00db7308 */ /* 0x000f220000000800 */
[----:B--2---:R-:W-:-:S07]  /*1a3b0*/  FADD.FTZ R82, R8, R43 ;  /* 0x0000002b08527221 */ /* 0x004fce0000010000 */
[----:B------:R-:W2:Y:S01]  /*1a3c0*/  MUFU.EX2 R97, R97 ;  /* 0x0000006100617308 */ /* 0x000ea20000000800 */
[----:B------:R-:W-:-:S01]  /*1a3d0*/  FFMA.FTZ R213, R2, R117, -R50 ;  /* 0x0000007502d57223 */ /* 0x000fc20000010832 */
[----:B------:R-:W-:-:S06]  /*1a3e0*/  FFMA.FTZ R78, R2, R47, -R50 ;  /* 0x0000002f024e7223 */ /* 0x000fcc0000010832 */
[----:B------:R5:W-:Y:S01]  /*1a3f0*/  MUFU.EX2 R32, R80 ;  /* 0x0000005000207308 */ /* 0x000be20000000800 */
[----:B-1----:R-:W-:-:S07]  /*1a400*/  FADD.FTZ R47, R93, R82 ;  /* 0x000000525d2f7221 */ /* 0x002fce0000010000 */
[----:B------:R-:W1:Y:S01]  /*1a410*/  MUFU.EX2 R54, R54 ;  /* 0x0000003600367308 */ /* 0x000e620000000800 */
[----:B-----5:R-:W-:-:S04]  /*1a420*/  FADD.FTZ R80, R217, R52 ;  /* 0x00000034d9507221 */ /* 0x020fc80000010000 */
[----:B------:R-:W-:-:S03]  /*1a430*/  FADD.FTZ R43, R37, R80 ;  /* 0x00000050252b7221 */ /* 0x000fc60000010000 */
[----:B------:R-:W5:Y:S01]  /*1a440*/  MUFU.EX2 R20, R20 ;  /* 0x0000001400147308 */ /* 0x000f620000000800 */
[----:B---3--:R-:W-:-:S01]  /*1a450*/  FADD.FTZ R80, R56, R43 ;  /* 0x0000002b38507221 */ /* 0x008fc20000010000 */
[----:B------:R-:W-:-:S06]  /*1a460*/  FFMA.FTZ R58, R2, R75, -R50 ;  /* 0x0000004b023a7223 */ /* 0x000fcc0000010832 */
[----:B------:R-:W3:Y:S01]  /*1a470*/  MUFU.EX2 R45, R45 ;  /* 0x0000002d002d7308 */ /* 0x000ee20000000800 */
[----:B0-----:R-:W-:-:S07]  /*1a480*/  FADD.FTZ R82, R12, R47 ;  /* 0x0000002f0c527221 */ /* 0x001fce0000010000 */
[----:B------:R-:W0:Y:S01]  /*1a490*/  MUFU.EX2 R109, R109 ;  /* 0x0000006d006d7308 */ /* 0x000e220000000800 */
[----:B----4-:R-:W-:-:S01]  /*1a4a0*/  FADD.FTZ R43, R219, R80 ;  /* 0x00000050db2b7221 */ /* 0x010fc20000010000 */
[----:B------:R-:W-:-:S06]  /*1a4b0*/  FFMA.FTZ R49, R2, R119, -R50 ;  /* 0x0000007702317223 */ /* 0x000fcc0000010832 */
[----:B------:R-:W4:Y:S01]  /*1a4c0*/  MUFU.EX2 R60, R60 ;  /* 0x0000003c003c7308 */ /* 0x000f220000000800 */
[----:B--2---:R-:W-:-:S07]  /*1a4d0*/  FADD.FTZ R47, R97, R82 ;  /* 0x00000052612f7221 */ /* 0x004fce0000010000 */
[----:B------:R-:W2:Y:S01]  /*1a4e0*/  MUFU.EX2 R24, R96 ;  /* 0x0000006000187308 */ /* 0x000ea20000000800 */
[----:B-1----:R-:W-:-:S01]  /*1a4f0*/  FADD.FTZ R80, R54, R43 ;  /* 0x0000002b36507221 */ /* 0x002fc20000010000 */
[----:B------:R-:W-:-:S06]  /*1a500*/  FFMA.FTZ R66, R2, R79, -R50 ;  /* 0x0000004f02427223 */ /* 0x000fcc0000010832 */
[----:B------:R-:W1:Y:S01]  /*1a510*/  MUFU.EX2 R213, R213 ;  /* 0x000000d500d57308 */ /* 0x000e620000000800 */
[----:B-----5:R-:W-:-:S07]  /*1a520*/  FADD.FTZ R82, R20, R47 ;  /* 0x0000002f14527221 */ /* 0x020fce0000010000 */
[----:B------:R-:W5:Y:S01]  /*1a530*/  MUFU.EX2 R99, R99 ;  /* 0x0000006300637308 */ /* 0x000f620000000800 */
[----:B---3--:R-:W-:-:S01]  /*1a540*/  FADD.FTZ R43, R45, R80 ;  /* 0x000000502d2b7221 */ /* 0x008fc20000010000 */
[----:B------:R-:W-:-:S06]  /*1a550*/  FFMA.FTZ R215, R2, R123, -R50 ;  /* 0x0000007b02d77223 */ /* 0x000fcc0000010832 */
[----:B------:R-:W3:Y:S01]  /*1a560*/  MUFU.EX2 R58, R58 ;  /* 0x0000003a003a7308 */ /* 0x000ee20000000800 */
[----:B------:R-:W-:Y:S02]  /*1a570*/  @!P2 VIADD R3, R3, 0x33440 ;  /* 0x000334400303a836 */ /* 0x000fe40000000000 */
[----:B0-----:R-:W-:-:S05]  /*1a580*/  FADD.FTZ R47, R109, R82 ;  /* 0x000000526d2f7221 */ /* 0x001fca0000010000 */
[----:B------:R-:W0:Y:S01]  /*1a590*/  MUFU.EX2 R28, R88 ;  /* 0x00000058001c7308 */ /* 0x000e220000000800 */
[----:B----4-:R-:W-:-:S01]  /*1a5a0*/  FADD.FTZ R80, R60, R43 ;  /* 0x0000002b3c507221 */ /* 0x010fc20000010000 */
[----:B------:R-:W-:-:S06]  /*1a5b0*/  FFMA.FTZ R62, R2, R125, -R50 ;  /* 0x0000007d023e7223 */ /* 0x000fcc0000010832 */
[----:B------:R-:W4:Y:S01]  /*1a5c0*/  MUFU.EX2 R49, R49 ;  /* 0x0000003100317308 */ /* 0x000f220000000800 */
[----:B------:R-:W-:Y:S01]  /*1a5d0*/  @!P2 PRMT R3, RZ, 0x654, R3 ;  /* 0x00000654ff03a816 */ /* 0x000fe20000000003 */
[----:B--2---:R-:W-:-:S06]  /*1a5e0*/  FADD.FTZ R82, R24, R47 ;  /* 0x0000002f18527221 */ /* 0x004fcc0000010000 */
[----:B------:R-:W2:Y:S01]  /*1a5f0*/  MUFU.EX2 R121, R121 ;  /* 0x0000007900797308 */ /* 0x000ea20000000800 */
[----:B-1----:R-:W-:-:S01]  /*1a600*/  FADD.FTZ R43, R213, R80 ;  /* 0x00000050d52b7221 */ /* 0x002fc20000010000 */
[C-C-:B------:R-:W-:Y:S01]  /*1a610*/  FFMA.FTZ R53, R2.reuse, R127, -R50.reuse ;  /* 0x0000007f02357223 */ /* 0x140fe20000010832 */
[----:B------:R-:W-:-:S01]  /*1a620*/  FFMA.FTZ R73, R2, R63, -R50 ;  /* 0x0000003f02497223 */ /* 0x000fc20000010832 */
[----:B------:R1:W-:Y:S04]  /*1a630*/  @!P2 SYNCS.ARRIVE.TRANS64.RED.A1T0 RZ, [R3+URZ], RZ ;  /* 0x000000ff03ffa9a7 */ /* 0x0003e8000810043f */
[----:B------:R-:W2:Y:S01]  /*1a640*/  MUFU.EX2 R66, R66 ;  /* 0x0000004200427308 */ /* 0x000ea20000000800 */
[----:B-----5:R-:W-:-:S01]  /*1a650*/  FADD.FTZ R47, R99, R82 ;  /* 0x00000052632f7221 */ /* 0x020fc20000010000 */
[C-C-:B------:R-:W-:Y:S01]  /*1a660*/  FFMA.FTZ R72, R2.reuse, R87, -R50.reuse ;  /* 0x0000005702487223 */ /* 0x140fe20000010832 */
[----:B------:R-:W-:-:S01]  /*1a670*/  FFMA.FTZ R209, R2, R129, -R50 ;  /* 0x0000008102d17223 */ /* 0x000fc20000010832 */
[----:B------:R-:W-:-:S04]  /*1a680*/  FFMA.FTZ R64, R2, R133, -R50 ;  /* 0x0000008502407223 */ /* 0x000fc80000010832 */
[----:B------:R-:W5:Y:S01]  /*1a690*/  MUFU.EX2 R215, R215 ;  /* 0x000000d700d77308 */ /* 0x000f620000000800 */
[----:B------:R-:W-:-:S01]  /*1a6a0*/  FFMA.FTZ R70, R2, R131, -R50 ;  /* 0x0000008302467223 */ /* 0x000fc20000010832 */
[C-C-:B------:R-:W-:Y:S01]  /*1a6b0*/  FFMA.FTZ R211, R2.reuse, R135, -R50.reuse ;  /* 0x0000008702d37223 */ /* 0x140fe20000010832 */
[----:B------:R-:W-:-:S01]  /*1a6c0*/  FFMA.FTZ R68, R2, R137, -R50 ;  /* 0x0000008902447223 */ /* 0x000fc20000010832 */
[C-C-:B------:R-:W-:Y:S01]  /*1a6d0*/  FFMA.FTZ R63, R2.reuse, R139, -R50.reuse ;  /* 0x0000008b023f7223 */ /* 0x140fe20000010832 */
[----:B------:R-:W-:-:S01]  /*1a6e0*/  FFMA.FTZ R74, R2, R71, -R50 ;  /* 0x00000047024a7223 */ /* 0x000fc20000010832 */
[C-C-:B------:R-:W-:Y:S02]  /*1a6f0*/  FFMA.FTZ R205, R2.reuse, R67, -R50.reuse ;  /* 0x0000004302cd7223 */ /* 0x140fe40000010832 */
[----:B------:R-:W5:Y:S01]  /*1a700*/  MUFU.EX2 R83, R83 ;  /* 0x0000005300537308 */ /* 0x000f620000000800 */
[----:B-1----:R-:W-:-:S01]  /*1a710*/  FFMA.FTZ R3, R2, R141, -R50 ;  /* 0x0000008d02037223 */ /* 0x002fc20000010832 */
        /* <DEDUP_REMOVED lines=12> */
[----:B------:R-:W-:Y:S01]  /*1a7e0*/  FFMA.FTZ R39, R2, R39, -R50 ;  /* 0x0000002702277223 */ /* 0x000fe20000010832 */
[----:B---3--:R-:W-:-:S01]  /*1a7f0*/  FADD.FTZ R50, R58, R43 ;  /* 0x0000002b3a327221 */ /* 0x008fc20000010000 */
[----:B------:R-:W3:Y:S01]  /*1a800*/  MUFU.EX2 R40, R40 ;  /* 0x0000002800287308 */ /* 0x000ee20000000800 */
[----:B0-----:R-:W-:-:S01]  /*1a810*/  FADD.FTZ R80, R28, R47 ;  /* 0x0000002f1c507221 */ /* 0x001fc20000010000 */
[----:B------:R-:W-:Y:S01]  /*1a820*/  F2FP.SATFINITE.E4M3.F32.PACK_AB_MERGE_C R56, R56, R37, RZ ;  /* 0x000000253838723e */ /* 0x000fe200048070ff */
[----:B----4-:R-:W-:-:S01]  /*1a830*/  FADD.FTZ R43, R49, R50 ;  /* 0x00000032312b7221 */ /* 0x010fc20000010000 */
[----:B------:R-:W-:Y:S01]  /*1a840*/  F2FP.SATFINITE.E4M3.F32.PACK_AB_MERGE_C R218, R109, R20, RZ ;  /* 0x000000146dda723e */ /* 0x000fe200048070ff */
[----:B--2---:R-:W-:-:S03]  /*1a850*/  FADD.FTZ R37, R121, R80 ;  /* 0x0000005079257221 */ /* 0x004fc60000010000 */
[----:B------:R-:W0:Y:S01]  /*1a860*/  MUFU.EX2 R53, R53 ;  /* 0x0000003500357308 */ /* 0x000e220000000800 */
[----:B------:R-:W-:-:S01]  /*1a870*/  FADD.FTZ R20, R66, R43 ;  /* 0x0000002b42147221 */ /* 0x000fc20000010000 */
[----:B------:R-:W-:-:S06]  /*1a880*/  FADD.FTZ R50, R32, R37 ;  /* 0x0000002520327221 */ /* 0x000fcc0000010000 */
[----:B------:R-:W2:Y:S01]  /*1a890*/  MUFU.EX2 R59, R59 ;  /* 0x0000003b003b7308 */ /* 0x000ea20000000800 */
[----:B-----5:R-:W-:-:S07]  /*1a8a0*/  FADD.FTZ R37, R215, R20 ;  /* 0x00000014d7257221 */ /* 0x020fce0000010000 */
[----:B------:R-:W4:Y:S01]  /*1a8b0*/  MUFU.EX2 R72, R72 ;  /* 0x0000004800487308 */ /* 0x000f220000000800 */
[----:B------:R-:W-:-:S01]  /*1a8c0*/  FADD.FTZ R43, R83, R50 ;  /* 0x00000032532b7221 */ /* 0x000fc20000010000 */
[----:B-1----:R-:W-:-:S06]  /*1a8d0*/  FADD.FTZ R20, R62, R37 ;  /* 0x000000253e147221 */ /* 0x002fcc0000010000 */
[----:B------:R-:W1:Y:S01]  /*1a8e0*/  MUFU.EX2 R209, R209 ;  /* 0x000000d100d17308 */ /* 0x000e620000000800 */
[----:B------:R-:W-:Y:S01]  /*1a8f0*/  F2FP.SATFINITE.E4M3.F32.PACK_AB_MERGE_C R212, R121, R28, RZ ;  /* 0x0000001c79d4723e */ /* 0x000fe200048070ff */
[----:B---3--:R-:W-:-:S06]  /*1a900*/  FADD.FTZ R28, R40, R43 ;  /* 0x0000002b281c7221 */ /* 0x008fcc0000010000 */
[----:B------:R-:W3:Y:S01]  /*1a910*/  MUFU.EX2 R57, R57 ;  /* 0x0000003900397308 */ /* 0x000ee20000000800 */
[----:B0-----:R-:W-:-:S01]  /*1a920*/  FADD.FTZ R37, R53, R20 ;  /* 0x0000001435257221 */ /* 0x001fc20000010000 */
[----:B--2---:R-:W-:-:S06]  /*1a930*/  F2FP.SATFINITE.E4M3.F32.PACK_AB_MERGE_C R214, R59, R40, RZ ;  /* 0x000000283bd6723e */ /* 0x004fcc00048070ff */
[----:B------:R-:W0:Y:S01]  /*1a940*/  MUFU.EX2 R64, R64 ;  /* 0x0000004000407308 */ /* 0x000e220000000800 */
[----:B------:R-:W-:-:S01]  /*1a950*/  FADD.FTZ R59, R59, R28 ;  /* 0x0000001c3b3b7221 */ /* 0x000fc20000010000 */
[----:B----4-:R-:W-:-:S06]  /*1a960*/  F2FP.SATFINITE.E4M3.F32.PACK_AB_MERGE_C R53, R72, R53, RZ ;  /* 0x000000354835723e */ /* 0x010fcc00048070ff */
[----:B------:R-:W2:Y:S01]  /*1a970*/  MUFU.EX2 R5, R5 ;  /* 0x0000000500057308 */ /* 0x000ea20000000800 */
[----:B------:R-:W-:-:S07]  /*1a980*/  FADD.FTZ R72, R72, R37 ;  /* 0x0000002548487221 */ /* 0x000fce0000010000 */
[----:B------:R-:W4:Y:S01]  /*1a990*/  MUFU.EX2 R70, R70 ;  /* 0x0000004600467308 */ /* 0x000f220000000800 */
[----:B------:R-:W-:-:S07]  /*1a9a0*/  FADD.FTZ R20, R36, R59 ;  /* 0x0000003b24147221 */ /* 0x000fce0000010000 */
[----:B------:R-:W5:Y:S01]  /*1a9b0*/  MUFU.EX2 R42, R42 ;  /* 0x0000002a002a7308 */ /* 0x000f620000000800 */
[----:B-1----:R-:W-:-:S07]  /*1a9c0*/  FADD.FTZ R37, R209, R72 ;  /* 0x00000048d1257221 */ /* 0x002fce0000010000 */
[----:B------:R-:W1:Y:S01]  /*1a9d0*/  MUFU.EX2 R73, R73 ;  /* 0x0000004900497308 */ /* 0x000e620000000800 */
[----:B---3--:R-:W-:-:S07]  /*1a9e0*/  FADD.FTZ R20, R57, R20 ;  /* 0x0000001439147221 */ /* 0x008fce0000010000 */
[----:B------:R-:W3:Y:S01]  /*1a9f0*/  MUFU.EX2 R7, R7 ;  /* 0x0000000700077308 */ /* 0x000ee20000000800 */
[----:B0-----:R-:W-:-:S07]  /*1aa00*/  FADD.FTZ R37, R64, R37 ;  /* 0x0000002540257221 */ /* 0x001fce0000010000 */
[----:B------:R-:W0:Y:S01]  /*1aa10*/  MUFU.EX2 R211, R211 ;  /* 0x000000d300d37308 */ /* 0x000e220000000800 */
[----:B--2---:R-:W-:-:S01]  /*1aa20*/  FADD.FTZ R43, R5, R20 ;  /* 0x00000014052b7221 */ /* 0x004fc20000010000 */
[----:B------:R-:W-:-:S06]  /*1aa30*/  F2FP.SATFINITE.E4M3.F32.PACK_AB_MERGE_C R218, R97, R12, R218 ;  /* 0x0000000c61da723e */ /* 0x000fcc00048070da */
[----:B------:R-:W2:Y:S01]  /*1aa40*/  MUFU.EX2 R210, R210 ;  /* 0x000000d200d27308 */ /* 0x000ea20000000800 */
[----:B----4-:R-:W-:-:S01]  /*1aa50*/  FADD.FTZ R12, R70, R37 ;  /* 0x00000025460c7221 */ /* 0x010fc20000010000 */
[----:B-----5:R-:W-:-:S06]  /*1aa60*/  F2FP.SATFINITE.E4M3.F32.PACK_AB_MERGE_C R208, R42, R5, RZ ;  /* 0x000000052ad0723e */ /* 0x020fcc00048070ff */
[----:B------:R-:W4:Y:S01]  /*1aa70*/  MUFU.EX2 R68, R68 ;  /* 0x0000004400447308 */ /* 0x000f220000000800 */
[----:B------:R-:W-:-:S07]  /*1aa80*/  FADD.FTZ R42, R42, R43 ;  /* 0x0000002b2a2a7221 */ /* 0x000fce0000010000 */
[----:B------:R-:W5:Y:S01]  /*1aa90*/  MUFU.EX2 R9, R9 ;  /* 0x0000000900097308 */ /* 0x000f620000000800 */
[----:B-1----:R-:W-:-:S07]  /*1aaa0*/  FADD.FTZ R20, R73, R12 ;  /* 0x0000000c49147221 */ /* 0x002fce0000010000 */
[----:B------:R-:W-:Y:S01]  /*1aab0*/  MUFU.EX2 R63, R63 ;  /* 0x0000003f003f7308 */ /* 0x000fe20000000800 */
[----:B---3--:R-:W-:-:S07]  /*1aac0*/  FADD.FTZ R5, R7, R42 ;  /* 0x0000002a07057221 */ /* 0x008fce0000010000 */
[----:B------:R-:W1:Y:S01]  /*1aad0*/  MUFU.EX2 R26, R26 ;  /* 0x0000001a001a7308 */ /* 0x000e620000000800 */
[----:B0-----:R-:W-:-:S07]  /*1aae0*/  FADD.FTZ R37, R211, R20 ;  /* 0x00000014d3257221 */ /* 0x001fce0000010000 */
[----:B------:R-:W0:Y:S01]  /*1aaf0*/  MUFU.EX2 R74, R74 ;  /* 0x0000004a004a7308 */ /* 0x000e220000000800 */
[----:B--2---:R-:W-:-:S01]  /*1ab00*/  FADD.FTZ R20, R210, R5 ;  /* 0x00000005d2147221 */ /* 0x004fc20000010000 */
[----:B------:R-:W-:-:S06]  /*1ab10*/  F2FP.SATFINITE.E4M3.F32.PACK_AB_MERGE_C R212, R99, R24, R212 ;  /* 0x0000001863d4723e */ /* 0x000fcc00048070d4 */
[----:B------:R-:W2:Y:S01]  /*1ab20*/  MUFU.EX2 R204, R204 ;  /* 0x000000cc00cc7308 */ /* 0x000ea20000000800 */
[----:B----4-:R-:W-:-:S07]  /*1ab30*/  FADD.FTZ R24, R68, R37 ;  /* 0x0000002544187221 */ /* 0x010fce0000010000 */
[----:B------:R-:W3:Y:S01]  /*1ab40*/  MUFU.EX2 R205, R205 ;  /* 0x000000cd00cd7308 */ /* 0x000ee20000000800 */
[----:B-----5:R-:W-:-:S07]  /*1ab50*/  FADD.FTZ R5, R9, R20 ;  /* 0x0000001409057221 */ /* 0x020fce0000010000 */
[----:B------:R-:W4:Y:S01]  /*1ab60*/  MUFU.EX2 R11, R11 ;  /* 0x0000000b000b7308 */ /* 0x000f220000000800 */
[----:B-1----:R-:W-:-:S07]  /*1ab70*/  FADD.FTZ R5, R26, R5 ;  /* 0x000000051a057221 */ /* 0x002fce0000010000 */
[----:B------:R-:W-:Y:S08]  /*1ab80*/  MUFU.EX2 R13, R13 ;  /* 0x0000000d000d7308 */ /* 0x000ff00000000800 */
[----:B------:R-:W-:Y:S01]  /*1ab90*/  MUFU.EX2 R30, R30 ;  /* 0x0000001e001e7308 */ /* 0x000fe20000000800 */
[----:B------:R-:W-:Y:S01]  /*1aba0*/  F2FP.SATFINITE.E4M3.F32.PACK_AB_MERGE_C R216, R93, R8, RZ ;  /* 0x000000085dd8723e */ /* 0x000fe200048070ff */
[----:B------:R-:W1:Y:S06]  /*1abb0*/  @P0 LDC R28, c[0x0][0x450] ;  /* 0x00011400ff1c0b82 */ /* 0x000e6c0000000800 */
[----:B------:R-:W5:Y:S08]  /*1abc0*/  MUFU.EX2 R76, R76 ;  /* 0x0000004c004c7308 */ /* 0x000f700000000800 */
[----:B------:R-:W5:Y:S08]  /*1abd0*/  MUFU.EX2 R3, R3 ;  /* 0x0000000300037308 */ /* 0x000f700000000800 */
[----:B------:R0:W-:Y:S08]  /*1abe0*/  MUFU.EX2 R12, R27 ;  /* 0x0000001b000c7308 */ /* 0x0001f00000000800 */
[----:B------:R-:W1:Y:S01]  /*1abf0*/  MUFU.EX2 R78, R78 ;  /* 0x0000004e004e7308 */ /* 0x000e620000000800 */
[----:B0-----:R-:W-:-:S01]  /*1ac00*/  FADD.FTZ R27, R63, R24 ;  /* 0x000000183f1b7221 */ /* 0x001fc20000010000 */
[----:B------:R-:W-:Y:S01]  /*1ac10*/  F2FP.SATFINITE.E4M3.F32.PACK_AB_MERGE_C R63, R74, R63, RZ ;  /* 0x0000003f4a3f723e */ /* 0x000fe200048070ff */
[----:B--2---:R-:W-:-:S02]  /*1ac20*/  FADD.FTZ R24, R204, R5 ;  /* 0x00000005cc187221 */ /* 0x004fc40000010000 */
[----:B------:R-:W-:-:S03]  /*1ac30*/  FADD.FTZ R74, R74, R27 ;  /* 0x0000001b4a4a7221 */ /* 0x000fc60000010000 */
[----:B------:R-:W0:Y:S01]  /*1ac40*/  MUFU.EX2 R15, R15 ;  /* 0x0000000f000f7308 */ /* 0x000e220000000800 */
[----:B---3--:R-:W-:-:S01]  /*1ac50*/  FADD.FTZ R5, R205, R74 ;  /* 0x0000004acd057221 */ /* 0x008fc20000010000 */
[----:B----4-:R-:W-:Y:S01]  /*1ac60*/  FADD.FTZ R24, R11, R24 ;  /* 0x000000180b187221 */ /* 0x010fe20000010000 */
[----:B------:R-:W-:-:S05]  /*1ac70*/  F2FP.SATFINITE.E4M3.F32.PACK_AB_MERGE_C R9, R26, R9, RZ ;  /* 0x000000091a09723e */ /* 0x000fca00048070ff */
[----:B------:R-:W2:Y:S01]  /*1ac80*/  MUFU.EX2 R207, R207 ;  /* 0x000000cf00cf7308 */ /* 0x000ea20000000800 */
[----:B-----5:R-:W-:-:S01]  /*1ac90*/  FADD.FTZ R26, R76, R5 ;  /* 0x000000054c1a7221 */ /* 0x020fc20000010000 */
[----:B------:R-:W-:Y:S01]  /*1aca0*/  F2FP.SATFINITE.E4M3.F32.PACK_AB_MERGE_C R216, R89, R6, R216 ;  /* 0x0000000659d8723e */ /* 0x000fe200048070d8 */
[----:B------:R-:W-:-:S05]  /*1acb0*/  FADD.FTZ R5, R13, R24 ;  /* 0x000000180d057221 */ /* 0x000fca0000010000 */
[----:B------:R-:W3:Y:S01]  /*1acc0*/  MUFU.EX2 R34, R34 ;  /* 0x0000002200227308 */ /* 0x000ee20000000800 */
[----:B------:R-:W-:Y:S01]  /*1acd0*/  F2FP.SATFINITE.E4M3.F32.PACK_AB_MERGE_C R210, R210, R7, R9 ;  /* 0x00000007d2d2723e */ /* 0x000fe20004807009 */
[----:B------:R-:W-:Y:S01]  /*1ace0*/  FADD.FTZ R7, R3, R26 ;  /* 0x0000001a03077221 */ /* 0x000fe20000010000 */
[----:B------:R-:W-:-:S05]  /*1acf0*/  F2FP.SATFINITE.E4M3.F32.PACK_AB_MERGE_C R13, R30, R13, RZ ;  /* 0x0000000d1e0d723e */ /* 0x000fca00048070ff */
[----:B------:R-:W-:Y:S01]  /*1ad00*/  MUFU.EX2 R38, R38 ;  /* 0x0000002600267308 */ /* 0x000fe20000000800 */
[----:B-1----:R-:W-:Y:S01]  /*1ad10*/  F2FP.SATFINITE.E4M3.F32.PACK_AB_MERGE_C R3, R78, R3, RZ ;  /* 0x000000034e03723e */ /* 0x002fe200048070ff */
[----:B------:R-:W-:Y:S01]  /*1ad20*/  FADD.FTZ R30, R30, R5 ;  /* 0x000000051e1e7221 */ /* 0x000fe20000010000 */
[----:B------:R-:W1:Y:S05]  /*1ad30*/  @P0 LDC R9, c[0x0][0x44c] ;  /* 0x00011300ff090b82 */ /* 0x000e6a0000000800 */
[----:B------:R-:W-:Y:S08]  /*1ad40*/  MUFU.EX2 R21, R21 ;  /* 0x0000001500157308 */ /* 0x000ff00000000800 */
[----:B------:R-:W4:Y:S01]  /*1ad50*/  MUFU.EX2 R8, R51 ;  /* 0x0000003300087308 */ /* 0x000f220000000800 */
[----:B------:R-:W-:-:S01]  /*1ad60*/  FADD.FTZ R78, R78, R7 ;  /* 0x000000074e4e7221 */ /* 0x000fc20000010000 */
[----:B------:R-:W-:-:S06]  /*1ad70*/  F2FP.SATFINITE.E4M3.F32.PACK_AB_MERGE_C R205, R76, R205, R3 ;  /* 0x000000cd4ccd723e */ /* 0x000fcc0004807003 */
[----:B------:R-:W-:Y:S01]  /*1ad80*/  MUFU.EX2 R143, R143 ;  /* 0x0000008f008f7308 */ /* 0x000fe20000000800 */
[----:B0-----:R-:W-:-:S07]  /*1ad90*/  FADD.FTZ R3, R15, R30 ;  /* 0x0000001e0f037221 */ /* 0x001fce0000010000 */
[----:B------:R-:W0:Y:S01]  /*1ada0*/  MUFU.EX2 R6, R55 ;  /* 0x0000003700067308 */ /* 0x000e220000000800 */
[----:B--2---:R-:W-:-:S01]  /*1adb0*/  FADD.FTZ R5, R207, R78 ;  /* 0x0000004ecf057221 */ /* 0x004fc20000010000 */
[----:B---3--:R-:W-:-:S06]  /*1adc0*/  FADD.FTZ R3, R34, R3 ;  /* 0x0000000322037221 */ /* 0x008fcc0000010000 */
[----:B------:R-:W2:Y:S01]  /*1add0*/  MUFU.EX2 R41, R41 ;  /* 0x0000002900297308 */ /* 0x000ea20000000800 */
[----:B----4-:R-:W-:-:S01]  /*1ade0*/  FADD.FTZ R26, R8, R5 ;  /* 0x00000005081a7221 */ /* 0x010fc20000010000 */
[----:B------:R-:W-:-:S06]  /*1adf0*/  F2FP.SATFINITE.E4M3.F32.PACK_AB_MERGE_C R206, R21, R38, RZ ;  /* 0x0000002615ce723e */ /* 0x000fcc00048070ff */
[----:B------:R-:W3:Y:S01]  /*1ae00*/  MUFU.EX2 R65, R65 ;  /* 0x0000004100417308 */ /* 0x000ee20000000800 */
[----:B------:R-:W-:-:S07]  /*1ae10*/  FADD.FTZ R38, R38, R3 ;  /* 0x0000000326267221 */ /* 0x000fce0000010000 */
[----:B------:R-:W4:Y:S01]  /*1ae20*/  MUFU.EX2 R44, R44 ;  /* 0x0000002c002c7308 */ /* 0x000f220000000800 */
[----:B0-----:R-:W-:Y:S01]  /*1ae30*/  F2FP.SATFINITE.E4M3.F32.PACK_AB_MERGE_C R5, R6, R143, RZ ;  /* 0x0000008f0605723e */ /* 0x001fe200048070ff */
[----:B------:R-:W-:-:S06]  /*1ae40*/  FADD.FTZ R143, R143, R26 ;  /* 0x0000001a8f8f7221 */ /* 0x000fcc0000010000 */
[----:B------:R-:W-:Y:S01]  /*1ae50*/  MUFU.EX2 R25, R25 ;  /* 0x0000001900197308 */ /* 0x000fe20000000800 */
[----:B------:R-:W-:-:S07]  /*1ae60*/  FADD.FTZ R38, R21, R38 ;  /* 0x0000002615267221 */ /* 0x000fce0000010000 */
[----:B------:R-:W0:Y:S01]  /*1ae70*/  MUFU.EX2 R46, R46 ;  /* 0x0000002e002e7308 */ /* 0x000e220000000800 */
[----:B------:R-:W-:-:S01]  /*1ae80*/  FADD.FTZ R6, R6, R143 ;  /* 0x0000008f06067221 */ /* 0x000fc20000010000 */
[----:B--2---:R-:W-:-:S06]  /*1ae90*/  FADD.FTZ R3, R41, R38 ;  /* 0x0000002629037221 */ /* 0x004fcc0000010000 */
[----:B------:R-:W2:Y:S01]  /*1aea0*/  MUFU.EX2 R145, R145 ;  /* 0x0000009100917308 */ /* 0x000ea20000000800 */
[----:B------:R-:W-:Y:S01]  /*1aeb0*/  F2FP.SATFINITE.E4M3.F32.PACK_AB_MERGE_C R207, R8, R207, R5 ;  /* 0x000000cf08cf723e */ /* 0x000fe20004807005 */
[----:B---3--:R-:W-:-:S06]  /*1aec0*/  FADD.FTZ R5, R65, R6 ;  /* 0x0000000641057221 */ /* 0x008fcc0000010000 */
[----:B------:R-:W3:Y:S01]  /*1aed0*/  MUFU.EX2 R20, R31 ;  /* 0x0000001f00147308 */ /* 0x000ee20000000800 */
[----:B----4-:R-:W-:-:S07]  /*1aee0*/  FADD.FTZ R8, R44, R3 ;  /* 0x000000032c087221 */ /* 0x010fce0000010000 */
[----:B------:R-:W4:Y:S01]  /*1aef0*/  MUFU.EX2 R29, R29 ;  /* 0x0000001d001d7308 */ /* 0x000f220000000800 */
[----:B-1----:R-:W-:Y:S01]  /*1af00*/  @P0 IMAD.HI.U32 R9, R236, R9, RZ ;  /* 0x00000009ec090227 */ /* 0x002fe200078e00ff */
[----:B0-----:R-:W-:-:S03]  /*1af10*/  F2FP.SATFINITE.E4M3.F32.PACK_AB_MERGE_C R200, R46, R25, RZ ;  /* 0x000000192ec8723e */ /* 0x001fc600048070ff */
[----:B------:R-:W-:-:S03]  /*1af20*/  FADD.FTZ R26, R12, R5 ;  /* 0x000000050c1a7221 */ /* 0x000fc60000010000 */
[----:B------:R-:W0:Y:S01]  /*1af30*/  MUFU.EX2 R48, R48 ;  /* 0x0000003000307308 */ /* 0x000e220000000800 */
[----:B------:R-:W-:-:S01]  /*1af40*/  FADD.FTZ R25, R25, R8 ;  /* 0x0000000819197221 */ /* 0x000fc20000010000 */
[----:B------:R-:W-:Y:S02]  /*1af50*/  IMAD.MOV.U32 R7, RZ, RZ, R236 ;  /* 0x000000ffff077224 */ /* 0x000fe400078e00ec */
[----:B--2---:R-:W-:-:S04]  /*1af60*/  FADD.FTZ R3, R145, R26 ;  /* 0x0000001a91037221 */ /* 0x004fc80000010000 */
[----:B------:R-:W-:Y:S01]  /*1af70*/  MUFU.EX2 R33, R33 ;  /* 0x0000002100217308 */ /* 0x000fe20000000800 */
[----:B------:R-:W-:Y:S01]  /*1af80*/  @P0 SHF.R.U32.HI R7, RZ, R28, R9 ;  /* 0x0000001cff070219 */ /* 0x000fe20000011609 */
[----:B------:R-:W-:-:S06]  /*1af90*/  FADD.FTZ R46, R46, R25 ;  /* 0x000000192e2e7221 */ /* 0x000fcc0000010000 */
[----:B------:R-:W1:Y:S01]  /*1afa0*/  MUFU.EX2 R4, R4 ;  /* 0x0000000400047308 */ /* 0x000e620000000800 */
[C---:B---3--:R-:W-:Y:S01]  /*1afb0*/  F2FP.SATFINITE.E4M3.F32.PACK_AB_MERGE_C R201, R20.reuse, R145, RZ ;  /* 0x0000009114c9723e */ /* 0x048fe200048070ff */
[----:B------:R-:W-:Y:S01]  /*1afc0*/  FADD.FTZ R20, R20, R3 ;  /* 0x0000000314147221 */ /* 0x000fe20000010000 */
[----:B------:R-:W-:Y:S01]  /*1afd0*/  IADD3 R7, R7, R114, -R116 ;  /* 0x0000007207077210 */ /* 0x000fe20007ffe874 */
[----:B----4-:R-:W-:-:S04]  /*1afe0*/  FADD.FTZ R3, R29, R46 ;  /* 0x0000002e1d037221 */ /* 0x010fc80000010000 */
[----:B------:R-:W-:-:S04]  /*1aff0*/  IMAD.HI R7, R7, 0x66666667, RZ ;  /* 0x6666666707077827 */ /* 0x000fc800078e02ff */
[----:B0-----:R-:W-:-:S01]  /*1b000*/  FADD.FTZ R8, R48, R3 ;  /* 0x0000000330087221 */ /* 0x001fc20000010000 */
[----:B------:R-:W0:Y:S01]  /*1b010*/  MUFU.EX2 R69, R69 ;  /* 0x0000004500457308 */ /* 0x000e220000000800 */
[----:B-1----:R-:W-:Y:S02]  /*1b020*/  F2FP.SATFINITE.E4M3.F32.PACK_AB_MERGE_C R202, R4, R33, RZ ;  /* 0x0000002104ca723e */ /* 0x002fe400048070ff */
[----:B------:R-:W-:Y:S01]  /*1b030*/  FADD.FTZ R33, R33, R8 ;  /* 0x0000000821217221 */ /* 0x000fe20000010000 */
[----:B------:R-:W-:-:S04]  /*1b040*/  SHF.R.U32.HI R8, RZ, 0x1f, R7 ;  /* 0x0000001fff087819 */ /* 0x000fc80000011607 */
[----:B------:R-:W1:Y:S01]  /*1b050*/  MUFU.EX2 R24, R35 ;  /* 0x0000002300187308 */ /* 0x000e620000000800 */
[----:B------:R-:W-:Y:S01]  /*1b060*/  LEA.HI.SX32 R8, R7, R8, 0x1a ;  /* 0x0000000807087211 */ /* 0x000fe200078fd2ff */
[----:B------:R-:W-:Y:S01]  /*1b070*/  VIADD R7, R107, 0xfffffffe ;  /* 0xfffffffe6b077836 */ /* 0x000fe20000000000 */
[----:B------:R-:W-:-:S05]  /*1b080*/  F2FP.SATFINITE.E4M3.F32.PACK_AB_MERGE_C R206, R34, R15, R206 ;  /* 0x0000000f22ce723e */ /* 0x000fca00048070ce */
[----:B------:R-:W2:Y:S01]  /*1b090*/  MUFU.EX2 R147, R147 ;  /* 0x0000009300937308 */ /* 0x000ea20000000800 */
[----:B------:R-:W-:-:S07]  /*1b0a0*/  VIMNMX R15, R235, R8, !PT ;  /* 0x00000008eb0f7248 */ /* 0x000fce0007fe0100 */
[----:B------:R-:W3:Y:S01]  /*1b0b0*/  MUFU.EX2 R6, R39 ;  /* 0x0000002700067308 */ /* 0x000ee20000000800 */
[----:B------:R-:W-:Y:S01]  /*1b0c0*/  ISETP.GE.AND P2, PT, R7, R15, PT ;  /* 0x0000000f0700720c */ /* 0x000fe20003f46270 */
[----:B0-----:R-:W-:Y:S01]  /*1b0d0*/  FADD.FTZ R5, R69, R20 ;  /* 0x0000001445057221 */ /* 0x001fe20000010000 */
[----:B------:R-:W-:-:S03]  /*1b0e0*/  F2FP.SATFINITE.E4M3.F32.PACK_AB_MERGE_C R201, R12, R65, R201 ;  /* 0x000000410cc9723e */ /* 0x000fc600048070c9 */
[----:B-1----:R-:W-:Y:S01]  /*1b0f0*/  FADD.FTZ R12, R24, R5 ;  /* 0x00000005180c7221 */ /* 0x002fe20000010000 */
[----:B------:R-:W-:Y:S02]  /*1b100*/  F2FP.SATFINITE.E4M3.F32.PACK_AB_MERGE_C R45, R60, R45, RZ ;  /* 0x0000002d3c2d723e */ /* 0x000fe400048070ff */
[----:B------:R-:W-:Y:S01]  /*1b110*/  F2FP.SATFINITE.E4M3.F32.PACK_AB_MERGE_C R49, R66, R49, RZ ;  /* 0x000000314231723e */ /* 0x000fe200048070ff */
[----:B--2---:R-:W-:-:S01]  /*1b120*/  FADD.FTZ R3, R147, R12 ;  /* 0x0000000c93037221 */ /* 0x004fc20000010000 */
[----:B------:R-:W-:Y:S01]  /*1b130*/  F2FP.SATFINITE.E4M3.F32.PACK_AB_MERGE_C R70, R73, R70, RZ ;  /* 0x000000464946723e */ /* 0x000fe200048070ff */
[----:B------:R-:W-:-:S01]  /*1b140*/  FADD.FTZ R4, R4, R33 ;  /* 0x0000002104047221 */ /* 0x000fc20000010000 */
[----:B------:R-:W-:Y:S02]  /*1b150*/  F2FP.SATFINITE.E4M3.F32.PACK_AB_MERGE_C R217, R52, R217, R56 ;  /* 0x000000d934d9723e */ /* 0x000fe40004807038 */
[C---:B---3--:R-:W-:Y:S01]  /*1b160*/  F2FP.SATFINITE.E4M3.F32.PACK_AB_MERGE_C R5, R6.reuse, R147, RZ ;  /* 0x000000930605723e */ /* 0x048fe200048070ff */
[----:B------:R-:W-:Y:S01]  /*1b170*/  FADD.FTZ R3, R6, R3 ;  /* 0x0000000306037221 */ /* 0x000fe20000010000 */
[----:B------:R-:W-:-:S02]  /*1b180*/  F2FP.SATFINITE.E4M3.F32.PACK_AB_MERGE_C R219, R54, R219, R45 ;  /* 0x000000db36db723e */ /* 0x000fc4000480702d */
[----:B------:R-:W-:Y:S02]  /*1b190*/  CS2R R26, SRZ ;  /* 0x00000000001a7805 */ /* 0x000fe4000001ff00 */
[----:B------:R-:W-:Y:S02]  /*1b1a0*/  F2FP.SATFINITE.E4M3.F32.PACK_AB_MERGE_C R213, R58, R213, R49 ;  /* 0x000000d53ad5723e */ /* 0x000fe40004807031 */
[----:B------:R-:W-:Y:S02]  /*1b1b0*/  CS2R R30, SRZ ;  /* 0x00000000001e7805 */ /* 0x000fe4000001ff00 */
[----:B------:R-:W-:Y:S02]  /*1b1c0*/  F2FP.SATFINITE.E4M3.F32.PACK_AB_MERGE_C R214, R83, R32, R214 ;  /* 0x0000002053d6723e */ /* 0x000fe400048070d6 */
[----:B------:R-:W-:Y:S02]  /*1b1d0*/  CS2R R32, SRZ ;  /* 0x0000000000207805 */ /* 0x000fe4000001ff00 */
        /* <DEDUP_REMOVED lines=57> */
[----:B------:R-:W-:Y:S01]  /*1b570*/  CS2R R116, SRZ ;  /* 0x0000000000747805 */ /* 0x000fe2000001ff00 */
[----:B------:R-:W-:Y:S01]  /*1b580*/  IMAD.MOV.U32 R8, RZ, RZ, R222 ;  /* 0x000000ffff087224 */ /* 0x000fe200078e00de */
        /* <DEDUP_REMOVED lines=46> */
.L_x_2403:
        /* <DEDUP_REMOVED lines=8> */
.L_x_2394:
[----:B------:R-:W-:-:S04]  /*1b8f0*/  IADD3 R0, R221, 0x1, RZ ;  /* 0x00000001dd007810 */ /* 0x000fc80007ffe0ff */
[----:B------:R-:W-:-:S04]  /*1b900*/  ISETP.NE.AND P3, PT, R0, 0x2, PT ;  /* 0x000000020000780c */ /* 0x000fc80003f65270 */
[----:B------:R-:W-:Y:S02]  /*1b910*/  SEL R9, R0, RZ, P3 ;  /* 0x000000ff00097207 */ /* 0x000fe40001800000 */
[----:B------:R-:W-:-:S03]  /*1b920*/  SHF.L.U32 R0, R222, 0x1f, RZ ;  /* 0x0000001fde007819 */ /* 0x000fc600000006ff */
[----:B------:R-:W-:-:S04]  /*1b930*/  IMAD R9, R9, 0x8, R16 ;  /* 0x0000000809097824 */ /* 0x000fc800078e0210 */
[----:B------:R0:W1:Y:S01]  /*1b940*/  SYNCS.PHASECHK.TRANS64.TRYWAIT P3, [R9+URZ+0x33430], R0 ;  /* 0x03343000090075a7 */ /* 0x000062000806017f */
[----:B------:R-:W-:Y:S05]  /*1b950*/  @!P1 BRA `(.L_x_2395) ;  /* 0x0000000000049947 */ /* 0x000fea0003800000 */
[----:B------:R-:W-:Y:S01]  /*1b960*/  BPT.TRAP 0x1 ;  /* 0x000000040000795c */ /* 0x000fe20000300000 */
.L_x_2395:
[----:B------:R-:W-:Y:S04]  /*1b970*/  BSSY B0, `(.L_x_2393) ;  /* 0x0000004000007945 */ /* 0x000fe80003800000 */
[----:B-1----:R-:W-:Y:S05]  /*1b980*/  @P3 BRA `(.L_x_2396) ;  /* 0x0000000000083947 */ /* 0x002fea0003800000 */
[----:B------:R-:W1:Y:S02]  /*1b990*/  SYNCS.PHASECHK.TRANS64.TRYWAIT P3, [R9+URZ+0x33430], R0 ;  /* 0x03343000090075a7 */ /* 0x000e64000806017f */
[----:B-1----:R-:W-:Y:S05]  /*1b9a0*/  @!P3 BRA `(.L_x_2397) ;  /* 0x0000016400c0b947 */ /* 0x002fea0003800000 */
.L_x_2396:
[----:B------:R-:W-:Y:S05]  /*1b9b0*/  BSYNC B0 ;  /* 0x0000000000007941 */ /* 0x000fea0003800000 */
.L_x_2393:
[----:B01----:R-:W0:Y:S01]  /*1b9c0*/  S2R R0, SR_TID.X ;  /* 0x0000000000007919 */ /* 0x003e220000002100 */
[----:B------:R-:W-:Y:S01]  /*1b9d0*/  VIADD R9, R221, 0x1 ;  /* 0x00000001dd097836 */ /* 0x000fe20000000000 */
[----:B------:R-:W-:Y:S05]  /*1b9e0*/  WARPSYNC.ALL ;  /* 0x0000000000007948 */ /* 0x000fea0003800000 */
[C---:B------:R-:W-:Y:S01]  /*1b9f0*/  ISETP.NE.AND P3, PT, R9.reuse, 0x2, PT ;  /* 0x000000020900780c */ /* 0x040fe20003f65270 */
[----:B------:R-:W-:Y:S01]  /*1ba00*/  IMAD.MOV.U32 R11, RZ, RZ, -0x7fffffe0 ;  /* 0x80000020ff0b7424 */ /* 0x000fe200078e00ff */
[----:B------:R-:W-:Y:S01]  /*1ba10*/  UMOV UR48, UR24 ;  /* 0x0000001800307c82 */ /* 0x000fe20008000000 */
[----:B------:R-:W-:Y:S01]  /*1ba20*/  UMOV UR49, UR25 ;  /* 0x0000001900317c82 */ /* 0x000fe20008000000 */
[----:B------:R-:W-:Y:S01]  /*1ba30*/  SEL R9, R9, RZ, P3 ;  /* 0x000000ff09097207 */ /* 0x000fe20001800000 */
[----:B------:R-:W-:Y:S01]  /*1ba40*/  IMAD.MOV.U32 R121, RZ, RZ, -0x7fffffe0 ;  /* 0x80000020ff797424 */ /* 0x000fe200078e00ff */
[----:B------:R-:W-:Y:S01]  /*1ba50*/  R2UR UR51, R11 ;  /* 0x000000000b3372ca */ /* 0x000fe200000e0000 */
[----:B------:R-:W-:Y:S01]  /*1ba60*/  UMOV UR44, UR24 ;  /* 0x00000018002c7c82 */ /* 0x000fe20008000000 */
[----:B------:R-:W-:Y:S01]  /*1ba70*/  UMOV UR45, UR25 ;  /* 0x00000019002d7c82 */ /* 0x000fe20008000000 */
[----:B------:R-:W-:Y:S01]  /*1ba80*/  IMAD R10, R9, 0x780, R14 ;  /* 0x00000780090a7824 */ /* 0x000fe200078e020e */
[----:B------:R-:W-:Y:S01]  /*1ba90*/  R2UR UR47, R121 ;  /* 0x00000000792f72ca */ /* 0x000fe200000e0000 */
[----:B------:R-:W-:Y:S01]  /*1baa0*/  IMAD.MOV.U32 R13, RZ, RZ, -0x7fffffe0 ;  /* 0x80000020ff0d7424 */ /* 0x000fe200078e00ff */
[----:B------:R-:W-:Y:S01]  /*1bab0*/  UMOV UR32, UR24 ;  /* 0x0000001800207c82 */ /* 0x000fe20008000000 */
[C---:B------:R-:W-:Y:S01]  /*1bac0*/  VIADD R120, R10.reuse, 0x80 ;  /* 0x000000800a787836 */ /* 0x040fe20000000000 */
[C---:B------:R-:W-:Y:S01]  /*1bad0*/  R2UR UR50, R10.reuse ;  /* 0x000000000a3272ca */ /* 0x040fe200000e0000 */
[C---:B------:R-:W-:Y:S01]  /*1bae0*/  VIADD R12, R10.reuse, 0x100 ;  /* 0x000001000a0c7836 */ /* 0x040fe20000000000 */
[----:B------:R-:W-:Y:S01]  /*1baf0*/  R2UR UR27, R13 ;  /* 0x000000000d1b72ca */ /* 0x000fe200000e0000 */
[----:B------:R-:W-:Y:S01]  /*1bb00*/  VIADD R20, R10, 0x180 ;  /* 0x000001800a147836 */ /* 0x000fe20000000000 */
[----:B------:R-:W-:Y:S01]  /*1bb10*/  R2UR UR46, R120 ;  /* 0x00000000782e72ca */ /* 0x000fe200000e0000 */
[----:B------:R-:W-:Y:S01]  /*1bb20*/  IMAD.MOV.U32 R21, RZ, RZ, -0x7fffffe0 ;  /* 0x80000020ff157424 */ /* 0x000fe200078e00ff */
[----:B------:R-:W-:Y:S01]  /*1bb30*/  R2UR UR26, R12 ;  /* 0x000000000c1a72ca */ /* 0x000fe200000e0000 */
[----:B------:R-:W-:Y:S01]  /*1bb40*/  UMOV UR33, UR25 ;  /* 0x0000001900217c82 */ /* 0x000fe20008000000 */
[----:B------:R-:W-:Y:S01]  /*1bb50*/  R2UR UR34, R20 ;  /* 0x00000000142272ca */ /* 0x000fe200000e0000 */
[----:B------:R-:W-:Y:S01]  /*1bb60*/  VIADD R120, R10, 0x200 ;  /* 0x000002000a787836 */ /* 0x000fe20000000000 */
[----:B------:R-:W-:Y:S01]  /*1bb70*/  R2UR UR35, R21 ;  /* 0x00000000152372ca */ /* 0x000fe200000e0000 */
[----:B------:R-:W-:Y:S01]  /*1bb80*/  UMOV UR28, UR24 ;  /* 0x00000018001c7c82 */ /* 0x000fe20008000000 */
[----:B0-----:R-:W-:Y:S01]  /*1bb90*/  SHF.R.U32.HI R0, RZ, 0x7, R0 ;  /* 0x00000007ff007819 */ /* 0x001fe20000011600 */
[----:B------:R-:W-:Y:S01]  /*1bba0*/  UMOV UR29, UR25 ;  /* 0x00000019001d7c82 */ /* 0x000fe20008000000 */
[----:B------:R-:W-:Y:S01]  /*1bbb0*/  R2UR UR30, R120 ;  /* 0x00000000781e72ca */ /* 0x000fe200000e0000 */
[----:B------:R-:W-:Y:S01]  /*1bbc0*/  VIADD R12, R10, 0x2 ;  /* 0x000000020a0c7836 */ /* 0x000fe20000000000 */
[----:B------:R-:W-:Y:S01]  /*1bbd0*/  R2UR UR31, R121 ;  /* 0x00000000791f72ca */ /* 0x000fe200000e0000 */
[----:B------:R-:W-:Y:S01]  /*1bbe0*/  VIADD R0, R0, 0x8 ;  /* 0x0000000800007836 */ /* 0x000fe20000000000 */
[----:B------:R-:W-:Y:S01]  /*1bbf0*/  R2UR UR7, R13 ;  /* 0x000000000d0772ca */ /* 0x000fe200000e0000 */
[----:B------:R-:W-:Y:S01]  /*1bc00*/  IMAD.MOV.U32 R21, RZ, RZ, -0x7fffffe0 ;  /* 0x80000020ff157424 */ /* 0x000fe200078e00ff */
[----:B------:R-:W-:Y:S01]  /*1bc10*/  R2UR UR6, R12 ;  /* 0x000000000c0672ca */ /* 0x000fe200000e0000 */
[C---:B------:R-:W-:Y:S01]  /*1bc20*/  VIADD R12, R10.reuse, 0x102 ;  /* 0x000001020a0c7836 */ /* 0x040fe20000000000 */
[----:B------:R0:W-:Y:S01]  /*1bc30*/  BAR.SYNC.DEFER_BLOCKING R0, 0x100 ;  /* 0x000400000000751d */ /* 0x0001e20000010000 */
[----:B------:R-:W-:Y:S01]  /*1bc40*/  IADD3 R20, R10, 0x82, RZ ;  /* 0x000000820a147810 */ /* 0x000fe20007ffe0ff */
[----:B------:R-:W-:-:S02]  /*1bc50*/  IMAD.MOV.U32 R13, RZ, RZ, -0x7fffffe0 ;  /* 0x80000020ff0d7424 */ /* 0x000fc400078e00ff */
[----:B------:R-:W-:Y:S02]  /*1bc60*/  IMAD.MOV.U32 R11, RZ, RZ, -0x7fffffe0 ;  /* 0x80000020ff0b7424 */ /* 0x000fe400078e00ff */
        /* <DEDUP_REMOVED lines=15> */
[----:B------:R-:W-:Y:S02]  /*1bd60*/  WARPGROUP.DEPBAR.LE gsb0, 0x0 ;  /* 0x00008000000079c5 */ /* 0x000fe40000010000 */
[----:B------:R-:W-:-:S06]  /*1bd70*/  WARPGROUP.ARRIVE ;  /* 0x00000000000079c5 */ /* 0x000fcc0000000000 */
[----:B------:R-:W-:Y:S03]  /*1bd80*/  QGMMA.64x32x32.F32.E4M3.E4M3 R152, gdesc[UR24], RZ, !UPT, gsb0 ;  /* 0x00600000189879f3 */ /* 0x000fe6000c0008ff */
[----:B------:R-:W-:Y:S02]  /*1bd90*/  WARPGROUP.DEPBAR.LE gsb0, 0x0 ;  /* 0x00008000000079c5 */ /* 0x000fe40000010000 */
[----:B------:R-:W-:-:S06]  /*1bda0*/  WARPGROUP.ARRIVE ;  /* 0x00000000000079c5 */ /* 0x000fcc0000000000 */
[----:B------:R-:W-:Y:S01]  /*1bdb0*/  QGMMA.64x32x32.F32.E4M3.E4M3 R136, gdesc[UR32], RZ, !UPT, gsb0 ;  /* 0x00600000208879f3 */ /* 0x000fe2000c0008ff */
[----:B------:R-:W-:Y:S01]  /*1bdc0*/  UMOV UR32, UR4 ;  /* 0x0000000400207c82 */ /* 0x000fe20008000000 */
        /* <DEDUP_REMOVED lines=166> */
[C---:B------:R-:W-:Y:S02]  /*1c830*/  VIADD R12, R10.reuse, 0x682 ;  /* 0x000006820a0c7836 */ /* 0x040fe40000000000 */
[----:B------:R-:W-:Y:S02]  /*1c840*/  IMAD.MOV.U32 R13, RZ, RZ, -0x7fffffe0 ;  /* 0x80000020ff0d7424 */ /* 0x000fe400078e00ff */
[----:B------:R-:W-:Y:S01]  /*1c850*/  VIADD R10, R10, 0x702 ;  /* 0x000007020a0a7836 */ /* 0x000fe20000000000 */
[----:B------:R-:W-:-:S02]  /*1c860*/  WARPGROUP.DEPBAR.LE gsb0, 0x0 ;  /* 0x00008000000079c5 */ /* 0x000fc40000010000 */
        /* <DEDUP_REMOVED lines=32> */
.L_x_2399:
[----:B------:R-:W-:Y:S01]  /*1ca70*/  SHF.L.U32 R0, R8, 0x1f, RZ ;  /* 0x0000001f08007819 */ /* 0x000fe200000006ff */
[----:B------:R-:W-:-:S04]  /*1ca80*/  IMAD R8, R221, 0x8, R16 ;  /* 0x00000008dd087824 */ /* 0x000fc800078e0210 */
[----:B------:R0:W1:Y:S01]  /*1ca90*/  SYNCS.PHASECHK.TRANS64.TRYWAIT P2, [R8+URZ+0x33450], R0 ;  /* 0x03345000080075a7 */ /* 0x000062000804017f */
[----:B------:R-:W-:Y:S05]  /*1caa0*/  @!P1 BRA `(.L_x_2400) ;  /* 0x0000000000049947 */ /* 0x000fea0003800000 */
[----:B------:R-:W-:Y:S01]  /*1cab0*/  BPT.TRAP 0x1 ;  /* 0x000000040000795c */ /* 0x000fe20000300000 */
.L_x_2400:
[----:B-1----:R-:W-:Y:S05]  /*1cac0*/  @P2 BRA `(.L_x_2398) ;  /* 0x0000000000082947 */ /* 0x002fea0003800000 */
[----:B------:R-:W1:Y:S02]  /*1cad0*/  SYNCS.PHASECHK.TRANS64.TRYWAIT P2, [R8+URZ+0x33450], R0 ;  /* 0x03345000080075a7 */ /* 0x000e64000804017f */
[----:B-1----:R-:W-:Y:S05]  /*1cae0*/  @!P2 BRA `(.L_x_2401) ;  /* 0x000001540084a947 */ /* 0x002fea0003800000 */
.L_x_2398:
[----:B01----:R-:W-:Y:S01]  /*1caf0*/  VIADD R0, R16, 0x200 ;  /* 0x0000020010007836 */ /* 0x003fe20000000000 */
[----:B------:R-:W2:Y:S01]  /*1cb00*/  LDL R21, [R1+0x4] ;  /* 0x0000040001157983 */ /* 0x000ea20000100800 */
[----:B------:R-:W-:Y:S01]  /*1cb10*/  IMAD.MOV.U32 R11, RZ, RZ, -0x3ffffff0 ;  /* 0xc0000010ff0b7424 */ /* 0x000fe200078e00ff */
[----:B------:R-:W-:Y:S05]  /*1cb20*/  WARPSYNC.ALL ;  /* 0x0000000000007948 */ /* 0x000fea0003800000 */
[----:B------:R-:W-:Y:S01]  /*1cb30*/  SHF.R.U32.HI R0, RZ, 0x4, R0 ;  /* 0x00000004ff007819 */ /* 0x000fe20000011600 */
[----:B------:R-:W2:Y:S01]  /*1cb40*/  LDL R20, [R1] ;  /* 0x0000000001147983 */ /* 0x000ea20000100800 */
[----:B------:R-:W-:Y:S01]  /*1cb50*/  R2UR UR7, R11 ;  /* 0x000000000b0772ca */ /* 0x000fe200000e0000 */
[----:B------:R-:W-:Y:S01]  /*1cb60*/  WARPGROUP.ARRIVE ;  /* 0x00000000000079c5 */ /* 0x000fe20000000000 */
[----:B------:R-:W-:Y:S01]  /*1cb70*/  LOP3.LUT R0, R0, 0x3fff, RZ, 0xc0, !PT ;  /* 0x00003fff00007812 */ /* 0x000fe200078ec0ff */
[----:B------:R-:W0:Y:S03]  /*1cb80*/  @P0 LDC R8, c[0x0][0x450] ;  /* 0x00011400ff080b82 */ /* 0x000e260000000800 */
[----:B------:R-:W-:-:S05]  /*1cb90*/  LOP3.LUT R0, R0, 0x10000, RZ, 0xfc, !PT ;  /* 0x0001000000007812 */ /* 0x000fca00078efcff */
[----:B------:R-:W-:Y:S01]  /*1cba0*/  IMAD R10, R221, 0x780, R0 ;  /* 0x00000780dd0a7824 */ /* 0x000fe200078e0200 */
[----:B------:R-:W-:Y:S01]  /*1cbb0*/  MOV R13, 0xc0000010 ;  /* 0xc0000010000d7802 */ /* 0x000fe20000000f00 */
[----:B------:R-:W1:Y:S03]  /*1cbc0*/  @P0 LDC R0, c[0x0][0x44c] ;  /* 0x00011300ff000b82 */ /* 0x000e660000000800 */
[----:B------:R-:W-:-:S13]  /*1cbd0*/  R2UR UR6, R10 ;  /* 0x000000000a0672ca */ /* 0x000fda00000e0000 */
[----:B------:R-:W-:Y:S01]  /*1cbe0*/  QGMMA.64x192x32.F32.E4M3.E4M3 R24, R216, gdesc[UR4], R24, gsb0 ;  /* 0x02e00004d8187df3 */ /* 0x000fe20008000818 */
[----:B------:R-:W-:Y:S01]  /*1cbf0*/  VIADD R12, R10, 0x180 ;  /* 0x000001800a0c7836 */ /* 0x000fe20000000000 */
[----:B------:R-:W-:-:S04]  /*1cc00*/  R2UR UR7, R13 ;  /* 0x000000000d0772ca */ /* 0x000fc800000e0000 */
[----:B------:R-:W-:Y:S01]  /*1cc10*/  R2UR UR6, R12 ;  /* 0x000000000c0672ca */ /* 0x000fe200000e0000 */
[----:B------:R-:W-:Y:S02]  /*1cc20*/  WARPGROUP.DEPBAR.LE gsb0, 0x0 ;  /* 0x00008000000079c5 */ /* 0x000fe40000010000 */
[----:B------:R-:W3:Y:S01]  /*1cc30*/  LDL R219, [R1+0x14] ;  /* 0x0000140001db7983 */ /* 0x000ee20000100800 */
[----:B------:R-:W-:Y:S01]  /*1cc40*/  WARPGROUP.ARRIVE ;  /* 0x00000000000079c5 */ /* 0x000fe20000000000 */
[----:B------:R-:W-:Y:S02]  /*1cc50*/  VIADD R12, R10, 0x300 ;  /* 0x000003000a0c7836 */ /* 0x000fe40000000000 */
[----:B------:R-:W-:-:S07]  /*1cc60*/  IMAD.MOV.U32 R13, RZ, RZ, -0x3ffffff0 ;  /* 0xc0000010ff0d7424 */ /* 0x000fce00078e00ff */
[----:B------:R-:W-:Y:S01]  /*1cc70*/  QGMMA.64x192x32.F32.E4M3.E4M3 R24, R212, gdesc[UR4], R24, gsb0 ;  /* 0x02e00004d4187df3 */ /* 0x000fe20008000818 */
[----:B------:R-:W-:Y:S01]  /*1cc80*/  R2UR UR6, R12 ;  /* 0x000000000c0672ca */ /* 0x000fe200000e0000 */
[C---:B------:R-:W-:Y:S01]  /*1cc90*/  VIADD R12, R10.reuse, 0x480 ;  /* 0x000004800a0c7836 */ /* 0x040fe20000000000 */
[----:B------:R-:W-:Y:S01]  /*1cca0*/  R2UR UR7, R13 ;  /* 0x000000000d0772ca */ /* 0x000fe200000e0000 */
[----:B------:R-:W-:Y:S02]  /*1ccb0*/  IMAD.MOV.U32 R13, RZ, RZ, -0x3ffffff0 ;  /* 0xc0000010ff0d7424 */ /* 0x000fe400078e00ff */
[----:B------:R-:W-:Y:S01]  /*1ccc0*/  VIADD R10, R10, 0x600 ;  /* 0x000006000a0a7836 */ /* 0x000fe20000000000 */
[----:B------:R-:W-:Y:S02]  /*1ccd0*/  WARPGROUP.DEPBAR.LE gsb0, 0x0 ;  /* 0x00008000000079c5 */ /* 0x000fe40000010000 */
[----:B------:R-:W-:-:S11]  /*1cce0*/  WARPGROUP.ARRIVE ;  /* 0x00000000000079c5 */ /* 0x000fd60000000000 */
[----:B------:R-:W-:Y:S01]  /*1ccf0*/  QGMMA.64x192x32.F32.E4M3.E4M3 R24, R208, gdesc[UR4], R24, gsb0 ;  /* 0x02e00004d0187df3 */ /* 0x000fe20008000818 */
[----:B------:R-:W-:Y:S02]  /*1cd00*/  R2UR UR6, R12 ;  /* 0x000000000c0672ca */ /* 0x000fe400000e0000 */
[----:B------:R-:W-:Y:S01]  /*1cd10*/  R2UR UR7, R13 ;  /* 0x000000000d0772ca */ /* 0x000fe200000e0000 */
[----:B---3--:R-:W-:Y:S02]  /*1cd20*/  IMAD.IADD R11, R219, 0x1, R236 ;  /* 0x00000001db0b7824 */ /* 0x008fe400078e02ec */
[----:B------:R-:W3:Y:S02]  /*1cd30*/  S2R R219, SR_TID.X ;  /* 0x0000000000db7919 */ /* 0x000ee40000002100 */
[----:B-1----:R-:W-:-:S05]  /*1cd40*/  @P0 IMAD.HI.U32 R0, R11, R0, RZ ;  /* 0x000000000b000227 */ /* 0x002fca00078e00ff */
[----:B0-----:R-:W-:Y:S01]  /*1cd50*/  @P0 SHF.R.U32.HI R11, RZ, R8, R0 ;  /* 0x00000008ff0b0219 */ /* 0x001fe20000011600 */
[----:B------:R-:W-:-:S04]  /*1cd60*/  IMAD R0, R7, -0xa0, RZ ;  /* 0xffffff6007007824 */ /* 0x000fc800078e02ff */
[----:B------:R-:W0:Y:S01]  /*1cd70*/  SHFL.IDX PT, R8, R11, RZ, 0x1c1f ;  /* 0x001c1fff0b087589 */ /* 0x000e2200000e0000 */
[----:B------:R-:W-:-:S04]  /*1cd80*/  IADD3 R0, -R237, 0x1, R0 ;  /* 0x00000001ed007810 */ /* 0x000fc80007ffe100 */
[----:B--2---:R-:W-:-:S05]  /*1cd90*/  IADD3 R0, -R20, R0, R21 ;  /* 0x0000000014007210 */ /* 0x004fca0007ffe115 */
        /* <DEDUP_REMOVED lines=43> */
[----:B------:R-:W-:Y:S01]  /*1d050*/  ISETP.GT.AND P3, PT, R8, 0x39, PT ;  /* 0x000000390800780c */ /* 0x000fe20003f64270 */
[----:B------:R-:W-:Y:S02]  /*1d060*/  WARPGROUP.DEPBAR.LE gsb0, 0x0 ;  /* 0x00008000000079c5 */ /* 0x000fe40000010000 */
[----:B------:R-:W-:Y:S01]  /*1d070*/  FSEL R180, R180, -INF , P2 ;  /* 0xff800000b4b47808 */ /* 0x000fe20001000000 */
[----:B------:R-:W-:Y:S01]  /*1d080*/  WARPGROUP.ARRIVE ;  /* 0x00000000000079c5 */ /* 0x000fe20000000000 */
[----:B------:R-:W-:Y:S02]  /*1d090*/  FMNMX.FTZ R12, R177, R12, !PT ;  /* 0x0000000cb10c7209 */ /* 0x000fe40007810000 */
[----:B------:R-:W-:Y:S02]  /*1d0a0*/  ISETP.GT.AND P2, PT, R8, 0x40, PT ;  /* 0x000000400800780c */ /* 0x000fe40003f44270 */
[----:B------:R-:W-:Y:S01]  /*1d0b0*/  FSEL R181, R181, -INF , P3 ;  /* 0xff800000b5b57808 */ /* 0x000fe20001800000 */
[----:B------:R-:W-:Y:S01]  /*1d0c0*/  QGMMA.64x192x32.F32.E4M3.E4M3 R24, R204, gdesc[UR4], R24, gsb0 ;  /* 0x02e00004cc187df3 */ /* 0x000fe20008000818 */
        /* <DEDUP_REMOVED lines=70> */
[----:B------:R-:W-:Y:S02]  /*1d530*/  FSEL R133, R133, -INF , P4 ;  /* 0xff80000085857808 */ /* 0x000fe40002000000 */
[----:B------:R-:W-:Y:S02]  /*1d540*/  FMNMX.FTZ R8, R132, R12, !PT ;  /* 0x0000000c84087209 */ /* 0x000fe40007810000 */
[----:B------:R-:W-:-:S02]  /*1d550*/  R2UR UR6, R10 ;  /* 0x000000000a0672ca */ /* 0x000fc400000e0000 */
[----:B------:R-:W-:-:S05]  /*1d560*/  FMNMX.FTZ R8, R133, R8, !PT ;  /* 0x0000000885087209 */ /* 0x000fca0007810000 */
[----:B------:R-:W0:Y:S02]  /*1d570*/  SHFL.BFLY PT, R12, R8, 0x2, 0x1f ;  /* 0x0c401f00080c7f89 */ /* 0x000e2400000e0000 */
[----:B0-----:R-:W-:Y:S02]  /*1d580*/  FMNMX.FTZ R8, R8, R12, !PT ;  /* 0x0000000c08087209 */ /* 0x001fe40007810000 */
[----:B------:R0:W1:Y:S04]  /*1d590*/  SHFL.IDX PT, R12, R11, 0x1, 0x1c1f ;  /* 0x003c1f000b0c7f89 */ /* 0x00006800000e0000 */
[----:B------:R-:W2:Y:S01]  /*1d5a0*/  SHFL.BFLY PT, R13, R8, 0x1, 0x1f ;  /* 0x0c201f00080d7f89 */ /* 0x000ea200000e0000 */
[----:B0-----:R-:W-:-:S05]  /*1d5b0*/  IMAD.MOV.U32 R11, RZ, RZ, -0x3ffffff0 ;  /* 0xc0000010ff0b7424 */ /* 0x001fca00078e00ff */
[----:B------:R-:W-:Y:S01]  /*1d5c0*/  R2UR UR7, R11 ;  /* 0x000000000b0772ca */ /* 0x000fe200000e0000 */
[----:B-1----:R-:W-:Y:S01]  /*1d5d0*/  IMAD.IADD R12, R0, 0x1, R12 ;  /* 0x00000001000c7824 */ /* 0x002fe200078e020c */
[----:B--2---:R-:W-:Y:S01]  /*1d5e0*/  FMNMX.FTZ R0, R8, R13, !PT ;  /* 0x0000000d08007209 */ /* 0x004fe20007810000 */
[----:B------:R-:W-:-:S03]  /*1d5f0*/  WARPGROUP.DEPBAR.LE gsb0, 0x0 ;  /* 0x00008000000079c5 */ /* 0x000fc60000010000 */
[C---:B------:R-:W-:Y:S01]  /*1d600*/  ISETP.GT.AND P4, PT, R12.reuse, RZ, PT ;  /* 0x000000ff0c00720c */ /* 0x040fe20003f84270 */
[----:B------:R-:W-:Y:S01]  /*1d610*/  WARPGROUP.ARRIVE ;  /* 0x00000000000079c5 */ /* 0x000fe20000000000 */
[----:B------:R-:W-:Y:S01]  /*1d620*/  ISETP.GT.AND P5, PT, R12, 0x1, PT ;  /* 0x000000010c00780c */ /* 0x000fe20003fa4270 */
[----:B------:R-:W-:-:S01]  /*1d630*/  FFMA.FTZ R11, R2, R0, -8 ;  /* 0xc1000000020b7423 */ /* 0x000fc20000010000 */
[----:B------:R-:W-:Y:S02]  /*1d640*/  FSEL R186, R186, -INF , P4 ;  /* 0xff800000baba7808 */ /* 0x000fe40002000000 */
[----:B------:R-:W-:Y:S01]  /*1d650*/  ISETP.GT.AND P2, PT, R12, 0x8, PT ;  /* 0x000000080c00780c */ /* 0x000fe20003f44270 */
[----:B------:R-:W-:Y:S01]  /*1d660*/  QGMMA.64x192x32.F32.E4M3.E4M3 R24, R200, gdesc[UR4], R24, gsb0 ;  /* 0x02e00004c8187df3 */ /* 0x000fe20008000818 */
        /* <DEDUP_REMOVED lines=18> */
[----:B------:R-:W-:Y:S02]  /*1d790*/  ISETP.GT.AND P2, PT, R12, 0x20, PT ;  /* 0x000000200c00780c */ /* 0x000fe40003f44270 */
        /* <DEDUP_REMOVED lines=58> */
[----:B------:R-:W-:Y:S02]  /*1db40*/  FSETP.NEU.FTZ.AND P2, PT, R0, -INF , PT ;  /* 0xff8000000000780b */ /* 0x000fe40003f5d000 */
[----:B------:R-:W-:Y:S02]  /*1db50*/  ISETP.GT.AND P3, PT, R12, 0x70, PT ;  /* 0x000000700c00780c */ /* 0x000fe40003f64270 */
[----:B------:R-:W-:-:S02]  /*1db60*/  FSEL R143, R143, -INF , P4 ;  /* 0xff8000008f8f7808 */ /* 0x000fc40002000000 */
[----:B------:R-:W-:Y:S02]  /*1db70*/  FMNMX.FTZ R10, R142, R10, !PT ;  /* 0x0000000a8e0a7209 */ /* 0x000fe40007810000 */
[----:B------:R-:W-:Y:S02]  /*1db80*/  FSEL R11, R11, RZ, P2 ;  /* 0x000000ff0b0b7208 */ /* 0x000fe40001000000 */
[----:B------:R-:W-:Y:S02]  /*1db90*/  ISETP.GT.AND P5, PT, R12, 0x71, PT ;  /* 0x000000710c00780c */ /* 0x000fe40003fa4270 */
[----:B------:R-:W-:Y:S01]  /*1dba0*/  FSEL R146, R146, -INF , P3 ;  /* 0xff80000092927808 */ /* 0x000fe20001800000 */
[----:B------:R-:W-:-:S01]  /*1dbb0*/  FFMA.FTZ R8, R2, R185, -R11 ;  /* 0x000000b902087223 */ /* 0x000fc2000001080b */
[----:B------:R-:W-:Y:S01]  /*1dbc0*/  FMNMX.FTZ R10, R143, R10, !PT ;  /* 0x0000000a8f0a7209 */ /* 0x000fe20007810000 */
[----:B------:R-:W-:-:S01]  /*1dbd0*/  FFMA.FTZ R13, R2, R188, -R11 ;  /* 0x000000bc020d7223 */ /* 0x000fc2000001080b */
[----:B------:R-:W-:Y:S01]  /*1dbe0*/  ISETP.GT.AND P4, PT, R12, 0x78, PT ;  /* 0x000000780c00780c */ /* 0x000fe20003f84270 */
[----:B------:R-:W-:-:S01]  /*1dbf0*/  FFMA.FTZ R20, R2, R189, -R11 ;  /* 0x000000bd02147223 */ /* 0x000fc2000001080b */
        /* <DEDUP_REMOVED lines=10> */
[----:B------:R-:W-:Y:S01]  /*1dca0*/  FSEL R151, R151, -INF , P3 ;  /* 0xff80000097977808 */ /* 0x000fe20001800000 */
[----:B------:R-:W-:-:S01]  /*1dcb0*/  FFMA.FTZ R152, R2, R152, -R11 ;  /* 0x0000009802987223 */ /* 0x000fc2000001080b */
[----:B------:R-:W-:Y:S01]  /*1dcc0*/  ISETP.GT.AND P4, PT, R12, 0x80, PT ;  /* 0x000000800c00780c */ /* 0x000fe20003f84270 */
        /* <DEDUP_REMOVED lines=31> */
[----:B------:R-:W-:Y:S01]  /*1dec0*/  ISETP.GT.AND P4, PT, R12, 0x98, PT ;  /* 0x000000980c00780c */ /* 0x000fe20003f84270 */
[----:B------:R-:W-:-:S01]  /*1ded0*/  FFMA.FTZ R124, R2, R124, -R11 ;  /* 0x0000007c027c7223 */ /* 0x000fc2000001080b */
[----:B------:R-:W-:Y:S01]  /*1dee0*/  ISETP.GT.AND P3, PT, R12, 0x99, PT ;  /* 0x000000990c00780c */ /* 0x000fe20003f64270 */
[----:B------:R-:W-:-:S01]  /*1def0*/  FFMA.FTZ R12, R2, R168, -R11 ;  /* 0x000000a8020c7223 */ /* 0x000fc2000001080b */
[C-C-:B------:R-:W-:Y:S01]  /*1df00*/  FFMA.FTZ R168, R2.reuse, R169, -R11.reuse ;  /* 0x000000a902a87223 */ /* 0x140fe2000001080b */
[----:B------:R-:W-:Y:S01]  /*1df10*/  FMNMX.FTZ R10, R189, R10, !PT ;  /* 0x0000000abd0a7209 */ /* 0x000fe20007810000 */
[C-C-:B------:R-:W-:Y:S01]  /*1df20*/  FFMA.FTZ R169, R2.reuse, R172, -R11.reuse ;  /* 0x000000ac02a97223 */ /* 0x140fe2000001080b */
[----:B------:R-:W-:-:S01]  /*1df30*/  FFMA.FTZ R172, R2, R173, -R11 ;  /* 0x000000ad02ac7223 */ /* 0x000fc2000001080b */
[C-C-:B------:R-:W-:Y:S01]  /*1df40*/  FFMA.FTZ R173, R2.reuse, R176, -R11.reuse ;  /* 0x000000b002ad7223 */ /* 0x140fe2000001080b */
[----:B------:R-:W-:-:S01]  /*1df50*/  FFMA.FTZ R176, R2, R177, -R11 ;  /* 0x000000b102b07223 */ /* 0x000fc2000001080b */
[----:B------:R-:W-:Y:S01]  /*1df60*/  FSEL R131, R131, -INF , P5 ;  /* 0xff80000083837808 */ /* 0x000fe20002800000 */
[----:B------:R-:W-:-:S01]  /*1df70*/  FFMA.FTZ R177, R2, R180, -R11 ;  /* 0x000000b402b17223 */ /* 0x000fc2000001080b */
[----:B------:R-:W-:Y:S01]  /*1df80*/  FMNMX.FTZ R10, R130, R10, !PT ;  /* 0x0000000a820a7209 */ /* 0x000fe20007810000 */
[----:B------:R-:W-:-:S01]  /*1df90*/  FFMA.FTZ R180, R2, R181, -R11 ;  /* 0x000000b502b47223 */ /* 0x000fc2000001080b */
[--C-:B------:R-:W-:Y:S01]  /*1dfa0*/  FFMA.FTZ R181, R2, R140, -R11.reuse ;  /* 0x0000008c02b57223 */ /* 0x100fe2000001080b */
[----:B------:R-:W-:Y:S01]  /*1dfb0*/  FSEL R140, R134, -INF , P4 ;  /* 0xff800000868c7808 */ /* 0x000fe20002000000 */
[C-C-:B------:R-:W-:Y:S01]  /*1dfc0*/  FFMA.FTZ R125, R2.reuse, R125, -R11.reuse ;  /* 0x0000007d027d7223 */ /* 0x140fe2000001080b */
[----:B------:R-:W-:Y:S01]  /*1dfd0*/  FMNMX.FTZ R10, R131, R10, !PT ;  /* 0x0000000a830a7209 */ /* 0x000fe20007810000 */
[----:B------:R0:W-:Y:S01]  /*1dfe0*/  MUFU.EX2 R134, R181 ;  /* 0x000000b500867308 */ /* 0x0001e20000000800 */
[----:B------:R-:W-:Y:S01]  /*1dff0*/  FSEL R135, R135, -INF , P3 ;  /* 0xff80000087877808 */ /* 0x000fe20001800000 */
[--C-:B------:R-:W-:Y:S01]  /*1e000*/  FFMA.FTZ R128, R2, R128, -R11.reuse ;  /* 0x0000008002807223 */ /* 0x100fe2000001080b */
[----:B------:R-:W-:Y:S01]  /*1e010*/  FMNMX.FTZ R10, R140, R10, !PT ;  /* 0x0000000a8c0a7209 */ /* 0x000fe20007810000 */
[C-C-:B------:R-:W-:Y:S01]  /*1e020*/  FFMA.FTZ R129, R2.reuse, R129, -R11.reuse ;  /* 0x0000008102817223 */ /* 0x140fe2000001080b */
[----:B------:R-:W-:-:S01]  /*1e030*/  FFMA.FTZ R132, R2, R132, -R11 ;  /* 0x0000008402847223 */ /* 0x000fc2000001080b */
[----:B------:R-:W-:Y:S01]  /*1e040*/  FFMA.FTZ R11, R2, R133, -R11 ;  /* 0x00000085020b7223 */ /* 0x000fe2000001080b */
[----:B------:R-:W-:Y:S01]  /*1e050*/  FMNMX.FTZ R10, R135, R10, !PT ;  /* 0x0000000a870a7209 */ /* 0x000fe20007810000 */
[----:B------:R1:W-:Y:S01]  /*1e060*/  MUFU.EX2 R122, R196 ;  /* 0x000000c4007a7308 */ /* 0x0003e20000000800 */
[----:B---3--:R-:W-:Y:S01]  /*1e070*/  LOP3.LUT R204, R219, 0x7f, RZ, 0xc0, !PT ;  /* 0x0000007fdbcc7812 */ /* 0x008fe200078ec0ff */
[----:B------:R-:W-:-:S02]  /*1e080*/  WARPGROUP.DEPBAR.LE gsb0, 0x0 ;  /* 0x00008000000079c5 */ /* 0x000fc40000010000 */
[----:B0-----:R-:W0:Y:S01]  /*1e090*/  SHFL.BFLY PT, R181, R10, 0x2, 0x1f ;  /* 0x0c401f000ab57f89 */ /* 0x001e2200000e0000 */
[----:B------:R-:W-:Y:S01]  /*1e0a0*/  ISETP.NE.AND P4, PT, R204, RZ, PT ;  /* 0x000000ffcc00720c */ /* 0x000fe20003f85270 */
[----:B------:R-:W2:Y:S01]  /*1e0b0*/  S2R R219, SR_TID.X ;  /* 0x0000000000db7919 */ /* 0x000ea20000002100 */
[----:B-1----:R-:W-:Y:S01]  /*1e0c0*/  FSEL R196, R0, RZ, P2 ;  /* 0x000000ff00c47208 */ /* 0x002fe20001000000 */
[----:B------:R-:W-:Y:S04]  /*1e0d0*/  MUFU.EX2 R184, R184 ;  /* 0x000000b800b87308 */ /* 0x000fe80000000800 */
[----:B------:R-:W-:-:S04]  /*1e0e0*/  FADD.FTZ R196, -R196, R6 ;  /* 0x00000006c4c47221 */ /* 0x000fc80000010100 */
[----:B------:R-:W-:Y:S01]  /*1e0f0*/  FMUL.FTZ R196, R2, R196 ;  /* 0x000000c402c47220 */ /* 0x000fe20000410000 */
[----:B------:R-:W-:Y:S08]  /*1e100*/  MUFU.EX2 R8, R8 ;  /* 0x0000000800087308 */ /* 0x000ff00000000800 */
[----:B------:R-:W1:Y:S01]  /*1e110*/  MUFU.EX2 R196, R196 ;  /* 0x000000c400c47308 */ /* 0x000e620000000800 */
[----:B0-----:R-:W-:-:S05]  /*1e120*/  FMNMX.FTZ R10, R10, R181, !PT ;  /* 0x000000b50a0a7209 */ /* 0x001fca0007810000 */
[----:B------:R-:W0:Y:S02]  /*1e130*/  SHFL.BFLY PT, R181, R10, 0x1, 0x1f ;  /* 0x0c201f000ab57f89 */ /* 0x000e2400000e0000 */
[----:B------:R-:W-:Y:S01]  /*1e140*/  MUFU.EX2 R13, R13 ;  /* 0x0000000d000d7308 */ /* 0x000fe20000000800 */
[----:B--2---:R-:W-:-:S07]  /*1e150*/  SHF.R.U32.HI R204, RZ, 0x7, R219 ;  /* 0x00000007ffcc7819 */ /* 0x004fce00000116db */
[----:B------:R-:W-:Y:S01]  /*1e160*/  MUFU.EX2 R20, R20 ;  /* 0x0000001400147308 */ /* 0x000fe20000000800 */
[----:B-1----:R-:W-:-:S04]  /*1e170*/  FFMA.FTZ R4, R196, R4, R184 ;  /* 0x00000004c4047223 */ /* 0x002fc800000100b8 */
[----:B------:R-:W-:-:S03]  /*1e180*/  FADD.FTZ R4, R8, R4 ;  /* 0x0000000408047221 */ /* 0x000fc60000010000 */
[----:B------:R-:W-:Y:S01]  /*1e190*/  MUFU.EX2 R21, R21 ;  /* 0x0000001500157308 */ /* 0x000fe20000000800 */
[----:B0-----:R-:W-:-:S07]  /*1e1a0*/  FMNMX.FTZ R10, R10, R181, !PT ;  /* 0x000000b50a0a7209 */ /* 0x001fce0007810000 */
[----:B------:R0:W-:Y:S01]  /*1e1b0*/  MUFU.EX2 R147, R193 ;  /* 0x000000c100937308 */ /* 0x0001e20000000800 */
[----:B------:R-:W-:Y:S01]  /*1e1c0*/  FSETP.NEU.FTZ.AND P3, PT, R10, -INF , PT ;  /* 0xff8000000a00780b */ /* 0x000fe20003f7d000 */
[----:B------:R-:W-:-:S05]  /*1e1d0*/  FFMA.FTZ R133, R2, R10, -8 ;  /* 0xc100000002857423 */ /* 0x000fca000001000a */
[----:B------:R-:W-:Y:S01]  /*1e1e0*/  FSEL R133, R133, RZ, P3 ;  /* 0x000000ff85857208 */ /* 0x000fe20001800000 */
[----:B------:R-:W-:Y:S04]  /*1e1f0*/  MUFU.EX2 R127, R197 ;  /* 0x000000c5007f7308 */ /* 0x000fe80000000800 */
[----:B------:R-:W-:-:S01]  /*1e200*/  FFMA.FTZ R192, R2, R195, -R133 ;  /* 0x000000c302c07223 */ /* 0x000fc20000010885 */
[----:B------:R-:W-:Y:S01]  /*1e210*/  FSEL R195, R10, RZ, P3 ;  /* 0x000000ff0ac37208 */ /* 0x000fe20001800000 */
[----:B------:R-:W-:-:S01]  /*1e220*/  FFMA.FTZ R181, R2, R186, -R133 ;  /* 0x000000ba02b57223 */ /* 0x000fc20000010885 */
[C-C-:B------:R-:W-:Y:S01]  /*1e230*/  FFMA.FTZ R186, R2.reuse, R187, -R133.reuse ;  /* 0x000000bb02ba7223 */ /* 0x140fe20000010885 */
[----:B------:R-:W-:-:S01]  /*1e240*/  FFMA.FTZ R187, R2, R190, -R133 ;  /* 0x000000be02bb7223 */ /* 0x000fc20000010885 */
[----:B------:R-:W-:Y:S01]  /*1e250*/  FFMA.FTZ R190, R2, R191, -R133 ;  /* 0x000000bf02be7223 */ /* 0x000fe20000010885 */
[----:B------:R-:W-:-:S01]  /*1e260*/  FADD.FTZ R195, -R195, R5 ;  /* 0x00000005c3c37221 */ /* 0x000fc20000010100 */
[--C-:B------:R-:W-:Y:S01]  /*1e270*/  FFMA.FTZ R191, R2, R194, -R133.reuse ;  /* 0x000000c202bf7223 */ /* 0x100fe20000010885 */
[----:B------:R-:W-:Y:S01]  /*1e280*/  MUFU.EX2 R181, R181 ;  /* 0x000000b500b57308 */ /* 0x000fe20000000800 */
[----:B------:R-:W-:Y:S01]  /*1e290*/  IADD3 R5, -R204, 0xb, RZ ;  /* 0x0000000bcc057810 */ /* 0x000fe20007ffe1ff */
[C---:B------:R-:W-:Y:S01]  /*1e2a0*/  FMUL.FTZ R195, R2.reuse, R195 ;  /* 0x000000c302c37220 */ /* 0x040fe20000410000 */
[----:B0-----:R-:W-:-:S01]  /*1e2b0*/  FFMA.FTZ R193, R2, R198, -R133 ;  /* 0x000000c602c17223 */ /* 0x001fc20000010885 */
        /* <DEDUP_REMOVED lines=22> */
[----:B------:R1:W-:Y:S06]  /*1e420*/  BAR.ARV R5, 0x100 ;  /* 0x000400050000751d */ /* 0x0003ec0000002000 */
[----:B------:R-:W0:Y:S01]  /*1e430*/  MUFU.EX2 R190, R190 ;  /* 0x000000be00be7308 */ /* 0x000e220000000800 */
[----:B------:R-:W-:-:S01]  /*1e440*/  FFMA.FTZ R139, R2, R139, -R133 ;  /* 0x0000008b028b7223 */ /* 0x000fc20000010885 */
[----:B-1----:R-:W-:Y:S01]  /*1e450*/  FADD.FTZ R5, R186, R3 ;  /* 0x00000003ba057221 */ /* 0x002fe20000010000 */
[----:B------:R-:W-:-:S01]  /*1e460*/  FADD.FTZ R3, R13, R4 ;  /* 0x000000040d037221 */ /* 0x000fc20000010000 */
[C-C-:B------:R-:W-:Y:S01]  /*1e470*/  FFMA.FTZ R142, R2.reuse, R142, -R133.reuse ;  /* 0x0000008e028e7223 */ /* 0x140fe20000010885 */
[----:B------:R-:W-:-:S01]  /*1e480*/  FFMA.FTZ R143, R2, R143, -R133 ;  /* 0x0000008f028f7223 */ /* 0x000fc20000010885 */
[----:B------:R-:W-:Y:S01]  /*1e490*/  FFMA.FTZ R146, R2, R146, -R133 ;  /* 0x0000009202927223 */ /* 0x000fe20000010885 */
[----:B------:R-:W-:-:S01]  /*1e4a0*/  FADD.FTZ R3, R20, R3 ;  /* 0x0000000314037221 */ /* 0x000fc20000010000 */
[----:B------:R-:W1:Y:S01]  /*1e4b0*/  MUFU.EX2 R191, R191 ;  /* 0x000000bf00bf7308 */ /* 0x000e620000000800 */
[----:B--2---:R-:W-:-:S01]  /*1e4c0*/  FADD.FTZ R4, R187, R5 ;  /* 0x00000005bb047221 */ /* 0x004fc20000010000 */
[----:B------:R-:W-:Y:S01]  /*1e4d0*/  FFMA.FTZ R185, R2, R185, -R133 ;  /* 0x000000b902b97223 */ /* 0x000fe20000010885 */
[----:B------:R-:W-:-:S01]  /*1e4e0*/  FADD.FTZ R3, R21, R3 ;  /* 0x0000000315037221 */ /* 0x000fc20000010000 */
[C-C-:B------:R-:W-:Y:S01]  /*1e4f0*/  FFMA.FTZ R150, R2.reuse, R150, -R133.reuse ;  /* 0x0000009602967223 */ /* 0x140fe20000010885 */
[----:B------:R-:W-:-:S01]  /*1e500*/  FFMA.FTZ R151, R2, R151, -R133 ;  /* 0x0000009702977223 */ /* 0x000fc20000010885 */
[----:B------:R-:W-:Y:S01]  /*1e510*/  FFMA.FTZ R188, R2, R188, -R133 ;  /* 0x000000bc02bc7223 */ /* 0x000fe20000010885 */
[----:B------:R-:W-:-:S01]  /*1e520*/  FADD.FTZ R3, R147, R3 ;  /* 0x0000000393037221 */ /* 0x000fc20000010000 */
[----:B------:R-:W2:Y:S01]  /*1e530*/  MUFU.EX2 R192, R192 ;  /* 0x000000c000c07308 */ /* 0x000ea20000000800 */
[----:B0-----:R-:W-:-:S01]  /*1e540*/  FADD.FTZ R4, R190, R4 ;  /* 0x00000004be047221 */ /* 0x001fc20000010000 */
[----:B------:R-:W-:Y:S01]  /*1e550*/  FFMA.FTZ R123, R2, R123, -R133 ;  /* 0x0000007b027b7223 */ /* 0x000fe20000010885 */
[----:B------:R-:W-:-:S01]  /*1e560*/  FADD.FTZ R3, R122, R3 ;  /* 0x000000037a037221 */ /* 0x000fc20000010000 */
[C-C-:B------:R-:W-:Y:S01]  /*1e570*/  FFMA.FTZ R126, R2.reuse, R126, -R133.reuse ;  /* 0x0000007e027e7223 */ /* 0x140fe20000010885 */
[----:B------:R-:W-:-:S01]  /*1e580*/  FFMA.FTZ R189, R2, R189, -R133 ;  /* 0x000000bd02bd7223 */ /* 0x000fc20000010885 */
[----:B------:R-:W-:Y:S01]  /*1e590*/  FFMA.FTZ R130, R2, R130, -R133 ;  /* 0x0000008202827223 */ /* 0x000fe20000010885 */
[----:B------:R-:W-:-:S01]  /*1e5a0*/  FADD.FTZ R3, R127, R3 ;  /* 0x000000037f037221 */ /* 0x000fc20000010000 */
[----:B------:R-:W0:Y:S01]  /*1e5b0*/  MUFU.EX2 R193, R193 ;  /* 0x000000c100c17308 */ /* 0x000e220000000800 */
[----:B-1----:R-:W-:-:S01]  /*1e5c0*/  FADD.FTZ R4, R191, R4 ;  /* 0x00000004bf047221 */ /* 0x002fc20000010000 */
[C-C-:B------:R-:W-:Y:S01]  /*1e5d0*/  FFMA.FTZ R131, R2.reuse, R131, -R133.reuse ;  /* 0x0000008302837223 */ /* 0x140fe20000010885 */
[----:B------:R-:W-:-:S01]  /*1e5e0*/  FFMA.FTZ R140, R2, R140, -R133 ;  /* 0x0000008c028c7223 */ /* 0x000fc20000010885 */
[----:B------:R-:W-:-:S04]  /*1e5f0*/  FFMA.FTZ R133, R2, R135, -R133 ;  /* 0x0000008702857223 */ /* 0x000fc80000010885 */
        /* <DEDUP_REMOVED lines=48> */
[----:B------:R1:W3:Y:S01]  /*1e900*/  MUFU.EX2 R6, R159 ;  /* 0x0000009f00067308 */ /* 0x0002e20000000800 */
[----:B--2---:R-:W-:-:S07]  /*1e910*/  FADD.FTZ R4, R158, R4 ;  /* 0x000000049e047221 */ /* 0x004fce0000010000 */
[----:B------:R-:W2:Y:S01]  /*1e920*/  MUFU.EX2 R160, R160 ;  /* 0x000000a000a07308 */ /* 0x000ea20000000800 */
[----:B0-----:R-:W-:-:S01]  /*1e930*/  FADD.FTZ R3, R157, R3 ;  /* 0x000000039d037221 */ /* 0x001fc20000010000 */
[----:B-1----:R-:W-:-:S04]  /*1e940*/  @!P4 IMAD R159, R9, 0x8, R16 ;  /* 0x00000008099fc824 */ /* 0x002fc800078e0210 */
[----:B------:R-:W-:Y:S02]  /*1e950*/  @!P4 VIADD R159, R159, 0x33440 ;  /* 0x000334409f9fc836 */ /* 0x000fe40000000000 */
[----:B------:R-:W0:Y:S01]  /*1e960*/  MUFU.EX2 R162, R162 ;  /* 0x000000a200a27308 */ /* 0x000e220000000800 */
[----:B---3--:R-:W-:-:S02]  /*1e970*/  FADD.FTZ R4, R6, R4 ;  /* 0x0000000406047221 */ /* 0x008fc40000010000 */
[----:B------:R-:W-:-:S04]  /*1e980*/  @!P4 PRMT R159, RZ, 0x654, R159 ;  /* 0x00000654ff9fc816 */ /* 0x000fc8000000009f */
[----:B------:R1:W-:Y:S01]  /*1e990*/  @!P4 SYNCS.ARRIVE.TRANS64.RED.A1T0 RZ, [R159+URZ], RZ ;  /* 0x000000ff9fffc9a7 */ /* 0x0003e2000810043f */
[----:B------:R-:W3:Y:S01]  /*1e9a0*/  MUFU.EX2 R161, R161 ;  /* 0x000000a100a17308 */ /* 0x000ee20000000800 */
[----:B--2---:R-:W-:-:S07]  /*1e9b0*/  FADD.FTZ R3, R160, R3 ;  /* 0x00000003a0037221 */ /* 0x004fce0000010000 */
[----:B------:R-:W2:Y:S01]  /*1e9c0*/  MUFU.EX2 R163, R163 ;  /* 0x000000a300a37308 */ /* 0x000ea20000000800 */
[----:B0-----:R-:W-:-:S07]  /*1e9d0*/  FADD.FTZ R4, R162, R4 ;  /* 0x00000004a2047221 */ /* 0x001fce0000010000 */
[----:B------:R-:W0:Y:S01]  /*1e9e0*/  MUFU.EX2 R164, R164 ;  /* 0x000000a400a47308 */ /* 0x000e220000000800 */
[----:B---3--:R-:W-:-:S07]  /*1e9f0*/  FADD.FTZ R3, R161, R3 ;  /* 0x00000003a1037221 */ /* 0x008fce0000010000 */
        /* <DEDUP_REMOVED lines=15> */
[----:B0-----:R-:W-:-:S04]  /*1eaf0*/  FADD.FTZ R3, R137, R3 ;  /* 0x0000000389037221 */ /* 0x001fc80000010000 */
[----:B------:R-:W-:-:S03]  /*1eb00*/  FADD.FTZ R3, R134, R3 ;  /* 0x0000000386037221 */ /* 0x000fc60000010000 */
        /* <DEDUP_REMOVED lines=51> */
[----:B--2---:R-:W-:-:S01]  /*1ee40*/  FADD.FTZ R5, R140, R4 ;  /* 0x000000048c057221 */ /* 0x004fc20000010000 */
[----:B0-----:R-:W-:-:S03]  /*1ee50*/  FADD.FTZ R4, R11, R3 ;  /* 0x000000030b047221 */ /* 0x001fc60000010000 */
[----:B---3--:R-:W-:Y:S01]  /*1ee60*/  FADD.FTZ R3, R133, R5 ;  /* 0x0000000585037221 */ /* 0x008fe20000010000 */
[----:B-1----:R-:W-:Y:S06]  /*1ee70*/  @!P1 BRA `(.L_x_2402) ;  /* 0x0000000000049947 */ /* 0x002fec0003800000 */
[----:B------:R-:W-:Y:S01]  /*1ee80*/  BPT.TRAP 0x1 ;  /* 0x000000040000795c */ /* 0x000fe20000300000 */
.L_x_2402:
[----:B------:R-:W-:Y:S01]  /*1ee90*/  IMAD R5, R221, 0x8, R16 ;  /* 0x00000008dd057824 */ /* 0x000fe200078e0210 */
[----:B------:R-:W-:Y:S01]  /*1eea0*/  ISETP.GT.AND P2, PT, R7, R15, PT ;  /* 0x0000000f0700720c */ /* 0x000fe20003f44270 */
[----:B------:R-:W-:Y:S01]  /*1eeb0*/  IMAD.U32 R135, RZ, RZ, UR42 ;  /* 0x0000002aff877e24 */ /* 0x000fe2000f8e00ff */
[----:B------:R-:W-:Y:S01]  /*1eec0*/  F2FP.SATFINITE.E4M3.F32.PACK_AB_MERGE_C R13, R20, R13, RZ ;  /* 0x0000000d140d723e */ /* 0x000fe200048070ff */
[-C--:B------:R-:W-:Y:S01]  /*1eed0*/  FMUL.FTZ R24, R24, R196.reuse ;  /* 0x000000c418187220 */ /* 0x080fe20000410000 */
[----:B------:R-:W-:Y:S01]  /*1eee0*/  IADD3 R5, R5, 0x33460, RZ ;  /* 0x0003346005057810 */ /* 0x000fe20007ffe0ff */
        /* <DEDUP_REMOVED lines=33> */
[----:B------:R-:W-:Y:S01]  /*1f100*/  PRMT R5, R135, 0x654, R5 ;  /* 0x0000065487057816 */ /* 0x000fe20000000005 */
[----:B------:R-:W-:Y:S01]  /*1f110*/  FMUL.FTZ R60, R60, R196 ;  /* 0x000000c43c3c7220 */ /* 0x000fe20000410000 */
[----:B------:R-:W-:Y:S01]  /*1f120*/  F2FP.SATFINITE.E4M3.F32.PACK_AB_MERGE_C R13, R8, R184, R13 ;  /* 0x000000b8080d723e */ /* 0x000fe2000480700d */
[-C--:B------:R-:W-:Y:S01]  /*1f130*/  FMUL.FTZ R61, R61, R196.reuse ;  /* 0x000000c43d3d7220 */ /* 0x080fe20000410000 */
[----:B------:R-:W-:Y:S01]  /*1f140*/  F2FP.SATFINITE.E4M3.F32.PACK_AB_MERGE_C R187, R186, R181, R187 ;  /* 0x000000b5babb723e */ /* 0x000fe200048070bb */
[----:B------:R0:W-:Y:S01]  /*1f150*/  SYNCS.ARRIVE.TRANS64.RED.A1T0 RZ, [R5+URZ], RZ ;  /* 0x000000ff05ff79a7 */ /* 0x0001e2000810043f */
        /* <DEDUP_REMOVED lines=97> */
[----:B------:R-:W-:Y:S01]  /*1f770*/  VIADD R7, R7, 0xffffffff ;  /* 0xffffffff07077836 */ /* 0x000fe20000000000 */
[----:B------:R-:W-:Y:S01]  /*1f780*/  MOV R214, R177 ;  /* 0x000000b100d67202 */ /* 0x000fe20000000f00 */
[----:B0-----:R-:W-:-:S02]  /*1f790*/  IMAD.MOV.U32 R5, RZ, RZ, R10 ;  /* 0x000000ffff057224 */ /* 0x001fc400078e000a */
        /* <DEDUP_REMOVED lines=19> */
[----:B------:R-:W-:Y:S06]  /*1f8d0*/  @P2 BRA `(.L_x_2403) ;  /* 0xffffffbc00e42947 */ /* 0x000fec000383ffff */
[----:B------:R-:W-:-:S07]  /*1f8e0*/  IMAD.MOV.U32 R221, RZ, RZ, R9 ;  /* 0x000000ffffdd7224 */ /* 0x000fce00078e0009 */
.L_x_2392:
[----:B------:R-:W-:-:S13]  /*1f8f0*/  ISETP.GE.AND P0, PT, R7, R235, PT ;  /* 0x000000eb0700720c */ /* 0x000fda0003f06270 */
[----:B------:R-:W-:Y:S05]  /*1f900*/  @!P0 BRA `(.L_x_2404) ;  /* 0x00000034003c8947 */ /* 0x000fea0003800000 */
[----:B------:R-:W-:Y:S01]  /*1f910*/  IMAD.MOV.U32 R5, RZ, RZ, R10 ;  /* 0x000000ffff057224 */ /* 0x000fe200078e000a */
[----:B------:R-:W-:Y:S01]  /*1f920*/  MOV R6, R0 ;  /* 0x0000000000067202 */ /* 0x000fe20000000f00 */
[----:B------:R-:W-:Y:S02]  /*1f930*/  IMAD.MOV.U32 R8, RZ, RZ, R222 ;  /* 0x000000ffff087224 */ /* 0x000fe400078e00de */
[----:B------:R-:W-:-:S07]  /*1f940*/  IMAD.MOV.U32 R9, RZ, RZ, R221 ;  /* 0x000000ffff097224 */ /* 0x000fce00078e00dd */
.L_x_2415:
[----:B------:R-:W-:Y:S01]  /*1f950*/  ISETP.NE.AND P2, PT, R229, RZ, PT ;  /* 0x000000ffe500720c */ /* 0x000fe20003f45270 */
[----:B------:R-:W-:Y:S01]  /*1f960*/  VIADD R221, R9, 0x1 ;  /* 0x0000000109dd7836 */ /* 0x000fe20000000000 */
[----:B------:R-:W-:Y:S05]  /*1f970*/  YIELD ;  /* 0x0000000000007946 */ /* 0x000fea0003800000 */
[----:B------:R-:W-:-:S04]  /*1f980*/  ISETP.NE.AND P0, PT, R221, 0x2, PT ;  /* 0x00000002dd00780c */ /* 0x000fc80003f05270 */
[----:B------:R-:W-:Y:S02]  /*1f990*/  SEL R11, RZ, 0x1, P0 ;  /* 0x00000001ff0b7807 */ /* 0x000fe40000000000 */
[----:B------:R-:W-:Y:S02]  /*1f9a0*/  SEL R221, R221, RZ, P0 ;  /* 0x000000ffdddd7207 */ /* 0x000fe40000000000 */
[----:B------:R-:W-:Y:S01]  /*1f9b0*/  LOP3.LUT R222, R8, R11, RZ, 0x3c, !PT ;  /* 0x0000000b08de7212 */ /* 0x000fe200078e3cff */
[----:B------:R-:W-:Y:S06]  /*1f9c0*/  @P2 BRA `(.L_x_2405) ;  /* 0x0000000000302947 */ /* 0x000fec0003800000 */
[----:B------:R-:W-:Y:S05]  /*1f9d0*/  @!P1 BRA `(.L_x_2406) ;  /* 0x0000000000049947 */ /* 0x000fea0003800000 */
[----:B------:R-:W-:Y:S01]  /*1f9e0*/  BPT.TRAP 0x1 ;  /* 0x000000040000795c */ /* 0x000fe20000300000 */
.L_x_2406:
[----:B------:R-:W-:Y:S01]  /*1f9f0*/  IMAD R0, R221, 0x8, R16 ;  /* 0x00000008dd007824 */ /* 0x000fe200078e0210 */
[----:B------:R-:W-:-:S04]  /*1fa00*/  SHF.L.U32 R11, R222, 0x1f, RZ ;  /* 0x0000001fde0b7819 */ /* 0x000fc800000006ff */
[----:B------:R0:W1:Y:S01]  /*1fa10*/  SYNCS.PHASECHK.TRANS64.TRYWAIT P0, [R0+URZ+0x33430], R11 ;  /* 0x0334300b000075a7 */ /* 0x000062000800017f */
[----:B------:R-:W-:Y:S05]  /*1fa20*/  @!P1 BRA `(.L_x_2407) ;  /* 0x0000000000049947 */ /* 0x000fea0003800000 */
[----:B------:R-:W-:Y:S01]  /*1fa30*/  BPT.TRAP 0x1 ;  /* 0x000000040000795c */ /* 0x000fe20000300000 */
.L_x_2407:
[----:B------:R-:W-:Y:S04]  /*1fa40*/  BSSY B0, `(.L_x_2405) ;  /* 0x0000004000007945 */ /* 0x000fe80003800000 */
[----:B-1----:R-:W-:Y:S05]  /*1fa50*/  @P0 BRA `(.L_x_2408) ;  /* 0x0000000000080947 */ /* 0x002fea0003800000 */
[----:B------:R-:W1:Y:S02]  /*1fa60*/  SYNCS.PHASECHK.TRANS64.TRYWAIT P0, [R0+URZ+0x33430], R11 ;  /* 0x0334300b000075a7 */ /* 0x000e64000800017f */
[----:B-1----:R-:W-:Y:S05]  /*1fa70*/  @!P0 BRA `(.L_x_2409) ;  /* 0x0000012400b48947 */ /* 0x002fea0003800000 */
.L_x_2408:
[----:B------:R-:W-:Y:S05]  /*1fa80*/  BSYNC B0 ;  /* 0x0000000000007941 */ /* 0x000fea0003800000 */
.L_x_2405:
[----:B01----:R-:W0:Y:S01]  /*1fa90*/  S2R R0, SR_TID.X ;  /* 0x0000000000007919 */ /* 0x003e220000002100 */
[----:B------:R-:W-:Y:S05]  /*1faa0*/  WARPSYNC.ALL ;  /* 0x0000000000007948 */ /* 0x000fea0003800000 */
[----:B------:R-:W-:Y:S01]  /*1fab0*/  IMAD R10, R221, 0x780, R14 ;  /* 0x00000780dd0a7824 */ /* 0x000fe200078e020e */
[----:B------:R-:W-:Y:S01]  /*1fac0*/  UMOV UR48, UR24 ;  /* 0x0000001800307c82 */ /* 0x000fe20008000000 */
[----:B------:R-:W-:Y:S01]  /*1fad0*/  IMAD.MOV.U32 R11, RZ, RZ, -0x7fffffe0 ;  /* 0x80000020ff0b7424 */ /* 0x000fe200078e00ff */
[----:B------:R-:W-:Y:S01]  /*1fae0*/  UMOV UR49, UR25 ;  /* 0x0000001900317c82 */ /* 0x000fe20008000000 */
[C---:B------:R-:W-:Y:S01]  /*1faf0*/  VIADD R120, R10.reuse, 0x80 ;  /* 0x000000800a787836 */ /* 0x040fe20000000000 */
[----:B------:R-:W-:Y:S01]  /*1fb00*/  R2UR UR50, R10 ;  /* 0x000000000a3272ca */ /* 0x000fe200000e0000 */
[----:B------:R-:W-:Y:S01]  /*1fb10*/  IMAD.MOV.U32 R121, RZ, RZ, -0x7fffffe0 ;  /* 0x80000020ff797424 */ /* 0x000fe200078e00ff */
[----:B------:R-:W-:Y:S01]  /*1fb20*/  R2UR UR51, R11 ;  /* 0x000000000b3372ca */ /* 0x000fe200000e0000 */
[----:B------:R-:W-:Y:S01]  /*1fb30*/  UMOV UR44, UR24 ;  /* 0x00000018002c7c82 */ /* 0x000fe20008000000 */
[----:B------:R-:W-:Y:S01]  /*1fb40*/  R2UR UR46, R120 ;  /* 0x00000000782e72ca */ /* 0x000fe200000e0000 */
[----:B------:R-:W-:Y:S01]  /*1fb50*/  UMOV UR45, UR25 ;  /* 0x00000019002d7c82 */ /* 0x000fe20008000000 */
[----:B------:R-:W-:Y:S01]  /*1fb60*/  R2UR UR47, R121 ;  /* 0x00000000792f72ca */ /* 0x000fe200000e0000 */
[C---:B------:R-:W-:Y:S01]  /*1fb70*/  VIADD R12, R10.reuse, 0x100 ;  /* 0x000001000a0c7836 */ /* 0x040fe20000000000 */
[----:B------:R-:W-:Y:S01]  /*1fb80*/  MOV R21, 0x80000020 ;  /* 0x8000002000157802 */ /* 0x000fe20000000f00 */
[----:B------:R-:W-:Y:S01]  /*1fb90*/  IMAD.MOV.U32 R13, RZ, RZ, -0x7fffffe0 ;  /* 0x80000020ff0d7424 */ /* 0x000fe200078e00ff */
[----:B------:R-:W-:Y:S01]  /*1fba0*/  UMOV UR32, UR24 ;  /* 0x0000001800207c82 */ /* 0x000fe20008000000 */
[----:B------:R-:W-:Y:S01]  /*1fbb0*/  VIADD R20, R10, 0x180 ;  /* 0x000001800a147836 */ /* 0x000fe20000000000 */
[----:B------:R-:W-:Y:S01]  /*1fbc0*/  R2UR UR26, R12 ;  /* 0x000000000c1a72ca */ /* 0x000fe200000e0000 */
[----:B------:R-:W-:Y:S01]  /*1fbd0*/  UMOV UR33, UR25 ;  /* 0x0000001900217c82 */ /* 0x000fe20008000000 */
[----:B------:R-:W-:Y:S01]  /*1fbe0*/  R2UR UR27, R13 ;  /* 0x000000000d1b72ca */ /* 0x000fe200000e0000 */
[----:B------:R-:W-:Y:S01]  /*1fbf0*/  VIADD R120, R10, 0x200 ;  /* 0x000002000a787836 */ /* 0x000fe20000000000 */
[----:B------:R-:W-:Y:S01]  /*1fc00*/  R2UR UR34, R20 ;  /* 0x00000000142272ca */ /* 0x000fe200000e0000 */
[----:B------:R-:W-:Y:S01]  /*1fc10*/  UMOV UR28, UR24 ;  /* 0x00000018001c7c82 */ /* 0x000fe20008000000 */
[----:B------:R-:W-:Y:S01]  /*1fc20*/  R2UR UR35, R21 ;  /* 0x00000000152372ca */ /* 0x000fe200000e0000 */
[----:B------:R-:W-:Y:S01]  /*1fc30*/  UMOV UR29, UR25 ;  /* 0x00000019001d7c82 */ /* 0x000fe20008000000 */
[----:B------:R-:W-:Y:S01]  /*1fc40*/  R2UR UR30, R120 ;  /* 0x00000000781e72ca */ /* 0x000fe200000e0000 */
[C---:B------:R-:W-:Y:S01]  /*1fc50*/  VIADD R12, R10.reuse, 0x2 ;  /* 0x000000020a0c7836 */ /* 0x040fe20000000000 */
[----:B0-----:R-:W-:Y:S01]  /*1fc60*/  SHF.R.U32.HI R0, RZ, 0x7, R0 ;  /* 0x00000007ff007819 */ /* 0x001fe20000011600 */
[----:B------:R-:W-:Y:S01]  /*1fc70*/  VIADD R20, R10, 0x82 ;  /* 0x000000820a147836 */ /* 0x000fe20000000000 */
[----:B------:R-:W-:Y:S01]  /*1fc80*/  R2UR UR31, R121 ;  /* 0x00000000791f72ca */ /* 0x000fe200000e0000 */
[----:B------:R-:W-:Y:S01]  /*1fc90*/  IMAD.MOV.U32 R21, RZ, RZ, -0x7fffffe0 ;  /* 0x80000020ff157424 */ /* 0x000fe200078e00ff */
[----:B------:R-:W-:Y:S01]  /*1fca0*/  R2UR UR6, R12 ;  /* 0x000000000c0672ca */ /* 0x000fe200000e0000 */
[----:B------:R-:W-:Y:S01]  /*1fcb0*/  VIADD R0, R0, 0x8 ;  /* 0x0000000800007836 */ /* 0x000fe20000000000 */
[----:B------:R-:W-:Y:S01]  /*1fcc0*/  R2UR UR7, R13 ;  /* 0x000000000d0772ca */ /* 0x000fe200000e0000 */
[----:B------:R-:W-:-:S02]  /*1fcd0*/  VIADD R12, R10, 0x102 ;  /* 0x000001020a0c7836 */ /* 0x000fc40000000000 */
[----:B------:R-:W-:Y:S01]  /*1fce0*/  IMAD.MOV.U32 R13, RZ, RZ, -0x7fffffe0 ;  /* 0x80000020ff0d7424 */ /* 0x000fe200078e00ff */
[----:B------:R0:W-:Y:S01]  /*1fcf0*/  BAR.SYNC.DEFER_BLOCKING R0, 0x100 ;  /* 0x000400000000751d */ /* 0x0001e20000010000 */
[----:B------:R-:W-:-:S05]  /*1fd00*/  IMAD.MOV.U32 R11, RZ, RZ, -0x7fffffe0 ;  /* 0x80000020ff0b7424 */ /* 0x000fca00078e00ff */
        /* <DEDUP_REMOVED lines=224> */
.L_x_2411:
[----:B------:R-:W-:Y:S01]  /*20b10*/  SHF.L.U32 R0, R8, 0x1f, RZ ;  /* 0x0000001f08007819 */ /* 0x000fe200000006ff */
[----:B------:R-:W-:-:S04]  /*20b20*/  IMAD R8, R9, 0x8, R16 ;  /* 0x0000000809087824 */ /* 0x000fc800078e0210 */
[----:B------:R0:W1:Y:S01]  /*20b30*/  SYNCS.PHASECHK.TRANS64.TRYWAIT P0, [R8+URZ+0x33450], R0 ;  /* 0x03345000080075a7 */ /* 0x000062000800017f */
[----:B------:R-:W-:Y:S05]  /*20b40*/  @!P1 BRA `(.L_x_2412) ;  /* 0x0000000000049947 */ /* 0x000fea0003800000 */
[----:B------:R-:W-:Y:S01]  /*20b50*/  BPT.TRAP 0x1 ;  /* 0x000000040000795c */ /* 0x000fe20000300000 */
.L_x_2412:
[----:B-1----:R-:W-:Y:S05]  /*20b60*/  @P0 BRA `(.L_x_2410) ;  /* 0x0000000000080947 */ /* 0x002fea0003800000 */
[----:B------:R-:W1:Y:S02]  /*20b70*/  SYNCS.PHASECHK.TRANS64.TRYWAIT P0, [R8+URZ+0x33450], R0 ;  /* 0x03345000080075a7 */ /* 0x000e64000800017f */
[----:B-1----:R-:W-:Y:S05]  /*20b80*/  @!P0 BRA `(.L_x_2413) ;  /* 0x0000011400848947 */ /* 0x002fea0003800000 */
.L_x_2410:
[----:B01----:R-:W-:Y:S01]  /*20b90*/  VIADD R0, R16, 0x200 ;  /* 0x0000020010007836 */ /* 0x003fe20000000000 */
[----:B------:R-:W-:Y:S01]  /*20ba0*/  MOV R11, 0xc0000010 ;  /* 0xc0000010000b7802 */ /* 0x000fe20000000f00 */
[----:B------:R-:W-:Y:S05]  /*20bb0*/  WARPSYNC.ALL ;  /* 0x0000000000007948 */ /* 0x000fea0003800000 */
[----:B------:R-:W-:Y:S01]  /*20bc0*/  SHF.R.U32.HI R0, RZ, 0x4, R0 ;  /* 0x00000004ff007819 */ /* 0x000fe20000011600 */
[----:B------:R-:W-:Y:S01]  /*20bd0*/  WARPGROUP.ARRIVE ;  /* 0x00000000000079c5 */ /* 0x000fe20000000000 */
[----:B------:R-:W-:Y:S01]  /*20be0*/  R2UR UR7, R11 ;  /* 0x000000000b0772ca */ /* 0x000fe200000e0000 */
[----:B------:R-:W-:Y:S01]  /*20bf0*/  IMAD.MOV.U32 R13, RZ, RZ, -0x3ffffff0 ;  /* 0xc0000010ff0d7424 */ /* 0x000fe200078e00ff */
[----:B------:R-:W-:-:S02]  /*20c00*/  LOP3.LUT R0, R0, 0x3fff, RZ, 0xc0, !PT ;  /* 0x00003fff00007812 */ /* 0x000fc400078ec0ff */
[----:B------:R-:W-:Y:S02]  /*20c10*/  FMNMX.FTZ R8, R186, R5, !PT ;  /* 0x00000005ba087209 */ /* 0x000fe40007810000 */
[----:B------:R-:W-:Y:S02]  /*20c20*/  LOP3.LUT R0, R0, 0x10000, RZ, 0xfc, !PT ;  /* 0x0001000000007812 */ /* 0x000fe400078efcff */
[----:B------:R-:W-:-:S03]  /*20c30*/  FMNMX.FTZ R8, R187, R8, !PT ;  /* 0x00000008bb087209 */ /* 0x000fc60007810000 */
[----:B------:R-:W-:Y:S01]  /*20c40*/  IMAD R10, R9, 0x780, R0 ;  /* 0x00000780090a7824 */ /* 0x000fe200078e0200 */
[----:B------:R-:W-:Y:S02]  /*20c50*/  FMNMX.FTZ R0, R184, R6, !PT ;  /* 0x00000006b8007209 */ /* 0x000fe40007810000 */
[----:B------:R-:W-:Y:S01]  /*20c60*/  FMNMX.FTZ R8, R190, R8, !PT ;  /* 0x00000008be087209 */ /* 0x000fe20007810000 */
[C---:B------:R-:W-:Y:S01]  /*20c70*/  VIADD R12, R10.reuse, 0x180 ;  /* 0x000001800a0c7836 */ /* 0x040fe20000000000 */
[----:B------:R-:W-:Y:S02]  /*20c80*/  R2UR UR6, R10 ;  /* 0x000000000a0672ca */ /* 0x000fe400000e0000 */
[----:B------:R-:W-:Y:S02]  /*20c90*/  FMNMX.FTZ R0, R185, R0, !PT ;  /* 0x00000000b9007209 */ /* 0x000fe40007810000 */
[----:B------:R-:W-:Y:S02]  /*20ca0*/  FMNMX.FTZ R8, R191, R8, !PT ;  /* 0x00000008bf087209 */ /* 0x000fe40007810000 */
[----:B------:R-:W-:-:S02]  /*20cb0*/  FMNMX.FTZ R0, R188, R0, !PT ;  /* 0x00000000bc007209 */ /* 0x000fc40007810000 */
[----:B------:R-:W-:Y:S02]  /*20cc0*/  FMNMX.FTZ R8, R194, R8, !PT ;  /* 0x00000008c2087209 */ /* 0x000fe40007810000 */
[----:B------:R-:W-:Y:S02]  /*20cd0*/  FMNMX.FTZ R0, R189, R0, !PT ;  /* 0x00000000bd007209 */ /* 0x000fe40007810000 */
[----:B------:R-:W-:Y:S01]  /*20ce0*/  FMNMX.FTZ R8, R195, R8, !PT ;  /* 0x00000008c3087209 */ /* 0x000fe20007810000 */
[----:B------:R-:W-:Y:S01]  /*20cf0*/  QGMMA.64x192x32.F32.E4M3.E4M3 R24, R216, gdesc[UR4], R24, gsb0 ;  /* 0x02e00004d8187df3 */ /* 0x000fe20008000818 */
[----:B------:R-:W-:Y:S01]  /*20d00*/  R2UR UR6, R12 ;  /* 0x000000000c0672ca */ /* 0x000fe200000e0000 */
[----:B------:R-:W-:Y:S01]  /*20d10*/  VIADD R12, R10, 0x300 ;  /* 0x000003000a0c7836 */ /* 0x000fe20000000000 */
[----:B------:R-:W-:Y:S01]  /*20d20*/  R2UR UR7, R13 ;  /* 0x000000000d0772ca */ /* 0x000fe200000e0000 */
[----:B------:R-:W-:Y:S01]  /*20d30*/  IMAD.MOV.U32 R13, RZ, RZ, -0x3ffffff0 ;  /* 0xc0000010ff0d7424 */ /* 0x000fe200078e00ff */
        /* <DEDUP_REMOVED lines=90> */
[----:B------:R-:W-:Y:S01]  /*212e0*/  R2UR UR7, R13 ;  /* 0x000000000d0772ca */ /* 0x000fe200000e0000 */
[----:B------:R-:W0:Y:S02]  /*212f0*/  SHFL.BFLY PT, R12, R8, 0x2, 0x1f ;  /* 0x0c401f00080c7f89 */ /* 0x000e2400000e0000 */
[----:B0-----:R-:W-:Y:S02]  /*21300*/  FMNMX.FTZ R12, R8, R12, !PT ;  /* 0x0000000c080c7209 */ /* 0x001fe40007810000 */
[----:B------:R-:W0:Y:S02]  /*21310*/  SHFL.BFLY PT, R8, R0, 0x1, 0x1f ;  /* 0x0c201f0000087f89 */ /* 0x000e2400000e0000 */
[----:B0-----:R-:W-:-:S05]  /*21320*/  FMNMX.FTZ R0, R0, R8, !PT ;  /* 0x0000000800007209 */ /* 0x001fca0007810000 */
[----:B------:R-:W-:-:S04]  /*21330*/  FADD.FTZ R6, -R0, R6 ;  /* 0x0000000600067221 */ /* 0x000fc80000010100 */
[----:B------:R-:W-:-:S06]  /*21340*/  FMUL.FTZ R6, R2, R6 ;  /* 0x0000000602067220 */ /* 0x000fcc0000410000 */
[----:B------:R-:W-:Y:S01]  /*21350*/  MUFU.EX2 R6, R6 ;  /* 0x0000000600067308 */ /* 0x000fe20000000800 */
[----:B------:R-:W-:Y:S02]  /*21360*/  WARPGROUP.DEPBAR.LE gsb0, 0x0 ;  /* 0x00008000000079c5 */ /* 0x000fe40000010000 */
[----:B------:R-:W-:-:S06]  /*21370*/  WARPGROUP.ARRIVE ;  /* 0x00000000000079c5 */ /* 0x000fcc0000000000 */
[----:B------:R-:W-:Y:S01]  /*21380*/  QGMMA.64x192x32.F32.E4M3.E4M3 R24, R204, gdesc[UR4], R24, gsb0 ;  /* 0x02e00004cc187df3 */ /* 0x000fe20008000818 */
[----:B------:R-:W-:Y:S02]  /*21390*/  R2UR UR6, R10 ;  /* 0x000000000a0672ca */ /* 0x000fe400000e0000 */
[----:B------:R-:W0:Y:S01]  /*213a0*/  SHFL.BFLY PT, R10, R12, 0x1, 0x1f ;  /* 0x0c201f000c0a7f89 */ /* 0x000e2200000e0000 */
[----:B------:R-:W-:Y:S01]  /*213b0*/  R2UR UR7, R11 ;  /* 0x000000000b0772ca */ /* 0x000fe200000e0000 */
[----:B------:R-:W-:-:S04]  /*213c0*/  FFMA.FTZ R11, R2, R0, -8 ;  /* 0xc1000000020b7423 */ /* 0x000fc80000010000 */
        /* <DEDUP_REMOVED lines=18> */
[----:B0-----:R-:W-:Y:S01]  /*214f0*/  FMNMX.FTZ R10, R12, R10, !PT ;  /* 0x0000000a0c0a7209 */ /* 0x001fe20007810000 */
        /* <DEDUP_REMOVED lines=21> */
[----:B------:R-:W-:Y:S01]  /*21650*/  FFMA.FTZ R11, R2, R133, -R11 ;  /* 0x00000085020b7223 */ /* 0x000fe2000001080b */
[----:B------:R-:W-:-:S01]  /*21660*/  FADD.FTZ R5, -R10, R5 ;  /* 0x000000050a057221 */ /* 0x000fc20000010100 */
[C---:B------:R-:W-:Y:S01]  /*21670*/  FFMA.FTZ R133, R2.reuse, R10, -8 ;  /* 0xc100000002857423 */ /* 0x040fe2000001000a */
[----:B------:R-:W0:Y:S02]  /*21680*/  MUFU.EX2 R8, R8 ;  /* 0x0000000800087308 */ /* 0x000e240000000800 */
[C---:B------:R-:W-:Y:S01]  /*21690*/  FMUL.FTZ R5, R2.reuse, R5 ;  /* 0x0000000502057220 */ /* 0x040fe20000410000 */
[C-C-:B------:R-:W-:Y:S01]  /*216a0*/  FFMA.FTZ R186, R2.reuse, R186, -R133.reuse ;  /* 0x000000ba02ba7223 */ /* 0x140fe20000010885 */
[----:B------:R-:W-:-:S01]  /*216b0*/  FFMA.FTZ R187, R2, R187, -R133 ;  /* 0x000000bb02bb7223 */ /* 0x000fc20000010885 */
[C-C-:B------:R-:W-:Y:S01]  /*216c0*/  FFMA.FTZ R188, R2.reuse, R190, -R133.reuse ;  /* 0x000000be02bc7223 */ /* 0x140fe20000010885 */
[----:B------:R-:W-:-:S01]  /*216d0*/  FFMA.FTZ R189, R2, R191, -R133 ;  /* 0x000000bf02bd7223 */ /* 0x000fc20000010885 */
[C-C-:B------:R-:W-:Y:S01]  /*216e0*/  FFMA.FTZ R190, R2.reuse, R194, -R133.reuse ;  /* 0x000000c202be7223 */ /* 0x140fe20000010885 */
        /* <DEDUP_REMOVED lines=40> */
[----:B------:R-:W3:Y:S01]  /*21970*/  MUFU.EX2 R188, R188 ;  /* 0x000000bc00bc7308 */ /* 0x000ee20000000800 */
[----:B------:R-:W-:-:S01]  /*21980*/  FFMA.FTZ R134, R2, R134, -R133 ;  /* 0x0000008602867223 */ /* 0x000fc20000010885 */
[----:B------:R-:W-:Y:S01]  /*21990*/  FFMA.FTZ R133, R2, R135, -R133 ;  /* 0x0000008702857223 */ /* 0x000fe20000010885 */
[----:B0-----:R-:W-:-:S01]  /*219a0*/  FADD.FTZ R4, R12, R4 ;  /* 0x000000040c047221 */ /* 0x001fc20000010000 */
[----:B--2---:R-:W-:Y:S01]  /*219b0*/  FADD.FTZ R135, R187, R3 ;  /* 0x00000003bb877221 */ /* 0x004fe20000010000 */
[----:B------:R-:W-:Y:S01]  /*219c0*/  @!P0 IMAD R194, R221, 0x8, R16 ;  /* 0x00000008ddc28824 */ /* 0x000fe200078e0210 */
[----:B------:R-:W-:-:S02]  /*219d0*/  IADD3 R195, -R219, 0xb, RZ ;  /* 0x0000000bdbc37810 */ /* 0x000fc40007ffe1ff */
[----:B------:R-:W0:Y:S01]  /*219e0*/  MUFU.EX2 R15, R15 ;  /* 0x0000000f000f7308 */ /* 0x000e220000000800 */
[----:B-1----:R-:W-:-:S01]  /*219f0*/  FADD.FTZ R3, R13, R4 ;  /* 0x000000040d037221 */ /* 0x002fc20000010000 */
[----:B------:R-:W-:-:S05]  /*21a00*/  @!P0 VIADD R194, R194, 0x33440 ;  /* 0x00033440c2c28836 */ /* 0x000fca0000000000 */
[----:B------:R-:W-:Y:S01]  /*21a10*/  @!P0 PRMT R194, RZ, 0x654, R194 ;  /* 0x00000654ffc28816 */ /* 0x000fe200000000c2 */
        /* <DEDUP_REMOVED lines=24> */
[----:B------:R-:W-:Y:S02]  /*21ba0*/  WARPGROUP.DEPBAR.LE gsb0, 0x0 ;  /* 0x00008000000079c5 */ /* 0x000fe40000010000 */
[----:B------:R-:W-:-:S04]  /*21bb0*/  WARPGROUP.ARRIVE ;  /* 0x00000000000079c5 */ /* 0x000fc80000000000 */
[----:B------:R-:W1:Y:S01]  /*21bc0*/  MUFU.EX2 R171, R171 ;  /* 0x000000ab00ab7308 */ /* 0x000e620000000800 */
[----:B--2---:R-:W-:-:S01]  /*21bd0*/  FADD.FTZ R4, R170, R4 ;  /* 0x00000004aa047221 */ /* 0x004fc20000010000 */
[----:B------:R-:W-:Y:S06]  /*21be0*/  QGMMA.64x192x32.F32.E4M3.E4M3 R24, R200, gdesc[UR4], R24, gsb0 ;  /* 0x02e00004c8187df3 */ /* 0x000fec0008000818 */
        /* <DEDUP_REMOVED lines=53> */
[----:B------:R1:W-:Y:S06]  /*21f40*/  BAR.ARV R195, 0x100 ;  /* 0x000400c30000751d */ /* 0x0003ec0000002000 */
[----:B------:R-:W3:Y:S01]  /*21f50*/  MUFU.EX2 R165, R165 ;  /* 0x000000a500a57308 */ /* 0x000ee20000000800 */
[----:B--2---:R-:W-:-:S01]  /*21f60*/  FADD.FTZ R3, R164, R3 ;  /* 0x00000003a4037221 */ /* 0x004fc20000010000 */
[----:B------:R1:W-:Y:S01]  /*21f70*/  @!P0 SYNCS.ARRIVE.TRANS64.RED.A1T0 RZ, [R194+URZ], RZ ;  /* 0x000000ffc2ff89a7 */ /* 0x0003e2000810043f */
[----:B0-----:R-:W-:-:S05]  /*21f80*/  FADD.FTZ R4, R166, R4 ;  /* 0x00000004a6047221 */ /* 0x001fca0000010000 */
[----:B------:R-:W0:Y:S08]  /*21f90*/  MUFU.EX2 R167, R167 ;  /* 0x000000a700a77308 */ /* 0x000e300000000800 */
[----:B------:R-:W2:Y:S01]  /*21fa0*/  MUFU.EX2 R136, R136 ;  /* 0x0000008800887308 */ /* 0x000ea20000000800 */
[----:B---3--:R-:W-:-:S07]  /*21fb0*/  FADD.FTZ R3, R165, R3 ;  /* 0x00000003a5037221 */ /* 0x008fce0000010000 */
[----:B------:R-:W3:Y:S01]  /*21fc0*/  MUFU.EX2 R138, R138 ;  /* 0x0000008a008a7308 */ /* 0x000ee20000000800 */
[----:B0-----:R-:W-:-:S07]  /*21fd0*/  FADD.FTZ R4, R167, R4 ;  /* 0x00000004a7047221 */ /* 0x001fce0000010000 */
[----:B------:R-:W0:Y:S01]  /*21fe0*/  MUFU.EX2 R137, R137 ;  /* 0x0000008900897308 */ /* 0x000e220000000800 */
[----:B--2---:R-:W-:-:S07]  /*21ff0*/  FADD.FTZ R3, R136, R3 ;  /* 0x0000000388037221 */ /* 0x004fce0000010000 */
        /* <DEDUP_REMOVED lines=57> */
[----:B0-----:R-:W-:-:S01]  /*22390*/  FADD.FTZ R135, R134, R4 ;  /* 0x0000000486877221 */ /* 0x001fc20000010000 */
[----:B--2---:R-:W-:-:S03]  /*223a0*/  FADD.FTZ R4, R11, R3 ;  /* 0x000000030b047221 */ /* 0x004fc60000010000 */
[----:B---3--:R-:W-:Y:S01]  /*223b0*/  FADD.FTZ R3, R133, R135 ;  /* 0x0000008785037221 */ /* 0x008fe20000010000 */
[----:B-1----:R-:W-:Y:S06]  /*223c0*/  @!P1 BRA `(.L_x_2414) ;  /* 0x0000000000049947 */ /* 0x002fec0003800000 */
[----:B------:R-:W-:Y:S01]  /*223d0*/  BPT.TRAP 0x1 ;  /* 0x000000040000795c */ /* 0x000fe20000300000 */
.L_x_2414:
[----:B------:R-:W-:Y:S01]  /*223e0*/  IMAD R9, R9, 0x8, R16 ;  /* 0x0000000809097824 */ /* 0x000fe200078e0210 */
[----:B------:R-:W-:Y:S01]  /*223f0*/  ISETP.GT.AND P0, PT, R7, R235, PT ;  /* 0x000000eb0700720c */ /* 0x000fe20003f04270 */
[-C--:B------:R-:W-:Y:S01]  /*22400*/  FMUL.FTZ R24, R24, R6.reuse ;  /* 0x0000000618187220 */ /* 0x080fe20000410000 */
[----:B------:R-:W-:Y:S01]  /*22410*/  MOV R135, UR42 ;  /* 0x0000002a00877c02 */ /* 0x000fe20008000f00 */
[----:B------:R-:W-:Y:S01]  /*22420*/  VIADD R9, R9, 0x33460 ;  /* 0x0003346009097836 */ /* 0x000fe20000000000 */
        /* <DEDUP_REMOVED lines=28> */
[----:B------:R-:W-:Y:S01]  /*225f0*/  PRMT R9, R135, 0x654, R9 ;  /* 0x0000065487097816 */ /* 0x000fe20000000009 */
[----:B------:R-:W-:Y:S01]  /*22600*/  FMUL.FTZ R53, R53, R6 ;  /* 0x0000000635357220 */ /* 0x000fe20000410000 */
[----:B------:R-:W-:Y:S01]  /*22610*/  F2FP.SATFINITE.E4M3.F32.PACK_AB_MERGE_C R13, R12, R8, R13 ;  /* 0x000000080c0d723e */ /* 0x000fe2000480700d */
[----:B------:R-:W-:Y:S01]  /*22620*/  FMUL.FTZ R56, R56, R6 ;  /* 0x0000000638387220 */ /* 0x000fe20000410000 */
[----:B------:R-:W-:Y:S01]  /*22630*/  F2FP.SATFINITE.E4M3.F32.PACK_AB_MERGE_C R188, R187, R186, R188 ;  /* 0x000000babbbc723e */ /* 0x000fe200048070bc */
[----:B------:R0:W-:Y:S01]  /*22640*/  SYNCS.ARRIVE.TRANS64.RED.A1T0 RZ, [R9+URZ], RZ ;  /* 0x000000ff09ff79a7 */ /* 0x0001e2000810043f */
        /* <DEDUP_REMOVED lines=121> */
[----:B------:R-:W-:Y:S01]  /*22de0*/  IMAD.MOV.U32 R205, RZ, RZ, R142 ;  /* 0x000000ffffcd7224 */ /* 0x000fe200078e008e */
[----:B------:R-:W-:Y:S06]  /*22df0*/  @P0 BRA `(.L_x_2415) ;  /* 0xffffffc800d40947 */ /* 0x000fec000383ffff */
.L_x_2404:
[----:B------:R-:W-:Y:S05]  /*22e00*/  WARPSYNC.ALL ;  /* 0x0000000000007948 */ /* 0x000fea0003800000 */
[----:B------:R-:W-:Y:S06]  /*22e10*/  BAR.ARV 0x8, 0x180 ;  /* 0x0206000000007b1d */ /* 0x000fec0000002000 */
[----:B------:R-:W-:Y:S05]  /*22e20*/  @!P1 BRA `(.L_x_2416) ;  /* 0x0000000000049947 */ /* 0x000fea0003800000 */
[----:B------:R-:W-:Y:S01]  /*22e30*/  BPT.TRAP 0x1 ;  /* 0x000000040000795c */ /* 0x000fe20000300000 */
.L_x_2416:
[----:B------:R-:W-:Y:S01]  /*22e40*/  IMAD R5, R221, 0x8, R16 ;  /* 0x00000008dd057824 */ /* 0x000fe200078e0210 */
[----:B------:R-:W-:-:S04]  /*22e50*/  SHF.L.U32 R6, R222, 0x1f, RZ ;  /* 0x0000001fde067819 */ /* 0x000fc800000006ff */
[----:B------:R0:W1:Y:S01]  /*22e60*/  SYNCS.PHASECHK.TRANS64.TRYWAIT P0, [R5+URZ+0x33450], R6 ;  /* 0x03345006050075a7 */ /* 0x000062000800017f */
[----:B------:R-:W-:Y:S05]  /*22e70*/  @!P1 BRA `(.L_x_2417) ;  /* 0x0000000000049947 */ /* 0x000fea0003800000 */
[----:B------:R-:W-:Y:S01]  /*22e80*/  BPT.TRAP 0x1 ;  /* 0x000000040000795c */ /* 0x000fe20000300000 */
.L_x_2417:
[----:B------:R-:W-:-:S05]  /*22e90*/  VIADD R16, R16, 0x200 ;  /* 0x0000020010107836 */ /* 0x000fca0000000000 */
[----:B------:R-:W-:-:S04]  /*22ea0*/  SHF.R.U32.HI R16, RZ, 0x4, R16 ;  /* 0x00000004ff107819 */ /* 0x000fc80000011610 */
[----:B------:R-:W-:-:S04]  /*22eb0*/  LOP3.LUT R16, R16, 0x3fff, RZ, 0xc0, !PT ;  /* 0x00003fff10107812 */ /* 0x000fc800078ec0ff */
[----:B------:R-:W-:Y:S01]  /*22ec0*/  LOP3.LUT R16, R16, 0x10000, RZ, 0xfc, !PT ;  /* 0x0001000010107812 */ /* 0x000fe200078efcff */
[----:B-1----:R-:W-:Y:S06]  /*22ed0*/  @P0 BRA `(.L_x_2418) ;  /* 0x0000000000080947 */ /* 0x002fec0003800000 */
[----:B------:R-:W1:Y:S02]  /*22ee0*/  SYNCS.PHASECHK.TRANS64.TRYWAIT P0, [R5+URZ+0x33450], R6 ;  /* 0x03345006050075a7 */ /* 0x000e64000800017f */
[----:B-1----:R-:W-:Y:S05]  /*22ef0*/  @!P0 BRA `(.L_x_2419) ;  /* 0x000000f000bc8947 */ /* 0x002fea0003800000 */
.L_x_2418:
[----:B01----:R-:W-:Y:S01]  /*22f00*/  IMAD R6, R221, 0x780, R16 ;  /* 0x00000780dd067824 */ /* 0x003fe200078e0210 */
[----:B------:R-:W2:Y:S01]  /*22f10*/  LDL R14, [R1+0x28] ;  /* 0x00002800010e7983 */ /* 0x000ea20000100800 */
[----:B------:R-:W-:Y:S01]  /*22f20*/  IMAD.MOV.U32 R7, RZ, RZ, -0x3ffffff0 ;  /* 0xc0000010ff077424 */ /* 0x000fe200078e00ff */
[----:B------:R-:W-:Y:S05]  /*22f30*/  WARPSYNC.ALL ;  /* 0x0000000000007948 */ /* 0x000fea0003800000 */
[----:B------:R-:W-:Y:S01]  /*22f40*/  R2UR UR6, R6 ;  /* 0x00000000060672ca */ /* 0x000fe200000e0000 */
[----:B------:R-:W3:Y:S01]  /*22f50*/  LDL R15, [R1+0x18] ;  /* 0x00001800010f7983 */ /* 0x000ee20000100800 */
[----:B------:R-:W-:Y:S01]  /*22f60*/  R2UR UR7, R7 ;  /* 0x00000000070772ca */ /* 0x000fe200000e0000 */
[----:B------:R-:W-:-:S02]  /*22f70*/  WARPGROUP.ARRIVE ;  /* 0x00000000000079c5 */ /* 0x000fc40000000000 */
[----:B------:R-:W4:Y:S01]  /*22f80*/  LDL R11, [R1+0x8] ;  /* 0x00000800010b7983 */ /* 0x000f220000100800 */
[----:B------:R-:W-:Y:S01]  /*22f90*/  VIADD R8, R6, 0x180 ;  /* 0x0000018006087836 */ /* 0x000fe20000000000 */
[----:B------:R-:W-:Y:S01]  /*22fa0*/  ULDC.64 UR4, c[0x0][0x9a0] ;  /* 0x0002680000047ab9 */ /* 0x000fe20000000a00 */
[----:B------:R-:W-:Y:S01]  /*22fb0*/  IMAD.MOV.U32 R9, RZ, RZ, -0x3ffffff0 ;  /* 0xc0000010ff097424 */ /* 0x000fe200078e00ff */
[----:B------:R-:W-:-:S04]  /*22fc0*/  ISETP.NE.U32.AND P0, PT, RZ, UR4, PT ;  /* 0x00000004ff007c0c */ /* 0x000fc8000bf05070 */
[----:B------:R-:W-:Y:S02]  /*22fd0*/  ISETP.NE.AND.EX P0, PT, RZ, UR5, PT, P0 ;  /* 0x00000005ff007c0c */ /* 0x000fe4000bf05300 */
[----:B------:R-:W-:Y:S01]  /*22fe0*/  QGMMA.64x192x32.F32.E4M3.E4M3 R24, R216, gdesc[UR4], R24, gsb0 ;  /* 0x02e00004d8187df3 */ /* 0x000fe20008000818 */
[----:B------:R-:W-:Y:S01]  /*22ff0*/  R2UR UR6, R8 ;  /* 0x00000000080672ca */ /* 0x000fe200000e0000 */
[----:B------:R-:W-:Y:S01]  /*23000*/  VIADD R8, R6, 0x300 ;  /* 0x0000030006087836 */ /* 0x000fe20000000000 */
[----:B------:R-:W-:Y:S02]  /*23010*/  R2UR UR7, R9 ;  /* 0x00000000090772ca */ /* 0x000fe400000e0000 */
[----:B------:R-:W-:-:S06]  /*23020*/  MOV R9, 0xc0000010 ;  /* 0xc000001000097802 */ /* 0x000fcc0000000f00 */
[----:B------:R-:W2:Y:S01]  /*23030*/  @P0 LDC.64 R12, c[0x0][0x9c8] ;  /* 0x00027200ff0c0b82 */ /* 0x000ea20000000a00 */
[----:B------:R-:W-:Y:S02]  /*23040*/  WARPGROUP.DEPBAR.LE gsb0, 0x0 ;  /* 0x00008000000079c5 */ /* 0x000fe40000010000 */
[----:B------:R-:W-:-:S06]  /*23050*/  WARPGROUP.ARRIVE ;  /* 0x00000000000079c5 */ /* 0x000fcc0000000000 */
[----:B------:R-:W-:Y:S01]  /*23060*/  QGMMA.64x192x32.F32.E4M3.E4M3 R24, R212, gdesc[UR4], R24, gsb0 ;  /* 0x02e00004d4187df3 */ /* 0x000fe20008000818 */
[----:B------:R-:W-:Y:S02]  /*23070*/  R2UR UR6, R8 ;  /* 0x00000000080672ca */ /* 0x000fe400000e0000 */
[----:B------:R-:W-:Y:S02]  /*23080*/  R2UR UR7, R9 ;  /* 0x00000000090772ca */ /* 0x000fe400000e0000 */
[----:B------:R-:W4:Y:S01]  /*23090*/  @P0 LDC.64 R8, c[0x0][0x9d0] ;  /* 0x00027400ff080b82 */ /* 0x000f220000000a00 */
[----:B--2---:R-:W-:-:S04]  /*230a0*/  @P0 IMAD R14, R14, R12, RZ ;  /* 0x0000000c0e0e0224 */ /* 0x004fc800078e02ff */
[C---:B---3--:R-:W-:Y:S02]  /*230b0*/  @P0 IMAD R7, R15.reuse, R13, R14 ;  /* 0x0000000d0f070224 */ /* 0x048fe400078e020e */
[----:B------:R-:W-:-:S04]  /*230c0*/  @P0 IMAD.WIDE.U32 R12, R15, R12, RZ ;  /* 0x0000000c0f0c0225 */ /* 0x000fc800078e00ff */
[----:B------:R-:W-:Y:S02]  /*230d0*/  @P0 IMAD.IADD R13, R13, 0x1, R7 ;  /* 0x000000010d0d0824 */ /* 0x000fe400078e0207 */
[----:B----4-:R-:W-:-:S04]  /*230e0*/  @P0 IMAD.WIDE.U32 R12, R11, R8, R12 ;  /* 0x000000080b0c0225 */ /* 0x010fc800078e000c */
[----:B------:R-:W-:Y:S01]  /*230f0*/  @P0 IMAD R9, R11, R9, R13 ;  /* 0x000000090b090224 */ /* 0x000fe200078e020d */
[----:B------:R-:W-:Y:S01]  /*23100*/  @P0 LEA R8, P2, R12, UR4, 0x2 ;  /* 0x000000040c080c11 */ /* 0x000fe2000f8410ff */
[----:B------:R-:W-:-:S03]  /*23110*/  IMAD.MOV.U32 R11, RZ, RZ, 0x3f800000 ;  /* 0x3f800000ff0b7424 */ /* 0x000fc600078e00ff */
[----:B------:R-:W-:-:S05]  /*23120*/  @P0 LEA.HI.X R9, R12, UR5, R9, 0x2, P2 ;  /* 0x000000050c090c11 */ /* 0x000fca00090f1409 */
[----:B------:R0:W2:Y:S01]  /*23130*/  @P0 LDG.E R11, desc[UR54][R8.64] ;  /* 0x00000036080b0981 */ /* 0x0000a2000c1e1900 */
[----:B------:R-:W-:Y:S02]  /*23140*/  WARPGROUP.DEPBAR.LE gsb0, 0x0 ;  /* 0x00008000000079c5 */ /* 0x000fe40000010000 */
[----:B------:R-:W-:-:S06]  /*23150*/  WARPGROUP.ARRIVE ;  /* 0x00000000000079c5 */ /* 0x000fcc0000000000 */
[----:B------:R-:W-:Y:S01]  /*23160*/  QGMMA.64x192x32.F32.E4M3.E4M3 R24, R208, gdesc[UR4], R24, gsb0 ;  /* 0x02e00004d0187df3 */ /* 0x000fe20008000818 */
[----:B0-----:R-:W-:Y:S02]  /*23170*/  VIADD R8, R6, 0x480 ;  /* 0x0000048006087836 */ /* 0x001fe40000000000 */
[----:B------:R-:W-:-:S03]  /*23180*/  IMAD.MOV.U32 R9, RZ, RZ, -0x3ffffff0 ;  /* 0xc0000010ff097424 */ /* 0x000fc600078e00ff */
        /* <DEDUP_REMOVED lines=9> */
[----:B------:R-:W-:Y:S02]  /*23220*/  R2UR UR7, R7 ;  /* 0x00000000070772ca */ /* 0x000fe400000e0000 */
[----:B------:R-:W1:Y:S01]  /*23230*/  SHFL.BFLY PT, R7, R4, 0x2, 0x1f ;  /* 0x0c401f0004077f89 */ /* 0x000e6200000e0000 */
[----:B0-----:R-:W-:-:S05]  /*23240*/  FADD.FTZ R12, R12, R3 ;  /* 0x000000030c0c7221 */ /* 0x001fca0000010000 */
[----:B------:R-:W0:Y:S01]  /*23250*/  SHFL.BFLY PT, R9, R12, 0x1, 0x1f ;  /* 0x0c201f000c097f89 */ /* 0x000e2200000e0000 */
[----:B-1----:R-:W-:-:S05]  /*23260*/  FADD.FTZ R7, R7, R4 ;  /* 0x0000000407077221 */ /* 0x002fca0000010000 */
[----:B------:R-:W1:Y:S01]  /*23270*/  SHFL.BFLY PT, R6, R7, 0x1, 0x1f ;  /* 0x0c201f0007067f89 */ /* 0x000e6200000e0000 */
[----:B0-----:R-:W-:-:S01]  /*23280*/  FADD.FTZ R9, R12, R9 ;  /* 0x000000090c097221 */ /* 0x001fc20000010000 */
[----:B------:R-:W-:-:S03]  /*23290*/  IMAD.MOV.U32 R4, RZ, RZ, RZ ;  /* 0x000000ffff047224 */ /* 0x000fc600078e00ff */
[----:B------:R-:W-:-:S05]  /*232a0*/  FMUL.FTZ R15, R9, 0.00390625 ;  /* 0x3b800000090f7820 */ /* 0x000fca0000410000 */
[----:B------:R-:W-:Y:S01]  /*232b0*/  FSETP.NE.FTZ.AND P3, PT, R15, RZ, PT ;  /* 0x000000ff0f00720b */ /* 0x000fe20003f75000 */
[----:B-1----:R-:W-:-:S05]  /*232c0*/  FADD.FTZ R13, R7, R6 ;  /* 0x00000006070d7221 */ /* 0x002fca0000010000 */
[C---:B------:R-:W-:Y:S01]  /*232d0*/  FSETP.NE.FTZ.AND P0, PT, R13.reuse, RZ, PT ;  /* 0x000000ff0d00720b */ /* 0x040fe20003f15000 */
[----:B------:R-:W-:-:S05]  /*232e0*/  FMUL.FTZ R14, R13, 0.00390625 ;  /* 0x3b8000000d0e7820 */ /* 0x000fca0000410000 */
        /* <DEDUP_REMOVED lines=23> */
.L_x_2420:
[----:B------:R-:W-:Y:S01]  /*23460*/  VIADD R5, R5, 0x33460 ;  /* 0x0003346005057836 */ /* 0x000fe20000000000 */
[----:B------:R-:W-:Y:S01]  /*23470*/  IADD3 R221, R221, 0x1, RZ ;  /* 0x00000001dddd7810 */ /* 0x000fe20007ffe0ff */
[----:B------:R-:W-:Y:S02]  /*23480*/  IMAD.U32 R4, RZ, RZ, UR42 ;  /* 0x0000002aff047e24 */ /* 0x000fe4000f8e00ff */
[-C--:B------:R-:W-:Y:S01]  /*23490*/  FMUL.FTZ R20, R69, R12.reuse ;  /* 0x0000000c45147220 */ /* 0x080fe20000410000 */
[-C--:B------:R-:W-:Y:S01]  /*234a0*/  FMUL.FTZ R135, R57, R12.reuse ;  /* 0x0000000c39877220 */ /* 0x080fe20000410000 */
[----:B------:R-:W-:Y:S01]  /*234b0*/  ISETP.NE.AND P1, PT, R221, 0x2, PT ;  /* 0x00000002dd00780c */ /* 0x000fe20003f25270 */
[-C--:B------:R-:W-:Y:S01]  /*234c0*/  FMUL.FTZ R0, R24, R12.reuse ;  /* 0x0000000c18007220 */ /* 0x080fe20000410000 */
[----:B------:R-:W-:Y:S01]  /*234d0*/  PRMT R3, R4, 0x654, R5 ;  /* 0x0000065404037816 */ /* 0x000fe20000000005 */
[-C--:B------:R-:W-:Y:S01]  /*234e0*/  FMUL.FTZ R142, R29, R12.reuse ;  /* 0x0000000c1d8e7220 */ /* 0x080fe20000410000 */
[-C--:B------:R-:W-:Y:S01]  /*234f0*/  FMUL.FTZ R69, R109, R12.reuse ;  /* 0x0000000c6d457220 */ /* 0x080fe20000410000 */
[-C--:B------:R-:W-:Y:S01]  /*23500*/  FMUL.FTZ R130, R68, R12.reuse ;  /* 0x0000000c44827220 */ /* 0x080fe20000410000 */
[----:B------:R0:W-:Y:S01]  /*23510*/  SYNCS.ARRIVE.TRANS64.RED.A1T0 RZ, [R3+URZ], RZ ;  /* 0x000000ff03ff79a7 */ /* 0x0001e2000810043f */
[----:B------:R-:W-:Y:S01]  /*23520*/  FMUL.FTZ R139, R65, R12 ;  /* 0x0000000c418b7220 */ /* 0x000fe20000410000 */
[----:B------:R-:W-:Y:S01]  /*23530*/  FMUL.FTZ R57, R58, R2 ;  /* 0x000000023a397220 */ /* 0x000fe20000410000 */
        /* <DEDUP_REMOVED lines=10> */
[----:B------:R-:W-:Y:S01]  /*235e0*/  FMUL.FTZ R123, R105, R12 ;  /* 0x0000000c697b7220 */ /* 0x000fe20000410000 */
        /* <DEDUP_REMOVED lines=82> */
.L_x_2352:
        /* <DEDUP_REMOVED lines=16> */
[----:B------:R-:W1:Y:S01]  /*23c10*/  S2R R165, SR_TID.X ;  /* 0x0000000000a57919 */ /* 0x000e620000002100 */
[----:B------:R-:W3:Y:S01]  /*23c20*/  S2R R3, SR_SWINHI ;  /* 0x0000000000037919 */ /* 0x000ee20000002f00 */
[----:B-1----:R-:W-:Y:S01]  /*23c30*/  IMAD.SHL.U32 R2, R165, 0x4, RZ ;  /* 0x00000004a5027824 */ /* 0x002fe200078e00ff */
[----:B------:R-:W-:Y:S02]  /*23c40*/  MOV R86, R16 ;  /* 0x0000001000567202 */ /* 0x000fe40000000f00 */
[----:B---3--:R-:W-:Y:S02]  /*23c50*/  MOV R87, R3 ;  /* 0x0000000300577202 */ /* 0x008fe40000000f00 */
        /* <DEDUP_REMOVED lines=42> */
[----:B------:R-:W-:-:S02]  /*23f00*/  IADD3 R67, P4, R82, 0x4020, RZ ;  /* 0x0000402052437810 */ /* 0x000fc40007f9e0ff */
[C---:B------:R-:W-:Y:S02]  /*23f10*/  IADD3 R71, P5, R82.reuse, 0x4000, RZ ;  /* 0x0000400052477810 */ /* 0x040fe40007fbe0ff */
[C---:B------:R-:W-:Y:S02]  /*23f20*/  IADD3 R75, P1, R82.reuse, 0x60, RZ ;  /* 0x00000060524b7810 */ /* 0x040fe40007f3e0ff */
[C---:B------:R-:W-:Y:S02]  /*23f30*/  IADD3 R81, P3, R82.reuse, 0x20, RZ ;  /* 0x0000002052517810 */ /* 0x040fe40007f7e0ff */
[----:B------:R-:W-:Y:S02]  /*23f40*/  IADD3 R79, P2, R82, 0x40, RZ ;  /* 0x00000040524f7810 */ /* 0x000fe40007f5e0ff */
[----:B------:R-:W-:Y:S02]  /*23f50*/  LOP3.LUT R66, R67, 0x380, RZ, 0xc0, !PT ;  /* 0x0000038043427812 */ /* 0x000fe400078ec0ff */
[----:B------:R-:W-:-:S02]  /*23f60*/  LOP3.LUT R70, R71, 0x380, RZ, 0xc0, !PT ;  /* 0x0000038047467812 */ /* 0x000fc400078ec0ff */
[----:B------:R-:W-:Y:S02]  /*23f70*/  LOP3.LUT R74, R75, 0x380, RZ, 0xc0, !PT ;  /* 0x000003804b4a7812 */ /* 0x000fe400078ec0ff */
[----:B------:R-:W-:Y:S02]  /*23f80*/  LOP3.LUT R80, R81, 0x380, RZ, 0xc0, !PT ;  /* 0x0000038051507812 */ /* 0x000fe400078ec0ff */
[----:B------:R-:W-:Y:S02]  /*23f90*/  LOP3.LUT R78, R79, 0x380, RZ, 0xc0, !PT ;  /* 0x000003804f4e7812 */ /* 0x000fe400078ec0ff */
[----:B-1----:R-:W-:Y:S02]  /*23fa0*/  LOP3.LUT R45, R82, 0x380, RZ, 0xc0, !PT ;  /* 0x00000380522d7812 */ /* 0x002fe400078ec0ff */
[----:B------:R-:W-:Y:S02]  /*23fb0*/  SHF.R.U64 R66, R66, 0x3, RZ ;  /* 0x0000000342427819 */ /* 0x000fe400000012ff */
[----:B------:R-:W-:-:S02]  /*23fc0*/  SHF.R.U64 R70, R70, 0x3, RZ ;  /* 0x0000000346467819 */ /* 0x000fc400000012ff */
[----:B------:R-:W-:Y:S02]  /*23fd0*/  SHF.R.U64 R74, R74, 0x3, RZ ;  /* 0x000000034a4a7819 */ /* 0x000fe400000012ff */
        /* <DEDUP_REMOVED lines=11> */
[----:B------:R-:W-:-:S02]  /*24090*/  LOP3.LUT R78, R78, R79, RZ, 0x3c, !PT ;  /* 0x0000004f4e4e7212 */ /* 0x000fc400078e3cff */
[----:B------:R-:W-:Y:S02]  /*240a0*/  LOP3.LUT R82, R45, R82, RZ, 0x3c, !PT ;  /* 0x000000522d527212 */ /* 0x000fe400078e3cff */
[-C--:B------:R-:W-:Y:S02]  /*240b0*/  IADD3.X R79, RZ, R83.reuse, RZ, P2, !PT ;  /* 0x00000053ff4f7210 */ /* 0x080fe400017fe4ff */
        /* <DEDUP_REMOVED lines=10> */
[----:B------:R-:W-:Y:S02]  /*24160*/  MOV R153, R78 ;  /* 0x0000004e00997202 */ /* 0x000fe40000000f00 */
[----:B------:R-:W-:Y:S01]  /*24170*/  MOV R152, R80 ;  /* 0x0000005000987202 */ /* 0x000fe20000000f00 */
[----:B------:R-:W-:Y:S06]  /*24180*/  BRA.DIV UR4, `(.L_x_2423) ;  /* 0x000000e2042c7947 */ /* 0x000fec000b800000 */
        /* <DEDUP_REMOVED lines=16> */
[----:B------:R-:W-:Y:S01]  /*24290*/  SHFL.IDX PT, R91, R91, R44, 0x1c1f ;  /* 0x001c1f2c5b5b7589 */ /* 0x000fe200000e0000 */
[----:B------:R-:W-:Y:S02]  /*242a0*/  SEL R135, R129, R61, P0 ;  /* 0x0000003d81877207 */ /* 0x000fe40000000000 */
[----:B------:R-:W-:Y:S02]  /*242b0*/  SEL R70, R61, R129, P0 ;  /* 0x000000813d467207 */ /* 0x000fe40000000000 */
[----:B------:R-:W-:-:S02]  /*242c0*/  SEL R111, R112, R93, P0 ;  /* 0x0000005d706f7207 */ /* 0x000fc40000000000 */
[----:B------:R-:W-:Y:S02]  /*242d0*/  SEL R80, R84, R150, P0 ;  /* 0x0000009654507207 */ /* 0x000fe40000000000 */
[----:B------:R-:W-:Y:S02]  /*242e0*/  SEL R30, R150, R84, P0 ;  /* 0x00000054961e7207 */ /* 0x000fe40000000000 */
[----:B------:R-:W-:Y:S02]  /*242f0*/  LOP3.LUT R77, R44, 0x2, RZ, 0x3c, !PT ;  /* 0x000000022c4d7812 */ /* 0x000fe400078e3cff */
        /* <DEDUP_REMOVED lines=86> */
[----:B------:R-:W1:Y:S01]  /*24860*/  SHFL.IDX PT, R99, R13, R44, 0x1c1f ;  /* 0x001c1f2c0d637589 */ /* 0x000e6200000e0000 */
[----:B------:R-:W-:Y:S02]  /*24870*/  SEL R63, R95, R63, P0 ;  /* 0x0000003f5f3f7207 */ /* 0x000fe40000000000 */
[----:B------:R-:W-:Y:S01]  /*24880*/  SEL R74, R94, R73, P0 ;  /* 0x000000495e4a7207 */ /* 0x000fe20000000000 */
[----:B------:R-:W-:Y:S01]  /*24890*/  SHFL.IDX PT, R95, R132, R44, 0x1c1f ;  /* 0x001c1f2c845f7589 */ /* 0x000fe200000e0000 */
[----:B------:R-:W-:Y:S02]  /*248a0*/  SEL R45, R12, R46, P0 ;  /* 0x0000002e0c2d7207 */ /* 0x000fe40000000000 */
[----:B------:R-:W-:Y:S01]  /*248b0*/  SEL R112, R104, R123, P0 ;  /* 0x0000007b68707207 */ /* 0x000fe20000000000 */
[----:B------:R-:W2:Y:S01]  /*248c0*/  SHFL.IDX PT, R103, R5, R77, 0x1c1f ;  /* 0x001c1f4d05677589 */ /* 0x000ea200000e0000 */
        /* <DEDUP_REMOVED lines=15> */
[----:B-1----:R-:W-:Y:S02]  /*249c0*/  SEL R85, R99, R101, P0 ;  /* 0x0000006563557207 */ /* 0x002fe40000000000 */
        /* <DEDUP_REMOVED lines=9> */
[----:B-1----:R-:W-:Y:S01]  /*24a60*/  SEL R110, R111, R40, P0 ;  /* 0x000000286f6e7207 */ /* 0x002fe20000000000 */
[----:B------:R-:W-:Y:S01]  /*24a70*/  SHFL.IDX PT, R129, R83, R44, 0x1c1f ;  /* 0x001c1f2c53817589 */ /* 0x000fe200000e0000 */
[----:B------:R-:W-:-:S02]  /*24a80*/  SEL R111, R40, R111, P0 ;  /* 0x0000006f286f7207 */ /* 0x000fc40000000000 */
[----:B------:R-:W-:Y:S01]  /*24a90*/  SEL R102, R66, R102, P0 ;  /* 0x0000006642667207 */ /* 0x000fe20000000000 */
[----:B------:R2:W1:Y:S04]  /*24aa0*/  SHFL.IDX PT, R105, R4, R77, 0x1c1f ;  /* 0x001c1f4d04697589 */ /* 0x00046800000e0000 */
[----:B------:R-:W3:Y:S04]  /*24ab0*/  SHFL.IDX PT, R92, R7, R77, 0x1c1f ;  /* 0x001c1f4d075c7589 */ /* 0x000ee800000e0000 */
[----:B------:R4:W-:Y:S01]  /*24ac0*/  SHFL.IDX PT, R75, R8, R77, 0x1c1f ;  /* 0x001c1f4d084b7589 */ /* 0x0009e200000e0000 */
[----:B--2---:R-:W-:-:S03]  /*24ad0*/  SEL R4, R103, R97, P0 ;  /* 0x0000006167047207 */ /* 0x004fc60000000000 */
[----:B------:R-:W2:Y:S04]  /*24ae0*/  SHFL.IDX PT, R71, R32, R77, 0x1c1f ;  /* 0x001c1f4d20477589 */ /* 0x000ea800000e0000 */
[----:B------:R-:W-:Y:S01]  /*24af0*/  SHFL.IDX PT, R136, R109, R44, 0x1c1f ;  /* 0x001c1f2c6d887589 */ /* 0x000fe200000e0000 */
[----:B----4-:R-:W-:-:S03]  /*24b00*/  SEL R8, R25, R9, P0 ;  /* 0x0000000919087207 */ /* 0x010fc60000000000 */
[----:B------:R-:W-:Y:S01]  /*24b10*/  SHFL.IDX PT, R119, R116, R44, 0x1c1f ;  /* 0x001c1f2c74777589 */ /* 0x000fe200000e0000 */
[----:B------:R-:W-:-:S03]  /*24b20*/  SEL R9, R9, R25, P0 ;  /* 0x0000001909097207 */ /* 0x000fc60000000000 */
[----:B------:R-:W-:Y:S01]  /*24b30*/  SHFL.IDX PT, R84, R124, R44, 0x1c1f ;  /* 0x001c1f2c7c547589 */ /* 0x000fe200000e0000 */
[----:B-1----:R-:W-:-:S03]  /*24b40*/  SEL R5, R93, R105, P0 ;  /* 0x000000695d057207 */ /* 0x002fc60000000000 */
[----:B------:R-:W-:Y:S01]  /*24b50*/  SHFL.IDX PT, R83, R57, R44, 0x1c1f ;  /* 0x001c1f2c39537589 */ /* 0x000fe200000e0000 */
[----:B---3--:R-:W-:Y:S02]  /*24b60*/  SEL R7, R95, R92, P0 ;  /* 0x0000005c5f077207 */ /* 0x008fe40000000000 */
[----:B------:R-:W-:Y:S01]  /*24b70*/  SEL R92, R92, R95, P0 ;  /* 0x0000005f5c5c7207 */ /* 0x000fe20000000000 */
[----:B------:R1:W3:Y:S04]  /*24b80*/  SHFL.IDX PT, R141, R10, R77, 0x1c1f ;  /* 0x001c1f4d0a8d7589 */ /* 0x0002e800000e0000 */
[----:B------:R-:W4:Y:S01]  /*24b90*/  SHFL.IDX PT, R139, R21, R77, 0x1c1f ;  /* 0x001c1f4d158b7589 */ /* 0x000f2200000e0000 */
[----:B--2---:R-:W-:Y:S02]  /*24ba0*/  SEL R32, R132, R71, P0 ;  /* 0x0000004784207207 */ /* 0x004fe40000000000 */
[----:B------:R-:W-:Y:S01]  /*24bb0*/  SEL R33, R71, R132, P0 ;  /* 0x0000008447217207 */ /* 0x000fe20000000000 */
[----:B------:R-:W-:Y:S01]  /*24bc0*/  SHFL.IDX PT, R69, R69, R77, 0x1c1f ;  /* 0x001c1f4d45457589 */ /* 0x000fe200000e0000 */
[----:B-1----:R-:W-:-:S03]  /*24bd0*/  SEL R10, R20, R75, P0 ;  /* 0x0000004b140a7207 */ /* 0x002fc60000000000 */
[----:B------:R-:W-:Y:S01]  /*24be0*/  SHFL.IDX PT, R81, R81, R77, 0x1c1f ;  /* 0x001c1f4d51517589 */ /* 0x000fe200000e0000 */
[----:B------:R-:W-:-:S03]  /*24bf0*/  SEL R20, R75, R20, P0 ;  /* 0x000000144b147207 */ /* 0x000fc60000000000 */
[----:B------:R1:W2:Y:S04]  /*24c00*/  SHFL.IDX PT, R144, R30, R77, 0x1c1f ;  /* 0x001c1f4d1e907589 */ /* 0x0002a800000e0000 */
[----:B------:R-:W0:Y:S04]  /*24c10*/  SHFL.IDX PT, R145, R35, R77, 0x1c1f ;  /* 0x001c1f4d23917589 */ /* 0x000e2800000e0000 */
[----:B------:R4:W0:Y:S01]  /*24c20*/  SHFL.IDX PT, R149, R38, R77, 0x1c1f ;  /* 0x001c1f4d26957589 */ /* 0x00082200000e0000 */
[----:B---3--:R-:W-:Y:S02]  /*24c30*/  SEL R25, R122, R141, P0 ;  /* 0x0000008d7a197207 */ /* 0x008fe40000000000 */
[----:B-1----:R-:W-:Y:S01]  /*24c40*/  SEL R30, R31, R36, P0 ;  /* 0x000000241f1e7207 */ /* 0x002fe20000000000 */
[----:B------:R-:W-:Y:S01]  /*24c50*/  SHFL.IDX PT, R79, R79, R77, 0x1c1f ;  /* 0x001c1f4d4f4f7589 */ /* 0x000fe200000e0000 */
[----:B------:R-:W-:-:S02]  /*24c60*/  SEL R31, R36, R31, P0 ;  /* 0x0000001f241f7207 */ /* 0x000fc40000000000 */
[----:B----4-:R-:W-:Y:S01]  /*24c70*/  SEL R21, R136, R139, P0 ;  /* 0x0000008b88157207 */ /* 0x010fe20000000000 */
[----:B------:R1:W3:Y:S01]  /*24c80*/  SHFL.IDX PT, R96, R138, R44, 0x1c1f ;  /* 0x001c1f2c8a607589 */ /* 0x0002e200000e0000 */
[----:B------:R-:W-:-:S03]  /*24c90*/  SEL R38, R129, R146, P0 ;  /* 0x0000009281267207 */ /* 0x000fc60000000000 */
[----:B------:R-:W-:Y:S04]  /*24ca0*/  SHFL.IDX PT, R109, R108, R44, 0x1c1f ;  /* 0x001c1f2c6c6d7589 */ /* 0x000fe800000e0000 */
[----:B------:R4:W-:Y:S01]  /*24cb0*/  SHFL.IDX PT, R117, R112, R44, 0x1c1f ;  /* 0x001c1f2c70757589 */ /* 0x0009e200000e0000 */
[----:B--2---:R-:W-:Y:S02]  /*24cc0*/  SEL R34, R134, R144, P0 ;  /* 0x0000009086227207 */ /* 0x004fe40000000000 */
[----:B-1----:R-:W-:Y:S01]  /*24cd0*/  SEL R138, R3, R2, P0 ;  /* 0x00000002038a7207 */ /* 0x002fe20000000000 */
[----:B------:R1:W2:Y:S01]  /*24ce0*/  SHFL.IDX PT, R123, R114, R44, 0x1c1f ;  /* 0x001c1f2c727b7589 */ /* 0x0002a200000e0000 */
[----:B------:R-:W-:Y:S02]  /*24cf0*/  SEL R2, R2, R3, P0 ;  /* 0x0000000302027207 */ /* 0x000fe40000000000 */
[----:B------:R-:W-:Y:S01]  /*24d00*/  SEL R3, R97, R103, P0 ;  /* 0x0000006761037207 */ /* 0x000fe20000000000 */
[----:B------:R-:W-:Y:S01]  /*24d10*/  SHFL.IDX PT, R89, R88, R44, 0x1c1f ;  /* 0x001c1f2c58597589 */ /* 0x000fe200000e0000 */
[----:B------:R-:W-:-:S02]  /*24d20*/  SEL R97, R98, R27, P0 ;  /* 0x0000001b62617207 */ /* 0x000fc40000000000 */
[----:B----4-:R-:W-:Y:S01]  /*24d30*/  SEL R112, R118, R113, P0 ;  /* 0x0000007176707207 */ /* 0x010fe20000000000 */
[----:B------:R-:W-:Y:S01]  /*24d40*/  SHFL.IDX PT, R128, R90, R44, 0x1c1f ;  /* 0x001c1f2c5a807589 */ /* 0x000fe200000e0000 */
[----:B------:R-:W-:Y:S02]  /*24d50*/  SEL R103, R104, R82, P0 ;  /* 0x0000005268677207 */ /* 0x000fe40000000000 */
[----:B------:R-:W-:Y:S01]  /*24d60*/  SEL R113, R113, R118, P0 ;  /* 0x0000007671717207 */ /* 0x000fe20000000000 */
[----:B------:R-:W-:Y:S01]  /*24d70*/  SHFL.IDX PT, R80, R52, R44, 0x1c1f ;  /* 0x001c1f2c34507589 */ /* 0x000fe200000e0000 */
[----:B------:R-:W-:Y:S02]  /*24d80*/  SEL R98, R27, R98, P0 ;  /* 0x000000621b627207 */ /* 0x000fe40000000000 */
[----:B------:R-:W-:Y:S01]  /*24d90*/  SEL R104, R82, R104, P0 ;  /* 0x0000006852687207 */ /* 0x000fe20000000000 */
[----:B------:R-:W-:Y:S01]  /*24da0*/  SHFL.IDX PT, R133, R61, R44, 0x1c1f ;  /* 0x001c1f2c3d857589 */ /* 0x000fe200000e0000 */
[----:B-1----:R-:W-:-:S02]  /*24db0*/  SEL R114, R115, R69, P0 ;  /* 0x0000004573727207 */ /* 0x002fc40000000000 */
[----:B------:R-:W-:Y:S01]  /*24dc0*/  SEL R118, R119, R81, P0 ;  /* 0x0000005177767207 */ /* 0x000fe20000000000 */
[----:B------:R-:W-:Y:S01]  /*24dd0*/  SHFL.IDX PT, R131, R72, R44, 0x1c1f ;  /* 0x001c1f2c48837589 */ /* 0x000fe200000e0000 */
[----:B------:R-:W-:Y:S02]  /*24de0*/  SEL R35, R144, R134, P0 ;  /* 0x0000008690237207 */ /* 0x000fe40000000000 */
[----:B0-----:R-:W-:Y:S01]  /*24df0*/  SEL R36, R127, R145, P0 ;  /* 0x000000917f247207 */ /* 0x001fe20000000000 */
[----:B------:R-:W-:Y:S01]  /*24e00*/  SHFL.IDX PT, R137, R67, R44, 0x1c1f ;  /* 0x001c1f2c43897589 */ /* 0x000fe200000e0000 */
[----:B------:R-:W-:Y:S02]  /*24e10*/  SEL R70, R84, R149, P0 ;  /* 0x0000009554467207 */ /* 0x000fe40000000000 */
[----:B------:R-:W-:Y:S01]  /*24e20*/  SEL R71, R149, R84, P0 ;  /* 0x0000005495477207 */ /* 0x000fe20000000000 */
[----:B------:R-:W-:Y:S01]  /*24e30*/  SHFL.IDX PT, R135, R74, R44, 0x1c1f ;  /* 0x001c1f2c4a877589 */ /* 0x000fe200000e0000 */
[----:B---3--:R-:W-:-:S02]  /*24e40*/  SEL R95, R96, R60, P0 ;  /* 0x0000003c605f7207 */ /* 0x008fc40000000000 */
[----:B------:R-:W-:Y:S01]  /*24e50*/  SEL R115, R69, R115, P0 ;  /* 0x0000007345737207 */ /* 0x000fe20000000000 */
[----:B------:R0:W1:Y:S01]  /*24e60*/  SHFL.IDX PT, R140, R6, R77, 0x1c1f ;  /* 0x001c1f4d068c7589 */ /* 0x00006200000e0000 */
[----:B------:R-:W-:Y:S02]  /*24e70*/  SEL R119, R81, R119, P0 ;  /* 0x0000007751777207 */ /* 0x000fe40000000000 */
[----:B------:R-:W-:Y:S01]  /*24e80*/  SEL R96, R60, R96, P0 ;  /* 0x000000603c607207 */ /* 0x000fe20000000000 */
[----:B------:R3:W4:Y:S04]  /*24e90*/  SHFL.IDX PT, R143, R24, R77, 0x1c1f ;  /* 0x001c1f4d188f7589 */ /* 0x00072800000e0000 */
[----:B------:R2:W4:Y:S01]  /*24ea0*/  SHFL.IDX PT, R142, R26, R77, 0x1c1f ;  /* 0x001c1f4d1a8e7589 */ /* 0x00052200000e0000 */
[----:B0-----:R-:W-:-:S03]  /*24eb0*/  SEL R6, R105, R93, P0 ;  /* 0x0000005d69067207 */ /* 0x001fc60000000000 */
[----:B------:R-:W0:Y:S01]  /*24ec0*/  SHFL.IDX PT, R65, R65, R77, 0x1c1f ;  /* 0x001c1f4d41417589 */ /* 0x000e2200000e0000 */
[----:B------:R-:W-:Y:S02]  /*24ed0*/  SEL R105, R106, R11, P0 ;  /* 0x0000000b6a697207 */ /* 0x000fe40000000000 */
[----:B---3--:R-:W-:Y:S01]  /*24ee0*/  SEL R24, R139, R136, P0 ;  /* 0x000000888b187207 */ /* 0x008fe20000000000 */
[----:B------:R-:W-:Y:S01]  /*24ef0*/  SHFL.IDX PT, R64, R64, R77, 0x1c1f ;  /* 0x001c1f4d40407589 */ /* 0x000fe200000e0000 */
[----:B------:R-:W-:Y:S01]  /*24f00*/  SEL R106, R11, R106, P0 ;  /* 0x0000006a0b6a7207 */ /* 0x000fe20000000000 */
[----:B------:R-:W-:Y:S01]  /*24f10*/  IMAD.MOV.U32 R11, RZ, RZ, RZ ;  /* 0x000000ffff0b7224 */ /* 0x000fe200078e00ff */
[----:B--2---:R-:W-:Y:S01]  /*24f20*/  SEL R26, R141, R122, P0 ;  /* 0x0000007a8d1a7207 */ /* 0x004fe20000000000 */
[----:B------:R-:W2:Y:S01]  /*24f30*/  SHFL.IDX PT, R47, R47, R77, 0x1c1f ;  /* 0x001c1f4d2f2f7589 */ /* 0x000ea200000e0000 */
[----:B------:R-:W-:Y:S02]  /*24f40*/  SEL R122, R123, R12, P0 ;  /* 0x0000000c7b7a7207 */ /* 0x000fe40000000000 */
[----:B------:R-:W-:Y:S01]  /*24f50*/  SEL R123, R12, R123, P0 ;  /* 0x0000007b0c7b7207 */ /* 0x000fe20000000000 */
[----:B------:R-:W3:Y:S01]  /*24f60*/  SHFL.IDX PT, R51, R51, R77, 0x1c1f ;  /* 0x001c1f4d33337589 */ /* 0x000ee200000e0000 */
[----:B-1----:R-:W-:-:S02]  /*24f70*/  SEL R93, R94, R140, P0 ;  /* 0x0000008c5e5d7207 */ /* 0x002fc40000000000 */
[----:B------:R-:W-:Y:S01]  /*24f80*/  SEL R94, R140, R94, P0 ;  /* 0x0000005e8c5e7207 */ /* 0x000fe20000000000 */
[----:B------:R-:W1:Y:S01]  /*24f90*/  SHFL.IDX PT, R58, R58, R77, 0x1c1f ;  /* 0x001c1f4d3a3a7589 */ /* 0x000e6200000e0000 */
[----:B----4-:R-:W-:Y:S02]  /*24fa0*/  SEL R108, R109, R143, P0 ;  /* 0x0000008f6d6c7207 */ /* 0x010fe40000000000 */
[----:B------:R-:W-:Y:S01]  /*24fb0*/  SEL R109, R143, R109, P0 ;  /* 0x0000006d8f6d7207 */ /* 0x000fe20000000000 */
[----:B------:R-:W4:Y:S01]  /*24fc0*/  SHFL.IDX PT, R59, R59, R77, 0x1c1f ;  /* 0x001c1f4d3b3b7589 */ /* 0x000f2200000e0000 */
[----:B------:R-:W-:Y:S02]  /*24fd0*/  SEL R27, R107, R142, P0 ;  /* 0x0000008e6b1b7207 */ /* 0x000fe40000000000 */
[----:B------:R-:W-:Y:S01]  /*24fe0*/  SEL R107, R142, R107, P0 ;  /* 0x0000006b8e6b7207 */ /* 0x000fe20000000000 */
[----:B------:R-:W4:Y:S01]  /*24ff0*/  SHFL.IDX PT, R63, R63, R77, 0x1c1f ;  /* 0x001c1f4d3f3f7589 */ /* 0x000f2200000e0000 */
[----:B0-----:R-:W-:-:S02]  /*25000*/  SEL R116, R117, R65, P0 ;  /* 0x0000004175747207 */ /* 0x001fc40000000000 */
[----:B------:R-:W-:Y:S01]  /*25010*/  SEL R117, R65, R117, P0 ;  /* 0x0000007541757207 */ /* 0x000fe20000000000 */
[----:B------:R-:W0:Y:S04]  /*25020*/  SHFL.IDX PT, R57, R73, R77, 0x1c1f ;  /* 0x001c1f4d49397589 */ /* 0x000e2800000e0000 */
[----:B------:R-:W-:Y:S01]  /*25030*/  SHFL.IDX PT, R88, R125, R44, 0x1c1f ;  /* 0x001c1f2c7d587589 */ /* 0x000fe200000e0000 */
[----:B--2---:R-:W-:Y:S02]  /*25040*/  SEL R74, R80, R47, P0 ;  /* 0x0000002f504a7207 */ /* 0x004fe40000000000 */
[----:B------:R-:W-:Y:S01]  /*25050*/  SEL R75, R47, R80, P0 ;  /* 0x000000502f4b7207 */ /* 0x000fe20000000000 */
[----:B------:R-:W-:Y:S01]  /*25060*/  SHFL.IDX PT, R55, R55, R44, 0x1c1f ;  /* 0x001c1f2c37377589 */ /* 0x000fe200000e0000 */
[----:B---3--:R-:W-:-:S02]  /*25070*/  SEL R82, R83, R51, P0 ;  /* 0x0000003353527207 */ /* 0x008fc40000000000 */
[----:B------:R-:W-:Y:S01]  /*25080*/  SEL R83, R51, R83, P0 ;  /* 0x0000005333537207 */ /* 0x000fe20000000000 */
[----:B------:R-:W-:Y:S01]  /*25090*/  SHFL.IDX PT, R54, R54, R44, 0x1c1f ;  /* 0x001c1f2c36367589 */ /* 0x000fe200000e0000 */
[----:B-1----:R-:W-:Y:S02]  /*250a0*/  SEL R132, R133, R58, P0 ;  /* 0x0000003a85847207 */ /* 0x002fe40000000000 */
[----:B------:R-:W-:Y:S01]  /*250b0*/  SEL R133, R58, R133, P0 ;  /* 0x000000853a857207 */ /* 0x000fe20000000000 */
[----:B------:R-:W-:Y:S01]  /*250c0*/  SHFL.IDX PT, R56, R56, R44, 0x1c1f ;  /* 0x001c1f2c38387589 */ /* 0x000fe200000e0000 */
[----:B----4-:R-:W-:Y:S02]  /*250d0*/  SEL R84, R131, R59, P0 ;  /* 0x0000003b83547207 */ /* 0x010fe40000000000 */
[----:B------:R-:W-:Y:S01]  /*250e0*/  SEL R131, R59, R131, P0 ;  /* 0x000000833b837207 */ /* 0x000fe20000000000 */
[----:B------:R-:W-:Y:S01]  /*250f0*/  SHFL.IDX PT, R62, R62, R44, 0x1c1f ;  /* 0x001c1f2c3e3e7589 */ /* 0x000fe200000e0000 */
[----:B------:R-:W-:-:S02]  /*25100*/  SEL R136, R137, R63, P0 ;  /* 0x0000003f89887207 */ /* 0x000fc40000000000 */
[----:B------:R-:W-:Y:S01]  /*25110*/  SEL R137, R63, R137, P0 ;  /* 0x000000893f897207 */ /* 0x000fe20000000000 */
[----:B------:R1:W2:Y:S01]  /*25120*/  SHFL.IDX PT, R148, R37, R77, 0x1c1f ;  /* 0x001c1f4d25947589 */ /* 0x0002a200000e0000 */
[----:B0-----:R-:W-:Y:S02]  /*25130*/  SEL R134, R135, R57, P0 ;  /* 0x0000003987867207 */ /* 0x001fe40000000000 */
[----:B------:R-:W-:Y:S01]  /*25140*/  SEL R135, R57, R135, P0 ;  /* 0x0000008739877207 */ /* 0x000fe20000000000 */
[----:B------:R0:W3:Y:S04]  /*25150*/  SHFL.IDX PT, R147, R39, R77, 0x1c1f ;  /* 0x001c1f4d27937589 */ /* 0x0000e800000e0000 */
[----:B------:R4:W4:Y:S01]  /*25160*/  SHFL.IDX PT, R90, R68, R77, 0x1c1f ;  /* 0x001c1f4d445a7589 */ /* 0x00092200000e0000 */
[----:B-1----:R-:W-:-:S03]  /*25170*/  SEL R37, R145, R127, P0 ;  /* 0x0000007f91257207 */ /* 0x002fc60000000000 */
[----:B------:R-:W1:Y:S01]  /*25180*/  SHFL.IDX PT, R48, R48, R77, 0x1c1f ;  /* 0x001c1f4d30307589 */ /* 0x000e6200000e0000 */
[----:B------:R-:W-:Y:S02]  /*25190*/  SEL R127, R128, R64, P0 ;  /* 0x00000040807f7207 */ /* 0x000fe40000000000 */
[----:B0-----:R-:W-:Y:S01]  /*251a0*/  SEL R39, R146, R129, P0 ;  /* 0x0000008192277207 */ /* 0x001fe20000000000 */
[----:B------:R-:W0:Y:S01]  /*251b0*/  SHFL.IDX PT, R49, R49, R77, 0x1c1f ;  /* 0x001c1f4d31317589 */ /* 0x000e2200000e0000 */
[----:B------:R-:W-:Y:S02]  /*251c0*/  SEL R129, R130, R79, P0 ;  /* 0x0000004f82817207 */ /* 0x000fe40000000000 */
[----:B------:R-:W-:Y:S01]  /*251d0*/  SEL R130, R79, R130, P0 ;  /* 0x000000824f827207 */ /* 0x000fe20000000000 */
[----:B------:R-:W-:Y:S01]  /*251e0*/  SHFL.IDX PT, R50, R50, R77, 0x1c1f ;  /* 0x001c1f4d32327589 */ /* 0x000fe200000e0000 */
[----:B------:R-:W-:-:S03]  /*251f0*/  SEL R128, R64, R128, P0 ;  /* 0x0000008040807207 */ /* 0x000fc60000000000 */
[----:B------:R-:W0:Y:S01]  /*25200*/  SHFL.IDX PT, R53, R53, R77, 0x1c1f ;  /* 0x001c1f4d35357589 */ /* 0x000e2200000e0000 */
[----:B--2---:R-:W-:Y:S02]  /*25210*/  SEL R69, R89, R148, P0 ;  /* 0x0000009459457207 */ /* 0x004fe40000000000 */
[----:B------:R-:W-:Y:S01]  /*25220*/  SEL R124, R148, R89, P0 ;  /* 0x00000059947c7207 */ /* 0x000fe20000000000 */
[----:B------:R-:W2:Y:S01]  /*25230*/  SHFL.IDX PT, R45, R45, R44, 0x1c1f ;  /* 0x001c1f2c2d2d7589 */ /* 0x000ea200000e0000 */
[----:B---3--:R-:W-:Y:S02]  /*25240*/  SEL R40, R91, R147, P0 ;  /* 0x000000935b287207 */ /* 0x008fe40000000000 */
[----:B----4-:R-:W-:Y:S01]  /*25250*/  SEL R68, R147, R91, P0 ;  /* 0x0000005b93447207 */ /* 0x010fe20000000000 */
[----:B------:R3:W4:Y:S01]  /*25260*/  SHFL.IDX PT, R52, R78, R44, 0x1c1f ;  /* 0x001c1f2c4e347589 */ /* 0x00072200000e0000 */
[----:B------:R-:W-:Y:S02]  /*25270*/  SEL R125, R88, R90, P0 ;  /* 0x0000005a587d7207 */ /* 0x000fe40000000000 */
[----:B------:R-:W-:Y:S01]  /*25280*/  SEL R126, R90, R88, P0 ;  /* 0x000000585a7e7207 */ /* 0x000fe20000000000 */
[----:B------:R-:W2:Y:S01]  /*25290*/  SHFL.IDX PT, R14, R46, R77, 0x1c1f ;  /* 0x001c1f4d2e0e7589 */ /* 0x000ea200000e0000 */
[----:B-1----:R-:W-:-:S02]  /*252a0*/  SEL R72, R55, R48, P0 ;  /* 0x0000003037487207 */ /* 0x002fc40000000000 */
[----:B------:R-:W-:Y:S01]  /*252b0*/  SEL R73, R48, R55, P0 ;  /* 0x0000003730497207 */ /* 0x000fe20000000000 */
[----:B------:R1:W2:Y:S01]  /*252c0*/  SHFL.IDX PT, R44, R76, R77, 0x1c1f ;  /* 0x001c1f4d4c2c7589 */ /* 0x0002a200000e0000 */
[----:B0-----:R-:W-:Y:S02]  /*252d0*/  SEL R79, R49, R54, P0 ;  /* 0x00000036314f7207 */ /* 0x001fe40000000000 */
[----:B---3--:R-:W-:Y:S02]  /*252e0*/  SEL R78, R54, R49, P0 ;  /* 0x00000031364e7207 */ /* 0x008fe40000000000 */
[----:B------:R-:W-:Y:S02]  /*252f0*/  SEL R80, R62, R53, P0 ;  /* 0x000000353e507207 */ /* 0x000fe40000000000 */
[----:B-1----:R-:W-:Y:S02]  /*25300*/  SEL R76, R56, R50, P0 ;  /* 0x00000032384c7207 */ /* 0x002fe40000000000 */
[----:B------:R-:W-:-:S02]  /*25310*/  SEL R77, R50, R56, P0 ;  /* 0x00000038324d7207 */ /* 0x000fc40000000000 */
[----:B------:R-:W-:-:S07]  /*25320*/  SEL R81, R53, R62, P0 ;  /* 0x0000003e35517207 */ /* 0x000fce0000000000 */
.L_x_2716:
[----:B------:R-:W3:Y:S01]  /*25330*/  LDL.LU R140, [R1+0x20] ;  /* 0x00002000018c7983 */ /* 0x000ee20000300800 */
[----:B------:R-:W-:Y:S05]  /*25340*/  WARPSYNC.ALL ;  /* 0x0000000000007948 */ /* 0x000fea0003800000 */
[----:B------:R-:W3:Y:S01]  /*25350*/  LDL.LU R139, [R1+0x24] ;  /* 0x00002400018b7983 */ /* 0x000ee20000300800 */
[----:B--2-4-:R-:W-:Y:S01]  /*25360*/  SEL R89, R52, R44, P0 ;  /* 0x0000002c34597207 */ /* 0x014fe20000000000 */
[----:B------:R-:W-:Y:S01]  /*25370*/  ULDC.64 UR6, c[0x0][0xc08] ;  /* 0x0003020000067ab9 */ /* 0x000fe20000000a00 */
[----:B------:R-:W-:Y:S01]  /*25380*/  SEL R91, R44, R52, P0 ;  /* 0x000000342c5b7207 */ /* 0x000fe20000000000 */
[----:B------:R-:W-:Y:S01]  /*25390*/  ULDC.64 UR4, c[0x0][0xc00] ;  /* 0x0003000000047ab9 */ /* 0x000fe20000000a00 */
[----:B------:R-:W-:Y:S01]  /*253a0*/  F2FP.BF16.F32.PACK_AB R48, R85, R138 ;  /* 0x0000008a5530723e */ /* 0x000fe200000010ff */
[----:B------:R-:W0:Y:S01]  /*253b0*/  LDC R141, c[0x0][0xbe8] ;  /* 0x0002fa00ff8d7b82 */ /* 0x000e220000000800 */
[----:B------:R-:W-:-:S02]  /*253c0*/  F2FP.BF16.F32.PACK_AB R49, R28, R30 ;  /* 0x0000001e1c31723e */ /* 0x000fc400000010ff */
[----:B------:R-:W-:Y:S02]  /*253d0*/  F2FP.BF16.F32.PACK_AB R50, R0, R2 ;  /* 0x000000020032723e */ /* 0x000fe400000010ff */
[----:B------:R-:W-:-:S03]  /*253e0*/  F2FP.BF16.F32.PACK_AB R51, R29, R31 ;  /* 0x0000001f1d33723e */ /* 0x000fc600000010ff */
[----:B------:R-:W-:Y:S01]  /*253f0*/  BAR.SYNC.DEFER_BLOCKING 0x1, 0x100 ;  /* 0x0044000000007b1d */ /* 0x000fe20000010000 */
[----:B------:R-:W-:Y:S02]  /*25400*/  F2FP.BF16.F32.PACK_AB R52, R3, R5 ;  /* 0x000000050334723e */ /* 0x000fe400000010ff */
[----:B------:R-:W-:Y:S02]  /*25410*/  F2FP.BF16.F32.PACK_AB R53, R32, R34 ;  /* 0x000000222035723e */ /* 0x000fe400000010ff */
[----:B------:R-:W-:Y:S02]  /*25420*/  F2FP.BF16.F32.PACK_AB R54, R4, R6 ;  /* 0x000000060436723e */ /* 0x000fe400000010ff */
[----:B------:R-:W-:Y:S02]  /*25430*/  F2FP.BF16.F32.PACK_AB R55, R33, R35 ;  /* 0x000000232137723e */ /* 0x000fe400000010ff */
[----:B------:R-:W-:Y:S02]  /*25440*/  F2FP.BF16.F32.PACK_AB R56, R7, R93 ;  /* 0x0000005d0738723e */ /* 0x000fe400000010ff */
[----:B------:R-:W-:-:S02]  /*25450*/  F2FP.BF16.F32.PACK_AB R57, R36, R38 ;  /* 0x000000262439723e */ /* 0x000fc400000010ff */
[----:B------:R-:W-:Y:S02]  /*25460*/  F2FP.BF16.F32.PACK_AB R58, R92, R94 ;  /* 0x0000005e5c3a723e */ /* 0x000fe400000010ff */
[----:B------:R-:W-:Y:S02]  /*25470*/  F2FP.BF16.F32.PACK_AB R59, R37, R39 ;  /* 0x00000027253b723e */ /* 0x000fe400000010ff */
[----:B------:R-:W-:Y:S02]  /*25480*/  SEL R88, R45, R14, P0 ;  /* 0x0000000e2d587207 */ /* 0x000fe40000000000 */
[----:B------:R-:W-:Y:S02]  /*25490*/  SEL R90, R14, R45, P0 ;  /* 0x0000002d0e5a7207 */ /* 0x000fe40000000000 */
        /* <DEDUP_REMOVED lines=15> */
[----:B-1----:R-:W-:Y:S02]  /*25590*/  F2FP.BF16.F32.PACK_AB R48, R103, R105 ;  /* 0x000000696730723e */ /* 0x002fe400000010ff */
[----:B------:R-:W-:Y:S02]  /*255a0*/  F2FP.BF16.F32.PACK_AB R49, R129, R70 ;  /* 0x000000468131723e */ /* 0x000fe400000010ff */
[----:B------:R-:W-:Y:S02]  /*255b0*/  F2FP.BF16.F32.PACK_AB R50, R104, R106 ;  /* 0x0000006a6832723e */ /* 0x000fe400000010ff */
[----:B------:R-:W-:Y:S02]  /*255c0*/  F2FP.BF16.F32.PACK_AB R51, R130, R71 ;  /* 0x000000478233723e */ /* 0x000fe400000010ff */
[----:B--2---:R-:W-:-:S02]  /*255d0*/  F2FP.BF16.F32.PACK_AB R52, R8, R10 ;  /* 0x0000000a0834723e */ /* 0x004fc400000010ff */
[----:B------:R-:W-:Y:S01]  /*255e0*/  F2FP.BF16.F32.PACK_AB R53, R72, R74 ;  /* 0x0000004a4835723e */ /* 0x000fe200000010ff */
[----:B------:R3:W-:Y:S01]  /*255f0*/  STSM.16.M88.4 [R157], R48 ;  /* 0x000000309d007844 */ /* 0x0007e20000000200 */
[----:B------:R-:W-:Y:S02]  /*25600*/  F2FP.BF16.F32.PACK_AB R54, R9, R20 ;  /* 0x000000140936723e */ /* 0x000fe400000010ff */
[----:B------:R-:W-:Y:S02]  /*25610*/  F2FP.BF16.F32.PACK_AB R55, R73, R75 ;  /* 0x0000004b4937723e */ /* 0x000fe400000010ff */
[----:B----4-:R-:W-:Y:S02]  /*25620*/  F2FP.BF16.F32.PACK_AB R56, R21, R25 ;  /* 0x000000191538723e */ /* 0x010fe400000010ff */
[----:B------:R-:W-:Y:S01]  /*25630*/  F2FP.BF16.F32.PACK_AB R57, R76, R78 ;  /* 0x0000004e4c39723e */ /* 0x000fe200000010ff */
[----:B------:R-:W-:Y:S01]  /*25640*/  STSM.16.M88.4 [R158], R52 ;  /* 0x000000349e007844 */ /* 0x000fe20000000200 */
[----:B------:R-:W-:-:S02]  /*25650*/  F2FP.BF16.F32.PACK_AB R58, R24, R26 ;  /* 0x0000001a183a723e */ /* 0x000fc400000010ff */
[----:B------:R-:W-:Y:S02]  /*25660*/  F2FP.BF16.F32.PACK_AB R59, R77, R79 ;  /* 0x0000004f4d3b723e */ /* 0x000fe400000010ff */
[----:B------:R-:W-:Y:S02]  /*25670*/  F2FP.BF16.F32.PACK_AB R62, R107, R109 ;  /* 0x0000006d6b3e723e */ /* 0x000fe400000010ff */
[----:B------:R-:W-:Y:S01]  /*25680*/  F2FP.BF16.F32.PACK_AB R63, R81, R83 ;  /* 0x00000053513f723e */ /* 0x000fe200000010ff */
[----:B------:R-:W-:Y:S01]  /*25690*/  STSM.16.M88.4 [R159], R56 ;  /* 0x000000389f007844 */ /* 0x000fe20000000200 */
[----:B------:R-:W-:Y:S02]  /*256a0*/  F2FP.BF16.F32.PACK_AB R64, R110, R112 ;  /* 0x000000706e40723e */ /* 0x000fe400000010ff */
[----:B------:R-:W-:Y:S01]  /*256b0*/  F2FP.BF16.F32.PACK_AB R65, R84, R132 ;  /* 0x000000845441723e */ /* 0x000fe200000010ff */
[----:B------:R-:W-:Y:S01]  /*256c0*/  STSM.16.M88.4 [R160], R60 ;  /* 0x0000003ca0007844 */ /* 0x000fe20000000200 */
[----:B------:R-:W-:-:S02]  /*256d0*/  F2FP.BF16.F32.PACK_AB R66, R111, R113 ;  /* 0x000000716f42723e */ /* 0x000fc400000010ff */
[----:B------:R-:W-:Y:S02]  /*256e0*/  F2FP.BF16.F32.PACK_AB R67, R131, R133 ;  /* 0x000000858343723e */ /* 0x000fe400000010ff */
[----:B0-----:R-:W-:Y:S02]  /*256f0*/  F2FP.BF16.F32.PACK_AB R12, R114, R116 ;  /* 0x00000074720c723e */ /* 0x001fe400000010ff */
[----:B------:R-:W-:Y:S01]  /*25700*/  F2FP.BF16.F32.PACK_AB R13, R134, R136 ;  /* 0x00000088860d723e */ /* 0x000fe200000010ff */
[----:B------:R-:W-:Y:S01]  /*25710*/  STSM.16.M88.4 [R161], R64 ;  /* 0x00000040a1007844 */ /* 0x000fe20000000200 */
[----:B------:R-:W-:Y:S02]  /*25720*/  F2FP.BF16.F32.PACK_AB R14, R115, R117 ;  /* 0x00000075730e723e */ /* 0x000fe400000010ff */
[----:B------:R-:W-:Y:S02]  /*25730*/  F2FP.BF16.F32.PACK_AB R15, R135, R137 ;  /* 0x00000089870f723e */ /* 0x000fe400000010ff */
[----:B------:R-:W-:-:S02]  /*25740*/  F2FP.BF16.F32.PACK_AB R44, R118, R122 ;  /* 0x0000007a762c723e */ /* 0x000fc400000010ff */
[----:B------:R-:W-:Y:S01]  /*25750*/  F2FP.BF16.F32.PACK_AB R46, R119, R123 ;  /* 0x0000007b772e723e */ /* 0x000fe200000010ff */
[----:B------:R0:W-:Y:S01]  /*25760*/  STSM.16.M88.4 [R162], R12 ;  /* 0x0000000ca2007844 */ /* 0x0001e20000000200 */
[----:B------:R-:W-:Y:S02]  /*25770*/  F2FP.BF16.F32.PACK_AB R45, R89, R88 ;  /* 0x00000058592d723e */ /* 0x000fe400000010ff */
[----:B------:R-:W-:Y:S02]  /*25780*/  F2FP.BF16.F32.PACK_AB R47, R91, R90 ;  /* 0x0000005a5b2f723e */ /* 0x000fe400000010ff */
[----:B------:R-:W-:Y:S02]  /*25790*/  ISETP.NE.U32.AND P3, PT, RZ, UR6, PT ;  /* 0x00000006ff007c0c */ /* 0x000fe4000bf65070 */
[----:B------:R-:W-:Y:S01]  /*257a0*/  ISETP.NE.U32.AND P0, PT, RZ, UR4, PT ;  /* 0x00000004ff007c0c */ /* 0x000fe2000bf05070 */
[----:B------:R1:W-:Y:S01]  /*257b0*/  STSM.16.M88.4 [R163], R44 ;  /* 0x0000002ca3007844 */ /* 0x0003e20000000200 */
[----:B------:R-:W-:Y:S01]  /*257c0*/  BAR.SYNC.DEFER_BLOCKING 0x1, 0x100 ;  /* 0x0044000000007b1d */ /* 0x000fe20000010000 */
[----:B------:R-:W-:-:S02]  /*257d0*/  ISETP.NE.AND.EX P3, PT, RZ, UR7, PT, P3 ;  /* 0x00000007ff007c0c */ /* 0x000fc4000bf65330 */
[----:B------:R-:W-:Y:S02]  /*257e0*/  ISETP.NE.AND.EX P0, PT, RZ, UR5, PT, P0 ;  /* 0x00000005ff007c0c */ /* 0x000fe4000bf05300 */
[----:B---3--:R-:W-:-:S04]  /*257f0*/  IADD3 R48, P1, R140, UR4, RZ ;  /* 0x000000048c307c10 */ /* 0x008fc8000ff3e0ff */
[----:B------:R-:W-:-:S05]  /*25800*/  IADD3.X R49, R139, UR5, RZ, P1, !PT ;  /* 0x000000058b317c10 */ /* 0x000fca0008ffe4ff */
[----:B0-----:R-:W-:Y:S01]  /*25810*/  @P3 IADD3 R12, P1, R140, UR6, RZ ;  /* 0x000000068c0c3c10 */ /* 0x001fe2000ff3e0ff */
[----:B------:R-:W-:Y:S02]  /*25820*/  ULDC UR6, c[0x0][0xa88] ;  /* 0x0002a20000067ab9 */ /* 0x000fe40000000800 */
[----:B------:R-:W-:Y:S01]  /*25830*/  IMAD.U32 R52, RZ, RZ, UR6 ;  /* 0x00000006ff347e24 */ /* 0x000fe2000f8e00ff */
[----:B------:R-:W-:Y:S01]  /*25840*/  @P3 IADD3.X R13, R139, UR7, RZ, P1, !PT ;  /* 0x000000078b0d3c10 */ /* 0x000fe20008ffe4ff */
[----:B------:R0:W5:Y:S04]  /*25850*/  @P0 LDG.E R11, desc[UR54][R48.64] ;  /* 0x00000036300b0981 */ /* 0x000168000c1e1900 */
[----:B------:R0:W5:Y:S01]  /*25860*/  @P3 LDG.E R52, desc[UR54][R12.64] ;  /* 0x000000360c343981 */ /* 0x000162000c1e1900 */
[----:B------:R-:W-:Y:S01]  /*25870*/  IMAD.MOV.U32 R53, RZ, RZ, 0x9b8 ;  /* 0x000009b8ff357424 */ /* 0x000fe200078e00ff */
[----:B------:R-:W-:-:S02]  /*25880*/  ISETP.GT.AND P2, PT, R164, 0x1, PT ;  /* 0x00000001a400780c */ /* 0x000fc40003f44270 */
[----:B------:R-:W-:Y:S02]  /*25890*/  ISETP.NE.AND P1, PT, R141, 0x1, PT ;  /* 0x000000018d00780c */ /* 0x000fe40003f25270 */
[----:B------:R-:W-:-:S04]  /*258a0*/  SEL R53, R53, 0x978, P2 ;  /* 0x0000097835357807 */ /* 0x000fc80001000000 */
[----:B-1----:R0:W1:Y:S08]  /*258b0*/  LDC.64 R46, c[0x0][R53+0x220] ;  /* 0x00008800352e7b82 */ /* 0x0020700000000a00 */
[----:B------:R0:W2:Y:S08]  /*258c0*/  LDC.64 R50, c[0x0][R53+0x218] ;  /* 0x0000860035327b82 */ /* 0x0000b00000000a00 */
[----:B------:R0:W3:Y:S01]  /*258d0*/  LDC.64 R44, c[0x0][R53+0x228] ;  /* 0x00008a00352c7b82 */ /* 0x0000e20000000a00 */
[----:B------:R-:W-:Y:S05]  /*258e0*/  @P3 BRA `(.L_x_2424) ;  /* 0x0000000000103947 */ /* 0x000fea0003800000 */
[----:B------:R-:W-:Y:S05]  /*258f0*/  @!P0 BRA `(.L_x_2424) ;  /* 0x00000000000c8947 */ /* 0x000fea0003800000 */
[----:B0-----:R-:W4:Y:S04]  /*25900*/  LDG.E R13, desc[UR54][R48.64] ;  /* 0x00000036300d7981 */ /* 0x001f28000c1e1900 */
[----:B-----5:R-:W4:Y:S02]  /*25910*/  LDG.E R52, desc[UR54][R48.64+0x4] ;  /* 0x0000043630347981 */ /* 0x020f24000c1e1900 */
[----:B----4-:R-:W-:-:S07]  /*25920*/  IMAD.IADD R52, R52, 0x1, -R13 ;  /* 0x0000000134347824 */ /* 0x010fce00078e0a0d */
.L_x_2424:
[----:B------:R-:W4:Y:S01]  /*25930*/  LDL.LU R14, [R1+0x18] ;  /* 0x00001800010e7983 */ /* 0x000f220000300800 */
[----:B0-----:R0:W3:Y:S03]  /*25940*/  LDC.64 R12, c[0x0][R53+0x210] ;  /* 0x00008400350c7b82 */ /* 0x0010e60000000a00 */
[----:B------:R-:W2:Y:S04]  /*25950*/  LDL.LU R49, [R1+0x28] ;  /* 0x0000280001317983 */ /* 0x000ea80000300800 */
[----:B------:R-:W3:Y:S01]  /*25960*/  LDL R143, [R1+0x8] ;  /* 0x00000800018f7983 */ /* 0x000ee20000100800 */
[----:B------:R-:W-:Y:S01]  /*25970*/  ISETP.NE.U32.AND P0, PT, RZ, UR4, PT ;  /* 0x00000004ff007c0c */ /* 0x000fe2000bf05070 */
[----:B------:R-:W3:Y:S02]  /*25980*/  @P1 LDC R59, c[0x0][0xbec] ;  /* 0x0002fb00ff3b1b82 */ /* 0x000ee40000000800 */
[----:B------:R-:W3:Y:S04]  /*25990*/  LDL R48, [R1+0x14] ;  /* 0x0000140001307983 */ /* 0x000ee80000100800 */
[----:B------:R-:W3:Y:S02]  /*259a0*/  LDL R142, [R1+0x34] ;  /* 0x00003400018e7983 */ /* 0x000ee40000100800 */
[----:B------:R-:W3:Y:S02]  /*259b0*/  @P1 LDC R61, c[0x0][0xbf0] ;  /* 0x0002fc00ff3d1b82 */ /* 0x000ee40000000800 */
[----:B------:R-:W3:Y:S04]  /*259c0*/  LDL R54, [R1+0x6c] ;  /* 0x00006c0001367983 */ /* 0x000ee80000100800 */
[----:B0-----:R-:W3:Y:S01]  /*259d0*/  LDL R53, [R1+0x5c] ;  /* 0x00005c0001357983 */ /* 0x001ee20000100800 */
[----:B------:R-:W-:-:S02]  /*259e0*/  ISETP.NE.AND.EX P0, PT, RZ, UR5, PT, P0 ;  /* 0x00000005ff007c0c */ /* 0x000fc4000bf05300 */
[----:B-----5:R-:W-:Y:S02]  /*259f0*/  SHF.R.S32.HI R140, RZ, 0x1f, R11 ;  /* 0x0000001fff8c7819 */ /* 0x020fe4000001140b */
[----:B----4-:R-:W-:Y:S02]  /*25a00*/  SEL R139, R14, RZ, !P0 ;  /* 0x000000ff0e8b7207 */ /* 0x010fe40004000000 */
[----:B------:R-:W0:Y:S01]  /*25a10*/  LDC.64 R14, c[0x0][0xba8] ;  /* 0x0002ea00ff0e7b82 */ /* 0x000e220000000a00 */
[----:B--2---:R-:W-:Y:S02]  /*25a20*/  SEL R49, R49, RZ, !P0 ;  /* 0x000000ff31317207 */ /* 0x004fe40004000000 */
[----:B-1----:R-:W-:Y:S02]  /*25a30*/  IMAD R47, R47, R139, RZ ;  /* 0x0000008b2f2f7224 */ /* 0x002fe400078e02ff */
[----:B---3--:R-:W-:Y:S02]  /*25a40*/  IMAD R55, R51, R143, RZ ;  /* 0x0000008f33377224 */ /* 0x008fe400078e02ff */
[----:B------:R-:W-:-:S02]  /*25a50*/  IMAD R57, R46, R49, R47 ;  /* 0x000000312e397224 */ /* 0x000fc400078e022f */
[----:B------:R-:W-:-:S04]  /*25a60*/  IMAD.WIDE.U32 R50, R50, R143, RZ ;  /* 0x0000008f32327225 */ /* 0x000fc800078e00ff */
[----:B------:R-:W-:-:S04]  /*25a70*/  IMAD.WIDE.U32 R46, R46, R139, RZ ;  /* 0x0000008b2e2e7225 */ /* 0x000fc800078e00ff */
[----:B------:R-:W-:Y:S01]  /*25a80*/  IMAD.IADD R48, R48, 0x1, R236 ;  /* 0x0000000130307824 */ /* 0x000fe200078e02ec */
[----:B------:R-:W-:-:S03]  /*25a90*/  IADD3 R50, P0, P3, R46, R50, R11 ;  /* 0x000000322e327210 */ /* 0x000fc60007b1e00b */
[----:B------:R-:W-:Y:S01]  /*25aa0*/  @P1 IMAD.HI.U32 R46, R48, R59, RZ ;  /* 0x0000003b302e1227 */ /* 0x000fe200078e00ff */
[----:B------:R-:W-:Y:S01]  /*25ab0*/  SEL R49, R142, RZ, P2 ;  /* 0x000000ff8e317207 */ /* 0x000fe20001000000 */
[----:B0-----:R-:W0:Y:S02]  /*25ac0*/  @!P2 LDC R14, c[0x0][0xb50] ;  /* 0x0002d400ff0eab82 */ /* 0x001e240000000800 */
[----:B------:R-:W-:Y:S02]  /*25ad0*/  IMAD.IADD R57, R47, 0x1, R57 ;  /* 0x000000012f397824 */ /* 0x000fe400078e0239 */
[----:B------:R-:W-:Y:S01]  /*25ae0*/  IMAD.MOV.U32 R47, RZ, RZ, R48 ;  /* 0x000000ffff2f7224 */ /* 0x000fe200078e0030 */
[----:B------:R-:W-:Y:S01]  /*25af0*/  @P1 SHF.R.U32.HI R47, RZ, R61, R46 ;  /* 0x0000003dff2f1219 */ /* 0x000fe2000001162e */
[----:B------:R-:W-:Y:S02]  /*25b00*/  IMAD.IADD R55, R51, 0x1, R55 ;  /* 0x0000000133377824 */ /* 0x000fe400078e0237 */
[-C--:B------:R-:W-:Y:S01]  /*25b10*/  IMAD R51, R45, R49.reuse, RZ ;  /* 0x000000312d337224 */ /* 0x080fe200078e02ff */
[----:B------:R-:W1:Y:S01]  /*25b20*/  @!P2 LDC R15, c[0x0][0xb54] ;  /* 0x0002d500ff0fab82 */ /* 0x000e620000000800 */
        /* <DEDUP_REMOVED lines=12> */
[----:B0-----:R-:W-:-:S03]  /*25bf0*/  LEA R49, P0, R44, R14, 0x2 ;  /* 0x0000000e2c317211 */ /* 0x001fc600078010ff */
[----:B------:R-:W-:-:S05]  /*25c00*/  IMAD.IADD R12, R45, 0x1, R13 ;  /* 0x000000012d0c7824 */ /* 0x000fca00078e020d */
[----:B-1----:R-:W-:Y:S01]  /*25c10*/  LEA.HI.X R44, R44, R15, R12, 0x2, P0 ;  /* 0x0000000f2c2c7211 */ /* 0x002fe200000f140c */
[----:B------:R-:W-:Y:S01]  /*25c20*/  SHFL.IDX PT, R14, R49, 0x1, 0x1c1f ;  /* 0x003c1f00310e7f89 */ /* 0x000fe200000e0000 */
[----:B------:R-:W-:-:S03]  /*25c30*/  IADD3 R45, R54, R236, RZ ;  /* 0x000000ec362d7210 */ /* 0x000fc60007ffe0ff */
        /* <DEDUP_REMOVED lines=19> */
[----:B------:R-:W-:-:S04]  /*25d70*/  IMAD.IADD R45, R0, 0x1, -R5 ;  /* 0x00000001002d7824 */ /* 0x000fc800078e0a05 */
[----:B------:R-:W-:-:S04]  /*25d80*/  IMAD.SHL.U32 R9, R45, 0x8, RZ ;  /* 0x000000082d097824 */ /* 0x000fc800078e00ff */
        /* <DEDUP_REMOVED lines=49> */
[----:B------:R-:W-:Y:S01]  /*260a0*/  IMAD.IADD R12, R236, 0x1, R11 ;  /* 0x00000001ec0c7824 */ /* 0x000fe200078e020b */
        /* <DEDUP_REMOVED lines=17> */
[----:B------:R-:W-:Y:S01]  /*261c0*/  IMAD.MOV.U32 R11, RZ, RZ, R12 ;  /* 0x000000ffff0b7224 */ /* 0x000fe200078e000c */
[----:B------:R-:W-:Y:S01]  /*261d0*/  SHF.R.U64 R5, R5, 0x3, RZ ;  /* 0x0000000305057819 */ /* 0x000fe200000012ff */
[----:B------:R-:W-:Y:S01]  /*261e0*/  IMAD R10, R10, UR4, RZ ;  /* 0x000000040a0a7c24 */ /* 0x000fe2000f8e02ff */
[----:B-1----:R-:W-:Y:S01]  /*261f0*/  @P1 SHF.R.U32.HI R11, RZ, R21, R0 ;  /* 0x00000015ff0b1219 */ /* 0x002fe20000011600 */
[----:B------:R-:W5:Y:S01]  /*26200*/  LD.E.128 R48, desc[UR54][R48.64] ;  /* 0x0000003630307980 */ /* 0x000f62000c101d00 */
[----:B------:R-:W-:Y:S01]  /*26210*/  LOP3.LUT R56, R56, R57, RZ, 0x3c, !PT ;  /* 0x0000003938387212 */ /* 0x000fe200078e3cff */
[--C-:B------:R-:W-:Y:S01]  /*26220*/  IMAD.X R57, RZ, RZ, R87.reuse, P4 ;  /* 0x000000ffff397224 */ /* 0x100fe200020e0657 */
[----:B------:R-:W-:Y:S01]  /*26230*/  LOP3.LUT R60, R60, R61, RZ, 0x3c, !PT ;  /* 0x0000003d3c3c7212 */ /* 0x000fe200078e3cff */
[----:B------:R-:W5:Y:S01]  /*26240*/  LD.E.128 R72, desc[UR54][R72.64] ;  /* 0x0000003648487980 */ /* 0x000f62000c101d00 */
        /* <DEDUP_REMOVED lines=40> */
[----:B------:R-:W-:Y:S01]  /*264d0*/  IADD3 R47, R9, 0x40, RZ ;  /* 0x00000040092f7810 */ /* 0x000fe20007ffe0ff */
        /* <DEDUP_REMOVED lines=8> */
.L_x_2719:
[----:B------:R-:W-:Y:S01]  /*26560*/  IMAD.IADD R21, R8, 0x1, R236 ;  /* 0x0000000108157824 */ /* 0x000fe200078e02ec */
        /* <DEDUP_REMOVED lines=16> */
.L_x_2428:
[----:B------:R-:W-:Y:S05]  /*26670*/  BSYNC B1 ;  /* 0x0000000000017941 */ /* 0x000fea0003800000 */
.L_x_2427:
[----:B------:R-:W-:-:S03]  /*26680*/  UMOV UR4, 0xffffffff ;  /* 0xffffffff00047882 */ /* 0x000fc60000000000 */
[----:B------:R-:W-:Y:S05]  /*26690*/  BRA.DIV UR4, `(.L_x_2429) ;  /* 0x000000ea044c7947 */ /* 0x000fea000b800000 */
[----:B-1----:R1:W4:Y:S04]  /*266a0*/  SHFL.IDX PT, R0, R3, 0x1, 0x181f ;  /* 0x00381f0003007f89 */ /* 0x00232800000e0000 */
[----:B--23--:R1:W2:Y:S02]  /*266b0*/  SHFL.IDX PT, R14, R2, 0x1, 0x181f ;  /* 0x00381f00020e7f89 */ /* 0x00c2a400000e0000 */
.L_x_2723:
        /* <DEDUP_REMOVED lines=17> */
.L_x_2431:
[----:B------:R-:W-:Y:S05]  /*267d0*/  BSYNC B1 ;  /* 0x0000000000017941 */ /* 0x000fea0003800000 */
.L_x_2430:
[----:B------:R-:W-:-:S03]  /*267e0*/  UMOV UR4, 0xffffffff ;  /* 0xffffffff00047882 */ /* 0x000fc60000000000 */
[----:B------:R-:W-:Y:S05]  /*267f0*/  BRA.DIV UR4, `(.L_x_2432) ;  /* 0x000000ea043c7947 */ /* 0x000fea000b800000 */
[----:B----4-:R4:W0:Y:S04]  /*26800*/  SHFL.IDX PT, R0, R3, 0x2, 0x181f ;  /* 0x00581f0003007f89 */ /* 0x01082800000e0000 */
[----:B--23--:R4:W2:Y:S02]  /*26810*/  SHFL.IDX PT, R14, R2, 0x2, 0x181f ;  /* 0x00581f00020e7f89 */ /* 0x00c8a400000e0000 */
.L_x_2727:
        /* <DEDUP_REMOVED lines=17> */
.L_x_2434:
[----:B------:R-:W-:Y:S05]  /*26930*/  BSYNC B1 ;  /* 0x0000000000017941 */ /* 0x000fea0003800000 */
.L_x_2433:
[----:B------:R-:W-:-:S03]  /*26940*/  UMOV UR4, 0xffffffff ;  /* 0xffffffff00047882 */ /* 0x000fc60000000000 */
[----:B------:R-:W-:Y:S05]  /*26950*/  BRA.DIV UR4, `(.L_x_2435) ;  /* 0x000000ea042c7947 */ /* 0x000fea000b800000 */
[----:B0-----:R0:W0:Y:S04]  /*26960*/  SHFL.IDX PT, R0, R3, 0x3, 0x181f ;  /* 0x00781f0003007f89 */ /* 0x00102800000e0000 */
[----:B--23--:R2:W3:Y:S02]  /*26970*/  SHFL.IDX PT, R14, R2, 0x3, 0x181f ;  /* 0x00781f00020e7f89 */ /* 0x00c4e400000e0000 */
.L_x_2731:
        /* <DEDUP_REMOVED lines=18> */
.L_x_2425:
        /* <DEDUP_REMOVED lines=19> */
[----:B0-----:R-:W-:Y:S01]  /*26bd0*/  @P1 SHF.R.U32.HI R11, RZ, R44, R49 ;  /* 0x0000002cff0b1219 */ /* 0x001fe20000011631 */
[----:B------:R-:W-:Y:S02]  /*26be0*/  VIADD R44, R16, 0x33420 ;  /* 0x00033420102c7836 */ /* 0x000fe40000000000 */
        /* <DEDUP_REMOVED lines=25> */
.L_x_2734:
[----:B------:R-:W-:Y:S01]  /*26d80*/  ISETP.GE.AND P0, PT, R45, R46, PT ;  /* 0x0000002e2d00720c */ /* 0x000fe20003f06270 */
[----:B------:R-:W-:-:S12]  /*26d90*/  BSSY B1, `(.L_x_2438) ;  /* 0x00000d3000017945 */ /* 0x000fd80003800000 */
[----:B------:R-:W-:Y:S05]  /*26da0*/  @P0 BRA `(.L_x_2439) ;  /* 0x0000000c00440947 */ /* 0x000fea0003800000 */
[----:B------:R-:W-:Y:S01]  /*26db0*/  ULDC UR4, c[0x0][0xac8] ;  /* 0x0002b20000047ab9 */ /* 0x000fe20000000800 */
[C---:B------:R-:W-:Y:S01]  /*26dc0*/  IADD3 R54, R237.reuse, 0x8, RZ ;  /* 0x00000008ed367810 */ /* 0x040fe20007ffe0ff */
[C---:B------:R-:W-:Y:S01]  /*26dd0*/  VIADD R53, R237.reuse, 0x10 ;  /* 0x00000010ed357836 */ /* 0x040fe20000000000 */
[C---:B------:R-:W-:Y:S01]  /*26de0*/  ISETP.GE.AND P1, PT, R237.reuse, UR4, PT ;  /* 0x00000004ed007c0c */ /* 0x040fe2000bf26270 */
[C---:B------:R-:W-:Y:S01]  /*26df0*/  VIADD R52, R237.reuse, 0x18 ;  /* 0x00000018ed347836 */ /* 0x040fe20000000000 */
[----:B------:R-:W-:Y:S01]  /*26e00*/  ISETP.GE.AND P0, PT, R54, UR4, PT ;  /* 0x0000000436007c0c */ /* 0x000fe2000bf06270 */
[----:B------:R-:W-:Y:S01]  /*26e10*/  VIADD R56, R237, 0x8 ;  /* 0x00000008ed387836 */ /* 0x000fe20000000000 */
[----:B------:R-:W-:Y:S01]  /*26e20*/  ISETP.GE.AND P2, PT, R53, UR4, PT ;  /* 0x0000000435007c0c */ /* 0x000fe2000bf46270 */
[C---:B------:R-:W-:Y:S01]  /*26e30*/  VIADD R11, R237.reuse, 0x20 ;  /* 0x00000020ed0b7836 */ /* 0x040fe20000000000 */
[----:B------:R-:W-:Y:S01]  /*26e40*/  ISETP.GE.AND P3, PT, R52, UR4, PT ;  /* 0x0000000434007c0c */ /* 0x000fe2000bf66270 */
[----:B------:R-:W-:Y:S01]  /*26e50*/  VIADD R55, R237, 0x10 ;  /* 0x00000010ed377836 */ /* 0x000fe20000000000 */
[----:B------:R-:W-:-:S04]  /*26e60*/  SHF.R.S32.HI R56, RZ, 0x1f, R56 ;  /* 0x0000001fff387819 */ /* 0x000fc80000011438 */
[----:B------:R-:W-:Y:S01]  /*26e70*/  SHF.R.S32.HI R55, RZ, 0x1f, R55 ;  /* 0x0000001fff377819 */ /* 0x000fe20000011437 */
[----:B--2---:R-:W-:Y:S02]  /*26e80*/  @!P1 IMAD.MOV.U32 R12, RZ, RZ, R51 ;  /* 0x000000ffff0c9224 */ /* 0x004fe400078e0033 */
[----:B-1----:R-:W-:Y:S01]  /*26e90*/  @!P1 IMAD.MOV.U32 R13, RZ, RZ, R49 ;  /* 0x000000ffff0d9224 */ /* 0x002fe200078e0031 */
[C---:B------:R-:W-:Y:S01]  /*26ea0*/  @!P0 LEA R44, P4, R54.reuse, R51, 0x2 ;  /* 0x00000033362c8211 */ /* 0x040fe200078810ff */
[----:B------:R-:W-:Y:S02]  /*26eb0*/  @!P1 IMAD.MOV.U32 R14, RZ, RZ, R138 ;  /* 0x000000ffff0e9224 */ /* 0x000fe400078e008a */
[----:B------:R-:W-:Y:S01]  /*26ec0*/  @!P1 IMAD.WIDE R12, R237, 0x4, R12 ;  /* 0x00000004ed0c9825 */ /* 0x000fe200078e020c */
[----:B------:R-:W-:-:S03]  /*26ed0*/  @!P0 LEA.HI.X R45, R54, R49, R56, 0x2, P4 ;  /* 0x00000031362d8211 */ /* 0x000fc600020f1438 */
[----:B------:R-:W-:Y:S02]  /*26ee0*/  @!P1 IMAD.MOV.U32 R15, RZ, RZ, R85 ;  /* 0x000000ffff0f9224 */ /* 0x000fe400078e0055 */
[C---:B------:R-:W-:Y:S02]  /*26ef0*/  VIADD R56, R237.reuse, 0x18 ;  /* 0x00000018ed387836 */ /* 0x040fe40000000000 */
[----:B------:R-:W-:Y:S01]  /*26f00*/  VIADD R54, R237, 0x28 ;  /* 0x00000028ed367836 */ /* 0x000fe20000000000 */
[----:B------:R1:W-:Y:S01]  /*26f10*/  @!P1 ST.E.64 desc[UR54][R12.64], R14 ;  /* 0x0000000e0c009985 */ /* 0x0003e2000c101b36 */
[----:B------:R-:W-:Y:S02]  /*26f20*/  ISETP.GE.AND P1, PT, R11, UR4, PT ;  /* 0x000000040b007c0c */ /* 0x000fe4000bf26270 */
[----:B------:R-:W-:Y:S01]  /*26f30*/  SHF.R.S32.HI R56, RZ, 0x1f, R56 ;  /* 0x0000001fff387819 */ /* 0x000fe20000011438 */
[----:B-1----:R-:W-:Y:S01]  /*26f40*/  @!P0 IMAD.MOV.U32 R14, RZ, RZ, R2 ;  /* 0x000000ffff0e8224 */ /* 0x002fe200078e0002 */
[----:B------:R-:W-:Y:S01]  /*26f50*/  @!P0 MOV R15, R0 ;  /* 0x00000000000f8202 */ /* 0x000fe20000000f00 */
[----:B------:R-:W-:Y:S01]  /*26f60*/  @!P2 IMAD.MOV.U32 R2, RZ, RZ, R5 ;  /* 0x000000ffff02a224 */ /* 0x000fe200078e0005 */
[----:B------:R-:W-:Y:S01]  /*26f70*/  @!P2 LEA R12, P5, R53, R51, 0x2 ;  /* 0x00000033350ca211 */ /* 0x000fe200078a10ff */
[----:B------:R-:W-:-:S02]  /*26f80*/  @!P3 IMAD.MOV.U32 R5, RZ, RZ, R4 ;  /* 0x000000ffff05b224 */ /* 0x000fc400078e0004 */
[----:B------:R1:W-:Y:S01]  /*26f90*/  @!P0 ST.E.64 desc[UR54][R44.64], R14 ;  /* 0x0000000e2c008985 */ /* 0x0003e2000c101b36 */
[----:B------:R-:W-:Y:S01]  /*26fa0*/  @!P2 LEA.HI.X R13, R53, R49, R55, 0x2, P5 ;  /* 0x00000031350da211 */ /* 0x000fe200028f1437 */
[C---:B------:R-:W-:Y:S01]  /*26fb0*/  VIADD R53, R237.reuse, 0x30 ;  /* 0x00000030ed357836 */ /* 0x040fe20000000000 */
[----:B------:R-:W-:Y:S01]  /*26fc0*/  ISETP.GE.AND P0, PT, R54, UR4, PT ;  /* 0x0000000436007c0c */ /* 0x000fe2000bf06270 */
[----:B------:R-:W-:Y:S02]  /*26fd0*/  VIADD R55, R237, 0x20 ;  /* 0x00000020ed377836 */ /* 0x000fe40000000000 */
[----:B------:R-:W-:Y:S01]  /*26fe0*/  @!P3 IMAD.MOV.U32 R4, RZ, RZ, R6 ;  /* 0x000000ffff04b224 */ /* 0x000fe200078e0006 */
[----:B------:R2:W-:Y:S01]  /*26ff0*/  @!P2 ST.E.64 desc[UR54][R12.64], R2 ;  /* 0x000000020c00a985 */ /* 0x0005e2000c101b36 */
[----:B------:R-:W-:Y:S01]  /*27000*/  ISETP.GE.AND P2, PT, R53, UR4, PT ;  /* 0x0000000435007c0c */ /* 0x000fe2000bf46270 */
[----:B------:R-:W-:Y:S01]  /*27010*/  VIADD R0, R237, 0x40 ;  /* 0x00000040ed007836 */ /* 0x000fe20000000000 */
[----:B------:R-:W-:-:S02]  /*27020*/  SHF.R.S32.HI R55, RZ, 0x1f, R55 ;  /* 0x0000001fff377819 */ /* 0x000fc40000011437 */
[C---:B-1----:R-:W-:Y:S01]  /*27030*/  @!P3 LEA R14, P4, R52.reuse, R51, 0x2 ;  /* 0x00000033340eb211 */ /* 0x042fe200078810ff */
[C---:B------:R-:W-:Y:S01]  /*27040*/  VIADD R44, R237.reuse, 0x68 ;  /* 0x00000068ed2c7836 */ /* 0x040fe20000000000 */
[----:B------:R-:W-:Y:S02]  /*27050*/  SHF.R.S32.HI R0, RZ, 0x1f, R0 ;  /* 0x0000001fff007819 */ /* 0x000fe40000011400 */
[----:B------:R-:W-:Y:S01]  /*27060*/  @!P3 LEA.HI.X R15, R52, R49, R56, 0x2, P4 ;  /* 0x00000031340fb211 */ /* 0x000fe200020f1438 */
[C---:B------:R-:W-:Y:S01]  /*27070*/  VIADD R52, R237.reuse, 0x38 ;  /* 0x00000038ed347836 */ /* 0x040fe20000000000 */
[-C--:B------:R-:W-:Y:S01]  /*27080*/  @!P0 LEA R6, P4, R54, R51.reuse, 0x2 ;  /* 0x0000003336068211 */ /* 0x080fe200078810ff */
[----:B------:R-:W-:Y:S01]  /*27090*/  VIADD R56, R237, 0x28 ;  /* 0x00000028ed387836 */ /* 0x000fe20000000000 */
[----:B--2---:R-:W-:Y:S01]  /*270a0*/  @!P1 LEA R2, P5, R11, R51, 0x2 ;  /* 0x000000330b029211 */ /* 0x004fe200078a10ff */
[----:B------:R1:W-:Y:S01]  /*270b0*/  @!P3 ST.E.64 desc[UR54][R14.64], R4 ;  /* 0x000000040e00b985 */ /* 0x0003e2000c101b36 */
[----:B------:R-:W-:Y:S01]  /*270c0*/  ISETP.GE.AND P3, PT, R52, UR4, PT ;  /* 0x0000000434007c0c */ /* 0x000fe2000bf66270 */
[----:B------:R-:W-:Y:S01]  /*270d0*/  VIADD R12, R237, 0x50 ;  /* 0x00000050ed0c7836 */ /* 0x000fe20000000000 */
[----:B------:R-:W-:Y:S01]  /*270e0*/  @!P1 LEA.HI.X R3, R11, R49, R55, 0x2, P5 ;  /* 0x000000310b039211 */ /* 0x000fe200028f1437 */
[C---:B------:R-:W-:Y:S01]  /*270f0*/  VIADD R11, R237.reuse, 0x40 ;  /* 0x00000040ed0b7836 */ /* 0x040fe20000000000 */
[----:B------:R-:W-:-:S02]  /*27100*/  IADD3 R55, R237, 0x30, RZ ;  /* 0x00000030ed377810 */ /* 0x000fc40007ffe0ff */
[----:B------:R-:W-:Y:S02]  /*27110*/  SHF.R.S32.HI R56, RZ, 0x1f, R56 ;  /* 0x0000001fff387819 */ /* 0x000fe40000011438 */
[----:B------:R-:W-:Y:S02]  /*27120*/  SHF.R.S32.HI R55, RZ, 0x1f, R55 ;  /* 0x0000001fff377819 */ /* 0x000fe40000011437 */
[----:B------:R-:W-:Y:S02]  /*27130*/  SHF.R.S32.HI R12, RZ, 0x1f, R12 ;  /* 0x0000001fff0c7819 */ /* 0x000fe4000001140c */
[----:B------:R-:W-:Y:S01]  /*27140*/  IADD3 R13, R237, 0x60, RZ ;  /* 0x00000060ed0d7810 */ /* 0x000fe20007ffe0ff */
[----:B-1----:R-:W-:Y:S01]  /*27150*/  @!P1 IMAD.MOV.U32 R4, RZ, RZ, R93 ;  /* 0x000000ffff049224 */ /* 0x002fe200078e005d */
[----:B------:R-:W-:Y:S01]  /*27160*/  SHF.R.S32.HI R44, RZ, 0x1f, R44 ;  /* 0x0000001fff2c7819 */ /* 0x000fe2000001142c */
[----:B------:R-:W-:Y:S01]  /*27170*/  @!P1 IMAD.MOV.U32 R5, RZ, RZ, R7 ;  /* 0x000000ffff059224 */ /* 0x000fe200078e0007 */
[----:B------:R-:W-:Y:S01]  /*27180*/  @!P0 LEA.HI.X R7, R54, R49, R56, 0x2, P4 ;  /* 0x0000003136078211 */ /* 0x000fe200020f1438 */
[----:B------:R-:W-:Y:S01]  /*27190*/  @!P0 IMAD.MOV.U32 R93, RZ, RZ, R92 ;  /* 0x000000ffff5d8224 */ /* 0x000fe200078e005c */
[----:B------:R-:W-:Y:S01]  /*271a0*/  SHF.R.S32.HI R13, RZ, 0x1f, R13 ;  /* 0x0000001fff0d7819 */ /* 0x000fe2000001140d */
[----:B------:R-:W-:Y:S01]  /*271b0*/  @!P0 IMAD.MOV.U32 R92, RZ, RZ, R94 ;  /* 0x000000ffff5c8224 */ /* 0x000fe200078e005e */
[----:B------:R1:W-:Y:S01]  /*271c0*/  @!P1 ST.E.64 desc[UR54][R2.64], R4 ;  /* 0x0000000402009985 */ /* 0x0003e2000c101b36 */
[----:B------:R-:W-:Y:S01]  /*271d0*/  ISETP.GE.AND P1, PT, R11, UR4, PT ;  /* 0x000000040b007c0c */ /* 0x000fe2000bf26270 */
[----:B------:R-:W-:-:S02]  /*271e0*/  VIADD R54, R237, 0x48 ;  /* 0x00000048ed367836 */ /* 0x000fc40000000000 */
[----:B------:R2:W-:Y:S01]  /*271f0*/  @!P0 ST.E.64 desc[UR54][R6.64], R92 ;  /* 0x0000005c06008985 */ /* 0x0005e2000c101b36 */
[C---:B------:R-:W-:Y:S02]  /*27200*/  VIADD R14, R237.reuse, 0x58 ;  /* 0x00000058ed0e7836 */ /* 0x040fe40000000000 */
[----:B------:R-:W-:Y:S01]  /*27210*/  ISETP.GE.AND P0, PT, R54, UR4, PT ;  /* 0x0000000436007c0c */ /* 0x000fe2000bf06270 */
[----:B------:R-:W-:Y:S02]  /*27220*/  VIADD R15, R237, 0x78 ;  /* 0x00000078ed0f7836 */ /* 0x000fe40000000000 */
[----:B------:R-:W-:Y:S02]  /*27230*/  SHF.R.S32.HI R14, RZ, 0x1f, R14 ;  /* 0x0000001fff0e7819 */ /* 0x000fe4000001140e */
[C---:B-1----:R-:W-:Y:S01]  /*27240*/  @!P2 LEA R2, P5, R53.reuse, R51, 0x2 ;  /* 0x000000333502a211 */ /* 0x042fe200078a10ff */
[----:B------:R-:W-:Y:S02]  /*27250*/  @!P2 IMAD.MOV.U32 R4, RZ, RZ, R97 ;  /* 0x000000ffff04a224 */ /* 0x000fe400078e0061 */
[----:B------:R-:W-:Y:S01]  /*27260*/  @!P2 IMAD.MOV.U32 R5, RZ, RZ, R95 ;  /* 0x000000ffff05a224 */ /* 0x000fe200078e005f */
[----:B------:R-:W-:Y:S01]  /*27270*/  @!P2 LEA.HI.X R3, R53, R49, R55, 0x2, P5 ;  /* 0x000000313503a211 */ /* 0x000fe200028f1437 */
[C---:B------:R-:W-:Y:S01]  /*27280*/  VIADD R55, R237.reuse, 0x38 ;  /* 0x00000038ed377836 */ /* 0x040fe20000000000 */
[----:B--2---:R-:W-:Y:S01]  /*27290*/  @!P3 LEA R6, P4, R52, R51, 0x2 ;  /* 0x000000333406b211 */ /* 0x004fe200078810ff */
[----:B------:R-:W-:-:S02]  /*272a0*/  VIADD R53, R237, 0x50 ;  /* 0x00000050ed357836 */ /* 0x000fc40000000000 */
[----:B------:R1:W-:Y:S01]  /*272b0*/  @!P2 ST.E.64 desc[UR54][R2.64], R4 ;  /* 0x000000040200a985 */ /* 0x0003e2000c101b36 */
[----:B------:R-:W-:Y:S01]  /*272c0*/  SHF.R.S32.HI R55, RZ, 0x1f, R55 ;  /* 0x0000001fff377819 */ /* 0x000fe20000011437 */
[----:B------:R-:W-:Y:S01]  /*272d0*/  @!P3 IMAD.MOV.U32 R97, RZ, RZ, R96 ;  /* 0x000000ffff61b224 */ /* 0x000fe200078e0060 */
[----:B------:R-:W-:Y:S01]  /*272e0*/  ISETP.GE.AND P2, PT, R53, UR4, PT ;  /* 0x0000000435007c0c */ /* 0x000fe2000bf46270 */
[----:B------:R-:W-:Y:S01]  /*272f0*/  @!P3 IMAD.MOV.U32 R96, RZ, RZ, R98 ;  /* 0x000000ffff60b224 */ /* 0x000fe200078e0062 */
[----:B------:R-:W-:Y:S01]  /*27300*/  @!P3 LEA.HI.X R7, R52, R49, R55, 0x2, P4 ;  /* 0x000000313407b211 */ /* 0x000fe200020f1437 */
[----:B------:R-:W-:-:S04]  /*27310*/  VIADD R52, R237, 0x58 ;  /* 0x00000058ed347836 */ /* 0x000fc80000000000 */
[----:B------:R2:W-:Y:S01]  /*27320*/  @!P3 ST.E.64 desc[UR54][R6.64], R96 ;  /* 0x000000600600b985 */ /* 0x0005e2000c101b36 */
[----:B------:R-:W-:Y:S02]  /*27330*/  ISETP.GE.AND P3, PT, R52, UR4, PT ;  /* 0x0000000434007c0c */ /* 0x000fe4000bf66270 */
[C---:B-1----:R-:W-:Y:S01]  /*27340*/  @!P1 LEA R2, P5, R11.reuse, R51, 0x2 ;  /* 0x000000330b029211 */ /* 0x042fe200078a10ff */
[----:B------:R-:W-:Y:S02]  /*27350*/  @!P1 IMAD.MOV.U32 R4, RZ, RZ, R101 ;  /* 0x000000ffff049224 */ /* 0x000fe400078e0065 */
[----:B------:R-:W-:Y:S01]  /*27360*/  @!P1 IMAD.MOV.U32 R5, RZ, RZ, R99 ;  /* 0x000000ffff059224 */ /* 0x000fe200078e0063 */
[----:B------:R-:W-:Y:S01]  /*27370*/  @!P1 LEA.HI.X R3, R11, R49, R0, 0x2, P5 ;  /* 0x000000310b039211 */ /* 0x000fe200028f1400 */
[C---:B------:R-:W-:Y:S01]  /*27380*/  VIADD R0, R237.reuse, 0x48 ;  /* 0x00000048ed007836 */ /* 0x040fe20000000000 */
[----:B------:R-:W-:Y:S01]  /*27390*/  IADD3 R11, R237, 0x60, RZ ;  /* 0x00000060ed0b7810 */ /* 0x000fe20007ffe0ff */
[----:B------:R-:W-:-:S02]  /*273a0*/  @!P0 IMAD.MOV.U32 R101, RZ, RZ, R100 ;  /* 0x000000ffff658224 */ /* 0x000fc400078e0064 */
[----:B------:R1:W-:Y:S01]  /*273b0*/  @!P1 ST.E.64 desc[UR54][R2.64], R4 ;  /* 0x0000000402009985 */ /* 0x0003e2000c101b36 */
[C---:B--2---:R-:W-:Y:S01]  /*273c0*/  @!P0 LEA R6, P4, R54.reuse, R51, 0x2 ;  /* 0x0000003336068211 */ /* 0x044fe200078810ff */
[----:B------:R-:W-:Y:S01]  /*273d0*/  @!P0 IMAD.MOV.U32 R100, RZ, RZ, R102 ;  /* 0x000000ffff648224 */ /* 0x000fe200078e0066 */
[----:B------:R-:W-:Y:S02]  /*273e0*/  SHF.R.S32.HI R0, RZ, 0x1f, R0 ;  /* 0x0000001fff007819 */ /* 0x000fe40000011400 */
[----:B------:R-:W-:Y:S02]  /*273f0*/  ISETP.GE.AND P1, PT, R11, UR4, PT ;  /* 0x000000040b007c0c */ /* 0x000fe4000bf26270 */
[----:B------:R-:W-:Y:S01]  /*27400*/  @!P0 LEA.HI.X R7, R54, R49, R0, 0x2, P4 ;  /* 0x0000003136078211 */ /* 0x000fe200020f1400 */
[----:B------:R-:W-:-:S04]  /*27410*/  VIADD R0, R237, 0x68 ;  /* 0x00000068ed007836 */ /* 0x000fc80000000000 */
[----:B------:R2:W-:Y:S01]  /*27420*/  @!P0 ST.E.64 desc[UR54][R6.64], R100 ;  /* 0x0000006406008985 */ /* 0x0005e2000c101b36 */
[----:B------:R-:W-:Y:S01]  /*27430*/  ISETP.GE.AND P4, PT, R0, UR4, PT ;  /* 0x0000000400007c0c */ /* 0x000fe2000bf86270 */
[----:B-1----:R-:W-:Y:S01]  /*27440*/  @!P2 IMAD.MOV.U32 R4, RZ, RZ, R105 ;  /* 0x000000ffff04a224 */ /* 0x002fe200078e0069 */
[C---:B------:R-:W-:Y:S01]  /*27450*/  @!P2 LEA R2, P5, R53.reuse, R51, 0x2 ;  /* 0x000000333502a211 */ /* 0x040fe200078a10ff */
[----:B------:R-:W-:Y:S02]  /*27460*/  @!P2 IMAD.MOV.U32 R5, RZ, RZ, R103 ;  /* 0x000000ffff05a224 */ /* 0x000fe400078e0067 */
[----:B------:R-:W-:Y:S01]  /*27470*/  @!P3 IMAD.MOV.U32 R105, RZ, RZ, R104 ;  /* 0x000000ffff69b224 */ /* 0x000fe200078e0068 */
[----:B------:R-:W-:Y:S01]  /*27480*/  @!P2 LEA.HI.X R3, R53, R49, R12, 0x2, P5 ;  /* 0x000000313503a211 */ /* 0x000fe200028f140c */
[----:B------:R-:W-:Y:S02]  /*27490*/  VIADD R12, R237, 0x70 ;  /* 0x00000070ed0c7836 */ /* 0x000fe40000000000 */
[----:B------:R-:W-:-:S02]  /*274a0*/  @!P3 IMAD.MOV.U32 R104, RZ, RZ, R106 ;  /* 0x000000ffff68b224 */ /* 0x000fc400078e006a */
[----:B------:R1:W-:Y:S01]  /*274b0*/  @!P2 ST.E.64 desc[UR54][R2.64], R4 ;  /* 0x000000040200a985 */ /* 0x0003e2000c101b36 */
[----:B------:R-:W-:Y:S02]  /*274c0*/  ISETP.GE.AND P2, PT, R12, UR4, PT ;  /* 0x000000040c007c0c */ /* 0x000fe4000bf46270 */
[----:B--2---:R-:W-:-:S04]  /*274d0*/  @!P3 LEA R6, P0, R52, R51, 0x2 ;  /* 0x000000333406b211 */ /* 0x004fc800078010ff */
[----:B------:R-:W-:Y:S01]  /*274e0*/  @!P3 LEA.HI.X R7, R52, R49, R14, 0x2, P0 ;  /* 0x000000313407b211 */ /* 0x000fe200000f140e */
[----:B------:R-:W-:Y:S01]  /*274f0*/  VIADD R14, R237, 0x70 ;  /* 0x00000070ed0e7836 */ /* 0x000fe20000000000 */
[----:B------:R-:W-:-:S03]  /*27500*/  ISETP.GE.AND P0, PT, R15, UR4, PT ;  /* 0x000000040f007c0c */ /* 0x000fc6000bf06270 */
[----:B------:R2:W-:Y:S01]  /*27510*/  @!P3 ST.E.64 desc[UR54][R6.64], R104 ;  /* 0x000000680600b985 */ /* 0x0005e2000c101b36 */
[----:B------:R-:W-:Y:S02]  /*27520*/  SHF.R.S32.HI R14, RZ, 0x1f, R14 ;  /* 0x0000001fff0e7819 */ /* 0x000fe4000001140e */
[----:B-1----:R-:W-:-:S04]  /*27530*/  @!P1 LEA R2, P5, R11, R51, 0x2 ;  /* 0x000000330b029211 */ /* 0x002fc800078a10ff */
[----:B------:R-:W-:Y:S01]  /*27540*/  @!P1 LEA.HI.X R3, R11, R49, R13, 0x2, P5 ;  /* 0x000000310b039211 */ /* 0x000fe200028f140d */
[----:B------:R-:W-:Y:S01]  /*27550*/  VIADD R13, R237, 0x80 ;  /* 0x00000080ed0d7836 */ /* 0x000fe20000000000 */
[----:B------:R-:W-:Y:S01]  /*27560*/  @!P4 LEA R4, P5, R0, R51, 0x2 ;  /* 0x000000330004c211 */ /* 0x000fe200078a10ff */
[----:B------:R-:W-:-:S03]  /*27570*/  @!P1 IMAD.MOV.U32 R11, RZ, RZ, R8 ;  /* 0x000000ffff0b9224 */ /* 0x000fc600078e0008 */
[----:B------:R-:W-:Y:S01]  /*27580*/  ISETP.GE.AND P3, PT, R13, UR4, PT ;  /* 0x000000040d007c0c */ /* 0x000fe2000bf66270 */
[----:B--2---:R-:W-:Y:S01]  /*27590*/  @!P4 IMAD.MOV.U32 R6, RZ, RZ, R20 ;  /* 0x000000ffff06c224 */ /* 0x004fe200078e0014 */
[----:B------:R-:W-:Y:S01]  /*275a0*/  @!P4 LEA.HI.X R5, R0, R49, R44, 0x2, P5 ;  /* 0x000000310005c211 */ /* 0x000fe200028f142c */
[----:B------:R-:W-:Y:S01]  /*275b0*/  @!P4 IMAD.MOV.U32 R7, RZ, RZ, R9 ;  /* 0x000000ffff07c224 */ /* 0x000fe200078e0009 */
[----:B------:R1:W-:Y:S01]  /*275c0*/  @!P1 ST.E.64 desc[UR54][R2.64], R10 ;  /* 0x0000000a02009985 */ /* 0x0003e2000c101b36 */
[C---:B------:R-:W-:Y:S02]  /*275d0*/  VIADD R0, R237.reuse, 0x88 ;  /* 0x00000088ed007836 */ /* 0x040fe40000000000 */
[----:B------:R-:W-:Y:S01]  /*275e0*/  VIADD R44, R237, 0x78 ;  /* 0x00000078ed2c7836 */ /* 0x000fe20000000000 */
[----:B------:R2:W-:Y:S04]  /*275f0*/  @!P4 ST.E.64 desc[UR54][R4.64], R6 ;  /* 0x000000060400c985 */ /* 0x0005e8000c101b36 */
[----:B------:R-:W-:-:S02]  /*27600*/  SHF.R.S32.HI R44, RZ, 0x1f, R44 ;  /* 0x0000001fff2c7819 */ /* 0x000fc4000001142c */
[----:B-1----:R-:W-:Y:S01]  /*27610*/  @!P2 LEA R2, P1, R12, R51, 0x2 ;  /* 0x000000330c02a211 */ /* 0x002fe200078210ff */
[----:B------:R-:W-:-:S03]  /*27620*/  VIADD R11, R237, 0x98 ;  /* 0x00000098ed0b7836 */ /* 0x000fc60000000000 */
[----:B------:R-:W-:Y:S01]  /*27630*/  @!P2 LEA.HI.X R3, R12, R49, R14, 0x2, P1 ;  /* 0x000000310c03a211 */ /* 0x000fe200008f140e */
[----:B--2---:R-:W-:Y:S01]  /*27640*/  @!P2 IMAD.MOV.U32 R5, RZ, RZ, R21 ;  /* 0x000000ffff05a224 */ /* 0x004fe200078e0015 */
[----:B------:R-:W-:Y:S01]  /*27650*/  @!P2 MOV R4, R25 ;  /* 0x000000190004a202 */ /* 0x000fe20000000f00 */
[C---:B------:R-:W-:Y:S01]  /*27660*/  VIADD R14, R237.reuse, 0x80 ;  /* 0x00000080ed0e7836 */ /* 0x040fe20000000000 */
[----:B------:R-:W-:Y:S01]  /*27670*/  ISETP.GE.AND P1, PT, R0, UR4, PT ;  /* 0x0000000400007c0c */ /* 0x000fe2000bf26270 */
[----:B------:R-:W-:Y:S01]  /*27680*/  VIADD R12, R237, 0x90 ;  /* 0x00000090ed0c7836 */ /* 0x000fe20000000000 */
[C---:B------:R-:W-:Y:S01]  /*27690*/  @!P0 LEA R6, P4, R15.reuse, R51, 0x2 ;  /* 0x000000330f068211 */ /* 0x040fe200078810ff */
[----:B------:R1:W-:Y:S01]  /*276a0*/  @!P2 ST.E.64 desc[UR54][R2.64], R4 ;  /* 0x000000040200a985 */ /* 0x0003e2000c101b36 */
[----:B------:R-:W-:Y:S01]  /*276b0*/  SHF.R.S32.HI R14, RZ, 0x1f, R14 ;  /* 0x0000001fff0e7819 */ /* 0x000fe2000001140e */
[----:B------:R-:W-:Y:S01]  /*276c0*/  @!P0 IMAD.MOV.U32 R25, RZ, RZ, R24 ;  /* 0x000000ffff198224 */ /* 0x000fe200078e0018 */
[----:B------:R-:W-:Y:S01]  /*276d0*/  @!P0 LEA.HI.X R7, R15, R49, R44, 0x2, P4 ;  /* 0x000000310f078211 */ /* 0x000fe200020f142c */
[----:B------:R-:W-:Y:S01]  /*276e0*/  @!P0 IMAD.MOV.U32 R24, RZ, RZ, R26 ;  /* 0x000000ffff188224 */ /* 0x000fe200078e001a */
[----:B------:R-:W-:Y:S01]  /*276f0*/  ISETP.GE.AND P2, PT, R12, UR4, PT ;  /* 0x000000040c007c0c */ /* 0x000fe2000bf46270 */
[----:B------:R-:W-:Y:S01]  /*27700*/  VIADD R15, R237, 0x98 ;  /* 0x00000098ed0f7836 */ /* 0x000fe20000000000 */
[----:B------:R-:W-:-:S02]  /*27710*/  SHF.R.S32.HI R11, RZ, 0x1f, R11 ;  /* 0x0000001fff0b7819 */ /* 0x000fc4000001140b */
[----:B------:R2:W-:Y:S01]  /*27720*/  @!P0 ST.E.64 desc[UR54][R6.64], R24 ;  /* 0x0000001806008985 */ /* 0x0005e2000c101b36 */
[C---:B-1----:R-:W-:Y:S01]  /*27730*/  @!P3 LEA R2, P5, R13.reuse, R51, 0x2 ;  /* 0x000000330d02b211 */ /* 0x042fe200078a10ff */
[----:B------:R-:W-:Y:S02]  /*27740*/  @!P3 IMAD.MOV.U32 R4, RZ, RZ, R108 ;  /* 0x000000ffff04b224 */ /* 0x000fe400078e006c */
[----:B------:R-:W-:Y:S01]  /*27750*/  @!P3 IMAD.MOV.U32 R5, RZ, RZ, R27 ;  /* 0x000000ffff05b224 */ /* 0x000fe200078e001b */
[----:B------:R-:W-:Y:S01]  /*27760*/  @!P3 LEA.HI.X R3, R13, R49, R14, 0x2, P5 ;  /* 0x000000310d03b211 */ /* 0x000fe200028f140e */
[C---:B------:R-:W-:Y:S02]  /*27770*/  VIADD R14, R237.reuse, 0x88 ;  /* 0x00000088ed0e7836 */ /* 0x040fe40000000000 */
[----:B------:R-:W-:Y:S01]  /*27780*/  VIADD R13, R237, 0xa0 ;  /* 0x000000a0ed0d7836 */ /* 0x000fe20000000000 */
[----:B--2---:R-:W-:Y:S01]  /*27790*/  @!P1 LEA R6, P0, R0, R51, 0x2 ;  /* 0x0000003300069211 */ /* 0x004fe200078010ff */
[----:B------:R1:W-:Y:S01]  /*277a0*/  @!P3 ST.E.64 desc[UR54][R2.64], R4 ;  /* 0x000000040200b985 */ /* 0x0003e2000c101b36 */
[----:B------:R-:W-:-:S02]  /*277b0*/  SHF.R.S32.HI R14, RZ, 0x1f, R14 ;  /* 0x0000001fff0e7819 */ /* 0x000fc4000001140e */
[----:B------:R-:W-:Y:S02]  /*277c0*/  ISETP.GE.AND P3, PT, R15, UR4, PT ;  /* 0x000000040f007c0c */ /* 0x000fe4000bf66270 */
[----:B------:R-:W-:Y:S01]  /*277d0*/  @!P1 LEA.HI.X R7, R0, R49, R14, 0x2, P0 ;  /* 0x0000003100079211 */ /* 0x000fe200000f140e */
[----:B------:R-:W-:Y:S01]  /*277e0*/  VIADD R14, R237, 0x90 ;  /* 0x00000090ed0e7836 */ /* 0x000fe20000000000 */
[----:B------:R-:W-:Y:S02]  /*277f0*/  ISETP.GE.AND P0, PT, R13, UR4, PT ;  /* 0x000000040d007c0c */ /* 0x000fe4000bf06270 */
[----:B------:R-:W-:Y:S02]  /*27800*/  IADD3 R0, R237, 0xa8, RZ ;  /* 0x000000a8ed007810 */ /* 0x000fe40007ffe0ff */
[----:B------:R-:W-:Y:S02]  /*27810*/  SHF.R.S32.HI R14, RZ, 0x1f, R14 ;  /* 0x0000001fff0e7819 */ /* 0x000fe4000001140e */
[----:B------:R-:W-:Y:S01]  /*27820*/  SHF.R.S32.HI R10, RZ, 0x1f, R13 ;  /* 0x0000001fff0a7819 */ /* 0x000fe2000001140d */
[----:B-1----:R-:W-:Y:S01]  /*27830*/  @!P1 IMAD.MOV.U32 R4, RZ, RZ, R109 ;  /* 0x000000ffff049224 */ /* 0x002fe200078e006d */
[-C--:B------:R-:W-:Y:S01]  /*27840*/  @!P2 LEA R2, P4, R12, R51.reuse, 0x2 ;  /* 0x000000330c02a211 */ /* 0x080fe200078810ff */
[----:B------:R-:W-:Y:S01]  /*27850*/  @!P1 IMAD.MOV.U32 R5, RZ, RZ, R107 ;  /* 0x000000ffff059224 */ /* 0x000fe200078e006b */
[----:B------:R-:W-:-:S02]  /*27860*/  @!P3 LEA R8, P5, R15, R51, 0x2 ;  /* 0x000000330f08b211 */ /* 0x000fc400078a10ff */
[-C--:B------:R-:W-:Y:S01]  /*27870*/  @!P2 LEA.HI.X R3, R12, R49.reuse, R14, 0x2, P4 ;  /* 0x000000310c03a211 */ /* 0x080fe200020f140e */
[C---:B------:R-:W-:Y:S01]  /*27880*/  VIADD R12, R237.reuse, 0xb0 ;  /* 0x000000b0ed0c7836 */ /* 0x040fe20000000000 */
[----:B------:R1:W-:Y:S01]  /*27890*/  @!P1 ST.E.64 desc[UR54][R6.64], R4 ;  /* 0x0000000406009985 */ /* 0x0003e2000c101b36 */
[----:B------:R-:W-:Y:S01]  /*278a0*/  ISETP.GE.AND P1, PT, R0, UR4, PT ;  /* 0x0000000400007c0c */ /* 0x000fe2000bf26270 */
[----:B------:R-:W-:Y:S01]  /*278b0*/  VIADD R14, R237, 0xb8 ;  /* 0x000000b8ed0e7836 */ /* 0x000fe20000000000 */
[----:B------:R-:W-:Y:S02]  /*278c0*/  @!P3 LEA.HI.X R9, R15, R49, R11, 0x2, P5 ;  /* 0x000000310f09b211 */ /* 0x000fe400028f140b */
[----:B------:R-:W-:Y:S02]  /*278d0*/  SHF.R.S32.HI R11, RZ, 0x1f, R0 ;  /* 0x0000001fff0b7819 */ /* 0x000fe40000011400 */
[----:B------:R-:W-:Y:S01]  /*278e0*/  ISETP.GE.AND P5, PT, R14, UR4, PT ;  /* 0x000000040e007c0c */ /* 0x000fe2000bfa6270 */
[----:B-1----:R-:W-:Y:S01]  /*278f0*/  @!P2 IMAD.MOV.U32 R4, RZ, RZ, R112 ;  /* 0x000000ffff04a224 */ /* 0x002fe200078e0070 */
[----:B------:R-:W-:Y:S01]  /*27900*/  @!P0 LEA R6, P4, R13, R51, 0x2 ;  /* 0x000000330d068211 */ /* 0x000fe200078810ff */
[----:B------:R-:W-:-:S03]  /*27910*/  @!P2 IMAD.MOV.U32 R5, RZ, RZ, R110 ;  /* 0x000000ffff05a224 */ /* 0x000fc600078e006e */
[----:B------:R-:W-:Y:S01]  /*27920*/  @!P0 LEA.HI.X R7, R13, R49, R10, 0x2, P4 ;  /* 0x000000310d078211 */ /* 0x000fe200020f140a */
[----:B------:R-:W-:Y:S01]  /*27930*/  @!P3 IMAD.MOV.U32 R13, RZ, RZ, R111 ;  /* 0x000000ffff0db224 */ /* 0x000fe200078e006f */
[----:B------:R1:W-:Y:S01]  /*27940*/  @!P2 ST.E.64 desc[UR54][R2.64], R4 ;  /* 0x000000040200a985 */ /* 0x0003e2000c101b36 */
[----:B------:R-:W-:Y:S02]  /*27950*/  ISETP.GE.AND P2, PT, R12, UR4, PT ;  /* 0x000000040c007c0c */ /* 0x000fe4000bf46270 */
[----:B-1----:R-:W-:-:S04]  /*27960*/  @!P1 LEA R4, P4, R0, R51, 0x2 ;  /* 0x0000003300049211 */ /* 0x002fc800078810ff */
[----:B------:R-:W-:Y:S02]  /*27970*/  @!P1 LEA.HI.X R5, R0, R49, R11, 0x2, P4 ;  /* 0x0000003100059211 */ /* 0x000fe400020f140b */
[----:B------:R-:W-:-:S05]  /*27980*/  SHF.R.S32.HI R0, RZ, 0x1f, R12 ;  /* 0x0000001fff007819 */ /* 0x000fca000001140c */
[----:B------:R-:W-:-:S04]  /*27990*/  @!P2 LEA R2, P4, R12, R51, 0x2 ;  /* 0x000000330c02a211 */ /* 0x000fc800078810ff */
[----:B------:R-:W-:Y:S01]  /*279a0*/  @!P2 LEA.HI.X R3, R12, R49, R0, 0x2, P4 ;  /* 0x000000310c03a211 */ /* 0x000fe200020f1400 */
[----:B------:R-:W-:Y:S01]  /*279b0*/  @!P3 IMAD.MOV.U32 R12, RZ, RZ, R113 ;  /* 0x000000ffff0cb224 */ /* 0x000fe200078e0071 */
[----:B------:R-:W-:Y:S02]  /*279c0*/  SHF.R.S32.HI R0, RZ, 0x1f, R14 ;  /* 0x0000001fff007819 */ /* 0x000fe4000001140e */
[C---:B------:R-:W-:Y:S02]  /*279d0*/  @!P5 LEA R10, P4, R14.reuse, R51, 0x2 ;  /* 0x000000330e0ad211 */ /* 0x040fe400078810ff */
[----:B------:R1:W-:Y:S02]  /*279e0*/  @!P3 ST.E.64 desc[UR54][R8.64], R12 ;  /* 0x0000000c0800b985 */ /* 0x0003e4000c101b36 */
[----:B------:R-:W-:Y:S01]  /*279f0*/  @!P5 LEA.HI.X R11, R14, R49, R0, 0x2, P4 ;  /* 0x000000310e0bd211 */ /* 0x000fe200020f1400 */
[----:B-1----:R-:W-:Y:S02]  /*27a00*/  @!P0 IMAD.MOV.U32 R8, RZ, RZ, R116 ;  /* 0x000000ffff088224 */ /* 0x002fe400078e0074 */
[----:B------:R-:W-:-:S05]  /*27a10*/  @!P0 IMAD.MOV.U32 R9, RZ, RZ, R114 ;  /* 0x000000ffff098224 */ /* 0x000fca00078e0072 */
[----:B------:R1:W-:Y:S02]  /*27a20*/  @!P0 ST.E.64 desc[UR54][R6.64], R8 ;  /* 0x0000000806008985 */ /* 0x0003e4000c101b36 */
[----:B-1----:R-:W-:Y:S01]  /*27a30*/  @!P1 MOV R6, R117 ;  /* 0x0000007500069202 */ /* 0x002fe20000000f00 */
[----:B------:R-:W-:-:S05]  /*27a40*/  @!P1 IMAD.MOV.U32 R7, RZ, RZ, R115 ;  /* 0x000000ffff079224 */ /* 0x000fca00078e0073 */
[----:B------:R1:W-:Y:S02]  /*27a50*/  @!P1 ST.E.64 desc[UR54][R4.64], R6 ;  /* 0x0000000604009985 */ /* 0x0003e4000c101b36 */
[----:B-1----:R-:W-:Y:S02]  /*27a60*/  @!P2 IMAD.MOV.U32 R4, RZ, RZ, R122 ;  /* 0x000000ffff04a224 */ /* 0x002fe400078e007a */
[----:B------:R-:W-:Y:S02]  /*27a70*/  @!P2 IMAD.MOV.U32 R5, RZ, RZ, R118 ;  /* 0x000000ffff05a224 */ /* 0x000fe400078e0076 */
[----:B------:R-:W-:Y:S02]  /*27a80*/  @!P5 IMAD.MOV.U32 R6, RZ, RZ, R123 ;  /* 0x000000ffff06d224 */ /* 0x000fe400078e007b */
[----:B------:R-:W-:Y:S01]  /*27a90*/  @!P5 IMAD.MOV.U32 R7, RZ, RZ, R119 ;  /* 0x000000ffff07d224 */ /* 0x000fe200078e0077 */
[----:B------:R3:W-:Y:S04]  /*27aa0*/  @!P2 ST.E.64 desc[UR54][R2.64], R4 ;  /* 0x000000040200a985 */ /* 0x0007e8000c101b36 */
[----:B------:R3:W-:Y:S02]  /*27ab0*/  @!P5 ST.E.64 desc[UR54][R10.64], R6 ;  /* 0x000000060a00d985 */ /* 0x0007e4000c101b36 */
.L_x_2439:
[----:B------:R-:W-:Y:S05]  /*27ac0*/  BSYNC B1 ;  /* 0x0000000000017941 */ /* 0x000fea0003800000 */
.L_x_2438:
[----:B------:R-:W-:-:S03]  /*27ad0*/  UMOV UR4, 0xffffffff ;  /* 0xffffffff00047882 */ /* 0x000fc60000000000 */
[----:B------:R-:W-:Y:S05]  /*27ae0*/  BRA.DIV UR4, `(.L_x_2440) ;  /* 0x000000da04487947 */ /* 0x000fea000b800000 */
[----:B0-----:R-:W0:Y:S04]  /*27af0*/  SHFL.IDX PT, R50, R50, 0x1, 0x1c1f ;  /* 0x003c1f0032327f89 */ /* 0x001e2800000e0000 */
[----:B------:R4:W0:Y:S02]  /*27b00*/  SHFL.IDX PT, R14, R48, 0x1, 0x1c1f ;  /* 0x003c1f00300e7f89 */ /* 0x00082400000e0000 */
.L_x_2738:
[----:B------:R-:W-:-:S13]  /*27b10*/  ISETP.GE.AND P0, PT, R47, R46, PT ;  /* 0x0000002e2f00720c */ /* 0x000fda0003f06270 */
[----:B------:R-:W-:Y:S05]  /*27b20*/  @P0 BRA `(.L_x_2436) ;  /* 0x0000001800a00947 */ /* 0x000fea0003800000 */
[----:B------:R-:W-:Y:S01]  /*27b30*/  ULDC UR4, c[0x0][0xac8] ;  /* 0x0002b20000047ab9 */ /* 0x000fe20000000800 */
[C---:B------:R-:W-:Y:S01]  /*27b40*/  VIADD R8, R237.reuse, 0x8 ;  /* 0x00000008ed087836 */ /* 0x040fe20000000000 */
[C---:B------:R-:W-:Y:S01]  /*27b50*/  ISETP.GE.AND P4, PT, R237.reuse, UR4, PT ;  /* 0x00000004ed007c0c */ /* 0x040fe2000bf86270 */
[C---:B------:R-:W-:Y:S01]  /*27b60*/  VIADD R0, R237.reuse, 0x10 ;  /* 0x00000010ed007836 */ /* 0x040fe20000000000 */
[C---:B------:R-:W-:Y:S01]  /*27b70*/  IADD3 R20, R237.reuse, 0x20, RZ ;  /* 0x00000020ed147810 */ /* 0x040fe20007ffe0ff */
[C---:B---3--:R-:W-:Y:S01]  /*27b80*/  VIADD R10, R237.reuse, 0x18 ;  /* 0x00000018ed0a7836 */ /* 0x048fe20000000000 */
[----:B------:R-:W-:Y:S01]  /*27b90*/  ISETP.GE.AND P1, PT, R8, UR4, PT ;  /* 0x0000000408007c0c */ /* 0x000fe2000bf26270 */
[C---:B------:R-:W-:Y:S01]  /*27ba0*/  VIADD R9, R237.reuse, 0x8 ;  /* 0x00000008ed097836 */ /* 0x040fe20000000000 */
[----:B------:R-:W-:Y:S01]  /*27bb0*/  ISETP.GE.AND P2, PT, R0, UR4, PT ;  /* 0x0000000400007c0c */ /* 0x000fe2000bf46270 */
[C---:B------:R-:W-:Y:S01]  /*27bc0*/  VIADD R13, R237.reuse, 0x10 ;  /* 0x00000010ed0d7836 */ /* 0x040fe20000000000 */
[----:B------:R-:W-:Y:S01]  /*27bd0*/  ISETP.GE.AND P3, PT, R10, UR4, PT ;  /* 0x000000040a007c0c */ /* 0x000fe2000bf66270 */
[C---:B------:R-:W-:Y:S01]  /*27be0*/  VIADD R12, R237.reuse, 0x28 ;  /* 0x00000028ed0c7836 */ /* 0x040fe20000000000 */
[----:B------:R-:W-:Y:S01]  /*27bf0*/  SHF.R.S32.HI R9, RZ, 0x1f, R9 ;  /* 0x0000001fff097819 */ /* 0x000fe20000011409 */
[----:B------:R-:W-:Y:S01]  /*27c00*/  VIADD R11, R237, 0x18 ;  /* 0x00000018ed0b7836 */ /* 0x000fe20000000000 */
[----:B------:R-:W-:Y:S01]  /*27c10*/  SHF.R.S32.HI R13, RZ, 0x1f, R13 ;  /* 0x0000001fff0d7819 */ /* 0x000fe2000001140d */
[----:B0-----:R-:W-:-:S02]  /*27c20*/  @!P4 IMAD.MOV.U32 R4, RZ, RZ, R14 ;  /* 0x000000ffff04c224 */ /* 0x001fc400078e000e */
[----:B------:R-:W-:Y:S01]  /*27c30*/  @!P4 IMAD.MOV.U32 R5, RZ, RZ, R50 ;  /* 0x000000ffff05c224 */ /* 0x000fe200078e0032 */
[----:B------:R-:W-:Y:S01]  /*27c40*/  SHF.R.S32.HI R11, RZ, 0x1f, R11 ;  /* 0x0000001fff0b7819 */ /* 0x000fe2000001140b */
[----:B------:R-:W-:Y:S01]  /*27c50*/  @!P4 IMAD.MOV.U32 R6, RZ, RZ, R30 ;  /* 0x000000ffff06c224 */ /* 0x000fe200078e001e */
[----:B------:R-:W-:Y:S01]  /*27c60*/  @!P1 LEA R2, P0, R8, R14, 0x2 ;  /* 0x0000000e08029211 */ /* 0x000fe200078010ff */
[----:B------:R-:W-:-:S03]  /*27c70*/  @!P4 IMAD.WIDE R4, R237, 0x4, R4 ;  /* 0x00000004ed04c825 */ /* 0x000fc600078e0204 */
[----:B------:R-:W-:Y:S01]  /*27c80*/  @!P1 LEA.HI.X R3, R8, R50, R9, 0x2, P0 ;  /* 0x0000003208039211 */ /* 0x000fe200000f1409 */
[----:B------:R-:W-:Y:S01]  /*27c90*/  @!P4 IMAD.MOV.U32 R7, RZ, RZ, R28 ;  /* 0x000000ffff07c224 */ /* 0x000fe200078e001c */
[----:B------:R-:W-:Y:S01]  /*27ca0*/  ISETP.GE.AND P0, PT, R20, UR4, PT ;  /* 0x0000000414007c0c */ /* 0x000fe2000bf06270 */
[C---:B------:R-:W-:Y:S01]  /*27cb0*/  VIADD R21, R237.reuse, 0x20 ;  /* 0x00000020ed157836 */ /* 0x040fe20000000000 */
[C---:B------:R-:W-:Y:S01]  /*27cc0*/  @!P3 LEA R8, P5, R10.reuse, R14, 0x2 ;  /* 0x0000000e0a08b211 */ /* 0x040fe200078a10ff */
[C---:B------:R-:W-:Y:S01]  /*27cd0*/  VIADD R15, R237.reuse, 0x28 ;  /* 0x00000028ed0f7836 */ /* 0x040fe20000000000 */
[----:B------:R0:W-:Y:S01]  /*27ce0*/  @!P4 ST.E.64 desc[UR54][R4.64], R6 ;  /* 0x000000060400c985 */ /* 0x0001e2000c101b36 */
[----:B------:R-:W-:Y:S01]  /*27cf0*/  VIADD R24, R237, 0x60 ;  /* 0x00000060ed187836 */ /* 0x000fe20000000000 */
[----:B------:R-:W-:Y:S02]  /*27d00*/  @!P3 LEA.HI.X R9, R10, R50, R11, 0x2, P5 ;  /* 0x000000320a09b211 */ /* 0x000fe400028f140b */
[----:B------:R-:W-:-:S02]  /*27d10*/  SHF.R.S32.HI R21, RZ, 0x1f, R21 ;  /* 0x0000001fff157819 */ /* 0x000fc40000011415 */
[----:B------:R-:W-:Y:S02]  /*27d20*/  SHF.R.S32.HI R15, RZ, 0x1f, R15 ;  /* 0x0000001fff0f7819 */ /* 0x000fe4000001140f */
[----:B------:R-:W-:Y:S01]  /*27d30*/  SHF.R.S32.HI R24, RZ, 0x1f, R24 ;  /* 0x0000001fff187819 */ /* 0x000fe20000011418 */
[----:B0-----:R-:W-:Y:S01]  /*27d40*/  @!P1 IMAD.MOV.U32 R4, RZ, RZ, R31 ;  /* 0x000000ffff049224 */ /* 0x001fe200078e001f */
[----:B------:R-:W-:Y:S01]  /*27d50*/  @!P2 LEA R6, P4, R0, R14, 0x2 ;  /* 0x0000000e0006a211 */ /* 0x000fe200078810ff */
[----:B------:R-:W-:-:S03]  /*27d60*/  @!P1 IMAD.MOV.U32 R5, RZ, RZ, R29 ;  /* 0x000000ffff059224 */ /* 0x000fc600078e001d */
[----:B------:R-:W-:Y:S01]  /*27d70*/  @!P2 LEA.HI.X R7, R0, R50, R13, 0x2, P4 ;  /* 0x000000320007a211 */ /* 0x000fe200020f140d */
[C---:B------:R-:W-:Y:S01]  /*27d80*/  VIADD R0, R237.reuse, 0x30 ;  /* 0x00000030ed007836 */ /* 0x040fe20000000000 */
[----:B------:R0:W-:Y:S01]  /*27d90*/  @!P1 ST.E.64 desc[UR54][R2.64], R4 ;  /* 0x0000000402009985 */ /* 0x0001e2000c101b36 */
[----:B------:R-:W-:Y:S01]  /*27da0*/  ISETP.GE.AND P1, PT, R12, UR4, PT ;  /* 0x000000040c007c0c */ /* 0x000fe2000bf26270 */
[----:B------:R-:W-:Y:S01]  /*27db0*/  VIADD R13, R237, 0x38 ;  /* 0x00000038ed0d7836 */ /* 0x000fe20000000000 */
[----:B------:R-:W-:-:S04]  /*27dc0*/  @!P0 LEA R10, P4, R20, R14, 0x2 ;  /* 0x0000000e140a8211 */ /* 0x000fc800078810ff */
[----:B------:R-:W-:Y:S01]  /*27dd0*/  @!P0 LEA.HI.X R11, R20, R50, R21, 0x2, P4 ;  /* 0x00000032140b8211 */ /* 0x000fe200020f1415 */
[C---:B------:R-:W-:Y:S02]  /*27de0*/  VIADD R20, R237.reuse, 0x40 ;  /* 0x00000040ed147836 */ /* 0x040fe40000000000 */
[C---:B------:R-:W-:Y:S02]  /*27df0*/  VIADD R21, R237.reuse, 0x30 ;  /* 0x00000030ed157836 */ /* 0x040fe40000000000 */
[----:B0-----:R-:W-:Y:S02]  /*27e00*/  @!P2 IMAD.MOV.U32 R2, RZ, RZ, R34 ;  /* 0x000000ffff02a224 */ /* 0x001fe400078e0022 */
[C---:B------:R-:W-:Y:S01]  /*27e10*/  @!P1 LEA R4, P5, R12.reuse, R14, 0x2 ;  /* 0x0000000e0c049211 */ /* 0x040fe200078a10ff */
[----:B------:R-:W-:Y:S01]  /*27e20*/  @!P2 IMAD.MOV.U32 R3, RZ, RZ, R32 ;  /* 0x000000ffff03a224 */ /* 0x000fe200078e0020 */
[----:B------:R-:W-:Y:S02]  /*27e30*/  @!P3 MOV R32, R35 ;  /* 0x000000230020b202 */ /* 0x000fe40000000f00 */
[----:B------:R-:W-:Y:S01]  /*27e40*/  @!P1 LEA.HI.X R5, R12, R50, R15, 0x2, P5 ;  /* 0x000000320c059211 */ /* 0x000fe200028f140f */
[C---:B------:R-:W-:Y:S01]  /*27e50*/  VIADD R12, R237.reuse, 0x48 ;  /* 0x00000048ed0c7836 */ /* 0x040fe20000000000 */
[----:B------:R0:W-:Y:S01]  /*27e60*/  @!P2 ST.E.64 desc[UR54][R6.64], R2 ;  /* 0x000000020600a985 */ /* 0x0001e2000c101b36 */
[----:B------:R-:W-:Y:S01]  /*27e70*/  ISETP.GE.AND P2, PT, R0, UR4, PT ;  /* 0x0000000400007c0c */ /* 0x000fe2000bf46270 */
[----:B------:R-:W-:Y:S01]  /*27e80*/  VIADD R15, R237, 0x38 ;  /* 0x00000038ed0f7836 */ /* 0x000fe20000000000 */
[----:B------:R-:W-:Y:S01]  /*27e90*/  SHF.R.S32.HI R21, RZ, 0x1f, R21 ;  /* 0x0000001fff157819 */ /* 0x000fe20000011415 */
[----:B------:R3:W-:Y:S01]  /*27ea0*/  @!P3 ST.E.64 desc[UR54][R8.64], R32 ;  /* 0x000000200800b985 */ /* 0x0007e2000c101b36 */
[----:B------:R-:W-:-:S02]  /*27eb0*/  ISETP.GE.AND P3, PT, R13, UR4, PT ;  /* 0x000000040d007c0c */ /* 0x000fc4000bf66270 */
[----:B------:R-:W-:Y:S01]  /*27ec0*/  SHF.R.S32.HI R15, RZ, 0x1f, R15 ;  /* 0x0000001fff0f7819 */ /* 0x000fe2000001140f */
[----:B0-----:R-:W-:-:S06]  /*27ed0*/  @!P0 IMAD.MOV.U32 R2, RZ, RZ, R38 ;  /* 0x000000ffff028224 */ /* 0x001fcc00078e0026 */
[-C--:B------:R-:W-:Y:S01]  /*27ee0*/  @!P2 LEA R6, P4, R0, R14.reuse, 0x2 ;  /* 0x0000000e0006a211 */ /* 0x080fe200078810ff */
[----:B------:R-:W-:Y:S02]  /*27ef0*/  @!P0 IMAD.MOV.U32 R3, RZ, RZ, R36 ;  /* 0x000000ffff038224 */ /* 0x000fe400078e0024 */
[----:B------:R-:W-:Y:S01]  /*27f00*/  @!P1 IMAD.MOV.U32 R36, RZ, RZ, R39 ;  /* 0x000000ffff249224 */ /* 0x000fe200078e0027 */
[----:B---3--:R-:W-:Y:S02]  /*27f10*/  @!P3 LEA R8, P5, R13, R14, 0x2 ;  /* 0x0000000e0d08b211 */ /* 0x008fe400078a10ff */
[----:B------:R0:W-:Y:S01]  /*27f20*/  @!P0 ST.E.64 desc[UR54][R10.64], R2 ;  /* 0x000000020a008985 */ /* 0x0001e2000c101b36 */
[----:B------:R-:W-:Y:S02]  /*27f30*/  ISETP.GE.AND P0, PT, R20, UR4, PT ;  /* 0x0000000414007c0c */ /* 0x000fe4000bf06270 */
[-C--:B------:R-:W-:Y:S01]  /*27f40*/  @!P2 LEA.HI.X R7, R0, R50.reuse, R21, 0x2, P4 ;  /* 0x000000320007a211 */ /* 0x080fe200020f1415 */
[----:B------:R3:W-:Y:S01]  /*27f50*/  @!P1 ST.E.64 desc[UR54][R4.64], R36 ;  /* 0x0000002404009985 */ /* 0x0007e2000c101b36 */
[----:B------:R-:W-:Y:S01]  /*27f60*/  ISETP.GE.AND P1, PT, R12, UR4, PT ;  /* 0x000000040c007c0c */ /* 0x000fe2000bf26270 */
[----:B------:R-:W-:Y:S01]  /*27f70*/  VIADD R0, R237, 0x50 ;  /* 0x00000050ed007836 */ /* 0x000fe20000000000 */
[----:B------:R-:W-:Y:S01]  /*27f80*/  @!P3 LEA.HI.X R9, R13, R50, R15, 0x2, P5 ;  /* 0x000000320d09b211 */ /* 0x000fe200028f140f */
[----:B------:R-:W-:-:S02]  /*27f90*/  VIADD R21, R237, 0x40 ;  /* 0x00000040ed157836 */ /* 0x000fc40000000000 */
[C---:B------:R-:W-:Y:S02]  /*27fa0*/  VIADD R13, R237.reuse, 0x58 ;  /* 0x00000058ed0d7836 */ /* 0x040fe40000000000 */
[----:B------:R-:W-:Y:S01]  /*27fb0*/  VIADD R15, R237, 0x48 ;  /* 0x00000048ed0f7836 */ /* 0x000fe20000000000 */
[----:B------:R-:W-:Y:S01]  /*27fc0*/  SHF.R.S32.HI R21, RZ, 0x1f, R21 ;  /* 0x0000001fff157819 */ /* 0x000fe20000011415 */
[----:B0-----:R-:W-:Y:S01]  /*27fd0*/  @!P2 IMAD.MOV.U32 R2, RZ, RZ, R69 ;  /* 0x000000ffff02a224 */ /* 0x001fe200078e0045 */
[----:B------:R-:W-:Y:S01]  /*27fe0*/  @!P2 MOV R3, R40 ;  /* 0x000000280003a202 */ /* 0x000fe20000000f00 */
[----:B------:R-:W-:Y:S01]  /*27ff0*/  @!P3 IMAD.MOV.U32 R69, RZ, RZ, R68 ;  /* 0x000000ffff45b224 */ /* 0x000fe200078e0044 */
[-C--:B------:R-:W-:Y:S01]  /*28000*/  @!P0 LEA R10, P5, R20, R14.reuse, 0x2 ;  /* 0x0000000e140a8211 */ /* 0x080fe200078a10ff */
[----:B------:R-:W-:Y:S01]  /*28010*/  @!P3 IMAD.MOV.U32 R68, RZ, RZ, R124 ;  /* 0x000000ffff44b224 */ /* 0x000fe200078e007c */
[----:B------:R-:W-:Y:S01]  /*28020*/  ISETP.GE.AND P4, PT, R13, UR4, PT ;  /* 0x000000040d007c0c */ /* 0x000fe2000bf86270 */
[----:B------:R0:W-:Y:S01]  /*28030*/  @!P2 ST.E.64 desc[UR54][R6.64], R2 ;  /* 0x000000020600a985 */ /* 0x0001e2000c101b36 */
[----:B------:R-:W-:Y:S01]  /*28040*/  ISETP.GE.AND P2, PT, R0, UR4, PT ;  /* 0x0000000400007c0c */ /* 0x000fe2000bf46270 */
[----:B------:R-:W-:Y:S01]  /*28050*/  @!P0 IMAD.MOV.U32 R124, RZ, RZ, R127 ;  /* 0x000000ffff7c8224 */ /* 0x000fe200078e007f */
[----:B------:R-:W-:Y:S01]  /*28060*/  SHF.R.S32.HI R15, RZ, 0x1f, R15 ;  /* 0x0000001fff0f7819 */ /* 0x000fe2000001140f */
[----:B------:R5:W-:Y:S01]  /*28070*/  @!P3 ST.E.64 desc[UR54][R8.64], R68 ;  /* 0x000000440800b985 */ /* 0x000be2000c101b36 */
[----:B---3--:R-:W-:Y:S01]  /*28080*/  @!P1 LEA R4, P3, R12, R14, 0x2 ;  /* 0x0000000e0c049211 */ /* 0x008fe200078610ff */
[----:B------:R-:W-:Y:S01]  /*28090*/  @!P1 IMAD.MOV.U32 R127, RZ, RZ, R126 ;  /* 0x000000ffff7f9224 */ /* 0x000fe200078e007e */
[-C--:B------:R-:W-:Y:S01]  /*280a0*/  @!P0 LEA.HI.X R11, R20, R50.reuse, R21, 0x2, P5 ;  /* 0x00000032140b8211 */ /* 0x080fe200028f1415 */
[C---:B------:R-:W-:Y:S01]  /*280b0*/  VIADD R20, R237.reuse, 0x60 ;  /* 0x00000060ed147836 */ /* 0x040fe20000000000 */
[----:B------:R-:W-:Y:S01]  /*280c0*/  @!P1 LEA.HI.X R5, R12, R50, R15, 0x2, P3 ;  /* 0x000000320c059211 */ /* 0x000fe200018f140f */
[----:B------:R-:W-:Y:S01]  /*280d0*/  @!P1 IMAD.MOV.U32 R126, RZ, RZ, R128 ;  /* 0x000000ffff7e9224 */ /* 0x000fe200078e0080 */
[C---:B------:R-:W-:Y:S01]  /*280e0*/  IADD3 R15, R237.reuse, 0x58, RZ ;  /* 0x00000058ed0f7810 */ /* 0x040fe20007ffe0ff */
[C---:B------:R-:W-:Y:S01]  /*280f0*/  VIADD R21, R237.reuse, 0x50 ;  /* 0x00000050ed157836 */ /* 0x040fe20000000000 */
[----:B------:R-:W-:Y:S01]  /*28100*/  @!P0 ST.E.64 desc[UR54][R10.64], R124 ;  /* 0x0000007c0a008985 */ /* 0x000fe2000c101b36 */
[----:B------:R-:W-:Y:S01]  /*28110*/  VIADD R12, R237, 0x68 ;  /* 0x00000068ed0c7836 */ /* 0x000fe20000000000 */
[----:B------:R-:W-:Y:S01]  /*28120*/  ISETP.GE.AND P0, PT, R20, UR4, PT ;  /* 0x0000000414007c0c */ /* 0x000fe2000bf06270 */
[----:B------:R-:W-:Y:S01]  /*28130*/  @!P2 IMAD.MOV.U32 R128, RZ, RZ, R70 ;  /* 0x000000ffff80a224 */ /* 0x000fe200078e0046 */
[----:B0-----:R-:W-:Y:S01]  /*28140*/  @!P2 LEA R2, P3, R0, R14, 0x2 ;  /* 0x0000000e0002a211 */ /* 0x001fe200078610ff */
[----:B------:R0:W-:Y:S01]  /*28150*/  @!P1 ST.E.64 desc[UR54][R4.64], R126 ;  /* 0x0000007e04009985 */ /* 0x0001e2000c101b36 */
[----:B------:R-:W-:-:S02]  /*28160*/  SHF.R.S32.HI R21, RZ, 0x1f, R21 ;  /* 0x0000001fff157819 */ /* 0x000fc40000011415 */
[----:B------:R-:W-:Y:S02]  /*28170*/  ISETP.GE.AND P1, PT, R12, UR4, PT ;  /* 0x000000040c007c0c */ /* 0x000fe4000bf26270 */
[----:B------:R-:W-:Y:S02]  /*28180*/  @!P4 LEA R6, P5, R13, R14, 0x2 ;  /* 0x0000000e0d06c211 */ /* 0x000fe400078a10ff */
[----:B------:R-:W-:Y:S02]  /*28190*/  SHF.R.S32.HI R15, RZ, 0x1f, R15 ;  /* 0x0000001fff0f7819 */ /* 0x000fe4000001140f */
[-C--:B------:R-:W-:Y:S01]  /*281a0*/  @!P2 LEA.HI.X R3, R0, R50.reuse, R21, 0x2, P3 ;  /* 0x000000320003a211 */ /* 0x080fe200018f1415 */
[----:B------:R-:W-:Y:S01]  /*281b0*/  VIADD R0, R237, 0x70 ;  /* 0x00000070ed007836 */ /* 0x000fe20000000000 */
[----:B------:R-:W-:Y:S01]  /*281c0*/  @!P4 LEA.HI.X R7, R13, R50, R15, 0x2, P5 ;  /* 0x000000320d07c211 */ /* 0x000fe200028f140f */
[C---:B------:R-:W-:Y:S01]  /*281d0*/  VIADD R13, R237.reuse, 0x68 ;  /* 0x00000068ed0d7836 */ /* 0x040fe20000000000 */
[-C--:B-----5:R-:W-:Y:S01]  /*281e0*/  @!P0 LEA R8, P3, R20, R14.reuse, 0x2 ;  /* 0x0000000e14088211 */ /* 0x0a0fe200078610ff */
[----:B------:R3:W-:Y:S01]  /*281f0*/  @!P2 ST.E.64 desc[UR54][R2.64], R128 ;  /* 0x000000800200a985 */ /* 0x0007e2000c101b36 */
[----:B------:R-:W-:Y:S01]  /*28200*/  ISETP.GE.AND P2, PT, R0, UR4, PT ;  /* 0x0000000400007c0c */ /* 0x000fe2000bf46270 */
[C---:B------:R-:W-:Y:S01]  /*28210*/  VIADD R21, R237.reuse, 0x78 ;  /* 0x00000078ed157836 */ /* 0x040fe20000000000 */
[----:B0-----:R-:W-:Y:S01]  /*28220*/  @!P1 LEA R4, P5, R12, R14, 0x2 ;  /* 0x0000000e0c049211 */ /* 0x001fe200078a10ff */
[----:B------:R-:W-:Y:S01]  /*28230*/  VIADD R15, R237, 0x80 ;  /* 0x00000080ed0f7836 */ /* 0x000fe20000000000 */
[----:B------:R-:W-:-:S02]  /*28240*/  SHF.R.S32.HI R13, RZ, 0x1f, R13 ;  /* 0x0000001fff0d7819 */ /* 0x000fc4000001140d */
[-C--:B------:R-:W-:Y:S01]  /*28250*/  @!P0 LEA.HI.X R9, R20, R50.reuse, R24, 0x2, P3 ;  /* 0x0000003214098211 */ /* 0x080fe200018f1418 */
[C---:B------:R-:W-:Y:S01]  /*28260*/  VIADD R20, R237.reuse, 0x88 ;  /* 0x00000088ed147836 */ /* 0x040fe20000000000 */
[----:B------:R-:W-:Y:S01]  /*28270*/  @!P1 LEA.HI.X R5, R12, R50, R13, 0x2, P5 ;  /* 0x000000320c059211 */ /* 0x000fe200028f140d */
[C---:B------:R-:W-:Y:S01]  /*28280*/  VIADD R24, R237.reuse, 0x78 ;  /* 0x00000078ed187836 */ /* 0x040fe20000000000 */
[----:B------:R-:W-:Y:S02]  /*28290*/  IADD3 R12, R237, 0x70, RZ ;  /* 0x00000070ed0c7810 */ /* 0x000fe40007ffe0ff */
[----:B------:R-:W-:Y:S01]  /*282a0*/  ISETP.GE.AND P3, PT, R15, UR4, PT ;  /* 0x000000040f007c0c */ /* 0x000fe2000bf66270 */
[----:B---3--:R-:W-:Y:S01]  /*282b0*/  @!P4 IMAD.MOV.U32 R2, RZ, RZ, R71 ;  /* 0x000000ffff02c224 */ /* 0x008fe200078e0047 */
[----:B------:R-:W-:Y:S01]  /*282c0*/  SHF.R.S32.HI R12, RZ, 0x1f, R12 ;  /* 0x0000001fff0c7819 */ /* 0x000fe2000001140c */
[----:B------:R-:W-:Y:S01]  /*282d0*/  @!P4 IMAD.MOV.U32 R3, RZ, RZ, R130 ;  /* 0x000000ffff03c224 */ /* 0x000fe200078e0082 */
[----:B------:R-:W-:-:S04]  /*282e0*/  SHF.R.S32.HI R24, RZ, 0x1f, R24 ;  /* 0x0000001fff187819 */ /* 0x000fc80000011418 */
[----:B------:R0:W-:Y:S01]  /*282f0*/  @!P4 ST.E.64 desc[UR54][R6.64], R2 ;  /* 0x000000020600c985 */ /* 0x0001e2000c101b36 */
[----:B------:R-:W-:Y:S01]  /*28300*/  ISETP.GE.AND P4, PT, R21, UR4, PT ;  /* 0x0000000415007c0c */ /* 0x000fe2000bf86270 */
[----:B0-----:R-:W-:Y:S02]  /*28310*/  @!P0 IMAD.MOV.U32 R2, RZ, RZ, R74 ;  /* 0x000000ffff028224 */ /* 0x001fe400078e004a */
[----:B------:R-:W-:Y:S02]  /*28320*/  @!P0 IMAD.MOV.U32 R3, RZ, RZ, R72 ;  /* 0x000000ffff038224 */ /* 0x000fe400078e0048 */
[----:B------:R-:W-:-:S03]  /*28330*/  @!P1 IMAD.MOV.U32 R72, RZ, RZ, R75 ;  /* 0x000000ffff489224 */ /* 0x000fc600078e004b */
[----:B------:R0:W-:Y:S01]  /*28340*/  @!P0 ST.E.64 desc[UR54][R8.64], R2 ;  /* 0x0000000208008985 */ /* 0x0001e2000c101b36 */
[----:B------:R-:W-:-:S03]  /*28350*/  @!P2 LEA R10, P0, R0, R14, 0x2 ;  /* 0x0000000e000aa211 */ /* 0x000fc600078010ff */
[----:B------:R3:W-:Y:S01]  /*28360*/  @!P1 ST.E.64 desc[UR54][R4.64], R72 ;  /* 0x0000004804009985 */ /* 0x0007e2000c101b36 */
[----:B------:R-:W-:Y:S01]  /*28370*/  @!P2 LEA.HI.X R11, R0, R50, R12, 0x2, P0 ;  /* 0x00000032000ba211 */ /* 0x000fe200000f140c */
[----:B------:R-:W-:Y:S01]  /*28380*/  VIADD R0, R237, 0x90 ;  /* 0x00000090ed007836 */ /* 0x000fe20000000000 */
[----:B------:R-:W-:Y:S02]  /*28390*/  ISETP.GE.AND P0, PT, R20, UR4, PT ;  /* 0x0000000414007c0c */ /* 0x000fe4000bf06270 */
[-C--:B------:R-:W-:Y:S02]  /*283a0*/  @!P4 LEA R6, P1, R21, R14.reuse, 0x2 ;  /* 0x0000000e1506c211 */ /* 0x080fe400078210ff */
[----:B------:R-:W-:Y:S02]  /*283b0*/  @!P3 LEA R12, P5, R15, R14, 0x2 ;  /* 0x0000000e0f0cb211 */ /* 0x000fe400078a10ff */
[----:B------:R-:W-:Y:S01]  /*283c0*/  @!P4 LEA.HI.X R7, R21, R50, R24, 0x2, P1 ;  /* 0x000000321507c211 */ /* 0x000fe200008f1418 */
[----:B------:R-:W-:Y:S01]  /*283d0*/  VIADD R21, R237, 0x80 ;  /* 0x00000080ed157836 */ /* 0x000fe20000000000 */
[----:B------:R-:W-:Y:S01]  /*283e0*/  ISETP.GE.AND P1, PT, R0, UR4, PT ;  /* 0x0000000400007c0c */ /* 0x000fe2000bf26270 */
[----:B0-----:R-:W-:-:S02]  /*283f0*/  @!P2 IMAD.MOV.U32 R2, RZ, RZ, R78 ;  /* 0x000000ffff02a224 */ /* 0x001fc400078e004e */
[----:B------:R-:W-:Y:S01]  /*28400*/  @!P2 IMAD.MOV.U32 R3, RZ, RZ, R76 ;  /* 0x000000ffff03a224 */ /* 0x000fe200078e004c */
[----:B------:R-:W-:Y:S01]  /*28410*/  SHF.R.S32.HI R21, RZ, 0x1f, R21 ;  /* 0x0000001fff157819 */ /* 0x000fe20000011415 */
[----:B------:R-:W-:Y:S02]  /*28420*/  VIADD R24, R237, 0x88 ;  /* 0x00000088ed187836 */ /* 0x000fe40000000000 */
[----:B------:R-:W-:Y:S01]  /*28430*/  @!P4 IMAD.MOV.U32 R76, RZ, RZ, R79 ;  /* 0x000000ffff4cc224 */ /* 0x000fe200078e004f */
[----:B------:R0:W-:Y:S01]  /*28440*/  @!P2 ST.E.64 desc[UR54][R10.64], R2 ;  /* 0x000000020a00a985 */ /* 0x0001e2000c101b36 */
[C---:B---3--:R-:W-:Y:S02]  /*28450*/  @!P0 LEA R4, P2, R20.reuse, R14, 0x2 ;  /* 0x0000000e14048211 */ /* 0x048fe400078410ff */
[----:B------:R-:W-:Y:S01]  /*28460*/  SHF.R.S32.HI R24, RZ, 0x1f, R24 ;  /* 0x0000001fff187819 */ /* 0x000fe20000011418 */
[----:B------:R-:W-:Y:S01]  /*28470*/  @!P4 ST.E.64 desc[UR54][R6.64], R76 ;  /* 0x0000004c0600c985 */ /* 0x000fe2000c101b36 */
[-C--:B------:R-:W-:Y:S01]  /*28480*/  @!P3 LEA.HI.X R13, R15, R50.reuse, R21, 0x2, P5 ;  /* 0x000000320f0db211 */ /* 0x080fe200028f1415 */
[C---:B------:R-:W-:Y:S01]  /*28490*/  VIADD R15, R237.reuse, 0xa8 ;  /* 0x000000a8ed0f7836 */ /* 0x040fe20000000000 */
[C---:B------:R-:W-:Y:S01]  /*284a0*/  IADD3 R21, R237.reuse, 0x98, RZ ;  /* 0x00000098ed157810 */ /* 0x040fe20007ffe0ff */
[----:B------:R-:W-:Y:S01]  /*284b0*/  @!P1 IMAD.MOV.U32 R85, RZ, RZ, R84 ;  /* 0x000000ffff559224 */ /* 0x000fe200078e0054 */
[----:B------:R-:W-:Y:S01]  /*284c0*/  @!P0 LEA.HI.X R5, R20, R50, R24, 0x2, P2 ;  /* 0x0000003214058211 */ /* 0x000fe200010f1418 */
[----:B------:R-:W-:Y:S01]  /*284d0*/  VIADD R24, R237, 0x90 ;  /* 0x00000090ed187836 */ /* 0x000fe20000000000 */
[----:B------:R-:W-:Y:S01]  /*284e0*/  ISETP.GE.AND P4, PT, R21, UR4, PT ;  /* 0x0000000415007c0c */ /* 0x000fe2000bf86270 */
[C---:B------:R-:W-:Y:S01]  /*284f0*/  VIADD R20, R237.reuse, 0xa0 ;  /* 0x000000a0ed147836 */ /* 0x040fe20000000000 */
[----:B------:R-:W-:Y:S01]  /*28500*/  @!P1 LEA R8, P2, R0, R14, 0x2 ;  /* 0x0000000e00089211 */ /* 0x000fe200078410ff */
[----:B0-----:R-:W-:Y:S01]  /*28510*/  @!P3 IMAD.MOV.U32 R2, RZ, RZ, R82 ;  /* 0x000000ffff02b224 */ /* 0x001fe200078e0052 */
[----:B------:R-:W-:Y:S01]  /*28520*/  SHF.R.S32.HI R24, RZ, 0x1f, R24 ;  /* 0x0000001fff187819 */ /* 0x000fe20000011418 */
[----:B------:R-:W-:Y:S01]  /*28530*/  @!P3 IMAD.MOV.U32 R3, RZ, RZ, R80 ;  /* 0x000000ffff03b224 */ /* 0x000fe200078e0050 */
[----:B------:R-:W-:Y:S01]  /*28540*/  ISETP.GE.AND P5, PT, R20, UR4, PT ;  /* 0x0000000414007c0c */ /* 0x000fe2000bfa6270 */
[----:B------:R-:W-:Y:S01]  /*28550*/  @!P0 IMAD.MOV.U32 R80, RZ, RZ, R83 ;  /* 0x000000ffff508224 */ /* 0x000fe200078e0053 */
[----:B------:R-:W-:Y:S01]  /*28560*/  @!P1 LEA.HI.X R9, R0, R50, R24, 0x2, P2 ;  /* 0x0000003200099211 */ /* 0x000fe200010f1418 */
[----:B------:R-:W-:Y:S01]  /*28570*/  VIADD R11, R237, 0xb0 ;  /* 0x000000b0ed0b7836 */ /* 0x000fe20000000000 */
[----:B------:R0:W-:Y:S01]  /*28580*/  @!P3 ST.E.64 desc[UR54][R12.64], R2 ;  /* 0x000000020c00b985 */ /* 0x0001e2000c101b36 */
[----:B------:R-:W-:Y:S01]  /*28590*/  ISETP.GE.AND P3, PT, R15, UR4, PT ;  /* 0x000000040f007c0c */ /* 0x000fe2000bf66270 */
[----:B------:R-:W-:Y:S01]  /*285a0*/  @!P1 IMAD.MOV.U32 R84, RZ, RZ, R132 ;  /* 0x000000ffff549224 */ /* 0x000fe200078e0084 */
[----:B------:R-:W-:Y:S01]  /*285b0*/  SHF.R.S32.HI R0, RZ, 0x1f, R15 ;  /* 0x0000001fff007819 */ /* 0x000fe2000001140f */
[----:B------:R3:W-:Y:S01]  /*285c0*/  @!P0 ST.E.64 desc[UR54][R4.64], R80 ;  /* 0x0000005004008985 */ /* 0x0007e2000c101b36 */
[----:B------:R-:W-:Y:S01]  /*285d0*/  ISETP.GE.AND P0, PT, R11, UR4, PT ;  /* 0x000000040b007c0c */ /* 0x000fe2000bf06270 */
[----:B------:R-:W-:-:S02]  /*285e0*/  VIADD R24, R237, 0x98 ;  /* 0x00000098ed187836 */ /* 0x000fc40000000000 */
[----:B------:R5:W-:Y:S01]  /*285f0*/  @!P1 ST.E.64 desc[UR54][R8.64], R84 ;  /* 0x0000005408009985 */ /* 0x000be2000c101b36 */
[----:B------:R-:W-:Y:S02]  /*28600*/  @!P4 IMAD.MOV.U32 R130, RZ, RZ, R133 ;  /* 0x000000ffff82c224 */ /* 0x000fe400078e0085 */
[----:B------:R-:W-:Y:S02]  /*28610*/  SHF.R.S32.HI R24, RZ, 0x1f, R24 ;  /* 0x0000001fff187819 */ /* 0x000fe40000011418 */
[-C--:B0-----:R-:W-:Y:S02]  /*28620*/  @!P4 LEA R2, P1, R21, R14.reuse, 0x2 ;  /* 0x0000000e1502c211 */ /* 0x081fe400078210ff */
[----:B------:R-:W-:Y:S02]  /*28630*/  @!P3 LEA R6, P2, R15, R14, 0x2 ;  /* 0x0000000e0f06b211 */ /* 0x000fe400078410ff */
[----:B------:R-:W-:Y:S02]  /*28640*/  @!P4 LEA.HI.X R3, R21, R50, R24, 0x2, P1 ;  /* 0x000000321503c211 */ /* 0x000fe400008f1418 */
[----:B------:R-:W-:-:S02]  /*28650*/  SHF.R.S32.HI R13, RZ, 0x1f, R20 ;  /* 0x0000001fff0d7819 */ /* 0x000fc40000011414 */
[C---:B---3--:R-:W-:Y:S01]  /*28660*/  @!P5 LEA R4, P1, R20.reuse, R14, 0x2 ;  /* 0x0000000e1404d211 */ /* 0x048fe200078210ff */
[----:B------:R0:W-:Y:S01]  /*28670*/  @!P4 ST.E.64 desc[UR54][R2.64], R130 ;  /* 0x000000820200c985 */ /* 0x0001e2000c101b36 */
[----:B------:R-:W-:Y:S02]  /*28680*/  @!P3 LEA.HI.X R7, R15, R50, R0, 0x2, P2 ;  /* 0x000000320f07b211 */ /* 0x000fe400010f1400 */
[----:B------:R-:W-:Y:S02]  /*28690*/  SHF.R.S32.HI R0, RZ, 0x1f, R11 ;  /* 0x0000001fff007819 */ /* 0x000fe4000001140b */
[C---:B------:R-:W-:Y:S02]  /*286a0*/  @!P0 LEA R10, P2, R11.reuse, R14, 0x2 ;  /* 0x0000000e0b0a8211 */ /* 0x040fe400078410ff */
[-C--:B------:R-:W-:Y:S02]  /*286b0*/  @!P5 LEA.HI.X R5, R20, R50.reuse, R13, 0x2, P1 ;  /* 0x000000321405d211 */ /* 0x080fe400008f140d */
[----:B------:R-:W-:-:S02]  /*286c0*/  @!P0 LEA.HI.X R11, R11, R50, R0, 0x2, P2 ;  /* 0x000000320b0b8211 */ /* 0x000fc400010f1400 */
[----:B-----5:R-:W-:Y:S01]  /*286d0*/  IADD3 R9, R237, 0xb8, RZ ;  /* 0x000000b8ed097810 */ /* 0x020fe20007ffe0ff */
[----:B0-----:R-:W-:Y:S02]  /*286e0*/  @!P5 IMAD.MOV.U32 R2, RZ, RZ, R136 ;  /* 0x000000ffff02d224 */ /* 0x001fe400078e0088 */
[----:B------:R-:W-:Y:S02]  /*286f0*/  @!P5 IMAD.MOV.U32 R3, RZ, RZ, R134 ;  /* 0x000000ffff03d224 */ /* 0x000fe400078e0086 */
[----:B------:R-:W-:-:S03]  /*28700*/  @!P3 IMAD.MOV.U32 R134, RZ, RZ, R137 ;  /* 0x000000ffff86b224 */ /* 0x000fc600078e0089 */
        /* <DEDUP_REMOVED lines=10> */
.L_x_2422:
        /* <DEDUP_REMOVED lines=26> */
.L_x_2441:
[----:B--2---:R-:W2:Y:S04]  /*28950*/  LDL.LU R2, [R1+0x18] ;  /* 0x0000180001027983 */ /* 0x004ea80000300800 */
[----:B------:R-:W3:Y:S01]  /*28960*/  LDL.LU R0, [R1+0x28] ;  /* 0x0000280001007983 */ /* 0x000ee20000300800 */
[----:B------:R-:W-:Y:S01]  /*28970*/  BSSY B1, `(.L_x_2442) ;  /* 0x0000037000017945 */ /* 0x000fe20003800000 */
[----:B-----5:R-:W-:Y:S02]  /*28980*/  SHF.R.S32.HI R12, RZ, 0x1f, R13 ;  /* 0x0000001fff0c7819 */ /* 0x020fe4000001140d */
[----:B--2---:R-:W-:Y:S02]  /*28990*/  SEL R21, R2, RZ, !P0 ;  /* 0x000000ff02157207 */ /* 0x004fe40004000000 */
[----:B---3--:R-:W-:Y:S01]  /*289a0*/  SEL R14, R0, RZ, !P0 ;  /* 0x000000ff000e7207 */ /* 0x008fe20004000000 */
[----:B------:R-:W-:Y:S06]  /*289b0*/  @P3 BRA `(.L_x_2443) ;  /* 0x0000000000c83947 */ /* 0x000fec0003800000 */
[----:B------:R-:W1:Y:S01]  /*289c0*/  LDC R27, c[0x0][0xbe8] ;  /* 0x0002fa00ff1b7b82 */ /* 0x000e620000000800 */
[----:B------:R-:W-:Y:S01]  /*289d0*/  IADD3 R25, R236, -0x80, R26 ;  /* 0xffffff80ec197810 */ /* 0x000fe20007ffe01a */
[----:B-1----:R-:W-:-:S05]  /*289e0*/  IMAD R0, R20, R27, RZ ;  /* 0x0000001b14007224 */ /* 0x002fca00078e02ff */
[----:B------:R-:W-:-:S13]  /*289f0*/  ISETP.GE.AND P0, PT, R25, R0, PT ;  /* 0x000000001900720c */ /* 0x000fda0003f06270 */
[----:B------:R-:W-:Y:S05]  /*28a00*/  @P0 BRA `(.L_x_2443) ;  /* 0x0000000000b40947 */ /* 0x000fea0003800000 */
[----:B------:R-:W2:Y:S01]  /*28a10*/  LDL R10, [R1+0x8] ;  /* 0x00000800010a7983 */ /* 0x000ea20000100800 */
[----:B------:R-:W-:Y:S01]  /*28a20*/  IMAD.MOV.U32 R0, RZ, RZ, 0x9b8 ;  /* 0x000009b8ff007424 */ /* 0x000fe200078e00ff */
[----:B------:R-:W-:Y:S01]  /*28a30*/  ISETP.GT.AND P3, PT, R164, 0x1, PT ;  /* 0x00000001a400780c */ /* 0x000fe20003f64270 */
[----:B------:R-:W1:Y:S01]  /*28a40*/  LDC.64 R28, c[0x0][0xba8] ;  /* 0x0002ea00ff1c7b82 */ /* 0x000e620000000a00 */
[----:B------:R-:W3:Y:S01]  /*28a50*/  LDL.LU R30, [R1+0x34] ;  /* 0x00003400011e7983 */ /* 0x000ee20000300800 */
[----:B------:R-:W-:Y:S01]  /*28a60*/  ISETP.NE.AND P0, PT, R27, 0x1, PT ;  /* 0x000000011b00780c */ /* 0x000fe20003f05270 */
[----:B------:R-:W-:Y:S01]  /*28a70*/  IMAD.MOV.U32 R15, RZ, RZ, R25 ;  /* 0x000000ffff0f7224 */ /* 0x000fe200078e0019 */
[----:B------:R-:W-:-:S04]  /*28a80*/  SEL R24, R0, 0x978, P3 ;  /* 0x0000097800187807 */ /* 0x000fc80001800000 */
[----:B------:R-:W4:Y:S08]  /*28a90*/  LDC.64 R6, c[0x0][R24+0x220] ;  /* 0x0000880018067b82 */ /* 0x000f300000000a00 */
[----:B------:R-:W2:Y:S08]  /*28aa0*/  LDC.64 R2, c[0x0][R24+0x218] ;  /* 0x0000860018027b82 */ /* 0x000eb00000000a00 */
[----:B------:R-:W5:Y:S08]  /*28ab0*/  LDC.64 R8, c[0x0][R24+0x228] ;  /* 0x00008a0018087b82 */ /* 0x000f700000000a00 */
[----:B------:R-:W0:Y:S08]  /*28ac0*/  LDC.64 R4, c[0x0][R24+0x210] ;  /* 0x0000840018047b82 */ /* 0x000e300000000a00 */
[----:B------:R-:W5:Y:S08]  /*28ad0*/  @P0 LDC R0, c[0x0][0xbec] ;  /* 0x0002fb00ff000b82 */ /* 0x000f700000000800 */
[----:B------:R-:W0:Y:S01]  /*28ae0*/  @P0 LDC R33, c[0x0][0xbf0] ;  /* 0x0002fc00ff210b82 */ /* 0x000e220000000800 */
[----:B----4-:R-:W-:-:S07]  /*28af0*/  IMAD R7, R7, R21, RZ ;  /* 0x0000001507077224 */ /* 0x010fce00078e02ff */
[----:B-1----:R-:W1:Y:S01]  /*28b00*/  @!P3 LDC R28, c[0x0][0xb50] ;  /* 0x0002d400ff1cbb82 */ /* 0x002e620000000800 */
[----:B------:R-:W-:Y:S02]  /*28b10*/  IMAD R7, R6, R14, R7 ;  /* 0x0000000e06077224 */ /* 0x000fe400078e0207 */
[----:B-----5:R-:W-:-:S05]  /*28b20*/  @P0 IMAD.HI.U32 R0, R25, R0, RZ ;  /* 0x0000000019000227 */ /* 0x020fca00078e00ff */
[----:B------:R-:W4:Y:S01]  /*28b30*/  @!P3 LDC R29, c[0x0][0xb54] ;  /* 0x0002d500ff1dbb82 */ /* 0x000f220000000800 */
[----:B0-----:R-:W-:-:S05]  /*28b40*/  @P0 SHF.R.U32.HI R15, RZ, R33, R0 ;  /* 0x00000021ff0f0219 */ /* 0x001fca0000011600 */
[----:B------:R-:W-:Y:S02]  /*28b50*/  IMAD.MOV R0, RZ, RZ, -R15 ;  /* 0x000000ffff007224 */ /* 0x000fe400078e0a0f */
[-C--:B--2---:R-:W-:Y:S02]  /*28b60*/  IMAD R31, R3, R10.reuse, RZ ;  /* 0x0000000a031f7224 */ /* 0x084fe400078e02ff */
[----:B------:R-:W-:Y:S01]  /*28b70*/  IMAD.WIDE.U32 R10, R2, R10, RZ ;  /* 0x0000000a020a7225 */ /* 0x000fe200078e00ff */
[----:B---3--:R-:W-:-:S03]  /*28b80*/  SEL R33, R30, RZ, P3 ;  /* 0x000000ff1e217207 */ /* 0x008fc60001800000 */
[----:B------:R-:W-:-:S04]  /*28b90*/  IMAD.WIDE.U32 R2, R6, R21, RZ ;  /* 0x0000001506027225 */ /* 0x000fc800078e00ff */
[----:B------:R-:W-:Y:S01]  /*28ba0*/  IMAD.IADD R11, R31, 0x1, R11 ;  /* 0x000000011f0b7824 */ /* 0x000fe200078e020b */
[----:B------:R-:W-:Y:S01]  /*28bb0*/  IADD3 R10, P0, P1, R2, R10, R13 ;  /* 0x0000000a020a7210 */ /* 0x000fe2000791e00d */
[----:B------:R-:W-:Y:S02]  /*28bc0*/  IMAD.IADD R6, R3, 0x1, R7 ;  /* 0x0000000103067824 */ /* 0x000fe400078e0207 */
[----:B------:R-:W-:-:S04]  /*28bd0*/  IMAD.WIDE.U32 R2, R8, R33, RZ ;  /* 0x0000002108027225 */ /* 0x000fc800078e00ff */
[----:B------:R-:W-:Y:S02]  /*28be0*/  IMAD R9, R9, R33, RZ ;  /* 0x0000002109097224 */ /* 0x000fe400078e02ff */
[----:B------:R-:W-:Y:S01]  /*28bf0*/  IMAD R7, R27, R0, R25 ;  /* 0x000000001b077224 */ /* 0x000fe200078e0219 */
[----:B------:R-:W-:Y:S01]  /*28c00*/  IADD3.X R0, R6, R11, R12, P0, P1 ;  /* 0x0000000b06007210 */ /* 0x000fe200007e240c */
[----:B------:R-:W-:Y:S01]  /*28c10*/  IMAD.IADD R3, R9, 0x1, R3 ;  /* 0x0000000109037824 */ /* 0x000fe200078e0203 */
[----:B------:R-:W-:Y:S02]  /*28c20*/  IADD3 R2, P0, P1, R15, R10, R2 ;  /* 0x0000000a0f027210 */ /* 0x000fe4000791e002 */
[----:B------:R-:W-:Y:S02]  /*28c30*/  SHF.R.S32.HI R15, RZ, 0x1f, R15 ;  /* 0x0000001fff0f7819 */ /* 0x000fe4000001140f */
[----:B------:R-:W-:Y:S02]  /*28c40*/  SHF.R.S32.HI R9, RZ, 0x1f, R7 ;  /* 0x0000001fff097819 */ /* 0x000fe40000011407 */
[----:B------:R-:W-:Y:S01]  /*28c50*/  IADD3.X R3, R15, R0, R3, P0, P1 ;  /* 0x000000000f037210 */ /* 0x000fe200007e2403 */
[----:B------:R-:W-:-:S04]  /*28c60*/  IMAD R0, R5, R7, RZ ;  /* 0x0000000705007224 */ /* 0x000fc800078e02ff */
[C---:B------:R-:W-:Y:S02]  /*28c70*/  IMAD R9, R4.reuse, R9, R0 ;  /* 0x0000000904097224 */ /* 0x040fe400078e0200 */
[----:B------:R-:W-:-:S04]  /*28c80*/  IMAD.WIDE.U32 R2, R4, R7, R2 ;  /* 0x0000000704027225 */ /* 0x000fc800078e0002 */
[----:B------:R-:W-:Y:S01]  /*28c90*/  IMAD.IADD R0, R3, 0x1, R9 ;  /* 0x0000000103007824 */ /* 0x000fe200078e0209 */
[C---:B-1----:R-:W-:Y:S02]  /*28ca0*/  LEA R4, P0, R2.reuse, R28, 0x2 ;  /* 0x0000001c02047211 */ /* 0x042fe400078010ff */
[----:B------:R-:W-:Y:S02]  /*28cb0*/  MOV R3, 0xff800000 ;  /* 0xff80000000037802 */ /* 0x000fe40000000f00 */
[----:B----4-:R-:W-:-:S05]  /*28cc0*/  LEA.HI.X R5, R2, R29, R0, 0x2, P0 ;  /* 0x0000001d02057211 */ /* 0x010fca00000f1400 */
[----:B------:R1:W-:Y:S04]  /*28cd0*/  STG.E desc[UR54][R4.64], R3 ;  /* 0x0000000304007986 */ /* 0x0003e8000c101936 */
.L_x_2443:
[----:B------:R-:W-:Y:S05]  /*28ce0*/  BSYNC B1 ;  /* 0x0000000000017941 */ /* 0x000fea0003800000 */
.L_x_2442:
[----:B------:R-:W-:Y:S05]  /*28cf0*/  @P2 BRA `(.L_x_2436) ;  /* 0x00000008002c2947 */ /* 0x000fea0003800000 */
[----:B------:R-:W2:Y:S01]  /*28d00*/  LDL.LU R10, [R1+0x8] ;  /* 0x00000800010a7983 */ /* 0x000ea20000300800 */
[----:B------:R-:W3:Y:S01]  /*28d10*/  LDC R25, c[0x0][0xbe8] ;  /* 0x0002fa00ff197b82 */ /* 0x000ee20000000800 */
[----:B-1----:R-:W-:Y:S01]  /*28d20*/  VIADD R4, R26, 0xffffff80 ;  /* 0xffffff801a047836 */ /* 0x002fe20000000000 */
[----:B------:R-:W-:Y:S01]  /*28d30*/  ULDC.64 UR4, c[0x0][0xaa0] ;  /* 0x0002a80000047ab9 */ /* 0x000fe20000000a00 */
[----:B------:R-:W-:Y:S01]  /*28d40*/  ULDC.64 UR6, c[0x0][0xaf0] ;  /* 0x0002bc0000067ab9 */ /* 0x000fe20000000a00 */
[----:B------:R-:W-:Y:S02]  /*28d50*/  IMAD R0, R12, UR4, RZ ;  /* 0x000000040c007c24 */ /* 0x000fe4000f8e02ff */
[----:B------:R-:W-:Y:S02]  /*28d60*/  SHF.R.S32.HI R3, RZ, 0x1f, R4 ;  /* 0x0000001fff037819 */ /* 0x000fe40000011404 */
[----:B------:R-:W-:Y:S02]  /*28d70*/  IMAD R5, R13, UR5, R0 ;  /* 0x000000050d057c24 */ /* 0x000fe4000f8e0200 */
[----:B------:R-:W-:Y:S01]  /*28d80*/  LEA.HI R7, R3, R4, RZ, 0x3 ;  /* 0x0000000403077211 */ /* 0x000fe200078f18ff */
[----:B------:R-:W-:Y:S01]  /*28d90*/  IMAD.WIDE.U32 R2, R13, UR4, RZ ;  /* 0x000000040d027c25 */ /* 0x000fe2000f8e00ff */
[----:B------:R-:W-:-:S02]  /*28da0*/  ULDC.64 UR4, c[0x0][0xae8] ;  /* 0x0002ba0000047ab9 */ /* 0x000fc40000000a00 */
[----:B------:R-:W-:Y:S01]  /*28db0*/  LOP3.LUT R9, R7, 0xfffffff8, RZ, 0xc0, !PT ;  /* 0xfffffff807097812 */ /* 0x000fe200078ec0ff */
[----:B------:R-:W-:Y:S01]  /*28dc0*/  IMAD.IADD R3, R3, 0x1, R5 ;  /* 0x0000000103037824 */ /* 0x000fe200078e0205 */
[----:B------:R-:W-:-:S03]  /*28dd0*/  SHF.R.S32.HI R27, RZ, 0x3, R7 ;  /* 0x00000003ff1b7819 */ /* 0x000fc60000011407 */
[----:B------:R-:W-:Y:S02]  /*28de0*/  IMAD.IADD R8, R4, 0x1, -R9 ;  /* 0x0000000104087824 */ /* 0x000fe400078e0a09 */
[----:B------:R-:W-:Y:S02]  /*28df0*/  IMAD R4, R14, UR6, RZ ;  /* 0x000000060e047c24 */ /* 0x000fe4000f8e02ff */
[----:B------:R-:W-:Y:S01]  /*28e00*/  IMAD R5, R8, 0x20, R27 ;  /* 0x0000002008057824 */ /* 0x000fe200078e021b */
[----:B---3--:R-:W-:Y:S01]  /*28e10*/  ISETP.NE.AND P0, PT, R25, 0x1, PT ;  /* 0x000000011900780c */ /* 0x008fe20003f05270 */
[----:B------:R-:W-:Y:S02]  /*28e20*/  IMAD R7, R21, UR7, R4 ;  /* 0x0000000715077c24 */ /* 0x000fe4000f8e0204 */
[----:B------:R-:W-:-:S04]  /*28e30*/  IMAD.IADD R9, R236, 0x1, R5 ;  /* 0x00000001ec097824 */ /* 0x000fc800078e0205 */
[----:B------:R-:W-:-:S06]  /*28e40*/  IMAD.MOV.U32 R5, RZ, RZ, R9 ;  /* 0x000000ffff057224 */ /* 0x000fcc00078e0009 */
[----:B------:R-:W1:Y:S08]  /*28e50*/  @P0 LDC R6, c[0x0][0xbec] ;  /* 0x0002fb00ff060b82 */ /* 0x000e700000000800 */
[----:B------:R-:W3:Y:S01]  /*28e60*/  @P0 LDC R11, c[0x0][0xbf0] ;  /* 0x0002fc00ff0b0b82 */ /* 0x000ee20000000800 */
[----:B-1----:R-:W-:-:S05]  /*28e70*/  @P0 IMAD.HI.U32 R0, R9, R6, RZ ;  /* 0x0000000609000227 */ /* 0x002fca00078e00ff */
[----:B---3--:R-:W-:-:S04]  /*28e80*/  @P0 SHF.R.U32.HI R5, RZ, R11, R0 ;  /* 0x0000000bff050219 */ /* 0x008fc80000011600 */
[--C-:B------:R-:W-:Y:S01]  /*28e90*/  SHF.R.S32.HI R0, RZ, 0x1f, R5.reuse ;  /* 0x0000001fff007819 */ /* 0x100fe20000011405 */
[----:B------:R-:W-:Y:S02]  /*28ea0*/  IMAD.MOV R4, RZ, RZ, -R5 ;  /* 0x000000ffff047224 */ /* 0x000fe400078e0a05 */
[----:B--2---:R-:W-:-:S04]  /*28eb0*/  IMAD.WIDE.U32 R2, R10, UR4, R2 ;  /* 0x000000040a027c25 */ /* 0x004fc8000f8e0002 */
[----:B------:R-:W-:Y:S01]  /*28ec0*/  IMAD R3, R10, UR5, R3 ;  /* 0x000000050a037c24 */ /* 0x000fe2000f8e0203 */
[----:B------:R-:W-:Y:S02]  /*28ed0*/  ULDC.64 UR4, c[0x0][0xae0] ;  /* 0x0002b80000047ab9 */ /* 0x000fe40000000a00 */
[----:B------:R-:W-:Y:S02]  /*28ee0*/  IMAD R0, R0, UR4, RZ ;  /* 0x0000000400007c24 */ /* 0x000fe4000f8e02ff */
[----:B------:R-:W-:-:S04]  /*28ef0*/  IMAD.WIDE.U32 R2, R21, UR6, R2 ;  /* 0x0000000615027c25 */ /* 0x000fc8000f8e0002 */
[----:B------:R-:W-:Y:S02]  /*28f00*/  IMAD.IADD R3, R3, 0x1, R7 ;  /* 0x0000000103037824 */ /* 0x000fe400078e0207 */
[----:B------:R-:W-:Y:S02]  /*28f10*/  IMAD R7, R25, R4, R9 ;  /* 0x0000000419077224 */ /* 0x000fe400078e0209 */
        /* <DEDUP_REMOVED lines=14> */
[----:B------:R-:W-:Y:S02]  /*29000*/  IADD3 R9, R7, 0x80, RZ ;  /* 0x0000008007097810 */ /* 0x000fe40007ffe0ff */
[----:B------:R-:W-:Y:S02]  /*29010*/  LEA.HI.X R3, R4, UR5, R3, 0x1, P0 ;  /* 0x0000000504037c11 */ /* 0x000fe400080f0c03 */
[----:B------:R-:W-:-:S02]  /*29020*/  SHF.R.S32.HI R5, RZ, 0x1f, R7 ;  /* 0x0000001fff057819 */ /* 0x000fc40000011407 */
[----:B------:R-:W-:Y:S02]  /*29030*/  SHF.R.S32.HI R6, RZ, 0x1f, R9 ;  /* 0x0000001fff067819 */ /* 0x000fe40000011409 */
[----:B------:R-:W-:Y:S01]  /*29040*/  SHF.R.S32.HI R8, RZ, 0x1f, R21 ;  /* 0x0000001fff087819 */ /* 0x000fe20000011415 */
[----:B------:R-:W-:Y:S06]  /*29050*/  BRA.DIV UR4, `(.L_x_2444) ;  /* 0x000000c604347947 */ /* 0x000fec000b800000 */
[----:B------:R1:W2:Y:S04]  /*29060*/  SHFL.IDX PT, R0, R3, RZ, 0x181f ;  /* 0x00181fff03007589 */ /* 0x0002a800000e0000 */
[----:B------:R1:W3:Y:S02]  /*29070*/  SHFL.IDX PT, R14, R2, RZ, 0x181f ;  /* 0x00181fff020e7589 */ /* 0x0002e400000e0000 */
.L_x_2741:
[----:B------:R-:W-:Y:S01]  /*29080*/  IMAD R25, R20, R25, RZ ;  /* 0x0000001914197224 */ /* 0x000fe200078e02ff */
[----:B------:R-:W-:Y:S01]  /*29090*/  BSSY B1, `(.L_x_2445) ;  /* 0x0000011000017945 */ /* 0x000fe20003800000 */
[----:B------:R-:W-:-:S05]  /*290a0*/  IMAD.IADD R236, R27, 0x1, R236 ;  /* 0x000000011bec7824 */ /* 0x000fca00078e02ec */
        /* <DEDUP_REMOVED lines=15> */
.L_x_2446:
[----:B------:R-:W-:Y:S05]  /*291a0*/  BSYNC B1 ;  /* 0x0000000000017941 */ /* 0x000fea0003800000 */
.L_x_2445:
[----:B------:R-:W-:-:S03]  /*291b0*/  UMOV UR4, 0xffffffff ;  /* 0xffffffff00047882 */ /* 0x000fc60000000000 */
[----:B------:R-:W-:Y:S05]  /*291c0*/  BRA.DIV UR4, `(.L_x_2447) ;  /* 0x000000c6040c7947 */ /* 0x000fea000b800000 */
[----:B--2---:R2:W0:Y:S04]  /*291d0*/  SHFL.IDX PT, R0, R3, 0x1, 0x181f ;  /* 0x00381f0003007f89 */ /* 0x00442800000e0000 */
[----:B---34-:R2:W3:Y:S02]  /*291e0*/  SHFL.IDX PT, R14, R2, 0x1, 0x181f ;  /* 0x00381f00020e7f89 */ /* 0x0184e400000e0000 */
.L_x_2745:
        /* <DEDUP_REMOVED lines=17> */
.L_x_2449:
[----:B------:R-:W-:Y:S05]  /*29300*/  BSYNC B1 ;  /* 0x0000000000017941 */ /* 0x000fea0003800000 */
.L_x_2448:
[----:B------:R-:W-:-:S03]  /*29310*/  UMOV UR4, 0xffffffff ;  /* 0xffffffff00047882 */ /* 0x000fc60000000000 */
[----:B------:R-:W-:Y:S05]  /*29320*/  BRA.DIV UR4, `(.L_x_2450) ;  /* 0x000000c204fc7947 */ /* 0x000fea000b800000 */
[----:B0-----:R0:W0:Y:S04]  /*29330*/  SHFL.IDX PT, R0, R3, 0x2, 0x181f ;  /* 0x00581f0003007f89 */ /* 0x00102800000e0000 */
[----:B---34-:R3:W4:Y:S02]  /*29340*/  SHFL.IDX PT, R14, R2, 0x2, 0x181f ;  /* 0x00581f00020e7f89 */ /* 0x01872400000e0000 */
.L_x_2749:
        /* <DEDUP_REMOVED lines=17> */
.L_x_2452:
[----:B------:R-:W-:Y:S05]  /*29460*/  BSYNC B1 ;  /* 0x0000000000017941 */ /* 0x000fea0003800000 */
.L_x_2451:
[----:B------:R-:W-:-:S03]  /*29470*/  UMOV UR4, 0xffffffff ;  /* 0xffffffff00047882 */ /* 0x000fc60000000000 */
[----:B------:R-:W-:Y:S05]  /*29480*/  BRA.DIV UR4, `(.L_x_2453) ;  /* 0x000000c204ec7947 */ /* 0x000fea000b800000 */
[----:B0-----:R0:W0:Y:S04]  /*29490*/  SHFL.IDX PT, R0, R3, 0x3, 0x181f ;  /* 0x00781f0003007f89 */ /* 0x00102800000e0000 */
[----:B----4-:R4:W0:Y:S02]  /*294a0*/  SHFL.IDX PT, R14, R2, 0x3, 0x181f ;  /* 0x00781f00020e7f89 */ /* 0x01082400000e0000 */
.L_x_2753:
[----:B-1234-:R-:W-:-:S05]  /*294b0*/  VIADD R2, R236, 0x60 ;  /* 0x00000060ec027836 */ /* 0x01efca0000000000 */
        /* <DEDUP_REMOVED lines=15> */
.L_x_2436:
[----:B------:R-:W-:Y:S05]  /*295b0*/  BSYNC B0 ;  /* 0x0000000000007941 */ /* 0x000fea0003800000 */
.L_x_2421:
[----:B------:R-:W-:Y:S02]  /*295c0*/  ULDC UR4, c[0x0][0xc3c] ;  /* 0x00030f0000047ab9 */ /* 0x000fe40000000800 */
[----:B------:R-:W-:-:S13]  /*295d0*/  ISETP.GE.AND P0, PT, R43, UR4, PT ;  /* 0x000000042b007c0c */ /* 0x000fda000bf06270 */
[----:B------:R-:W-:Y:S05]  /*295e0*/  @!P0 BRA `(.L_x_2454) ;  /* 0xfffffd7c00d88947 */ /* 0x000fea000383ffff */
[----:B------:R-:W-:Y:S05]  /*295f0*/  BRA `(.L_x_2238) ;  /* 0x0000008400147947 */ /* 0x000fea0003800000 */
.L_x_2236:
        /* <DEDUP_REMOVED lines=20> */
.L_x_2455:
[----:B------:R-:W1:Y:S01]  /*29740*/  S2R R0, SR_TID.X ;  /* 0x0000000000007919 */ /* 0x000e620000002100 */
[----:B------:R-:W-:Y:S01]  /*29750*/  ULDC UR4, c[0x0][0xc3c] ;  /* 0x00030f0000047ab9 */ /* 0x000fe20000000800 */
        /* <DEDUP_REMOVED lines=9> */
[----:B-1----:R-:W-:-:S04]  /*297f0*/  @!P1 IMAD.WIDE.U32 R2, R0, 0x4, R4 ;  /* 0x0000000400029825 */ /* 0x002fc800078e0004 */
        /* <DEDUP_REMOVED lines=24> */
[----:B------:R-:W0:Y:S02]  /*29980*/  SHFL.IDX PT, R7, R3, 0x1f, 0x1f ;  /* 0x03e01f0003077f89 */ /* 0x000e2400000e0000 */
[----:B0-----:R-:W-:-:S04]  /*29990*/  IMAD R7, R7, UR5, RZ ;  /* 0x0000000507077c24 */ /* 0x001fc8000f8e02ff */
[----:B------:R-:W-:Y:S01]  /*299a0*/  IMAD.MOV.U32 R4, RZ, RZ, R7 ;  /* 0x000000ffff047224 */ /* 0x000fe200078e0007 */
[----:B--2---:R-:W-:-:S13]  /*299b0*/  ISETP.GT.AND P6, PT, R7, UR6, PT ;  /* 0x0000000607007c0c */ /* 0x004fda000bfc4270 */
[----:B------:R-:W-:Y:S05]  /*299c0*/  @P6 BRA `(.L_x_2457) ;  /* 0x0000000000a86947 */ /* 0x000fea0003800000 */
[----:B------:R-:W-:Y:S01]  /*299d0*/  IMAD.MOV.U32 R7, RZ, RZ, R4 ;  /* 0x000000ffff077224 */ /* 0x000fe200078e0004 */
[----:B------:R-:W-:Y:S01]  /*299e0*/  UMOV UR4, URZ ;  /* 0x0000003f00047c82 */ /* 0x000fe20008000000 */
[----:B------:R-:W-:-:S05]  /*299f0*/  ULDC UR5, c[0x0][0xc38] ;  /* 0x00030e0000057ab9 */ /* 0x000fca0000000800 */
.L_x_2459:
        /* <DEDUP_REMOVED lines=35> */
[----:B------:R-:W-:-:S04]  /*29c30*/  IADD3 R7, R4, R7, RZ ;  /* 0x0000000704077210 */ /* 0x000fc80007ffe0ff */
[----:B------:R-:W-:-:S13]  /*29c40*/  ISETP.GT.AND P6, PT, R7, UR6, PT ;  /* 0x0000000607007c0c */ /* 0x000fda000bfc4270 */
[----:B------:R-:W-:Y:S05]  /*29c50*/  @!P6 BRA `(.L_x_2459) ;  /* 0xfffffffc0068e947 */ /* 0x000fea000383ffff */
[----:B------:R-:W-:-:S07]  /*29c60*/  IMAD.MOV.U32 R3, RZ, RZ, R2 ;  /* 0x000000ffff037224 */ /* 0x000fce00078e0002 */
.L_x_2457:
        /* <DEDUP_REMOVED lines=12> */
.L_x_2460:
[----:B----4-:R-:W-:Y:S01]  /*29d30*/  IMAD R2, R8, UR5, R9 ;  /* 0x0000000508027c24 */ /* 0x010fe2000f8e0209 */
[----:B-1----:R-:W-:Y:S01]  /*29d40*/  ISETP.NE.AND P0, PT, R7, 0x1, PT ;  /* 0x000000010700780c */ /* 0x002fe20003f05270 */
[----:B------:R-:W-:-:S03]  /*29d50*/  VIADD R12, R10, UR4 ;  /* 0x000000040a0c7c36 */ /* 0x000fc60008000000 */
[----:B------:R1:W-:Y:S01]  /*29d60*/  STL [R1], R2 ;  /* 0x0000000201007387 */ /* 0x0003e20000100800 */
        /* <DEDUP_REMOVED lines=27> */
[----:B------:R-:W-:Y:S02]  /*29f20*/  ISETP.GE.U32.AND P0, PT, R11, R6, PT ;  /* 0x000000060b00720c */ /* 0x000fe40003f06070 */
[----:B0-----:R-:W-:-:S05]  /*29f30*/  IADD3 R11, RZ, -R3, RZ ;  /* 0x80000003ff0b7210 */ /* 0x001fca0007ffe0ff */
        /* <DEDUP_REMOVED lines=24> */
[----:B------:R-:W-:Y:S01]  /*2a0c0*/  IMAD R7, R7, R2, R9 ;  /* 0x0000000207077224 */ /* 0x000fe200078e0209 */
[----:B------:R-:W-:-:S03]  /*2a0d0*/  IADD3 R2, -R9, RZ, RZ ;  /* 0x000000ff09027210 */ /* 0x000fc60007ffe1ff */
[----:B------:R-:W-:Y:S02]  /*2a0e0*/  IMAD R3, R7, 0x10000, R6 ;  /* 0x0001000007037824 */ /* 0x000fe400078e0206 */
[----:B------:R-:W-:-:S03]  /*2a0f0*/  IMAD R2, R4, R2, R5 ;  /* 0x0000000204027224 */ /* 0x000fc600078e0205 */
[----:B------:R1:W-:Y:S01]  /*2a100*/  STL [R1+0x8], R3 ;  /* 0x0000080301007387 */ /* 0x0003e20000100800 */
[----:B------:R-:W-:Y:S05]  /*2a110*/  BRA `(.L_x_2462) ;  /* 0x0000000000f47947 */ /* 0x000fea0003800000 */
.L_x_2461:
        /* <DEDUP_REMOVED lines=28> */
[----:B------:R-:W-:Y:S01]  /*2a2e0*/  IMAD R8, R7, R2, RZ ;  /* 0x0000000207087224 */ /* 0x000fe200078e02ff */
[----:B------:R-:W-:-:S03]  /*2a2f0*/  IADD3 R2, -R2, RZ, RZ ;  /* 0x000000ff02027210 */ /* 0x000fc60007ffe1ff */
        /* <DEDUP_REMOVED lines=31> */
.L_x_2462:
[----:B01----:R-:W-:-:S05]  /*2a4f0*/  LOP3.LUT R3, RZ, R2, RZ, 0x33, !PT ;  /* 0x00000002ff037212 */ /* 0x003fca00078e33ff */
[----:B------:R-:W-:-:S05]  /*2a500*/  IMAD.IADD R2, R4, 0x1, R3 ;  /* 0x0000000104027824 */ /* 0x000fca00078e0203 */
[----:B------:R1:W-:Y:S01]  /*2a510*/  STL [R1+0x4], R2 ;  /* 0x0000040201007387 */ /* 0x0003e20000100800 */
[----:B------:R-:W-:Y:S05]  /*2a520*/  BRA `(.L_x_2463) ;  /* 0x0000000000107947 */ /* 0x000fea0003800000 */
.L_x_2458:
[----:B------:R-:W-:Y:S01]  /*2a530*/  IMAD.U32 R2, RZ, RZ, UR6 ;  /* 0x00000006ff027e24 */ /* 0x000fe2000f8e00ff */
[----:B------:R0:W-:Y:S04]  /*2a540*/  STL [R1+0x4], RZ ;  /* 0x000004ff01007387 */ /* 0x0001e80000100800 */
[----:B------:R0:W-:Y:S04]  /*2a550*/  STL [R1+0x8], RZ ;  /* 0x000008ff01007387 */ /* 0x0001e80000100800 */
[----:B------:R0:W-:Y:S02]  /*2a560*/  STL [R1], R2 ;  /* 0x0000000201007387 */ /* 0x0001e40000100800 */
.L_x_2463:
[----:B------:R-:W2:Y:S04]  /*2a570*/  LDL R4, [R1] ;  /* 0x0000000001047983 */ /* 0x000ea80000100800 */
        /* <DEDUP_REMOVED lines=9> */
.L_x_2456:
[----:B--2---:R-:W2:Y:S01]  /*2a610*/  LDL R0, [R1+0xc] ;  /* 0x00000c0001007983 */ /* 0x004ea20000100800 */
[----:B------:R-:W-:Y:S01]  /*2a620*/  ULDC UR4, c[0x0][0xc3c] ;  /* 0x00030f0000047ab9 */ /* 0x000fe20000000800 */
[----:B------:R-:W-:Y:S02]  /*2a630*/  MOV R19, RZ ;  /* 0x000000ff00137202 */ /* 0x000fe40000000f00 */
[----:B--2---:R-:W-:Y:S01]  /*2a640*/  ISETP.GE.AND P0, PT, R0, UR4, PT ;  /* 0x0000000400007c0c */ /* 0x004fe2000bf06270 */
        /* <DEDUP_REMOVED lines=16> */
[C---:B-1----:R-:W-:Y:S01]  /*2a750*/  IMAD.SHL.U32 R4, R9.reuse, 0x40, RZ ;  /* 0x0000004009047824 */ /* 0x042fe200078e00ff */
[C---:B------:R-:W-:Y:S01]  /*2a760*/  LOP3.LUT R8, R9.reuse, 0x7f, RZ, 0xc0, !PT ;  /* 0x0000007f09087812 */ /* 0x040fe200078ec0ff */
[----:B------:R-:W-:-:S03]  /*2a770*/  IMAD.SHL.U32 R5, R9, 0x2, RZ ;  /* 0x0000000209057824 */ /* 0x000fc600078e00ff */
[----:B--2---:R-:W-:-:S04]  /*2a780*/  LOP3.LUT R0, R4, 0x180, RZ, 0xc0, !PT ;  /* 0x0000018004007812 */ /* 0x004fc800078ec0ff */
[----:B------:R-:W-:Y:S01]  /*2a790*/  LOP3.LUT R3, R0, 0x30, R3, 0xf8, !PT ;  /* 0x0000003000037812 */ /* 0x000fe200078ef803 */
[----:B------:R-:W-:-:S05]  /*2a7a0*/  IMAD.SHL.U32 R0, R9, 0x10, RZ ;  /* 0x0000001009007824 */ /* 0x000fca00078e00ff */
        /* <DEDUP_REMOVED lines=25> */
[----:B------:R-:W-:Y:S01]  /*2a940*/  IMAD.MOV.U32 R2, RZ, RZ, 0x1 ;  /* 0x00000001ff027424 */ /* 0x000fe200078e00ff */
[----:B-1----:R-:W-:-:S04]  /*2a950*/  MOV R3, 0x1 ;  /* 0x0000000100037802 */ /* 0x002fc80000000f00 */
[----:B------:R0:W-:Y:S04]  /*2a960*/  STL [R1+0x1c], R2 ;  /* 0x00001c0201007387 */ /* 0x0001e80000100800 */
[----:B------:R1:W-:Y:S04]  /*2a970*/  STL [R1+0x14], RZ ;  /* 0x000014ff01007387 */ /* 0x0003e80000100800 */
[----:B------:R1:W-:Y:S01]  /*2a980*/  STL [R1+0x18], R3 ;  /* 0x0000180301007387 */ /* 0x0003e20000100800 */
[C---:B0-----:R-:W-:Y:S02]  /*2a990*/  LOP3.LUT R2, R0.reuse, 0x40, RZ, 0xfc, !PT ;  /* 0x0000004000027812 */ /* 0x041fe400078efcff */
[----:B------:R-:W-:-:S07]  /*2a9a0*/  LOP3.LUT R0, R0, 0x80, RZ, 0xfc, !PT ;  /* 0x0000008000007812 */ /* 0x000fce00078efcff */
.L_x_2584:
[----:B--2---:R-:W2:Y:S01]  /*2a9b0*/  LDL R0, [R1+0xc] ;  /* 0x00000c0001007983 */ /* 0x004ea20000100800 */
        /* <DEDUP_REMOVED lines=11> */
[----:B--23--:R-:W-:Y:S01]  /*2aa70*/  SHF.R.S32.HI R4, RZ, 0x1f, R0 ;  /* 0x0000001fff047819 */ /* 0x00cfe20000011400 */
[----:B------:R-:W-:-:S10]  /*2aa80*/  IMAD.SHL.U32 R15, R0, 0x4, RZ ;  /* 0x00000004000f7824 */ /* 0x000fd400078e00ff */
[C---:B------:R-:W-:Y:S01]  /*2aa90*/  @P0 LEA R2, P1, R0.reuse, UR4, 0x2 ;  /* 0x0000000400020c11 */ /* 0x040fe2000f8210ff */
[----:B0-----:R0:W-:Y:S03]  /*2aaa0*/  STL [R1+0x34], R0 ;  /* 0x0000340001007387 */ /* 0x0011e60000100800 */
[C-C-:B------:R-:W-:Y:S01]  /*2aab0*/  @P0 LEA.HI.X R3, R0.reuse, UR5, R4.reuse, 0x2, P1 ;  /* 0x0000000500030c11 */ /* 0x140fe200088f1404 */
[----:B------:R-:W-:Y:S01]  /*2aac0*/  ULDC.64 UR4, c[0x0][0xa00] ;  /* 0x0002800000047ab9 */ /* 0x000fe20000000a00 */
[----:B------:R-:W-:Y:S01]  /*2aad0*/  SHF.L.U64.HI R14, R0, 0x2, R4 ;  /* 0x00000002000e7819 */ /* 0x000fe20000010204 */
[----:B------:R1:W-:Y:S01]  /*2aae0*/  STL [R1+0x4c], R4 ;  /* 0x00004c0401007387 */ /* 0x0003e20000100800 */
        /* <DEDUP_REMOVED lines=11> */
[----:B--2---:R-:W-:-:S02]  /*2aba0*/  IADD3 R2, P4, R15, UR4, RZ ;  /* 0x000000040f027c10 */ /* 0x004fc4000ff9e0ff */
[----:B------:R-:W-:Y:S02]  /*2abb0*/  ISETP.NE.AND.EX P3, PT, RZ, UR11, PT, P3 ;  /* 0x0000000bff007c0c */ /* 0x000fe4000bf65330 */
[C---:B------:R-:W-:Y:S02]  /*2abc0*/  IADD3.X R3, R14.reuse, UR5, RZ, P4, !PT ;  /* 0x000000050e037c10 */ /* 0x040fe4000a7fe4ff */
[----:B-1----:R-:W-:Y:S02]  /*2abd0*/  IADD3 R4, P4, R15, UR8, RZ ;  /* 0x000000080f047c10 */ /* 0x002fe4000ff9e0ff */
        /* <DEDUP_REMOVED lines=8> */
[----:B------:R0:W5:Y:S04]  /*2ac60*/  @P0 LDG.E R12, desc[UR54][R6.64] ;  /* 0x00000036060c0981 */ /* 0x000168000c1e1900 */
[----:B------:R0:W5:Y:S04]  /*2ac70*/  @P1 LDG.E R0, desc[UR54][R4.64] ;  /* 0x0000003604001981 */ /* 0x000168000c1e1900 */
[----:B--2---:R1:W-:Y:S02]  /*2ac80*/  STL [R1+0x40], R8 ;  /* 0x0000400801007387 */ /* 0x0043e40000100800 */
[----:B-1----:R-:W-:Y:S01]  /*2ac90*/  IMAD.U32 R8, RZ, RZ, UR4 ;  /* 0x00000004ff087e24 */ /* 0x002fe2000f8e00ff */
[----:B------:R-:W-:-:S05]  /*2aca0*/  ULDC.64 UR4, c[0x0][0x418] ;  /* 0x0001060000047ab9 */ /* 0x000fca0000000a00 */
[----:B------:R-:W2:Y:S01]  /*2acb0*/  @P3 LDG.E R8, desc[UR54][R10.64] ;  /* 0x000000360a083981 */ /* 0x000ea2000c1e1900 */
[----:B------:R-:W-:-:S03]  /*2acc0*/  UISETP.NE.U32.AND UP0, UPT, UR4, URZ, UPT ;  /* 0x0000003f0400728c */ /* 0x000fc6000bf05070 */
[----:B------:R-:W-:Y:S01]  /*2acd0*/  ULDC UR4, c[0x0][0x424] ;  /* 0x0001090000047ab9 */ /* 0x000fe20000000800 */
[----:B------:R-:W-:-:S03]  /*2ace0*/  UISETP.NE.AND.EX UP0, UPT, UR5, URZ, UPT, UP0 ;  /* 0x0000003f0500728c */ /* 0x000fc6000bf05300 */
[----:B------:R-:W-:Y:S01]  /*2acf0*/  ULDC UR5, c[0x0][0x2f0] ;  /* 0x0000bc0000057ab9 */ /* 0x000fe20000000800 */
[----:B------:R-:W-:Y:S01]  /*2ad00*/  USEL UR4, UR4, 0x1, UP0 ;  /* 0x0000000104047887 */ /* 0x000fe20008000000 */
[----:B--2---:R1:W-:Y:S04]  /*2ad10*/  STL [R1+0x44], R8 ;  /* 0x0000440801007387 */ /* 0x0043e80000100800 */
[----:B------:R0:W5:Y:S01]  /*2ad20*/  LDL R13, [R1+0x44] ;  /* 0x00004400010d7983 */ /* 0x0001620000100800 */
[----:B------:R-:W-:-:S03]  /*2ad30*/  UIMAD UR4, UR4, UR5, URZ ;  /* 0x00000005040472a4 */ /* 0x000fc6000f8e023f */
[----:B------:R-:W-:Y:S02]  /*2ad40*/  ULDC UR5, c[0x0][0x348] ;  /* 0x0000d20000057ab9 */ /* 0x000fe40000000800 */
[----:B------:R-:W-:Y:S02]  /*2ad50*/  IMAD.U32 R10, RZ, RZ, UR5 ;  /* 0x00000005ff0a7e24 */ /* 0x000fe4000f8e00ff */
[----:B-1----:R-:W-:Y:S01]  /*2ad60*/  IMAD.U32 R8, RZ, RZ, UR4 ;  /* 0x00000004ff087e24 */ /* 0x002fe2000f8e00ff */
[----:B0-----:R-:W-:Y:S06]  /*2ad70*/  @P3 BRA `(.L_x_2465) ;  /* 0x0000000000143947 */ /* 0x001fec0003800000 */
[----:B------:R-:W-:Y:S05]  /*2ad80*/  @!P2 BRA `(.L_x_2465) ;  /* 0x000000000010a947 */ /* 0x000fea0003800000 */
[----:B------:R-:W2:Y:S04]  /*2ad90*/  LDG.E R11, desc[UR54][R2.64] ;  /* 0x00000036020b7981 */ /* 0x000ea8000c1e1900 */
[----:B------:R-:W2:Y:S02]  /*2ada0*/  LDG.E R2, desc[UR54][R2.64+0x4] ;  /* 0x0000043602027981 */ /* 0x000ea4000c1e1900 */
[----:B--2--5:R-:W-:-:S05]  /*2adb0*/  IMAD.IADD R13, R2, 0x1, -R11 ;  /* 0x00000001020d7824 */ /* 0x024fca00078e0a0b */
[----:B------:R0:W-:Y:S02]  /*2adc0*/  STL [R1+0x44], R13 ;  /* 0x0000440d01007387 */ /* 0x0001e40000100800 */
.L_x_2465:
[----:B------:R-:W2:Y:S01]  /*2add0*/  LDL.LU R3, [R1+0x8] ;  /* 0x0000080001037983 */ /* 0x000ea20000300800 */
[----:B------:R-:W-:Y:S02]  /*2ade0*/  ULDC.64 UR4, c[0x0][0xa20] ;  /* 0x0002880000047ab9 */ /* 0x000fe40000000a00 */
[----:B------:R-:W-:Y:S01]  /*2adf0*/  ISETP.NE.U32.AND P2, PT, RZ, UR4, PT ;  /* 0x00000004ff007c0c */ /* 0x000fe2000bf45070 */
[----:B------:R-:W3:Y:S03]  /*2ae00*/  LDL R11, [R1+0x34] ;  /* 0x00003400010b7983 */ /* 0x000ee60000100800 */
[----:B------:R-:W-:Y:S02]  /*2ae10*/  ISETP.NE.AND.EX P2, PT, RZ, UR5, PT, P2 ;  /* 0x00000005ff007c0c */ /* 0x000fe4000bf45320 */
[C---:B--2---:R-:W-:Y:S02]  /*2ae20*/  LOP3.LUT R17, R3.reuse, 0xff000000, RZ, 0xc0, !PT ;  /* 0xff00000003117812 */ /* 0x044fe400078ec0ff */
[----:B------:R-:W-:-:S02]  /*2ae30*/  LOP3.LUT R2, R3, 0xff0000, RZ, 0xc0, !PT ;  /* 0x00ff000003027812 */ /* 0x000fc400078ec0ff */
[----:B------:R-:W-:Y:S02]  /*2ae40*/  SHF.R.U32.HI R17, RZ, 0x8, R17 ;  /* 0x00000008ff117819 */ /* 0x000fe40000011611 */
[----:B------:R-:W-:Y:S02]  /*2ae50*/  LOP3.LUT R16, R3, 0xffff, RZ, 0xc0, !PT ;  /* 0x0000ffff03107812 */ /* 0x000fe400078ec0ff */
[----:B------:R-:W-:Y:S01]  /*2ae60*/  LEA.HI R17, R2, R17, RZ, 0x10 ;  /* 0x0000001102117211 */ /* 0x000fe200078f80ff */
[----:B-----5:R-:W-:-:S05]  /*2ae70*/  IMAD.IADD R2, R12, 0x1, R9 ;  /* 0x000000010c027824 */ /* 0x020fca00078e0209 */
[----:B------:R1:W-:Y:S04]  /*2ae80*/  STL [R1+0x28], R2 ;  /* 0x0000280201007387 */ /* 0x0003e80000100800 */
[----:B---3--:R1:W-:Y:S01]  /*2ae90*/  STL [R1+0x8], R11 ;  /* 0x0000080b01007387 */ /* 0x0083e20000100800 */
[----:B------:R-:W-:Y:S05]  /*2aea0*/  @!P2 BRA `(.L_x_2466) ;  /* 0x000000000010a947 */ /* 0x000fea0003800000 */
[----:B-1----:R-:W-:-:S04]  /*2aeb0*/  IADD3 R2, P0, R15, UR4, RZ ;  /* 0x000000040f027c10 */ /* 0x002fc8000ff1e0ff */
[----:B------:R-:W-:-:S05]  /*2aec0*/  IADD3.X R3, R14, UR5, RZ, P0, !PT ;  /* 0x000000050e037c10 */ /* 0x000fca00087fe4ff */
[----:B------:R2:W5:Y:S01]  /*2aed0*/  LDG.E R8, desc[UR54][R2.64] ;  /* 0x0000003602087981 */ /* 0x000562000c1e1900 */
[----:B------:R-:W-:Y:S05]  /*2aee0*/  BRA `(.L_x_2467) ;  /* 0x0000000000107947 */ /* 0x000fea0003800000 */
.L_x_2466:
[----:B------:R-:W-:Y:S05]  /*2aef0*/  @!P0 BRA `(.L_x_2467) ;  /* 0x00000000000c8947 */ /* 0x000fea0003800000 */
[----:B------:R-:W2:Y:S04]  /*2af00*/  LDG.E R8, desc[UR54][R6.64] ;  /* 0x0000003606087981 */ /* 0x000ea8000c1e1900 */
[----:B------:R-:W2:Y:S02]  /*2af10*/  LDG.E R6, desc[UR54][R6.64+0x4] ;  /* 0x0000043606067981 */ /* 0x000ea4000c1e1900 */
[----:B--2---:R-:W-:-:S07]  /*2af20*/  IMAD.IADD R8, R6, 0x1, -R8 ;  /* 0x0000000106087824 */ /* 0x004fce00078e0a08 */
.L_x_2467:
[----:B------:R-:W3:Y:S01]  /*2af30*/  LDL R7, [R1+0x4] ;  /* 0x0000040001077983 */ /* 0x000ee20000100800 */
[----:B--2---:R-:W2:Y:S03]  /*2af40*/  LDC R3, c[0x0][0x448] ;  /* 0x00011200ff037b82 */ /* 0x004ea60000000800 */
[----:B-1----:R-:W4:Y:S04]  /*2af50*/  @P1 LDG.E R2, desc[UR54][R4.64] ;  /* 0x0000003604021981 */ /* 0x002f28000c1e1900 */
[----:B------:R1:W4:Y:S01]  /*2af60*/  @P1 LDG.E R4, desc[UR54][R4.64+0x4] ;  /* 0x0000043604041981 */ /* 0x000322000c1e1900 */
[----:B-----5:R-:W-:Y:S01]  /*2af70*/  IMAD.IADD R9, R8, 0x1, -R9 ;  /* 0x0000000108097824 */ /* 0x020fe200078e0a09 */
[----:B------:R-:W-:Y:S01]  /*2af80*/  LOP3.LUT R12, R17, 0xff, RZ, 0xc0, !PT ;  /* 0x000000ff110c7812 */ /* 0x000fe200078ec0ff */
[----:B------:R-:W-:Y:S01]  /*2af90*/  BSSY B0, `(.L_x_2468) ;  /* 0x0000036000007945 */ /* 0x000fe20003800000 */
[----:B------:R-:W-:-:S03]  /*2afa0*/  SHF.R.U32.HI R17, RZ, 0x10, R17 ;  /* 0x00000010ff117819 */ /* 0x000fc60000011611 */
[----:B------:R0:W-:Y:S01]  /*2afb0*/  STL [R1+0x20], R12 ;  /* 0x0000200c01007387 */ /* 0x0001e20000100800 */
[----:B--2---:R-:W-:-:S13]  /*2afc0*/  ISETP.NE.AND P0, PT, R3, 0x1, PT ;  /* 0x000000010300780c */ /* 0x004fda0003f05270 */
[----:B-1----:R-:W1:Y:S08]  /*2afd0*/  @P0 LDC R5, c[0x0][0x44c] ;  /* 0x00011300ff050b82 */ /* 0x002e700000000800 */
[----:B------:R-:W2:Y:S01]  /*2afe0*/  @P0 LDC R6, c[0x0][0x450] ;  /* 0x00011400ff060b82 */ /* 0x000ea20000000800 */
[----:B---3--:R-:W-:-:S05]  /*2aff0*/  IMAD.SHL.U32 R3, R7, 0x80, RZ ;  /* 0x0000008007037824 */ /* 0x008fca00078e00ff */
[----:B------:R-:W-:Y:S01]  /*2b000*/  IADD3 R3, R3, 0x7f, RZ ;  /* 0x0000007f03037810 */ /* 0x000fe20007ffe0ff */
[----:B----4-:R-:W-:-:S04]  /*2b010*/  @P1 IMAD.IADD R10, R4, 0x1, -R2 ;  /* 0x00000001040a1824 */ /* 0x010fc800078e0a02 */
[----:B-1----:R-:W-:-:S05]  /*2b020*/  @P0 IMAD.HI.U32 R2, R3, R5, RZ ;  /* 0x0000000503020227 */ /* 0x002fca00078e00ff */
[----:B--2---:R-:W-:Y:S01]  /*2b030*/  @P0 SHF.R.U32.HI R3, RZ, R6, R2 ;  /* 0x00000006ff030219 */ /* 0x004fe20000011602 */
[----:B------:R-:W-:-:S04]  /*2b040*/  IMAD.IADD R2, R9, 0x1, R10 ;  /* 0x0000000109027824 */ /* 0x000fc800078e020a */
[C---:B------:R-:W-:Y:S01]  /*2b050*/  VIADD R4, R2.reuse, 0x9f ;  /* 0x0000009f02047836 */ /* 0x040fe20000000000 */
[----:B------:R-:W-:-:S03]  /*2b060*/  IADD3 R21, R2, 0xa0, -R13 ;  /* 0x000000a002157810 */ /* 0x000fc60007ffe80d */
[----:B------:R-:W-:-:S04]  /*2b070*/  IMAD.HI R2, R4, 0x66666667, RZ ;  /* 0x6666666704027827 */ /* 0x000fc800078e02ff */
[----:B------:R-:W-:Y:S01]  /*2b080*/  IMAD.IADD R3, R21, 0x1, R3 ;  /* 0x0000000115037824 */ /* 0x000fe200078e0203 */
[----:B------:R-:W-:-:S03]  /*2b090*/  SHF.R.U32.HI R20, RZ, 0x1f, R2 ;  /* 0x0000001fff147819 */ /* 0x000fc60000011602 */
[----:B------:R-:W-:Y:S01]  /*2b0a0*/  IMAD.HI R3, R3, 0x66666667, RZ ;  /* 0x6666666703037827 */ /* 0x000fe200078e02ff */
[----:B------:R-:W-:-:S03]  /*2b0b0*/  LEA.HI.SX32 R20, R2, R20, 0x1a ;  /* 0x0000001402147211 */ /* 0x000fc600078fd2ff */
[----:B------:R-:W-:Y:S01]  /*2b0c0*/  IMAD.MOV.U32 R2, RZ, RZ, RZ ;  /* 0x000000ffff027224 */ /* 0x000fe200078e00ff */
[----:B------:R-:W-:-:S04]  /*2b0d0*/  SHF.R.U32.HI R8, RZ, 0x1f, R3 ;  /* 0x0000001fff087819 */ /* 0x000fc80000011603 */
[----:B------:R-:W-:-:S04]  /*2b0e0*/  LEA.HI.SX32 R8, R3, R8, 0x1a ;  /* 0x0000000803087211 */ /* 0x000fc800078fd2ff */
[----:B------:R-:W-:-:S04]  /*2b0f0*/  VIMNMX R8, R20, R8, PT ;  /* 0x0000000814087248 */ /* 0x000fc80003fe0100 */
[----:B------:R-:W-:-:S13]  /*2b100*/  ISETP.GE.AND P0, PT, R8, 0x1, PT ;  /* 0x000000010800780c */ /* 0x000fda0003f06270 */
[----:B0-----:R-:W-:Y:S05]  /*2b110*/  @!P0 BRA `(.L_x_2469) ;  /* 0x0000000000748947 */ /* 0x001fea0003800000 */
        /* <DEDUP_REMOVED lines=29> */
.L_x_2469:
[----:B------:R-:W-:Y:S05]  /*2b2f0*/  BSYNC B0 ;  /* 0x0000000000007941 */ /* 0x000fea0003800000 */
.L_x_2468:
[-C--:B------:R-:W-:Y:S01]  /*2b300*/  IMAD R3, R12, R2.reuse, RZ ;  /* 0x000000020c037224 */ /* 0x080fe200078e02ff */
[----:B------:R-:W-:Y:S04]  /*2b310*/  BSSY B0, `(.L_x_2470) ;  /* 0x000015f000007945 */ /* 0x000fe80003800000 */
[----:B------:R-:W-:-:S05]  /*2b320*/  VIADDMNMX R2, R3, R2, R8, PT ;  /* 0x0000000203027246 */ /* 0x000fca0003800108 */
[--C-:B------:R-:W-:Y:S02]  /*2b330*/  IMAD R4, R2, 0xa0, -R9.reuse ;  /* 0x000000a002047824 */ /* 0x100fe400078e0a09 */
[----:B------:R-:W-:-:S03]  /*2b340*/  IMAD R2, R3, 0xa0, -R9 ;  /* 0x000000a003027824 */ /* 0x000fc600078e0a09 */
[----:B------:R-:W-:Y:S02]  /*2b350*/  VIMNMX R10, R4, R10, PT ;  /* 0x0000000a040a7248 */ /* 0x000fe40003fe0100 */
[----:B------:R-:W-:-:S04]  /*2b360*/  VIMNMX R2, RZ, R2, !PT ;  /* 0x00000002ff027248 */ /* 0x000fc80007fe0100 */
        /* <DEDUP_REMOVED lines=18> */
.L_x_2756:
[----:B-1----:R-:W-:Y:S02]  /*2b490*/  ISETP.NE.AND P0, PT, R14, RZ, PT ;  /* 0x000000ff0e00720c */ /* 0x002fe40003f05270 */
[----:B------:R-:W-:-:S11]  /*2b4a0*/  PLOP3.LUT P6, PT, PT, PT, PT, 0x8, 0x0 ;  /* 0x000000000000781c */ /* 0x000fd60003fce170 */
[----:B------:R-:W-:Y:S05]  /*2b4b0*/  @P0 BRA `(.L_x_2473) ;  /* 0x00000000000c0947 */ /* 0x000fea0003800000 */
[----:B------:R-:W-:-:S03]  /*2b4c0*/  UMOV UR4, 0xffffffff ;  /* 0xffffffff00047882 */ /* 0x000fc60000000000 */
[----:B------:R-:W-:Y:S05]  /*2b4d0*/  BRA.DIV UR4, `(.L_x_2474) ;  /* 0x000000a604547947 */ /* 0x000fea000b800000 */
[----:B------:R-:W-:-:S13]  /*2b4e0*/  ELECT P6, URZ, PT ;  /* 0x00000000003f782f */ /* 0x000fda00038c0000 */
.L_x_2473:
        /* <DEDUP_REMOVED lines=9> */
.L_x_2759:
[----:B------:R-:W-:Y:S05]  /*2b580*/  BSYNC B1 ;  /* 0x0000000000017941 */ /* 0x000fea0003800000 */
.L_x_2475:
        /* <DEDUP_REMOVED lines=12> */
.L_x_2760:
[----:B------:R-:W-:Y:S05]  /*2b650*/  BSYNC B2 ;  /* 0x0000000000027941 */ /* 0x000fea0003800000 */
.L_x_2479:
[----:B------:R-:W-:Y:S04]  /*2b660*/  BSSY B2, `(.L_x_2481) ;  /* 0x0000009000027945 */ /* 0x000fe80003800000 */
[----:B------:R-:W-:Y:S05]  /*2b670*/  @P1 BRA `(.L_x_2482) ;  /* 0x00000000001c1947 */ /* 0x000fea0003800000 */
[----:B0-----:R-:W0:Y:S02]  /*2b680*/  S2R R4, SR_TID.X ;  /* 0x0000000000047919 */ /* 0x001e240000002100 */
[----:B0-----:R-:W-:Y:S01]  /*2b690*/  LOP3.LUT R5, R4, 0x1f, RZ, 0xc0, !PT ;  /* 0x0000001f04057812 */ /* 0x001fe200078ec0ff */
[----:B------:R-:W-:-:S03]  /*2b6a0*/  IMAD.MOV.U32 R4, RZ, RZ, 0x7800 ;  /* 0x00007800ff047424 */ /* 0x000fc600078e00ff */
[----:B------:R-:W-:Y:S01]  /*2b6b0*/  ISETP.NE.AND P0, PT, R5, RZ, PT ;  /* 0x000000ff0500720c */ /* 0x000fe20003f05270 */
[----:B------:R2:W-:-:S12]  /*2b6c0*/  SYNCS.ARRIVE.TRANS64 RZ, [R7+URZ+0x33490], R4 ;  /* 0x0334900407ff79a7 */ /* 0x0005d8000800003f */
[----:B--2---:R-:W-:Y:S05]  /*2b6d0*/  @!P0 BRA `(.L_x_2482) ;  /* 0x0000000000048947 */ /* 0x004fea0003800000 */
[----:B------:R-:W-:Y:S01]  /*2b6e0*/  BPT.TRAP 0x1 ;  /* 0x000000040000795c */ /* 0x000fe20000300000 */
.L_x_2482:
[----:B------:R-:W-:Y:S05]  /*2b6f0*/  BSYNC B2 ;  /* 0x0000000000027941 */ /* 0x000fea0003800000 */
.L_x_2481:
        /* <DEDUP_REMOVED lines=11> */
[----:B------:R-:W-:-:S03]  /*2b7b0*/  VIADD R4, R7, 0x33490 ;  /* 0x0003349007047836 */ /* 0x000fc60000000000 */
[----:B------:R-:W-:-:S07]  /*2b7c0*/  IADD3 R6, R8, 0x24200, RZ ;  /* 0x0002420008067810 */ /* 0x000fce0007ffe0ff */
.L_x_2483:
        /* <DEDUP_REMOVED lines=16> */
.L_x_2484:
        /* <DEDUP_REMOVED lines=16> */
.L_x_2485:
        /* <DEDUP_REMOVED lines=13> */
.L_x_2761:
[----:B------:R-:W-:Y:S05]  /*2baa0*/  BSYNC B2 ;  /* 0x0000000000027941 */ /* 0x000fea0003800000 */
.L_x_2486:
        /* <DEDUP_REMOVED lines=11> */
.L_x_2489:
[----:B------:R-:W-:Y:S05]  /*2bb60*/  BSYNC B2 ;  /* 0x0000000000027941 */ /* 0x000fea0003800000 */
.L_x_2488:
        /* <DEDUP_REMOVED lines=8> */
.L_x_2490:
        /* <DEDUP_REMOVED lines=15> */
.L_x_2491:
        /* <DEDUP_REMOVED lines=15> */
.L_x_2492:
        /* <DEDUP_REMOVED lines=10> */
.L_x_2478:
[----:B------:R-:W-:Y:S05]  /*2be70*/  BSYNC B1 ;  /* 0x0000000000017941 */ /* 0x000fea0003800000 */
.L_x_2477:
        /* <DEDUP_REMOVED lines=13> */
.L_x_2509:
        /* <DEDUP_REMOVED lines=13> */
.L_x_2762:
[----:B------:R-:W-:Y:S05]  /*2c020*/  BSYNC B2 ;  /* 0x0000000000027941 */ /* 0x000fea0003800000 */
.L_x_2495:
        /* <DEDUP_REMOVED lines=9> */
.L_x_2498:
[----:B------:R-:W-:Y:S05]  /*2c0c0*/  BSYNC B2 ;  /* 0x0000000000027941 */ /* 0x000fea0003800000 */
.L_x_2497:
        /* <DEDUP_REMOVED lines=12> */
.L_x_2499:
        /* <DEDUP_REMOVED lines=16> */
.L_x_2500:
        /* <DEDUP_REMOVED lines=16> */
.L_x_2501:
        /* <DEDUP_REMOVED lines=13> */
.L_x_2763:
[----:B------:R-:W-:Y:S05]  /*2c460*/  BSYNC B2 ;  /* 0x0000000000027941 */ /* 0x000fea0003800000 */
.L_x_2502:
[----:B------:R-:W-:Y:S01]  /*2c470*/  BSSY B2, `(.L_x_2504) ;  /* 0x000000b000027945 */ /* 0x000fe20003800000 */
[----:B------:R-:W-:Y:S01]  /*2c480*/  IMAD.MOV.U32 R10, RZ, RZ, 0x0 ;  /* 0x00000000ff0a7424 */ /* 0x000fe200078e00ff */
[----:B------:R-:W-:Y:S02]  /*2c490*/  MOV R11, 0x12f00000 ;  /* 0x12f00000000b7802 */ /* 0x000fe40000000f00 */
        /* <DEDUP_REMOVED lines=8> */
.L_x_2505:
[----:B------:R-:W-:Y:S05]  /*2c520*/  BSYNC B2 ;  /* 0x0000000000027941 */ /* 0x000fea0003800000 */
.L_x_2504:
        /* <DEDUP_REMOVED lines=8> */
.L_x_2506:
        /* <DEDUP_REMOVED lines=15> */
.L_x_2507:
        /* <DEDUP_REMOVED lines=15> */
.L_x_2508:
        /* <DEDUP_REMOVED lines=10> */
.L_x_2494:
[----:B------:R-:W-:Y:S05]  /*2c830*/  BSYNC B1 ;  /* 0x0000000000017941 */ /* 0x000fea0003800000 */
.L_x_2493:
        /* <DEDUP_REMOVED lines=12> */
.L_x_2471:
[----:B------:R-:W-:Y:S05]  /*2c900*/  BSYNC B0 ;  /* 0x0000000000007941 */ /* 0x000fea0003800000 */
.L_x_2470:
[----:B01----:R-:W2:Y:S01]  /*2c910*/  LDL R4, [R1+0x4] ;  /* 0x0000040001047983 */ /* 0x003ea20000100800 */
[----:B------:R-:W0:Y:S01]  /*2c920*/  LDC R0, c[0x0][0x448] ;  /* 0x00011200ff007b82 */ /* 0x000e220000000800 */
[----:B------:R-:W-:Y:S01]  /*2c930*/  ISETP.NE.AND P2, PT, R17, RZ, PT ;  /* 0x000000ff1100720c */ /* 0x000fe20003f45270 */
[----:B------:R-:W-:Y:S05]  /*2c940*/  @!P0 WARPSYNC.ALL ;  /* 0x0000000000008948 */ /* 0x000fea0003800000 */
[----:B------:R-:W-:Y:S07]  /*2c950*/  BSSY B0, `(.L_x_2510) ;  /* 0x000002c000007945 */ /* 0x000fee0003800000 */
[----:B------:R-:W1:Y:S08]  /*2c960*/  @!P2 LDC R17, c[0x0][0x9f0] ;  /* 0x00027c00ff11ab82 */ /* 0x000e700000000800 */
[----:B------:R-:W-:Y:S01]  /*2c970*/  @!P0 BAR.SYNC.DEFER_BLOCKING 0xc, 0x180 ;  /* 0x0306000000008b1d */ /* 0x000fe20000010000 */
[----:B0-----:R-:W-:-:S13]  /*2c980*/  ISETP.NE.AND P1, PT, R0, 0x1, PT ;  /* 0x000000010000780c */ /* 0x001fda0003f25270 */
[----:B------:R-:W0:Y:S08]  /*2c990*/  @P1 LDC R2, c[0x0][0x44c] ;  /* 0x00011300ff021b82 */ /* 0x000e300000000800 */
[----:B------:R-:W3:Y:S01]  /*2c9a0*/  @P1 LDC R3, c[0x0][0x450] ;  /* 0x00011400ff031b82 */ /* 0x000ee20000000800 */
[----:B--2---:R-:W-:-:S05]  /*2c9b0*/  LEA R0, R4, 0x7f, 0x7 ;  /* 0x0000007f04007811 */ /* 0x004fca00078e38ff */
[----:B0-----:R-:W-:-:S05]  /*2c9c0*/  @P1 IMAD.HI.U32 R2, R0, R2, RZ ;  /* 0x0000000200021227 */ /* 0x001fca00078e00ff */
[----:B---3--:R-:W-:-:S05]  /*2c9d0*/  @P1 SHF.R.U32.HI R0, RZ, R3, R2 ;  /* 0x00000003ff001219 */ /* 0x008fca0000011602 */
[----:B------:R-:W-:-:S04]  /*2c9e0*/  IMAD.IADD R0, R21, 0x1, R0 ;  /* 0x0000000115007824 */ /* 0x000fc800078e0200 */
[----:B------:R-:W-:-:S05]  /*2c9f0*/  IMAD.HI R0, R0, 0x66666667, RZ ;  /* 0x6666666700007827 */ /* 0x000fca00078e02ff */
[----:B------:R-:W-:-:S04]  /*2ca00*/  SHF.R.U32.HI R4, RZ, 0x1f, R0 ;  /* 0x0000001fff047819 */ /* 0x000fc80000011600 */
[----:B------:R-:W-:Y:S01]  /*2ca10*/  LEA.HI.SX32 R4, R0, R4, 0x1a ;  /* 0x0000000400047211 */ /* 0x000fe200078fd2ff */
[----:B------:R-:W-:-:S03]  /*2ca20*/  IMAD.MOV.U32 R0, RZ, RZ, RZ ;  /* 0x000000ffff007224 */ /* 0x000fc600078e00ff */
[----:B------:R-:W-:-:S04]  /*2ca30*/  VIMNMX R4, R20, R4, PT ;  /* 0x0000000414047248 */ /* 0x000fc80003fe0100 */
[----:B------:R-:W-:-:S13]  /*2ca40*/  ISETP.GE.AND P1, PT, R4, 0x1, PT ;  /* 0x000000010400780c */ /* 0x000fda0003f26270 */
[----:B-1----:R-:W-:Y:S05]  /*2ca50*/  @!P1 BRA `(.L_x_2511) ;  /* 0x00000000006c9947 */ /* 0x002fea0003800000 */
[----:B------:R-:W-:-:S04]  /*2ca60*/  IABS R0, R17 ;  /* 0x0000001100007213 */ /* 0x000fc80000000000 */
[----:B------:R-:W0:Y:S08]  /*2ca70*/  I2F.RP R2, R0 ;  /* 0x0000000000027306 */ /* 0x000e300000209400 */
[----:B0-----:R-:W0:Y:S02]  /*2ca80*/  MUFU.RCP R2, R2 ;  /* 0x0000000200027308 */ /* 0x001e240000001000 */
[----:B0-----:R-:W-:-:S06]  /*2ca90*/  VIADD R2, R2, 0xffffffe ;  /* 0x0ffffffe02027836 */ /* 0x001fcc0000000000 */
[----:B------:R-:W0:Y:S02]  /*2caa0*/  F2I.FTZ.U32.TRUNC.NTZ R3, R2 ;  /* 0x0000000200037305 */ /* 0x000e24000021f000 */
[----:B0-----:R-:W-:-:S04]  /*2cab0*/  IMAD.MOV R2, RZ, RZ, -R3 ;  /* 0x000000ffff027224 */ /* 0x001fc800078e0a03 */
[----:B------:R-:W-:Y:S01]  /*2cac0*/  IMAD R5, R2, R0, RZ ;  /* 0x0000000002057224 */ /* 0x000fe200078e02ff */
[----:B------:R-:W-:-:S05]  /*2cad0*/  MOV R2, RZ ;  /* 0x000000ff00027202 */ /* 0x000fca0000000f00 */
[----:B------:R-:W-:Y:S01]  /*2cae0*/  IMAD.HI.U32 R7, R3, R5, R2 ;  /* 0x0000000503077227 */ /* 0x000fe200078e0002 */
[----:B------:R-:W-:Y:S02]  /*2caf0*/  IABS R2, R17 ;  /* 0x0000001100027213 */ /* 0x000fe40000000000 */
[----:B------:R-:W-:-:S03]  /*2cb00*/  IADD3 R5, R17, -0x1, R4 ;  /* 0xffffffff11057810 */ /* 0x000fc60007ffe004 */
[----:B------:R-:W-:Y:S01]  /*2cb10*/  IMAD.MOV R2, RZ, RZ, -R2 ;  /* 0x000000ffff027224 */ /* 0x000fe200078e0a02 */
[----:B------:R-:W-:Y:S02]  /*2cb20*/  IABS R3, R5 ;  /* 0x0000000500037213 */ /* 0x000fe40000000000 */
[----:B------:R-:W-:Y:S01]  /*2cb30*/  LOP3.LUT R5, R5, R17, RZ, 0x3c, !PT ;  /* 0x0000001105057212 */ /* 0x000fe200078e3cff */
[----:B------:R-:W-:Y:S02]  /*2cb40*/  IMAD.MOV.U32 R6, RZ, RZ, R2 ;  /* 0x000000ffff067224 */ /* 0x000fe400078e0002 */
        /* <DEDUP_REMOVED lines=12> */
.L_x_2511:
[----:B------:R-:W-:Y:S05]  /*2cc10*/  BSYNC B0 ;  /* 0x0000000000007941 */ /* 0x000fea0003800000 */
.L_x_2510:
[----:B------:R-:W2:Y:S02]  /*2cc20*/  LDL.LU R2, [R1+0x20] ;  /* 0x0000200001027983 */ /* 0x000ea40000300800 */
[----:B--2---:R-:W-:-:S05]  /*2cc30*/  IMAD R3, R2, R0, RZ ;  /* 0x0000000002037224 */ /* 0x004fca00078e02ff */
        /* <DEDUP_REMOVED lines=10> */
[----:B------:R-:W-:Y:S01]  /*2cce0*/  VOTEU.ANY UR4, UPT, PT ;  /* 0x0000000000047886 */ /* 0x000fe200038e0100 */
[----:B------:R-:W1:Y:S01]  /*2ccf0*/  LDC.64 R4, c[0x0][0xc60] ;  /* 0x00031800ff047b82 */ /* 0x000e620000000a00 */
[----:B------:R-:W0:Y:S08]  /*2cd00*/  FLO.U32 R0, UR4 ;  /* 0x0000000400007d00 */ /* 0x000e3000080e0000 */
[----:B------:R-:W1:Y:S01]  /*2cd10*/  POPC R2, UR4 ;  /* 0x0000000400027d09 */ /* 0x000e620008000000 */
[----:B0-----:R-:W-:-:S13]  /*2cd20*/  ISETP.EQ.U32.AND P0, PT, R0, R3, PT ;  /* 0x000000030000720c */ /* 0x001fda0003f02070 */
[----:B-1----:R-:W2:Y:S01]  /*2cd30*/  @P0 ATOMG.E.ADD.STRONG.GPU PT, R5, desc[UR54][R4.64], R2 ;  /* 0x00000002040509a8 */ /* 0x002ea200081ee1f6 */
[----:B------:R-:W0:Y:S02]  /*2cd40*/  S2R R3, SR_LTMASK ;  /* 0x0000000000037919 */ /* 0x000e240000003900 */
[----:B0-----:R-:W-:-:S06]  /*2cd50*/  LOP3.LUT R3, R3, UR4, RZ, 0xc0, !PT ;  /* 0x0000000403037c12 */ /* 0x001fcc000f8ec0ff */
[----:B------:R-:W0:Y:S01]  /*2cd60*/  POPC R3, R3 ;  /* 0x0000000300037309 */ /* 0x000e220000000000 */
[----:B--2---:R-:W0:Y:S02]  /*2cd70*/  SHFL.IDX PT, R0, R5, R0, 0x1f ;  /* 0x00001f0005007589 */ /* 0x004e2400000e0000 */
[----:B0-----:R-:W-:-:S05]  /*2cd80*/  IADD3 R0, R0, UR38, R3 ;  /* 0x0000002600007c10 */ /* 0x001fca000fffe003 */
[----:B------:R2:W-:Y:S01]  /*2cd90*/  STL [R1], R0 ;  /* 0x0000000001007387 */ /* 0x0005e20000100800 */
[----:B------:R-:W-:Y:S05]  /*2cda0*/  BRA `(.L_x_2513) ;  /* 0x0000003400a87947 */ /* 0x000fea0003800000 */
.L_x_2512:
        /* <DEDUP_REMOVED lines=19> */
[----:B0-----:R-:W-:Y:S05]  /*2cee0*/  CALL.ABS.NOINC R2 ;  /* 0x0000000002007343 */ /* 0x001fea0003c00000 */
.L_x_2515:
[----:B------:R-:W-:Y:S05]  /*2cef0*/  BSYNC B6 ;  /* 0x0000000000067941 */ /* 0x000fea0003800000 */
.L_x_2514:
        /* <DEDUP_REMOVED lines=12> */
[----:B------:R-:W-:Y:S01]  /*2cfc0*/  IMAD.U32 R4, RZ, RZ, UR6 ;  /* 0x00000006ff047e24 */ /* 0x000fe2000f8e00ff */
[----:B------:R-:W-:Y:S01]  /*2cfd0*/  MOV R11, UR5 ;  /* 0x00000005000b7c02 */ /* 0x000fe20008000f00 */
[----:B------:R-:W1:Y:S01]  /*2cfe0*/  LDC.64 R2, c[0x4][R2] ;  /* 0x0100000002027b82 */ /* 0x000e620000000a00 */
        /* <DEDUP_REMOVED lines=8> */
[----:B01----:R-:W-:Y:S05]  /*2d070*/  CALL.ABS.NOINC R2 ;  /* 0x0000000002007343 */ /* 0x003fea0003c00000 */
.L_x_2517:
[----:B------:R-:W-:Y:S05]  /*2d080*/  BSYNC B6 ;  /* 0x0000000000067941 */ /* 0x000fea0003800000 */
.L_x_2516:
        /* <DEDUP_REMOVED lines=9> */
[----:B------:R-:W-:Y:S01]  /*2d120*/  MOV R12, 0x1 ;  /* 0x00000001000c7802 */ /* 0x000fe20000000f00 */
[----:B------:R-:W1:Y:S01]  /*2d130*/  LDC.64 R2, c[0x4][R2] ;  /* 0x0100000002027b82 */ /* 0x000e620000000a00 */
        /* <DEDUP_REMOVED lines=8> */
[----:B01----:R-:W-:Y:S05]  /*2d1c0*/  CALL.ABS.NOINC R2 ;  /* 0x0000000002007343 */ /* 0x003fea0003c00000 */
.L_x_2519:
[----:B------:R-:W-:Y:S05]  /*2d1d0*/  BSYNC B6 ;  /* 0x0000000000067941 */ /* 0x000fea0003800000 */
.L_x_2518:
        /* <DEDUP_REMOVED lines=19> */
.L_x_2521:
[----:B------:R-:W-:Y:S05]  /*2d310*/  BSYNC B6 ;  /* 0x0000000000067941 */ /* 0x000fea0003800000 */
.L_x_2520:
[----:B------:R-:W2:Y:S01]  /*2d320*/  LDL.LU R2, [R1+0x24] ;  /* 0x0000240001027983 */ /* 0x000ea20000300800 */
[----:B------:R-:W-:-:S03]  /*2d330*/  ULDC.64 UR4, c[0x0][0x9f8] ;  /* 0x00027e0000047ab9 */ /* 0x000fc60000000a00 */
[----:B0-----:R-:W3:Y:S04]  /*2d340*/  LDL.LU R17, [R1+0x38] ;  /* 0x0000380001117983 */ /* 0x001ee80000300800 */
[----:B------:R-:W4:Y:S01]  /*2d350*/  LDL R8, [R1+0x8] ;  /* 0x0000080001087983 */ /* 0x000f220000100800 */
[----:B------:R-:W-:-:S04]  /*2d360*/  ISETP.NE.U32.AND P0, PT, RZ, UR4, PT ;  /* 0x00000004ff007c0c */ /* 0x000fc8000bf05070 */
[----:B------:R-:W-:-:S13]  /*2d370*/  ISETP.NE.AND.EX P0, PT, RZ, UR5, PT, P0 ;  /* 0x00000005ff007c0c */ /* 0x000fda000bf05300 */
[----:B--2---:R-:W-:-:S04]  /*2d380*/  @P0 IADD3 R2, P1, R2, UR4, RZ ;  /* 0x0000000402020c10 */ /* 0x004fc8000ff3e0ff */
[----:B---3--:R-:W-:Y:S01]  /*2d390*/  @P0 IADD3.X R3, R17, UR5, RZ, P1, !PT ;  /* 0x0000000511030c10 */ /* 0x008fe20008ffe4ff */
[----:B------:R-:W-:-:S04]  /*2d3a0*/  ULDC.64 UR4, c[0x0][0xa08] ;  /* 0x0002820000047ab9 */ /* 0x000fc80000000a00 */
[----:B----4-:R0:W2:Y:S02]  /*2d3b0*/  @P0 LDG.E R8, desc[UR54][R2.64] ;  /* 0x0000003602080981 */ /* 0x0100a4000c1e1900 */
[----:B0-----:R-:W0:Y:S01]  /*2d3c0*/  LDC.64 R2, c[0x0][0x418] ;  /* 0x00010600ff027b82 */ /* 0x001e220000000a00 */
[----:B--2---:R-:W-:Y:S01]  /*2d3d0*/  SHF.R.S32.HI R9, RZ, 0x1f, R8 ;  /* 0x0000001fff097819 */ /* 0x004fe20000011408 */
[----:B------:R1:W-:Y:S01]  /*2d3e0*/  @P0 STL [R1+0x8], R8 ;  /* 0x0000080801000387 */ /* 0x0003e20000100800 */
[----:B0-----:R-:W-:Y:S01]  /*2d3f0*/  LOP3.LUT P0, RZ, R2, UR4, RZ, 0xfc, !PT ;  /* 0x0000000402ff7c12 */ /* 0x001fe2000f80fcff */
[----:B------:R-:W-:Y:S02]  /*2d400*/  UMOV UR4, 0xffffffff ;  /* 0xffffffff00047882 */ /* 0x000fe40000000000 */
[----:B------:R1:W-:Y:S01]  /*2d410*/  STL [R1+0x24], R9 ;  /* 0x0000240901007387 */ /* 0x0003e20000100800 */
[----:B------:R-:W-:-:S04]  /*2d420*/  LOP3.LUT P0, RZ, R3, UR5, RZ, 0xfc, P0 ;  /* 0x0000000503ff7c12 */ /* 0x000fc8000800fcff */
[----:B------:R-:W-:Y:S01]  /*2d430*/  SEL R17, R8, RZ, !P0 ;  /* 0x000000ff08117207 */ /* 0x000fe20004000000 */
[----:B------:R-:W-:Y:S08]  /*2d440*/  BRA.DIV UR4, `(.L_x_2522) ;  /* 0x0000008604fc7947 */ /* 0x000ff0000b800000 */
[----:B------:R-:W0:Y:S02]  /*2d450*/  S2R R0, SR_TID.X ;  /* 0x0000000000007919 */ /* 0x000e240000002100 */
[----:B0-----:R-:W-:-:S04]  /*2d460*/  SHF.R.U32.HI R0, RZ, 0x5, R0 ;  /* 0x00000005ff007819 */ /* 0x001fc80000011600 */
[----:B------:R-:W-:-:S05]  /*2d470*/  LOP3.LUT R0, R0, 0x3, RZ, 0xc0, !PT ;  /* 0x0000000300007812 */ /* 0x000fca00078ec0ff */
[----:B------:R0:W2:Y:S02]  /*2d480*/  SHFL.IDX PT, R14, R0, RZ, 0x1f ;  /* 0x00001fff000e7589 */ /* 0x0000a400000e0000 */
.L_x_2766:
[----:B0-----:R-:W3:Y:S01]  /*2d490*/  LDL.LU R0, [R1+0x10] ;  /* 0x0000100001007983 */ /* 0x001ee20000300800 */
[----:B------:R-:W-:Y:S02]  /*2d4a0*/  PLOP3.LUT P1, PT, PT, PT, PT, 0x8, 0x0 ;  /* 0x000000000000781c */ /* 0x000fe40003f2e170 */
[----:B--2---:R-:W-:Y:S02]  /*2d4b0*/  ISETP.NE.AND P0, PT, R14, RZ, PT ;  /* 0x000000ff0e00720c */ /* 0x004fe40003f05270 */
[----:B---3--:R-:W-:-:S09]  /*2d4c0*/  LOP3.LUT R0, R0, 0xfffffffe, RZ, 0xc0, !PT ;  /* 0xfffffffe00007812 */ /* 0x008fd200078ec0ff */
[----:B------:R-:W-:-:S05]  /*2d4d0*/  @P1 LOP3.LUT R0, R0, 0x1, RZ, 0xfc, !PT ;  /* 0x0000000100001812 */ /* 0x000fca00078efcff */
[----:B------:R0:W-:Y:S01]  /*2d4e0*/  STL [R1+0x10], R0 ;  /* 0x0000100001007387 */ /* 0x0001e20000100800 */
[----:B------:R-:W-:Y:S05]  /*2d4f0*/  @P0 BRA `(.L_x_2523) ;  /* 0x0000000400ac0947 */ /* 0x000fea0003800000 */
[----:B------:R-:W-:-:S03]  /*2d500*/  UMOV UR4, 0xffffffff ;  /* 0xffffffff00047882 */ /* 0x000fc60000000000 */
[----:B------:R-:W-:Y:S05]  /*2d510*/  BRA.DIV UR4, `(.L_x_2524) ;  /* 0x0000008604fc7947 */ /* 0x000fea000b800000 */
[----:B------:R-:W-:-:S13]  /*2d520*/  ELECT P6, URZ, PT ;  /* 0x00000000003f782f */ /* 0x000fda00038c0000 */
.L_x_2769:
[----:B------:R-:W-:Y:S05]  /*2d530*/  @!P6 BRA `(.L_x_2523) ;  /* 0x00000004009ce947 */ /* 0x000fea0003800000 */
[----:B0-----:R-:W2:Y:S01]  /*2d540*/  LDL R0, [R1+0x48] ;  /* 0x0000480001007983 */ /* 0x001ea20000100800 */
[----:B------:R-:W-:-:S04]  /*2d550*/  ISETP.NE.U32.AND P0, PT, R2, RZ, PT ;  /* 0x000000ff0200720c */ /* 0x000fc80003f05070 */
[----:B------:R-:W-:Y:S01]  /*2d560*/  ISETP.NE.AND.EX P0, PT, R3, RZ, PT, P0 ;  /* 0x000000ff0300720c */ /* 0x000fe20003f05300 */
[----:B--2---:R-:W-:-:S12]  /*2d570*/  VIADD R0, R0, 0xffffffff ;  /* 0xffffffff00007836 */ /* 0x004fd80000000000 */
[----:B------:R-:W-:Y:S05]  /*2d580*/  @!P0 BRA `(.L_x_2525) ;  /* 0x0000000000448947 */ /* 0x000fea0003800000 */
[----:B------:R-:W0:Y:S01]  /*2d590*/  LDC R7, c[0x0][0x43c] ;  /* 0x00010f00ff077b82 */ /* 0x000e220000000800 */
[----:B------:R-:W-:Y:S01]  /*2d5a0*/  ULDC.64 UR4, c[0x0][0x428] ;  /* 0x00010a0000047ab9 */ /* 0x000fe20000000a00 */
[----:B0-----:R-:W-:-:S13]  /*2d5b0*/  ISETP.NE.AND P0, PT, R7, 0x1, PT ;  /* 0x000000010700780c */ /* 0x001fda0003f05270 */
[----:B------:R-:W0:Y:S02]  /*2d5c0*/  @P0 LDC.64 R4, c[0x0][0x440] ;  /* 0x00011000ff040b82 */ /* 0x000e240000000a00 */
[----:B0-----:R-:W-:Y:S01]  /*2d5d0*/  @P0 IMAD.HI.U32 R6, R0, R4, RZ ;  /* 0x0000000400060227 */ /* 0x001fe200078e00ff */
[----:B------:R-:W-:-:S04]  /*2d5e0*/  MOV R4, R0 ;  /* 0x0000000000047202 */ /* 0x000fc80000000f00 */
        /* <DEDUP_REMOVED lines=11> */
.L_x_2525:
[----:B0-----:R-:W2:Y:S01]  /*2d6a0*/  LDL R3, [R1+0x18] ;  /* 0x0000180001037983 */ /* 0x001ea20000100800 */
[----:B------:R-:W-:Y:S01]  /*2d6b0*/  IMAD R2, R19, 0x8, R18 ;  /* 0x0000000813027824 */ /* 0x000fe200078e0212 */
[----:B-1----:R-:W0:Y:S02]  /*2d6c0*/  S2R R8, SR_TID.X ;  /* 0x0000000000087919 */ /* 0x002e240000002100 */
[----:B0-----:R-:W-:-:S04]  /*2d6d0*/  LOP3.LUT R8, R8, 0x7f, RZ, 0xc0, !PT ;  /* 0x0000007f08087812 */ /* 0x001fc800078ec0ff */
[----:B------:R-:W-:Y:S02]  /*2d6e0*/  ISETP.NE.AND P1, PT, R8, RZ, PT ;  /* 0x000000ff0800720c */ /* 0x000fe40003f25270 */
[----:B--2---:R-:W-:-:S04]  /*2d6f0*/  SHF.L.U32 R4, R3, 0x1f, RZ ;  /* 0x0000001f03047819 */ /* 0x004fc800000006ff */
[----:B------:R-:W0:Y:S02]  /*2d700*/  SYNCS.PHASECHK.TRANS64.TRYWAIT P0, [R2+URZ+0x33480], R4 ;  /* 0x03348004020075a7 */ /* 0x000e24000800017f */
[----:B0-----:R-:W-:Y:S05]  /*2d710*/  @!P0 BRA `(.L_x_2526) ;  /* 0x00000084009c8947 */ /* 0x001fea0003800000 */
.L_x_2770:
        /* <DEDUP_REMOVED lines=8> */
.L_x_2527:
        /* <DEDUP_REMOVED lines=28> */
.L_x_2771:
        /* <DEDUP_REMOVED lines=8> */
.L_x_2529:
        /* <DEDUP_REMOVED lines=29> */
.L_x_2523:
[----:B------:R-:W0:Y:S04]  /*2dbb0*/  LDL.LU R3, [R1+0x40] ;  /* 0x0000400001037983 */ /* 0x000e280000300800 */
[----:B------:R-:W2:Y:S04]  /*2dbc0*/  LDL.LU R5, [R1+0x34] ;  /* 0x0000340001057983 */ /* 0x000ea80000300800 */
[----:B---3--:R-:W3:Y:S01]  /*2dbd0*/  LDL.LU R4, [R1+0x4c] ;  /* 0x00004c0001047983 */ /* 0x008ee20000300800 */
        /* <DEDUP_REMOVED lines=9> */
[----:B0-----:R-:W-:Y:S02]  /*2dc70*/  SHF.R.S32.HI R0, RZ, 0x1f, R3 ;  /* 0x0000001fff007819 */ /* 0x001fe40000011403 */
[----:B--2---:R-:W-:-:S03]  /*2dc80*/  SEL R5, R5, RZ, !P0 ;  /* 0x000000ff05057207 */ /* 0x004fc60004000000 */
[----:B------:R-:W-:Y:S01]  /*2dc90*/  IMAD R0, R0, UR4, RZ ;  /* 0x0000000400007c24 */ /* 0x000fe2000f8e02ff */
[----:B---3--:R-:W-:-:S03]  /*2dca0*/  SEL R4, R4, RZ, !P0 ;  /* 0x000000ff04047207 */ /* 0x008fc60004000000 */
        /* <DEDUP_REMOVED lines=19> */
[----:B-1----:R-:W-:Y:S02]  /*2dde0*/  IMAD.MOV.U32 R8, RZ, RZ, 0x70 ;  /* 0x00000070ff087424 */ /* 0x002fe400078e00ff */
[----:B------:R-:W-:Y:S02]  /*2ddf0*/  IMAD.MOV.U32 R12, RZ, RZ, 0x1 ;  /* 0x00000001ff0c7424 */ /* 0x000fe400078e00ff */
[----:B------:R-:W-:-:S07]  /*2de00*/  IMAD.MOV.U32 R13, RZ, RZ, RZ ;  /* 0x000000ffff0d7224 */ /* 0x000fce00078e00ff */
[----:B------:R-:W-:-:S07]  /*2de10*/  LEPC R20, `(.L_x_2531) ;  /* 0x000000001014794e */ /* 0x000fce0000000000 */
[----:B0-----:R-:W-:Y:S05]  /*2de20*/  CALL.ABS.NOINC R2 ;  /* 0x0000000002007343 */ /* 0x001fea0003c00000 */
.L_x_2531:
[----:B------:R-:W-:Y:S05]  /*2de30*/  BSYNC B6 ;  /* 0x0000000000067941 */ /* 0x000fea0003800000 */
.L_x_2530:
[----:B0-----:R-:W2:Y:S01]  /*2de40*/  LDL.LU R0, [R1+0x40] ;  /* 0x0000400001007983 */ /* 0x001ea20000300800 */
[----:B------:R-:W-:Y:S01]  /*2de50*/  ULDC.64 UR4, c[0x0][0x2d8] ;  /* 0x0000b60000047ab9 */ /* 0x000fe20000000a00 */
[----:B------:R-:W0:Y:S01]  /*2de60*/  LDC R7, c[0x0][0x448] ;  /* 0x00011200ff077b82 */ /* 0x000e220000000800 */
[----:B------:R-:W-:Y:S01]  /*2de70*/  ULDC.64 UR6, c[0x0][0x280] ;  /* 0x0000a00000067ab9 */ /* 0x000fe20000000a00 */
[----:B------:R-:W3:Y:S04]  /*2de80*/  LDL.LU R5, [R1+0x38] ;  /* 0x0000380001057983 */ /* 0x000ee80000300800 */
[----:B------:R-:W3:Y:S04]  /*2de90*/  LDL.LU.64 R2, [R1+0x50] ;  /* 0x0000500001027983 */ /* 0x000ee80000300a00 */
[----:B------:R-:W4:Y:S04]  /*2dea0*/  LDL.LU R4, [R1+0x34] ;  /* 0x0000340001047983 */ /* 0x000f280000300800 */
[----:B------:R-:W4:Y:S01]  /*2deb0*/  LDL R10, [R1+0x4] ;  /* 0x00000400010a7983 */ /* 0x000f220000100800 */
[----:B-1----:R-:W1:Y:S01]  /*2dec0*/  S2R R8, SR_TID.X ;  /* 0x0000000000087919 */ /* 0x002e620000002100 */
[----:B0-----:R-:W-:-:S13]  /*2ded0*/  ISETP.NE.AND P0, PT, R7, 0x1, PT ;  /* 0x000000010700780c */ /* 0x001fda0003f05270 */
[----:B------:R-:W0:Y:S01]  /*2dee0*/  @P0 LDC R6, c[0x0][0x450] ;  /* 0x00011400ff060b82 */ /* 0x000e220000000800 */
[----:B-1----:R-:W-:-:S05]  /*2def0*/  IMAD.SHL.U32 R8, R8, 0x10, RZ ;  /* 0x0000001008087824 */ /* 0x002fca00078e00ff */
[----:B------:R-:W-:-:S04]  /*2df00*/  LOP3.LUT R8, R8, 0x30, RZ, 0xc0, !PT ;  /* 0x0000003008087812 */ /* 0x000fc800078ec0ff */
[C---:B------:R-:W-:Y:S02]  /*2df10*/  LOP3.LUT R11, R8.reuse, 0x40, RZ, 0xfc, !PT ;  /* 0x00000040080b7812 */ /* 0x040fe400078efcff */
[----:B------:R-:W-:Y:S01]  /*2df20*/  LOP3.LUT R8, R8, 0x80, RZ, 0xfc, !PT ;  /* 0x0000008008087812 */ /* 0x000fe200078efcff */
[----:B---3--:R-:W-:Y:S02]  /*2df30*/  IMAD.MOV.U32 R3, RZ, RZ, R5 ;  /* 0x000000ffff037224 */ /* 0x008fe400078e0005 */
[----:B------:R-:W1:Y:S01]  /*2df40*/  S2R R5, SR_TID.X ;  /* 0x0000000000057919 */ /* 0x000e620000002100 */
[----:B------:R-:W-:-:S04]  /*2df50*/  IMAD.WIDE.U32 R2, R16, UR4, R2 ;  /* 0x0000000410027c25 */ /* 0x000fc8000f8e0002 */
[----:B------:R-:W-:Y:S01]  /*2df60*/  IMAD R3, R16, UR5, R3 ;  /* 0x0000000510037c24 */ /* 0x000fe2000f8e0203 */
[----:B------:R-:W-:Y:S02]  /*2df70*/  ULDC.64 UR4, c[0x0][0x2e0] ;  /* 0x0000b80000047ab9 */ /* 0x000fe40000000a00 */
[----:B--2---:R-:W-:Y:S02]  /*2df80*/  IMAD R0, R0, UR4, RZ ;  /* 0x0000000400007c24 */ /* 0x004fe4000f8e02ff */
[----:B----4-:R-:W-:-:S04]  /*2df90*/  IMAD.WIDE.U32 R2, R4, UR4, R2 ;  /* 0x0000000404027c25 */ /* 0x010fc8000f8e0002 */
[----:B------:R-:W-:Y:S01]  /*2dfa0*/  IMAD R0, R4, UR5, R0 ;  /* 0x0000000504007c24 */ /* 0x000fe2000f8e0200 */
[----:B------:R-:W-:Y:S01]  /*2dfb0*/  ULDC.64 UR4, c[0x0][0x2d0] ;  /* 0x0000b40000047ab9 */ /* 0x000fe20000000a00 */
[----:B------:R-:W2:Y:S02]  /*2dfc0*/  S2R R4, SR_TID.X ;  /* 0x0000000000047919 */ /* 0x000ea40000002100 */
[----:B------:R-:W-:Y:S01]  /*2dfd0*/  IMAD.IADD R3, R3, 0x1, R0 ;  /* 0x0000000103037824 */ /* 0x000fe200078e0200 */
[----:B-1----:R-:W-:-:S04]  /*2dfe0*/  LOP3.LUT R5, R5, 0x7f, RZ, 0xc0, !PT ;  /* 0x0000007f05057812 */ /* 0x002fc800078ec0ff */
[----:B------:R-:W-:Y:S01]  /*2dff0*/  SHF.R.U32.HI R5, RZ, 0x2, R5 ;  /* 0x00000002ff057819 */ /* 0x000fe20000011605 */
[----:B--2---:R-:W-:-:S05]  /*2e000*/  IMAD.SHL.U32 R4, R4, 0x20, RZ ;  /* 0x0000002004047824 */ /* 0x004fca00078e00ff */
[----:B------:R-:W-:Y:S02]  /*2e010*/  LOP3.LUT R4, R5, 0x60, R4, 0xf8, !PT ;  /* 0x0000006005047812 */ /* 0x000fe400078ef804 */
[----:B------:R-:W1:Y:S03]  /*2e020*/  @P0 LDC R5, c[0x0][0x44c] ;  /* 0x00011300ff050b82 */ /* 0x000e660000000800 */
[----:B------:R-:W-:-:S04]  /*2e030*/  IMAD R4, R10, 0x80, R4 ;  /* 0x000000800a047824 */ /* 0x000fc800078e0204 */
[----:B------:R-:W-:Y:S02]  /*2e040*/  IMAD.MOV.U32 R0, RZ, RZ, R4 ;  /* 0x000000ffff007224 */ /* 0x000fe400078e0004 */
[----:B-1----:R-:W-:-:S05]  /*2e050*/  @P0 IMAD.HI.U32 R5, R4, R5, RZ ;  /* 0x0000000504050227 */ /* 0x002fca00078e00ff */
[----:B0-----:R-:W-:-:S05]  /*2e060*/  @P0 SHF.R.U32.HI R0, RZ, R6, R5 ;  /* 0x00000006ff000219 */ /* 0x001fca0000011605 */
[----:B------:R-:W-:Y:S02]  /*2e070*/  IMAD.MOV R5, RZ, RZ, -R0 ;  /* 0x000000ffff057224 */ /* 0x000fe400078e0a00 */
[----:B------:R-:W-:-:S04]  /*2e080*/  IMAD.WIDE.U32 R2, R0, UR4, R2 ;  /* 0x0000000400027c25 */ /* 0x000fc8000f8e0002 */
[----:B------:R-:W-:Y:S01]  /*2e090*/  IMAD R4, R7, R5, R4 ;  /* 0x0000000507047224 */ /* 0x000fe200078e0204 */
[----:B------:R-:W-:-:S05]  /*2e0a0*/  SHF.R.S32.HI R5, RZ, 0x1f, R0 ;  /* 0x0000001fff057819 */ /* 0x000fca0000011400 */
[----:B------:R-:W-:-:S04]  /*2e0b0*/  IMAD R5, R5, UR4, RZ ;  /* 0x0000000405057c24 */ /* 0x000fc8000f8e02ff */
[----:B------:R-:W-:Y:S01]  /*2e0c0*/  IMAD R0, R0, UR5, R5 ;  /* 0x0000000500007c24 */ /* 0x000fe2000f8e0205 */
[----:B------:R-:W-:Y:S01]  /*2e0d0*/  ULDC.64 UR4, c[0x0][0x2c8] ;  /* 0x0000b20000047ab9 */ /* 0x000fe20000000a00 */
[----:B------:R-:W0:Y:S02]  /*2e0e0*/  S2R R5, SR_TID.X ;  /* 0x0000000000057919 */ /* 0x000e240000002100 */
[----:B------:R-:W-:Y:S01]  /*2e0f0*/  IMAD.IADD R3, R3, 0x1, R0 ;  /* 0x0000000103037824 */ /* 0x000fe200078e0200 */
[----:B------:R-:W-:Y:S01]  /*2e100*/  SHF.R.S32.HI R0, RZ, 0x1f, R4 ;  /* 0x0000001fff007819 */ /* 0x000fe20000011404 */
[----:B------:R-:W-:-:S04]  /*2e110*/  IMAD.WIDE.U32 R2, R4, UR4, R2 ;  /* 0x0000000404027c25 */ /* 0x000fc8000f8e0002 */
[----:B------:R-:W-:Y:S01]  /*2e120*/  IMAD R0, R0, UR4, RZ ;  /* 0x0000000400007c24 */ /* 0x000fe2000f8e02ff */
[----:B------:R-:W-:Y:S02]  /*2e130*/  ULDC UR4, c[0x0][0x2b8] ;  /* 0x0000ae0000047ab9 */ /* 0x000fe40000000800 */
[----:B------:R-:W-:Y:S01]  /*2e140*/  ISETP.GE.AND P2, PT, R8, UR4, PT ;  /* 0x0000000408007c0c */ /* 0x000fe2000bf46270 */
[----:B------:R-:W-:Y:S01]  /*2e150*/  IMAD R0, R4, UR5, R0 ;  /* 0x0000000504007c24 */ /* 0x000fe2000f8e0200 */
[----:B------:R1:W5:Y:S01]  /*2e160*/  LDL R8, [R1+0x3c] ;  /* 0x00003c0001087983 */ /* 0x0003620000100800 */
[----:B------:R-:W-:Y:S02]  /*2e170*/  IADD3 R4, P3, R2, UR6, RZ ;  /* 0x0000000602047c10 */ /* 0x000fe4000ff7e0ff */
[----:B------:R-:W-:Y:S02]  /*2e180*/  ISETP.GE.AND P1, PT, R11, UR4, PT ;  /* 0x000000040b007c0c */ /* 0x000fe4000bf26270 */
[----:B------:R-:W-:-:S02]  /*2e190*/  IADD3.X R3, R3, UR7, R0, P3, !PT ;  /* 0x0000000703037c10 */ /* 0x000fc40009ffe400 */
[----:B0-----:R-:W-:-:S04]  /*2e1a0*/  SHF.L.U32 R9, R5, 0x4, RZ ;  /* 0x0000000405097819 */ /* 0x001fc800000006ff */
[----:B------:R-:W-:-:S04]  /*2e1b0*/  LOP3.LUT R9, R9, 0x30, RZ, 0xc0, !PT ;  /* 0x0000003009097812 */ /* 0x000fc800078ec0ff */
[----:B------:R-:W-:Y:S01]  /*2e1c0*/  ISETP.GE.AND P0, PT, R9, UR4, PT ;  /* 0x0000000409007c0c */ /* 0x000fe2000bf06270 */
[----:B------:R-:W-:-:S03]  /*2e1d0*/  UMOV UR4, 0xffffffff ;  /* 0xffffffff00047882 */ /* 0x000fc60000000000 */
[----:B-1----:R-:W-:Y:S09]  /*2e1e0*/  BRA.DIV UR4, `(.L_x_2532) ;  /* 0x0000007e04107947 */ /* 0x002ff2000b800000 */
[----:B------:R-:W0:Y:S02]  /*2e1f0*/  S2R R6, SR_TID.X ;  /* 0x0000000000067919 */ /* 0x000e240000002100 */
[----:B0-----:R-:W-:Y:S02]  /*2e200*/  LOP3.LUT R11, R6, 0x7f, RZ, 0xc0, !PT ;  /* 0x0000007f060b7812 */ /* 0x001fe400078ec0ff */
[----:B------:R-:W2:Y:S02]  /*2e210*/  LDL.LU R6, [R1+0x44] ;  /* 0x0000440001067983 */ /* 0x000ea40000300800 */
[----:B------:R-:W-:-:S05]  /*2e220*/  SHF.R.U32.HI R11, RZ, 0x2, R11 ;  /* 0x00000002ff0b7819 */ /* 0x000fca000001160b */
[----:B------:R-:W-:-:S04]  /*2e230*/  IMAD R0, R10, 0x80, R11 ;  /* 0x000000800a007824 */ /* 0x000fc800078e020b */
[----:B------:R-:W-:Y:S02]  /*2e240*/  VIADD R5, R0, 0x20 ;  /* 0x0000002000057836 */ /* 0x000fe40000000000 */
[----:B--2---:R-:W-:Y:S02]  /*2e250*/  IMAD R2, R6, R7, RZ ;  /* 0x0000000706027224 */ /* 0x004fe400078e02ff */
[----:B------:R-:W0:Y:S03]  /*2e260*/  SHFL.IDX PT, R7, R4, RZ, 0x1c1f ;  /* 0x001c1fff04077589 */ /* 0x000e2600000e0000 */
[----:B------:R-:W-:Y:S01]  /*2e270*/  ISETP.GE.AND P4, PT, R0, R2, PT ;  /* 0x000000020000720c */ /* 0x000fe20003f86270 */
[----:B------:R-:W1:-:S12]  /*2e280*/  SHFL.IDX PT, R6, R3, RZ, 0x1c1f ;  /* 0x001c1fff03067589 */ /* 0x000e5800000e0000 */
        /* <DEDUP_REMOVED lines=31> */
.L_x_2780:
[----:B------:R-:W-:Y:S01]  /*2e480*/  IADD3 R0, R0, 0x60, RZ ;  /* 0x0000006000007810 */ /* 0x000fe20007ffe0ff */
[----:B------:R-:W-:Y:S03]  /*2e490*/  BSSY B0, `(.L_x_2533) ;  /* 0x000000b000007945 */ /* 0x000fe60003800000 */
        /* <DEDUP_REMOVED lines=10> */
.L_x_2534:
[----:B------:R-:W-:Y:S05]  /*2e540*/  BSYNC B0 ;  /* 0x0000000000007941 */ /* 0x000fea0003800000 */
.L_x_2533:
[----:B------:R-:W-:Y:S01]  /*2e550*/  NOP ;  /* 0x0000000000007918 */ /* 0x000fe20000000000 */
[----:B------:R-:W-:-:S13]  /*2e560*/  PLOP3.LUT P0, PT, PT, PT, PT, 0x80, 0x0 ;  /* 0x000000000000781c */ /* 0x000fda0003f0f070 */
.L_x_2535:
        /* <DEDUP_REMOVED lines=18> */
.L_x_2781:
[----:B------:R-:W-:Y:S05]  /*2e690*/  BSYNC B0 ;  /* 0x0000000000007941 */ /* 0x000fea0003800000 */
.L_x_2536:
[----:B------:R-:W5:Y:S04]  /*2e6a0*/  LDL.LU R2, [R1+0x48] ;  /* 0x0000480001027983 */ /* 0x000f680000300800 */
[----:B0-2---:R-:W2:Y:S01]  /*2e6b0*/  LDL R3, [R1+0x20] ;  /* 0x0000200001037983 */ /* 0x005ea20000100800 */
[----:B-----5:R-:W-:-:S05]  /*2e6c0*/  VIADD R2, R2, 0xfffffffe ;  /* 0xfffffffe02027836 */ /* 0x020fca0000000000 */
[----:B--2---:R-:W-:-:S13]  /*2e6d0*/  ISETP.GE.AND P0, PT, R2, R3, PT ;  /* 0x000000030200720c */ /* 0x004fda0003f06270 */
[----:B------:R-:W-:Y:S05]  /*2e6e0*/  @!P0 BRA `(.L_x_2538) ;  /* 0x0000001000e48947 */ /* 0x000fea0003800000 */
[----:B---3--:R0:W5:Y:S01]  /*2e6f0*/  LDL.LU R8, [R1+0x18] ;  /* 0x0000180001087983 */ /* 0x0081620000300800 */
[----:B----4-:R-:W-:-:S07]  /*2e700*/  IMAD.MOV.U32 R0, RZ, RZ, R19 ;  /* 0x000000ffff007224 */ /* 0x010fce00078e0013 */
.L_x_2562:
        /* <DEDUP_REMOVED lines=8> */
[----:B-----5:R-:W-:-:S05]  /*2e790*/  LOP3.LUT R9, R8, R3, RZ, 0x3c, !PT ;  /* 0x0000000308097212 */ /* 0x020fca00078e3cff */
        /* <DEDUP_REMOVED lines=26> */
.L_x_2541:
        /* <DEDUP_REMOVED lines=8> */
.L_x_2782:
[----:B------:R-:W-:Y:S05]  /*2e9c0*/  BSYNC B1 ;  /* 0x0000000000017941 */ /* 0x000fea0003800000 */
.L_x_2542:
[----:B------:R-:W-:Y:S04]  /*2e9d0*/  BSSY B1, `(.L_x_2544) ;  /* 0x0000009000017945 */ /* 0x000fe80003800000 */
[----:B------:R-:W-:Y:S05]  /*2e9e0*/  @P1 BRA `(.L_x_2545) ;  /* 0x00000000001c1947 */ /* 0x000fea0003800000 */
[----:B------:R-:W3:Y:S02]  /*2e9f0*/  S2R R4, SR_TID.X ;  /* 0x0000000000047919 */ /* 0x000ee40000002100 */
[----:B---3--:R-:W-:Y:S02]  /*2ea00*/  LOP3.LUT R7, R4, 0x1f, RZ, 0xc0, !PT ;  /* 0x0000001f04077812 */ /* 0x008fe400078ec0ff */
[----:B------:R-:W-:Y:S02]  /*2ea10*/  MOV R4, 0x7800 ;  /* 0x0000780000047802 */ /* 0x000fe40000000f00 */
[----:B------:R-:W-:Y:S02]  /*2ea20*/  ISETP.NE.AND P0, PT, R7, RZ, PT ;  /* 0x000000ff0700720c */ /* 0x000fe40003f05270 */
[----:B------:R3:W-:Y:S11]  /*2ea30*/  SYNCS.ARRIVE.TRANS64 RZ, [R6+URZ+0x33470], R4 ;  /* 0x0334700406ff79a7 */ /* 0x0007f6000800003f */
[----:B---3--:R-:W-:Y:S05]  /*2ea40*/  @!P0 BRA `(.L_x_2545) ;  /* 0x0000000000048947 */ /* 0x008fea0003800000 */
[----:B------:R-:W-:Y:S01]  /*2ea50*/  BPT.TRAP 0x1 ;  /* 0x000000040000795c */ /* 0x000fe20000300000 */
.L_x_2545:
[----:B------:R-:W-:Y:S05]  /*2ea60*/  BSYNC B1 ;  /* 0x0000000000017941 */ /* 0x000fea0003800000 */
.L_x_2544:
[----:B------:R-:W3:Y:S01]  /*2ea70*/  LDL R7, [R1+0x28] ;  /* 0x0000280001077983 */ /* 0x000ee20000100800 */
[----:B------:R-:W-:Y:S01]  /*2ea80*/  IMAD.MOV.U32 R14, RZ, RZ, RZ ;  /* 0x000000ffff0e7224 */ /* 0x000fe200078e00ff */
[----:B------:R-:W-:Y:S01]  /*2ea90*/  UIADD3 UR4, UP0, UR40, 0x470, URZ ;  /* 0x0000047028047890 */ /* 0x000fe2000ff1e03f */
[----:B------:R-:W-:Y:S01]  /*2eaa0*/  IMAD R4, R19, 0x7800, R18 ;  /* 0x0000780013047824 */ /* 0x000fe200078e0212 */
        /* <DEDUP_REMOVED lines=8> */
.L_x_2546:
        /* <DEDUP_REMOVED lines=16> */
.L_x_2547:
        /* <DEDUP_REMOVED lines=16> */
.L_x_2548:
        /* <DEDUP_REMOVED lines=13> */
.L_x_2783:
[----:B------:R-:W-:Y:S05]  /*2ee00*/  BSYNC B1 ;  /* 0x0000000000017941 */ /* 0x000fea0003800000 */
.L_x_2549:
        /* <DEDUP_REMOVED lines=11> */
.L_x_2552:
[----:B------:R-:W-:Y:S05]  /*2eec0*/  BSYNC B1 ;  /* 0x0000000000017941 */ /* 0x000fea0003800000 */
.L_x_2551:
[----:B------:R-:W-:Y:S01]  /*2eed0*/  R2UR UR10, R14 ;  /* 0x000000000e0a72ca */ /* 0x000fe200000e0000 */
[----:B------:R-:W-:Y:S01]  /*2eee0*/  UIADD3 UR4, UP0, UR40, 0x370, URZ ;  /* 0x0000037028047890 */ /* 0x000fe2000ff1e03f */
[----:B------:R-:W-:Y:S01]  /*2eef0*/  R2UR UR6, R10 ;  /* 0x000000000a0672ca */ /* 0x000fe200000e0000 */
[----:B-12---:R-:W-:Y:S01]  /*2ef00*/  VIADD R6, R6, 0x33430 ;  /* 0x0003343006067836 */ /* 0x006fe20000000000 */
[----:B------:R-:W-:Y:S01]  /*2ef10*/  R2UR UR7, R11 ;  /* 0x000000000b0772ca */ /* 0x000fe200000e0000 */
[----:B------:R-:W-:Y:S01]  /*2ef20*/  UIADD3.X UR5, URZ, UR41, URZ, UP0, !UPT ;  /* 0x000000293f057290 */ /* 0x000fe200087fe43f */
[----:B------:R-:W-:Y:S02]  /*2ef30*/  PLOP3.LUT P0, PT, PT, PT, PT, 0x80, 0x0 ;  /* 0x000000000000781c */ /* 0x000fe40003f0f070 */
[----:B------:R-:W-:-:S11]  /*2ef40*/  IADD3 R3, R4, 0x24200, RZ ;  /* 0x0002420004037810 */ /* 0x000fd60007ffe0ff */
.L_x_2553:
        /* <DEDUP_REMOVED lines=15> */
.L_x_2554:
        /* <DEDUP_REMOVED lines=15> */
.L_x_2555:
        /* <DEDUP_REMOVED lines=10> */
.L_x_2540:
[----:B------:R-:W-:Y:S05]  /*2f1d0*/  BSYNC B0 ;  /* 0x0000000000007941 */ /* 0x000fea0003800000 */
.L_x_2539:
[----:B------:R-:W-:-:S06]  /*2f1e0*/  UISETP.NE.AND UP0, UPT, UR37, 0x3, UPT ;  /* 0x000000032500788c */ /* 0x000fcc000bf05270 */
[----:B------:R-:W-:-:S13]  /*2f1f0*/  PLOP3.LUT P0, PT, PT, PT, UP0, 0x80, 0x0 ;  /* 0x000000000000781c */ /* 0x000fda0003f0f008 */
[----:B------:R-:W-:Y:S05]  /*2f200*/  @!P0 BRA `(.L_x_2556) ;  /* 0x0000000000048947 */ /* 0x000fea0003800000 */
[----:B------:R-:W-:Y:S01]  /*2f210*/  BPT.TRAP 0x1 ;  /* 0x000000040000795c */ /* 0x000fe20000300000 */
.L_x_2556:
        /* <DEDUP_REMOVED lines=8> */
.L_x_2784:
[----:B------:R-:W-:Y:S05]  /*2f2a0*/  BSYNC B0 ;  /* 0x0000000000007941 */ /* 0x000fea0003800000 */
.L_x_2557:
[----:B------:R-:W-:Y:S05]  /*2f2b0*/  @!P1 BRA `(.L_x_2559) ;  /* 0x0000000000049947 */ /* 0x000fea0003800000 */
[----:B------:R-:W-:Y:S01]  /*2f2c0*/  BPT.TRAP 0x1 ;  /* 0x000000040000795c */ /* 0x000fe20000300000 */
.L_x_2559:
[----:B---3--:R-:W-:Y:S01]  /*2f2d0*/  SHF.L.U32 R4, R8, 0x1f, RZ ;  /* 0x0000001f08047819 */ /* 0x008fe200000006ff */
[----:B------:R-:W-:-:S03]  /*2f2e0*/  IMAD R10, R0, 0x7800, RZ ;  /* 0x00007800000a7824 */ /* 0x000fc600078e02ff */
[----:B------:R-:W3:Y:S02]  /*2f2f0*/  SYNCS.PHASECHK.TRANS64.TRYWAIT P0, [R3+URZ+0x33460], R4 ;  /* 0x03346004030075a7 */ /* 0x000ee4000800017f */
[----:B---3--:R-:W-:Y:S05]  /*2f300*/  @!P0 BRA `(.L_x_2560) ;  /* 0x0000007000848947 */ /* 0x008fea0003800000 */
.L_x_2785:
[----:B------:R-:W4:Y:S04]  /*2f310*/  LDL R0, [R1+0x30] ;  /* 0x0000300001007983 */ /* 0x000f280000100800 */
[----:B------:R-:W5:Y:S01]  /*2f320*/  LDL R11, [R1+0x2c] ;  /* 0x00002c00010b7983 */ /* 0x000f620000100800 */
[----:B------:R-:W-:Y:S05]  /*2f330*/  WARPSYNC.ALL ;  /* 0x0000000000007948 */ /* 0x000fea0003800000 */
[----:B----4-:R-:W-:-:S02]  /*2f340*/  LOP3.LUT R0, R10, R0, RZ, 0xfc, !PT ;  /* 0x000000000a007212 */ /* 0x010fc400078efcff */
[----:B-----5:R-:W-:-:S03]  /*2f350*/  LOP3.LUT R12, R10, R11, RZ, 0xfc, !PT ;  /* 0x0000000b0a0c7212 */ /* 0x020fc600078efcff */
[C---:B------:R-:W-:Y:S02]  /*2f360*/  IMAD.IADD R0, R18.reuse, 0x1, R0 ;  /* 0x0000000112007824 */ /* 0x040fe400078e0200 */
[----:B------:R-:W-:-:S03]  /*2f370*/  IMAD.IADD R12, R18, 0x1, R12 ;  /* 0x00000001120c7824 */ /* 0x000fc600078e020c */
[----:B-1-3--:R-:W1:Y:S02]  /*2f380*/  LDSM.16.MT88.4 R4, [R0+0xf200] ;  /* 0x00f200000004783b */ /* 0x00ae640000004200 */
        /* <DEDUP_REMOVED lines=97> */
.L_x_2561:
        /* <DEDUP_REMOVED lines=14> */
.L_x_2538:
        /* <DEDUP_REMOVED lines=18> */
.L_x_2564:
[----:B------:R-:W-:Y:S05]  /*2fba0*/  BSYNC B0 ;  /* 0x0000000000007941 */ /* 0x000fea0003800000 */
.L_x_2563:
[----:B------:R-:W-:-:S06]  /*2fbb0*/  UISETP.NE.AND UP0, UPT, UR37, 0x3, UPT ;  /* 0x000000032500788c */ /* 0x000fcc000bf05270 */
[----:B------:R-:W-:-:S13]  /*2fbc0*/  PLOP3.LUT P1, PT, PT, PT, UP0, 0x80, 0x0 ;  /* 0x000000000000781c */ /* 0x000fda0003f2f008 */
[----:B------:R-:W-:Y:S05]  /*2fbd0*/  @!P1 BRA `(.L_x_2565) ;  /* 0x0000000000049947 */ /* 0x000fea0003800000 */
[----:B------:R-:W-:Y:S01]  /*2fbe0*/  BPT.TRAP 0x1 ;  /* 0x000000040000795c */ /* 0x000fe20000300000 */
.L_x_2565:
        /* <DEDUP_REMOVED lines=9> */
.L_x_2786:
[----:B------:R-:W-:Y:S05]  /*2fc80*/  BSYNC B0 ;  /* 0x0000000000007941 */ /* 0x000fea0003800000 */
.L_x_2566:
[----:B------:R-:W-:Y:S05]  /*2fc90*/  @!P2 BRA `(.L_x_2568) ;  /* 0x000000000004a947 */ /* 0x000fea0003800000 */
[----:B------:R-:W-:Y:S01]  /*2fca0*/  BPT.TRAP 0x1 ;  /* 0x000000040000795c */ /* 0x000fe20000300000 */
.L_x_2568:
[----:B--2---:R-:W2:Y:S02]  /*2fcb0*/  LDL R0, [R1+0x18] ;  /* 0x0000180001007983 */ /* 0x004ea40000100800 */
[----:B--2---:R-:W-:-:S04]  /*2fcc0*/  SHF.L.U32 R0, R0, 0x1f, RZ ;  /* 0x0000001f00007819 */ /* 0x004fc800000006ff */
[----:B------:R-:W2:Y:S02]  /*2fcd0*/  SYNCS.PHASECHK.TRANS64.TRYWAIT P1, [R3+URZ+0x33460], R0 ;  /* 0x03346000030075a7 */ /* 0x000ea4000802017f */
[----:B--2---:R-:W-:Y:S05]  /*2fce0*/  @!P1 BRA `(.L_x_2569) ;  /* 0x0000006800349947 */ /* 0x004fea0003800000 */
.L_x_2787:
[----:B------:R-:W2:Y:S04]  /*2fcf0*/  LDL R4, [R1+0x30] ;  /* 0x0000300001047983 */ /* 0x000ea80000100800 */
[----:B------:R-:W3:Y:S01]  /*2fd00*/  LDL R10, [R1+0x2c] ;  /* 0x00002c00010a7983 */ /* 0x000ee20000100800 */
[----:B------:R-:W-:Y:S01]  /*2fd10*/  IMAD R2, R19, 0x7800, RZ ;  /* 0x0000780013027824 */ /* 0x000fe200078e02ff */
[----:B------:R-:W-:Y:S05]  /*2fd20*/  WARPSYNC.ALL ;  /* 0x0000000000007948 */ /* 0x000fea0003800000 */
[----:B--2---:R-:W-:-:S04]  /*2fd30*/  LOP3.LUT R0, R2, R4, RZ, 0xfc, !PT ;  /* 0x0000000402007212 */ /* 0x004fc800078efcff */
[----:B------:R-:W-:Y:S02]  /*2fd40*/  IADD3 R0, R18, R0, RZ ;  /* 0x0000000012007210 */ /* 0x000fe40007ffe0ff */
[----:B---3--:R-:W-:-:S03]  /*2fd50*/  LOP3.LUT R2, R2, R10, RZ, 0xfc, !PT ;  /* 0x0000000a02027212 */ /* 0x008fc600078efcff */
[----:B-1----:R-:W1:Y:S02]  /*2fd60*/  LDSM.16.MT88.4 R4, [R0+0xf200] ;  /* 0x00f200000004783b */ /* 0x002e640000004200 */
[----:B------:R-:W-:Y:S01]  /*2fd70*/  IMAD.IADD R2, R18, 0x1, R2 ;  /* 0x0000000112027824 */ /* 0x000fe200078e0202 */
        /* <DEDUP_REMOVED lines=97> */
.L_x_2570:
        /* <DEDUP_REMOVED lines=12> */
.L_x_2513:
        /* <DEDUP_REMOVED lines=9> */
[----:B------:R-:W2:Y:S04]  /*304e0*/  LDS.128 R4, [R18+0x334d0] ;  /* 0x0334d00012047984 */ /* 0x000ea80000000c00 */
[----:B--2---:R2:W-:Y:S04]  /*304f0*/  STL.64 [R1], R4 ;  /* 0x0000000401007387 */ /* 0x0045e80000100a00 */
[----:B------:R2:W-:Y:S01]  /*30500*/  STL.64 [R1+0x8], R6 ;  /* 0x0000080601007387 */ /* 0x0005e20000100a00 */
[----:B------:R-:W-:Y:S06]  /*30510*/  BAR.ARV 0x4, 0x180 ;  /* 0x0106000000007b1d */ /* 0x000fec0000002000 */
[----:B------:R-:W-:Y:S05]  /*30520*/  BRA `(.L_x_2572) ;  /* 0x0000001000387947 */ /* 0x000fea0003800000 */
.L_x_2571:
        /* <DEDUP_REMOVED lines=12> */
[----:B------:R-:W2:Y:S01]  /*305f0*/  @!P1 LDC.64 R6, c[0x0][0xc78] ;  /* 0x00031e00ff069b82 */ /* 0x000ea20000000a00 */
[----:B-1----:R-:W-:-:S05]  /*30600*/  @!P1 IMAD.WIDE R2, R0, 0x4, R2 ;  /* 0x0000000400029825 */ /* 0x002fca00078e0202 */
[----:B------:R2:W3:Y:S02]  /*30610*/  @!P1 LDG.E R8, desc[UR54][R2.64] ;  /* 0x0000003602089981 */ /* 0x0004e4000c1e1900 */
[----:B--2---:R-:W-:-:S06]  /*30620*/  @!P1 IMAD.WIDE R2, R0, 0x4, R6 ;  /* 0x0000000400029825 */ /* 0x004fcc00078e0206 */
[----:B------:R-:W2:Y:S01]  /*30630*/  @!P1 LDG.E R2, desc[UR54][R2.64] ;  /* 0x0000003602029981 */ /* 0x000ea2000c1e1900 */
[----:B------:R-:W-:Y:S01]  /*30640*/  IMAD.MOV.U32 R4, RZ, RZ, RZ ;  /* 0x000000ffff047224 */ /* 0x000fe200078e00ff */
[C---:B------:R-:W-:Y:S01]  /*30650*/  ISETP.GE.U32.AND P2, PT, R16.reuse, 0x2, PT ;  /* 0x000000021000780c */ /* 0x040fe20003f46070 */
[----:B------:R-:W-:Y:S01]  /*30660*/  IMAD.MOV.U32 R6, RZ, RZ, RZ ;  /* 0x000000ffff067224 */ /* 0x000fe200078e00ff */
[C---:B------:R-:W-:Y:S01]  /*30670*/  ISETP.GE.U32.AND P3, PT, R16.reuse, 0x4, PT ;  /* 0x000000041000780c */ /* 0x040fe20003f66070 */
[----:B------:R-:W-:Y:S01]  /*30680*/  SHFL.IDX PT, R5, R10, RZ, 0x1f ;  /* 0x00001fff0a057589 */ /* 0x000fe200000e0000 */
[C---:B------:R-:W-:Y:S02]  /*30690*/  ISETP.GE.U32.AND P4, PT, R16.reuse, 0x8, PT ;  /* 0x000000081000780c */ /* 0x040fe40003f86070 */
[----:B------:R-:W-:Y:S01]  /*306a0*/  ISETP.GE.U32.AND P5, PT, R16, 0x10, PT ;  /* 0x000000101000780c */ /* 0x000fe20003fa6070 */
[----:B------:R-:W-:Y:S01]  /*306b0*/  SHFL.IDX PT, R0, R10, 0x1, 0x1f ;  /* 0x00201f000a007f89 */ /* 0x000fe200000e0000 */
[----:B---3--:R-:W-:-:S02]  /*306c0*/  @!P1 IMAD.MOV.U32 R4, RZ, RZ, R8 ;  /* 0x000000ffff049224 */ /* 0x008fc400078e0008 */
[----:B------:R-:W-:Y:S02]  /*306d0*/  IMAD.MOV.U32 R8, RZ, RZ, RZ ;  /* 0x000000ffff087224 */ /* 0x000fe400078e00ff */
[----:B--2---:R-:W-:Y:S01]  /*306e0*/  @!P1 IMAD.MOV.U32 R6, RZ, RZ, R2 ;  /* 0x000000ffff069224 */ /* 0x004fe200078e0002 */
[----:B------:R-:W-:-:S03]  /*306f0*/  ISETP.NE.AND P1, PT, R16, RZ, PT ;  /* 0x000000ff1000720c */ /* 0x000fc60003f25270 */
[----:B------:R-:W-:-:S05]  /*30700*/  IMAD R2, R6, R4, RZ ;  /* 0x0000000406027224 */ /* 0x000fca00078e02ff */
        /* <DEDUP_REMOVED lines=15> */
[----:B------:R1:W2:Y:S02]  /*30800*/  SHFL.IDX PT, R9, R7, 0x1f, 0x1f ;  /* 0x03e01f0007097f89 */ /* 0x0002a400000e0000 */
.L_x_2797:
[----:B------:R-:W-:Y:S02]  /*30810*/  ULDC UR4, c[0x0][0xc38] ;  /* 0x00030e0000047ab9 */ /* 0x000fe40000000800 */
[----:B------:R-:W-:-:S04]  /*30820*/  IMAD.U32 R2, RZ, RZ, UR4 ;  /* 0x00000004ff027e24 */ /* 0x000fc8000f8e00ff */
[----:B--2---:R-:W-:-:S04]  /*30830*/  IMAD R9, R9, R2, RZ ;  /* 0x0000000209097224 */ /* 0x004fc800078e02ff */
[----:B------:R-:W-:-:S05]  /*30840*/  IMAD.IADD R0, R0, 0x1, R9 ;  /* 0x0000000100007824 */ /* 0x000fca00078e0209 */
[----:B------:R-:W-:-:S13]  /*30850*/  ISETP.GT.AND P6, PT, R0, R5, PT ;  /* 0x000000050000720c */ /* 0x000fda0003fc4270 */
[----:B------:R-:W-:Y:S05]  /*30860*/  @P6 BRA `(.L_x_2574) ;  /* 0x0000000000ac6947 */ /* 0x000fea0003800000 */
.L_x_2577:
        /* <DEDUP_REMOVED lines=25> */
[----:B--2---:R-:W-:-:S04]  /*30a00*/  SEL R3, R3, RZ, P2 ;  /* 0x000000ff03037207 */ /* 0x004fc80001000000 */
[----:B------:R-:W-:-:S05]  /*30a10*/  IADD3 R2, R2, R3, RZ ;  /* 0x0000000302027210 */ /* 0x000fca0007ffe0ff */
        /* <DEDUP_REMOVED lines=10> */
.L_x_2805:
[----:B------:R-:W-:Y:S02]  /*30ac0*/  ULDC UR4, c[0x0][0xc38] ;  /* 0x00030e0000047ab9 */ /* 0x000fe40000000800 */
[----:B------:R-:W-:-:S04]  /*30ad0*/  IMAD.U32 R2, RZ, RZ, UR4 ;  /* 0x00000004ff027e24 */ /* 0x000fc8000f8e00ff */
[----:B--2---:R-:W-:-:S04]  /*30ae0*/  IMAD R9, R9, R2, RZ ;  /* 0x0000000209097224 */ /* 0x004fc800078e02ff */
[----:B------:R-:W-:-:S05]  /*30af0*/  IMAD.IADD R0, R9, 0x1, R0 ;  /* 0x0000000109007824 */ /* 0x000fca00078e0200 */
[----:B------:R-:W-:-:S13]  /*30b00*/  ISETP.GT.AND P6, PT, R0, R5, PT ;  /* 0x000000050000720c */ /* 0x000fda0003fc4270 */
[----:B------:R-:W-:Y:S05]  /*30b10*/  @!P6 BRA `(.L_x_2577) ;  /* 0xfffffffc0054e947 */ /* 0x000fea000383ffff */
.L_x_2574:
        /* <DEDUP_REMOVED lines=12> */
.L_x_2810:
[----:B------:R-:W-:-:S13]  /*30be0*/  ISETP.NE.AND P0, PT, R0, RZ, PT ;  /* 0x000000ff0000720c */ /* 0x000fda0003f05270 */
[----:B------:R-:W-:Y:S05]  /*30bf0*/  @!P0 BRA `(.L_x_2579) ;  /* 0x0000000000148947 */ /* 0x000fea0003800000 */
[----:B------:R-:W-:Y:S01]  /*30c00*/  UMOV UR4, 0xffffffff ;  /* 0xffffffff00047882 */ /* 0x000fe20000000000 */
[----:B---3--:R-:W-:Y:S02]  /*30c10*/  VIADD R3, R3, 0xffffffff ;  /* 0xffffffff03037836 */ /* 0x008fe40000000000 */
[----:B------:R-:W-:Y:S05]  /*30c20*/  BRA.DIV UR4, `(.L_x_2580) ;  /* 0x0000006604187947 */ /* 0x000fea000b800000 */
[----:B------:R2:W3:Y:S02]  /*30c30*/  SHFL.IDX PT, R3, R7, R3, 0x1f ;  /* 0x00001f0307037589 */ /* 0x0004e400000e0000 */
.L_x_2813:
[----:B---3--:R-:W-:-:S07]  /*30c40*/  IMAD.MOV.U32 R8, RZ, RZ, R3 ;  /* 0x000000ffff087224 */ /* 0x008fce00078e0003 */
.L_x_2579:
[----:B------:R-:W-:Y:S01]  /*30c50*/  ISETP.NE.AND P0, PT, R6, 0x1, PT ;  /* 0x000000010600780c */ /* 0x000fe20003f05270 */
[----:B------:R-:W-:-:S05]  /*30c60*/  IMAD R0, R8, R2, R9 ;  /* 0x0000000208007224 */ /* 0x000fca00078e0209 */
[----:B------:R4:W-:Y:S02]  /*30c70*/  STL [R1], R0 ;  /* 0x0000000001007387 */ /* 0x0009e40000100800 */
[----:B----4-:R-:W-:-:S05]  /*30c80*/  IMAD.IADD R0, R5, 0x1, -R0 ;  /* 0x0000000105007824 */ /* 0x010fca00078e0a00 */
[----:B------:R-:W-:Y:S05]  /*30c90*/  @!P0 BRA `(.L_x_2581) ;  /* 0x0000000000e48947 */ /* 0x000fea0003800000 */
[----:B------:R-:W-:-:S04]  /*30ca0*/  IABS R5, R4 ;  /* 0x0000000400057213 */ /* 0x000fc80000000000 */
[----:B------:R-:W4:Y:S08]  /*30cb0*/  I2F.RP R2, R5 ;  /* 0x0000000500027306 */ /* 0x000f300000209400 */
[----:B----4-:R-:W4:Y:S02]  /*30cc0*/  MUFU.RCP R2, R2 ;  /* 0x0000000200027308 */ /* 0x010f240000001000 */
[----:B----4-:R-:W-:-:S06]  /*30cd0*/  VIADD R2, R2, 0xffffffe ;  /* 0x0ffffffe02027836 */ /* 0x010fcc0000000000 */
[----:B---3--:R-:W3:Y:S02]  /*30ce0*/  F2I.FTZ.U32.TRUNC.NTZ R3, R2 ;  /* 0x0000000200037305 */ /* 0x008ee4000021f000 */
[----:B---3--:R-:W-:-:S05]  /*30cf0*/  IADD3 R2, RZ, -R3, RZ ;  /* 0x80000003ff027210 */ /* 0x008fca0007ffe0ff */
        /* <DEDUP_REMOVED lines=34> */
[-C--:B------:R-:W-:Y:S01]  /*30f20*/  @!P1 IADD3 R2, R2, -R5.reuse, RZ ;  /* 0x8000000502029210 */ /* 0x080fe20007ffe0ff */
        /* <DEDUP_REMOVED lines=16> */
.L_x_2581:
        /* <DEDUP_REMOVED lines=20> */
[-C--:B------:R-:W-:Y:S01]  /*31170*/  @!P1 IADD3 R6, R6, -R8.reuse, RZ ;  /* 0x8000000806069210 */ /* 0x080fe20007ffe0ff */
        /* <DEDUP_REMOVED lines=29> */
[----:B------:R-:W-:Y:S01]  /*31350*/  @!P1 IMAD.IADD R0, R0, 0x1, -R9 ;  /* 0x0000000100009824 */ /* 0x000fe200078e0a09 */
[----:B------:R-:W-:Y:S02]  /*31360*/  @!P1 IADD3 R2, R2, 0x1, RZ ;  /* 0x0000000102029810 */ /* 0x000fe40007ffe0ff */
        /* <DEDUP_REMOVED lines=12> */
.L_x_2582:
[----:B------:R-:W-:-:S05]  /*31430*/  LOP3.LUT R0, RZ, R0, RZ, 0x33, !PT ;  /* 0x00000000ff007212 */ /* 0x000fca00078e33ff */
[----:B------:R-:W-:-:S05]  /*31440*/  IMAD.IADD R0, R4, 0x1, R0 ;  /* 0x0000000104007824 */ /* 0x000fca00078e0200 */
[----:B------:R3:W-:Y:S01]  /*31450*/  STL [R1+0x4], R0 ;  /* 0x0000040001007387 */ /* 0x0007e20000100800 */
[----:B------:R-:W-:Y:S05]  /*31460*/  BRA `(.L_x_2583) ;  /* 0x0000000000287947 */ /* 0x000fea0003800000 */
.L_x_2575:
[----:B------:R-:W-:Y:S01]  /*31470*/  UMOV UR4, URZ ;  /* 0x0000003f00047c82 */ /* 0x000fe20008000000 */
[----:B------:R-:W-:Y:S01]  /*31480*/  ULDC UR6, c[0x0][0xc3c] ;  /* 0x00030f0000067ab9 */ /* 0x000fe20000000800 */
[----:B------:R-:W-:Y:S01]  /*31490*/  UMOV UR5, URZ ;  /* 0x0000003f00057c82 */ /* 0x000fe20008000000 */
[----:B------:R-:W-:Y:S01]  /*314a0*/  IMAD.U32 R3, RZ, RZ, UR4 ;  /* 0x00000004ff037e24 */ /* 0x000fe2000f8e00ff */
[----:B------:R4:W-:Y:S01]  /*314b0*/  STL [R1], R5 ;  /* 0x0000000501007387 */ /* 0x0009e20000100800 */
[----:B------:R-:W-:Y:S02]  /*314c0*/  IMAD.U32 R0, RZ, RZ, UR6 ;  /* 0x00000006ff007e24 */ /* 0x000fe4000f8e00ff */
[----:B------:R-:W-:Y:S01]  /*314d0*/  IMAD.U32 R2, RZ, RZ, UR5 ;  /* 0x00000005ff027e24 */ /* 0x000fe2000f8e00ff */
[----:B------:R4:W-:Y:S04]  /*314e0*/  STL [R1+0x4], R3 ;  /* 0x0000040301007387 */ /* 0x0009e80000100800 */
[----:B------:R4:W-:Y:S04]  /*314f0*/  STL [R1+0xc], R0 ;  /* 0x00000c0001007387 */ /* 0x0009e80000100800 */
[----:B------:R4:W-:Y:S02]  /*31500*/  STL [R1+0x8], R2 ;  /* 0x0000080201007387 */ /* 0x0009e40000100800 */
.L_x_2583:
[----:B-12-4-:R-:W2:Y:S04]  /*31510*/  LDL R2, [R1+0xc] ;  /* 0x00000c0001027983 */ /* 0x016ea80000100800 */
[----:B------:R-:W4:Y:S04]  /*31520*/  LDL R3, [R1+0x8] ;  /* 0x0000080001037983 */ /* 0x000f280000100800 */
[----:B------:R-:W5:Y:S04]  /*31530*/  LDL R4, [R1] ;  /* 0x0000000001047983 */ /* 0x000f680000100800 */
        /* <DEDUP_REMOVED lines=13> */
.L_x_2572:
[----:B------:R-:W4:Y:S01]  /*31610*/  LDL R0, [R1+0xc] ;  /* 0x00000c0001007983 */ /* 0x000f220000100800 */
[----:B------:R-:W-:Y:S02]  /*31620*/  ULDC UR4, c[0x0][0xc3c] ;  /* 0x00030f0000047ab9 */ /* 0x000fe40000000800 */
[----:B----4-:R-:W-:-:S13]  /*31630*/  ISETP.GE.AND P0, PT, R0, UR4, PT ;  /* 0x0000000400007c0c */ /* 0x010fda000bf06270 */
[----:B------:R-:W-:Y:S05]  /*31640*/  @!P0 BRA `(.L_x_2584) ;  /* 0xffffff9000d88947 */ /* 0x000fea000383ffff */
[----:B------:R-:W-:Y:S05]  /*31650*/  BSYNC B7 ;  /* 0x0000000000077941 */ /* 0x000fea0003800000 */
.L_x_2464:
[----:B--2---:R-:W2:Y:S01]  /*31660*/  LDL.LU R0, [R1+0x58] ;  /* 0x0000580001007983 */ /* 0x004ea20000300800 */
[----:B------:R-:W-:Y:S01]  /*31670*/  BSSY B0, `(.L_x_2585) ;  /* 0x000000b000007945 */ /* 0x000fe20003800000 */
[----:B-1-3--:R-:W1:Y:S01]  /*31680*/  S2R R5, SR_CgaCtaId ;  /* 0x0000000000057919 */ /* 0x00ae620000008800 */
[----:B--2---:R-:W-:-:S05]  /*31690*/  VIADD R0, R0, 0x1 ;  /* 0x0000000100007836 */ /* 0x004fca0000000000 */
[----:B0-----:R-:W-:-:S04]  /*316a0*/  LEA.HI R2, R0, R0, RZ, 0x1 ;  /* 0x0000000000027211 */ /* 0x001fc800078f08ff */
[----:B------:R-:W-:-:S04]  /*316b0*/  LOP3.LUT R3, R2, 0xfffffffe, RZ, 0xc0, !PT ;  /* 0xfffffffe02037812 */ /* 0x000fc800078ec0ff */
[----:B------:R-:W-:Y:S02]  /*316c0*/  IADD3 R3, R0, -R3, RZ ;  /* 0x8000000300037210 */ /* 0x000fe40007ffe0ff */
[----:B------:R-:W-:Y:S02]  /*316d0*/  MOV R0, 0x400 ;  /* 0x0000040000007802 */ /* 0x000fe40000000f00 */
[----:B------:R-:W-:Y:S02]  /*316e0*/  SHF.L.U32 R3, R3, 0x1f, RZ ;  /* 0x0000001f03037819 */ /* 0x000fe400000006ff */
[----:B-1----:R-:W-:-:S04]  /*316f0*/  LEA R0, R5, R0, 0x18 ;  /* 0x0000000005007211 */ /* 0x002fc800078ec0ff */
[----:B------:R-:W0:Y:S02]  /*31700*/  SYNCS.PHASECHK.TRANS64.TRYWAIT P0, [R0+URZ+0x33420], R3 ;  /* 0x03342003000075a7 */ /* 0x000e24000800017f */
[----:B0-----:R-:W-:Y:S05]  /*31710*/  @!P0 BRA `(.L_x_2586) ;  /* 0x0000005800888947 */ /* 0x001fea0003800000 */
.L_x_2814:
[----:B------:R-:W-:Y:S05]  /*31720*/  BSYNC B0 ;  /* 0x0000000000007941 */ /* 0x000fea0003800000 */
.L_x_2585:
[----:B------:R-:W-:-:S03]  /*31730*/  UMOV UR4, 0xffffffff ;  /* 0xffffffff00047882 */ /* 0x000fc60000000000 */
[----:B------:R-:W-:Y:S05]  /*31740*/  BRA.DIV UR4, `(.L_x_2587) ;  /* 0x0000005a04907947 */ /* 0x000fea000b800000 */
[----:B------:R-:W1:Y:S02]  /*31750*/  S2R R2, SR_TID.X ;  /* 0x0000000000027919 */ /* 0x000e640000002100 */
[----:B-1----:R-:W-:-:S04]  /*31760*/  SHF.R.U32.HI R2, RZ, 0x5, R2 ;  /* 0x00000005ff027819 */ /* 0x002fc80000011602 */
[----:B------:R-:W-:-:S05]  /*31770*/  LOP3.LUT R2, R2, 0x3, RZ, 0xc0, !PT ;  /* 0x0000000302027812 */ /* 0x000fca00078ec0ff */
[----:B------:R1:W2:Y:S02]  /*31780*/  SHFL.IDX PT, R14, R2, RZ, 0x1f ;  /* 0x00001fff020e7589 */ /* 0x0002a400000e0000 */
.L_x_2817:
[----:B--2---:R-:W-:-:S13]  /*31790*/  ISETP.NE.AND P0, PT, R14, RZ, PT ;  /* 0x000000ff0e00720c */ /* 0x004fda0003f05270 */
[----:B------:R-:W-:Y:S05]  /*317a0*/  @P0 BRA `(.L_x_2238) ;  /* 0x0000000000a80947 */ /* 0x000fea0003800000 */
[----:B------:R-:W-:-:S03]  /*317b0*/  UMOV UR4, 0xffffffff ;  /* 0xffffffff00047882 */ /* 0x000fc60000000000 */
[----:B------:R-:W-:Y:S05]  /*317c0*/  BRA.DIV UR4, `(.L_x_2588) ;  /* 0x0000005a04a47947 */ /* 0x000fea000b800000 */
[----:B------:R-:W-:-:S13]  /*317d0*/  ELECT P6, URZ, PT ;  /* 0x00000000003f782f */ /* 0x000fda00038c0000 */
.L_x_2820:
[----:B------:R-:W-:Y:S05]  /*317e0*/  @!P6 BRA `(.L_x_2238) ;  /* 0x000000000098e947 */ /* 0x000fea0003800000 */
[----:B------:R-:W-:-:S06]  /*317f0*/  ULOP3.LUT UR4, UR36, 0x2, URZ, 0xfc, !UPT ;  /* 0x0000000224047892 */ /* 0x000fcc000f8efc3f */
[----:B-1----:R-:W-:-:S05]  /*31800*/  IMAD.U32 R2, RZ, RZ, UR4 ;  /* 0x00000004ff027e24 */ /* 0x002fca000f8e00ff */
[----:B------:R-:W-:-:S13]  /*31810*/  ISETP.NE.AND P0, PT, R2, 0x3, PT ;  /* 0x000000030200780c */ /* 0x000fda0003f05270 */
[----:B------:R-:W-:Y:S05]  /*31820*/  @!P0 BRA `(.L_x_2589) ;  /* 0x0000000000048947 */ /* 0x000fea0003800000 */
[----:B------:R-:W-:Y:S01]  /*31830*/  BPT.TRAP 0x1 ;  /* 0x000000040000795c */ /* 0x000fe20000300000 */
.L_x_2589:
[----:B------:R-:W2:Y:S01]  /*31840*/  LDL.LU R7, [R1+0x18] ;  /* 0x0000180001077983 */ /* 0x000ea20000300800 */
[----:B------:R-:W-:Y:S02]  /*31850*/  VIADD R2, R0, 0x33440 ;  /* 0x0003344000027836 */ /* 0x000fe40000000000 */
[C---:B0-----:R-:W-:Y:S02]  /*31860*/  VIADD R3, R19.reuse, 0x1 ;  /* 0x0000000113037836 */ /* 0x041fe40000000000 */
[----:B------:R-:W-:-:S03]  /*31870*/  IMAD R6, R19, 0x8, R2 ;  /* 0x0000000813067824 */ /* 0x000fc600078e0202 */
        /* <DEDUP_REMOVED lines=9> */
.L_x_2821:
[----:B------:R-:W1:Y:S02]  /*31910*/  SYNCS.PHASECHK.TRANS64.TRYWAIT P1, [R7+URZ], R2 ;  /* 0x00000002070075a7 */ /* 0x000e64000802017f */
[----:B-1----:R-:W-:Y:S05]  /*31920*/  @!P1 BRA `(.L_x_2591) ;  /* 0x0000005800809947 */ /* 0x002fea0003800000 */
.L_x_2822:
[----:B------:R-:W-:Y:S05]  /*31930*/  @!P0 BRA `(.L_x_2592) ;  /* 0x0000000000048947 */ /* 0x000fea0003800000 */
[----:B------:R-:W-:Y:S01]  /*31940*/  BPT.TRAP 0x1 ;  /* 0x000000040000795c */ /* 0x000fe20000300000 */
.L_x_2592:
[----:B------:R-:W-:-:S04]  /*31950*/  IMAD R4, R19, 0x8, R0 ;  /* 0x0000000813047824 */ /* 0x000fc800078e0200 */
[----:B------:R-:W2:Y:S02]  /*31960*/  SYNCS.PHASECHK.TRANS64.TRYWAIT P1, [R4+URZ+0x33460], R5 ;  /* 0x03346005040075a7 */ /* 0x000ea4000802017f */
[----:B--2---:R-:W-:Y:S05]  /*31970*/  @!P1 BRA `(.L_x_2593) ;  /* 0x0000005800809947 */ /* 0x004fea0003800000 */
.L_x_2823:
[----:B------:R-:W-:Y:S05]  /*31980*/  @!P0 BRA `(.L_x_2594) ;  /* 0x0000000000048947 */ /* 0x000fea0003800000 */
[----:B------:R-:W-:Y:S01]  /*31990*/  BPT.TRAP 0x1 ;  /* 0x000000040000795c */ /* 0x000fe20000300000 */
.L_x_2594:
[----:B------:R-:W-:-:S04]  /*319a0*/  IMAD R3, R3, 0x8, R0 ;  /* 0x0000000803037824 */ /* 0x000fc800078e0200 */
[----:B------:R-:W3:Y:S02]  /*319b0*/  SYNCS.PHASECHK.TRANS64.TRYWAIT P1, [R3+URZ+0x33460], R2 ;  /* 0x03346002030075a7 */ /* 0x000ee4000802017f */
[----:B---3--:R-:W-:Y:S05]  /*319c0*/  @!P1 BRA `(.L_x_2595) ;  /* 0x0000005800809947 */ /* 0x008fea0003800000 */
.L_x_2824:
[----:B------:R-:W-:Y:S05]  /*319d0*/  @!P0 BRA `(.L_x_2596) ;  /* 0x0000000000048947 */ /* 0x000fea0003800000 */
[----:B------:R-:W-:Y:S01]  /*319e0*/  BPT.TRAP 0x1 ;  /* 0x000000040000795c */ /* 0x000fe20000300000 */
.L_x_2596:
[----:B------:R-:W4:Y:S02]  /*319f0*/  SYNCS.PHASECHK.TRANS64.TRYWAIT P0, [R4+URZ+0x33480], R5 ;  /* 0x03348005040075a7 */ /* 0x000f24000800017f */
[----:B----4-:R-:W-:Y:S05]  /*31a00*/  @!P0 BRA `(.L_x_2597) ;  /* 0x0000005800848947 */ /* 0x010fea0003800000 */
.L_x_2598:
[----:B------:R0:W0:Y:S02]  /*31a10*/  SYNCS.PHASECHK.TRANS64.TRYWAIT P0, [R3+URZ+0x33480], R2 ;  /* 0x03348002030075a7 */ /* 0x000024000800017f */
[----:B0-----:R-:W-:Y:S05]  /*31a20*/  @!P0 NANOSLEEP.SYNCS 0x989680 ;  /* 0x009896800000895d */ /* 0x001fea0003900000 */
[----:B------:R-:W0:Y:S02]  /*31a30*/  @!P0 SYNCS.PHASECHK.TRANS64 P0, [R3+URZ+0x33480], R2 ;  /* 0x03348002030085a7 */ /* 0x000e24000800007f */
[----:B0-----:R-:W-:Y:S05]  /*31a40*/  @!P0 BRA `(.L_x_2598) ;  /* 0xfffffffc00f08947 */ /* 0x001fea000383ffff */
.L_x_2238:
[----:B------:R-:W-:Y:S05]  /*31a50*/  BSYNC B8 ;  /* 0x0000000000087941 */ /* 0x000fea0003800000 */
.L_x_2235:
[----:B------:R-:W-:Y:S05]  /*31a60*/  EXIT ;  /* 0x000000000000794d */ /* 0x000fea0003800000 */
.L_x_2258:
[----:B-1----:R1:W2:Y:S02]  /*31a70*/  SYNCS.PHASECHK.TRANS64.TRYWAIT P5, [R100+URZ+0x33490], R101 ;  /* 0x03349065640075a7 */ /* 0x0022a400080a017f */
[----:B--2---:R-:W-:Y:S05]  /*31a80*/  @!P5 NANOSLEEP.SYNCS 0x989680 ;  /* 0x009896800000d95d */ /* 0x004fea0003900000 */
[----:B------:R-:W2:Y:S02]  /*31a90*/  @!P5 SYNCS.PHASECHK.TRANS64 P5, [R100+URZ+0x33490], R101 ;  /* 0x033490656400d5a7 */ /* 0x000ea400080a007f */
[----:B--2---:R-:W-:Y:S05]  /*31aa0*/  @!P5 BRA `(.L_x_2258) ;  /* 0xfffffffc00f0d947 */ /* 0x004fea000383ffff */
[----:B------:R-:W-:Y:S05]  /*31ab0*/  BRA `(.L_x_2599) ;  /* 0xfffffd1c00dc7947 */ /* 0x000fea000383ffff */
.L_x_2312:
[----:B--2---:R2:W3:Y:S02]  /*31ac0*/  SYNCS.PHASECHK.TRANS64.TRYWAIT P5, [R100+URZ+0x33490], R101 ;  /* 0x03349065640075a7 */ /* 0x0044e400080a017f */
[----:B---3--:R-:W-:Y:S05]  /*31ad0*/  @!P5 NANOSLEEP.SYNCS 0x989680 ;  /* 0x009896800000d95d */ /* 0x008fea0003900000 */
[----:B------:R-:W3:Y:S02]  /*31ae0*/  @!P5 SYNCS.PHASECHK.TRANS64 P5, [R100+URZ+0x33490], R101 ;  /* 0x033490656400d5a7 */ /* 0x000ee400080a007f */
[----:B---3--:R-:W-:Y:S05]  /*31af0*/  @!P5 BRA `(.L_x_2312) ;  /* 0xfffffffc00f0d947 */ /* 0x008fea000383ffff */
[----:B------:R-:W-:Y:S05]  /*31b00*/  BRA `(.L_x_2600) ;  /* 0xfffffd7c00307947 */ /* 0x000fea000383ffff */
.L_x_2337:
[----:B0-----:R0:W1:Y:S02]  /*31b10*/  SYNCS.PHASECHK.TRANS64.TRYWAIT P3, [R100+URZ+0x33490], R101 ;  /* 0x03349065640075a7 */ /* 0x001064000806017f */
[----:B-1----:R-:W-:Y:S05]  /*31b20*/  @!P3 NANOSLEEP.SYNCS 0x989680 ;  /* 0x009896800000b95d */ /* 0x002fea0003900000 */
[----:B------:R-:W1:Y:S02]  /*31b30*/  @!P3 SYNCS.PHASECHK.TRANS64 P3, [R100+URZ+0x33490], R101 ;  /* 0x033490656400b5a7 */ /* 0x000e64000806007f */
[----:B-1----:R-:W-:Y:S05]  /*31b40*/  @!P3 BRA `(.L_x_2337) ;  /* 0xfffffffc00f0b947 */ /* 0x002fea000383ffff */
[----:B------:R-:W-:Y:S05]  /*31b50*/  BRA `(.L_x_2601) ;  /* 0xfffffdd800f47947 */ /* 0x000fea000383ffff */
.L_x_2343:
[----:B-1----:R1:W2:Y:S02]  /*31b60*/  SYNCS.PHASECHK.TRANS64.TRYWAIT P2, [R100+URZ+0x334b0], R101 ;  /* 0x0334b065640075a7 */ /* 0x0022a4000804017f */
[----:B--2---:R-:W-:Y:S05]  /*31b70*/  @!P2 NANOSLEEP.SYNCS 0x989680 ;  /* 0x009896800000a95d */ /* 0x004fea0003900000 */
[----:B------:R-:W2:Y:S02]  /*31b80*/  @!P2 SYNCS.PHASECHK.TRANS64 P2, [R100+URZ+0x334b0], R101 ;  /* 0x0334b0656400a5a7 */ /* 0x000ea4000804007f */
[----:B--2---:R-:W-:Y:S05]  /*31b90*/  @!P2 BRA `(.L_x_2343) ;  /* 0xfffffffc00f0a947 */ /* 0x004fea000383ffff */
[----:B------:R-:W-:Y:S05]  /*31ba0*/  BRA `(.L_x_2602) ;  /* 0xfffffddc00f87947 */ /* 0x000fea000383ffff */
.L_x_2353:
[----:B------:R-:W-:Y:S01]  /*31bb0*/  BSSY B0, `(.L_x_2603) ;  /* 0x0000007000007945 */ /* 0x000fe20003800000 */
[----:B------:R-:W-:Y:S02]  /*31bc0*/  IMAD.MOV.U32 R12, RZ, RZ, RZ ;  /* 0x000000ffff0c7224 */ /* 0x000fe400078e00ff */
[----:B------:R-:W-:Y:S02]  /*31bd0*/  IMAD.MOV.U32 R11, RZ, RZ, 0x1f ;  /* 0x0000001fff0b7424 */ /* 0x000fe400078e00ff */
[----:B------:R-:W-:-:S07]  /*31be0*/  IMAD.MOV.U32 R15, RZ, RZ, -0x1 ;  /* 0xffffffffff0f7424 */ /* 0x000fce00078e00ff */
[----:B-----5:R-:W-:Y:S05]  /*31bf0*/  WARPSYNC.COLLECTIVE R15, `(.L_x_2604) ;  /* 0x000000000f087348 */ /* 0x020fea0003c00000 */
[----:B------:R0:W1:Y:S02]  /*31c00*/  SHFL.IDX P6, R14, R13, R12, R11 ;  /* 0x0000000c0d0e7389 */ /* 0x00006400000c000b */
[----:B01---5:R-:W-:Y:S01]  /*31c10*/  ENDCOLLECTIVE ;  /* 0x000000000000791b */ /* 0x023fe20003800000 */
.L_x_2604:
[----:B------:R-:W-:Y:S05]  /*31c20*/  BSYNC B0 ;  /* 0x0000000000007941 */ /* 0x000fea0003800000 */
.L_x_2603:
[----:B------:R-:W-:Y:S01]  /*31c30*/  IMAD.MOV.U32 R229, RZ, RZ, R14 ;  /* 0x000000ffffe57224 */ /* 0x000fe200078e000e */
[----:B------:R-:W-:Y:S06]  /*31c40*/  BRA `(.L_x_2605) ;  /* 0xfffffdec00947947 */ /* 0x000fec000383ffff */
.L_x_2363:
[----:B------:R-:W-:Y:S01]  /*31c50*/  BSSY B1, `(.L_x_2606) ;  /* 0x0000007000017945 */ /* 0x000fe20003800000 */
[----:B------:R-:W-:Y:S01]  /*31c60*/  MOV R12, RZ ;  /* 0x000000ff000c7202 */ /* 0x000fe20000000f00 */
[----:B------:R-:W-:Y:S02]  /*31c70*/  IMAD.MOV.U32 R11, RZ, RZ, 0x1e1f ;  /* 0x00001e1fff0b7424 */ /* 0x000fe400078e00ff */
[----:B------:R-:W-:-:S07]  /*31c80*/  IMAD.MOV.U32 R15, RZ, RZ, -0x1 ;  /* 0xffffffffff0f7424 */ /* 0x000fce00078e00ff */
[----:B------:R-:W-:Y:S05]  /*31c90*/  WARPSYNC.COLLECTIVE R15, `(.L_x_2607) ;  /* 0x000000000f087348 */ /* 0x000fea0003c00000 */
[----:B------:R0:W1:Y:S02]  /*31ca0*/  SHFL.IDX P6, R14, R13, R12, R11 ;  /* 0x0000000c0d0e7389 */ /* 0x00006400000c000b */
[----:B01----:R-:W-:Y:S01]  /*31cb0*/  ENDCOLLECTIVE ;  /* 0x000000000000791b */ /* 0x003fe20003800000 */
.L_x_2607:
[----:B------:R-:W-:Y:S05]  /*31cc0*/  BSYNC B1 ;  /* 0x0000000000017941 */ /* 0x000fea0003800000 */
.L_x_2606:
        /* <DEDUP_REMOVED lines=8> */
.L_x_2608:
[----:B------:R-:W-:Y:S02]  /*31d50*/  IMAD.MOV.U32 R13, RZ, RZ, R4 ;  /* 0x000000ffff0d7224 */ /* 0x000fe400078e0004 */
[----:B------:R-:W-:-:S07]  /*31d60*/  IMAD.MOV.U32 R3, RZ, RZ, R14 ;  /* 0x000000ffff037224 */ /* 0x000fce00078e000e */
[----:B------:R-:W-:Y:S05]  /*31d70*/  WARPSYNC.COLLECTIVE R15, `(.L_x_2609) ;  /* 0x000000000f087348 */ /* 0x000fea0003c00000 */
[----:B------:R0:W1:Y:S02]  /*31d80*/  SHFL.IDX P6, R14, R13, R12, R11 ;  /* 0x0000000c0d0e7389 */ /* 0x00006400000c000b */
[----:B01----:R-:W-:Y:S01]  /*31d90*/  ENDCOLLECTIVE ;  /* 0x000000000000791b */ /* 0x003fe20003800000 */
.L_x_2609:
[----:B------:R-:W-:Y:S02]  /*31da0*/  IMAD.MOV.U32 R13, RZ, RZ, R5 ;  /* 0x000000ffff0d7224 */ /* 0x000fe400078e0005 */
[----:B------:R-:W-:-:S07]  /*31db0*/  IMAD.MOV.U32 R4, RZ, RZ, R14 ;  /* 0x000000ffff047224 */ /* 0x000fce00078e000e */
[----:B------:R-:W-:Y:S05]  /*31dc0*/  WARPSYNC.COLLECTIVE R15, `(.L_x_2610) ;  /* 0x000000000f087348 */ /* 0x000fea0003c00000 */
[----:B------:R0:W1:Y:S02]  /*31dd0*/  SHFL.IDX P6, R14, R13, R12, R11 ;  /* 0x0000000c0d0e7389 */ /* 0x00006400000c000b */
[----:B01----:R-:W-:Y:S01]  /*31de0*/  ENDCOLLECTIVE ;  /* 0x000000000000791b */ /* 0x003fe20003800000 */
.L_x_2610:
[----:B------:R-:W-:Y:S05]  /*31df0*/  BRA `(.L_x_2611) ;  /* 0xfffffdf000e47947 */ /* 0x000fea000383ffff */
.L_x_2367:
[----:B--2---:R2:W0:Y:S02]  /*31e00*/  SYNCS.PHASECHK.TRANS64.TRYWAIT P0, [R16+URZ+0x33400], R5 ;  /* 0x03340005100075a7 */ /* 0x004424000800017f */
[----:B0-----:R-:W-:Y:S05]  /*31e10*/  @!P0 NANOSLEEP.SYNCS 0x989680 ;  /* 0x009896800000895d */ /* 0x001fea0003900000 */
[----:B------:R-:W0:Y:S02]  /*31e20*/  @!P0 SYNCS.PHASECHK.TRANS64 P0, [R16+URZ+0x33400], R5 ;  /* 0x03340005100085a7 */ /* 0x000e24000800007f */
[----:B0-----:R-:W-:Y:S05]  /*31e30*/  @!P0 BRA `(.L_x_2367) ;  /* 0xfffffffc00f08947 */ /* 0x001fea000383ffff */
[----:B------:R-:W-:Y:S05]  /*31e40*/  BRA `(.L_x_2612) ;  /* 0xfffffdf800347947 */ /* 0x000fea000383ffff */
.L_x_2379:
[----:B------:R-:W-:Y:S01]  /*31e50*/  BSSY B1, `(.L_x_2613) ;  /* 0x0000007000017945 */ /* 0x000fe20003800000 */
[----:B------:R-:W-:Y:S01]  /*31e60*/  MOV R12, RZ ;  /* 0x000000ff000c7202 */ /* 0x000fe20000000f00 */
[----:B------:R-:W-:Y:S02]  /*31e70*/  IMAD.MOV.U32 R11, RZ, RZ, 0x1e1f ;  /* 0x00001e1fff0b7424 */ /* 0x000fe400078e00ff */
[----:B------:R-:W-:-:S07]  /*31e80*/  IMAD.MOV.U32 R15, RZ, RZ, -0x1 ;  /* 0xffffffffff0f7424 */ /* 0x000fce00078e00ff */
[----:B------:R-:W-:Y:S05]  /*31e90*/  WARPSYNC.COLLECTIVE R15, `(.L_x_2614) ;  /* 0x000000000f087348 */ /* 0x000fea0003c00000 */
[----:B------:R0:W1:Y:S02]  /*31ea0*/  SHFL.IDX P6, R14, R13, R12, R11 ;  /* 0x0000000c0d0e7389 */ /* 0x00006400000c000b */
[----:B01----:R-:W-:Y:S01]  /*31eb0*/  ENDCOLLECTIVE ;  /* 0x000000000000791b */ /* 0x003fe20003800000 */
.L_x_2614:
[----:B------:R-:W-:Y:S05]  /*31ec0*/  BSYNC B1 ;  /* 0x0000000000017941 */ /* 0x000fea0003800000 */
.L_x_2613:
        /* <DEDUP_REMOVED lines=8> */
.L_x_2615:
[----:B------:R-:W-:Y:S02]  /*31f50*/  IMAD.MOV.U32 R13, RZ, RZ, R20 ;  /* 0x000000ffff0d7224 */ /* 0x000fe400078e0014 */
[----:B------:R-:W-:-:S07]  /*31f60*/  IMAD.MOV.U32 R3, RZ, RZ, R14 ;  /* 0x000000ffff037224 */ /* 0x000fce00078e000e */
[----:B------:R-:W-:Y:S05]  /*31f70*/  WARPSYNC.COLLECTIVE R15, `(.L_x_2616) ;  /* 0x000000000f087348 */ /* 0x000fea0003c00000 */
[----:B------:R0:W1:Y:S02]  /*31f80*/  SHFL.IDX P6, R14, R13, R12, R11 ;  /* 0x0000000c0d0e7389 */ /* 0x00006400000c000b */
[----:B01----:R-:W-:Y:S01]  /*31f90*/  ENDCOLLECTIVE ;  /* 0x000000000000791b */ /* 0x003fe20003800000 */
.L_x_2616:
[----:B------:R-:W-:Y:S02]  /*31fa0*/  IMAD.MOV.U32 R13, RZ, RZ, R21 ;  /* 0x000000ffff0d7224 */ /* 0x000fe400078e0015 */
[----:B------:R-:W-:-:S07]  /*31fb0*/  IMAD.MOV.U32 R20, RZ, RZ, R14 ;  /* 0x000000ffff147224 */ /* 0x000fce00078e000e */
[----:B------:R-:W-:Y:S05]  /*31fc0*/  WARPSYNC.COLLECTIVE R15, `(.L_x_2617) ;  /* 0x000000000f087348 */ /* 0x000fea0003c00000 */
[----:B------:R0:W1:Y:S02]  /*31fd0*/  SHFL.IDX P6, R14, R13, R12, R11 ;  /* 0x0000000c0d0e7389 */ /* 0x00006400000c000b */
[----:B01----:R-:W-:Y:S01]  /*31fe0*/  ENDCOLLECTIVE ;  /* 0x000000000000791b */ /* 0x003fe20003800000 */
.L_x_2617:
[----:B------:R-:W-:Y:S01]  /*31ff0*/  MOV R21, R14 ;  /* 0x0000000e00157202 */ /* 0x000fe20000000f00 */
[----:B------:R-:W-:Y:S06]  /*32000*/  BRA `(.L_x_2618) ;  /* 0xfffffe2800187947 */ /* 0x000fec000383ffff */
.L_x_2383:
[----:B--2---:R2:W4:Y:S02]  /*32010*/  SYNCS.PHASECHK.TRANS64.TRYWAIT P0, [R16+URZ+0x33400], R21 ;  /* 0x03340015100075a7 */ /* 0x004524000800017f */
[----:B----4-:R-:W-:Y:S05]  /*32020*/  @!P0 NANOSLEEP.SYNCS 0x989680 ;  /* 0x009896800000895d */ /* 0x010fea0003900000 */
[----:B------:R-:W4:Y:S02]  /*32030*/  @!P0 SYNCS.PHASECHK.TRANS64 P0, [R16+URZ+0x33400], R21 ;  /* 0x03340015100085a7 */ /* 0x000f24000800007f */
[----:B----4-:R-:W-:Y:S05]  /*32040*/  @!P0 BRA `(.L_x_2383) ;  /* 0xfffffffc00f08947 */ /* 0x010fea000383ffff */
[----:B------:R-:W-:Y:S05]  /*32050*/  BRA `(.L_x_2619) ;  /* 0xfffffe2c00387947 */ /* 0x000fea000383ffff */
.L_x_2391:
[----:B-1----:R1:W2:Y:S02]  /*32060*/  SYNCS.PHASECHK.TRANS64.TRYWAIT P0, [R3+URZ+0x33430], R0 ;  /* 0x03343000030075a7 */ /* 0x0022a4000800017f */
[----:B--2---:R-:W-:Y:S05]  /*32070*/  @!P0 NANOSLEEP.SYNCS 0x989680 ;  /* 0x009896800000895d */ /* 0x004fea0003900000 */
[----:B------:R-:W2:Y:S02]  /*32080*/  @!P0 SYNCS.PHASECHK.TRANS64 P0, [R3+URZ+0x33430], R0 ;  /* 0x03343000030085a7 */ /* 0x000ea4000800007f */
[----:B--2---:R-:W-:Y:S05]  /*32090*/  @!P0 BRA `(.L_x_2391) ;  /* 0xfffffffc00f08947 */ /* 0x004fea000383ffff */
[----:B------:R-:W-:Y:S05]  /*320a0*/  BRA `(.L_x_2390) ;  /* 0xfffffe5c00a07947 */ /* 0x000fea000383ffff */
.L_x_2397:
[----:B-1----:R1:W2:Y:S02]  /*320b0*/  SYNCS.PHASECHK.TRANS64.TRYWAIT P3, [R9+URZ+0x33430], R0 ;  /* 0x03343000090075a7 */ /* 0x0022a4000806017f */
[----:B--2---:R-:W-:Y:S05]  /*320c0*/  @!P3 NANOSLEEP.SYNCS 0x989680 ;  /* 0x009896800000b95d */ /* 0x004fea0003900000 */
[----:B------:R-:W2:Y:S02]  /*320d0*/  @!P3 SYNCS.PHASECHK.TRANS64 P3, [R9+URZ+0x33430], R0 ;  /* 0x033430000900b5a7 */ /* 0x000ea4000806007f */
[----:B--2---:R-:W-:Y:S05]  /*320e0*/  @!P3 BRA `(.L_x_2397) ;  /* 0xfffffffc00f0b947 */ /* 0x004fea000383ffff */
[----:B------:R-:W-:Y:S05]  /*320f0*/  BRA `(.L_x_2396) ;  /* 0xfffffe98002c7947 */ /* 0x000fea000383ffff */
.L_x_2401:
[----:B-1----:R1:W2:Y:S02]  /*32100*/  SYNCS.PHASECHK.TRANS64.TRYWAIT P2, [R8+URZ+0x33450], R0 ;  /* 0x03345000080075a7 */ /* 0x0022a4000804017f */
[----:B--2---:R-:W-:Y:S05]  /*32110*/  @!P2 NANOSLEEP.SYNCS 0x989680 ;  /* 0x009896800000a95d */ /* 0x004fea0003900000 */
[----:B------:R-:W2:Y:S02]  /*32120*/  @!P2 SYNCS.PHASECHK.TRANS64 P2, [R8+URZ+0x33450], R0 ;  /* 0x033450000800a5a7 */ /* 0x000ea4000804007f */
[----:B--2---:R-:W-:Y:S05]  /*32130*/  @!P2 BRA `(.L_x_2401) ;  /* 0xfffffffc00f0a947 */ /* 0x004fea000383ffff */
[----:B------:R-:W-:Y:S05]  /*32140*/  BRA `(.L_x_2398) ;  /* 0xfffffea800687947 */ /* 0x000fea000383ffff */
.L_x_2409:
[----:B-1----:R1:W2:Y:S02]  /*32150*/  SYNCS.PHASECHK.TRANS64.TRYWAIT P0, [R0+URZ+0x33430], R11 ;  /* 0x0334300b000075a7 */ /* 0x0022a4000800017f */
[----:B--2---:R-:W-:Y:S05]  /*32160*/  @!P0 NANOSLEEP.SYNCS 0x989680 ;  /* 0x009896800000895d */ /* 0x004fea0003900000 */
[----:B------:R-:W2:Y:S02]  /*32170*/  @!P0 SYNCS.PHASECHK.TRANS64 P0, [R0+URZ+0x33430], R11 ;  /* 0x0334300b000085a7 */ /* 0x000ea4000800007f */
[----:B--2---:R-:W-:Y:S05]  /*32180*/  @!P0 BRA `(.L_x_2409) ;  /* 0xfffffffc00f08947 */ /* 0x004fea000383ffff */
[----:B------:R-:W-:Y:S05]  /*32190*/  BRA `(.L_x_2408) ;  /* 0xfffffed800387947 */ /* 0x000fea000383ffff */
.L_x_2413:
[----:B-1----:R1:W2:Y:S02]  /*321a0*/  SYNCS.PHASECHK.TRANS64.TRYWAIT P0, [R8+URZ+0x33450], R0 ;  /* 0x03345000080075a7 */ /* 0x0022a4000800017f */
[----:B--2---:R-:W-:Y:S05]  /*321b0*/  @!P0 NANOSLEEP.SYNCS 0x989680 ;  /* 0x009896800000895d */ /* 0x004fea0003900000 */
[----:B------:R-:W2:Y:S02]  /*321c0*/  @!P0 SYNCS.PHASECHK.TRANS64 P0, [R8+URZ+0x33450], R0 ;  /* 0x03345000080085a7 */ /* 0x000ea4000800007f */
[----:B--2---:R-:W-:Y:S05]  /*321d0*/  @!P0 BRA `(.L_x_2413) ;  /* 0xfffffffc00f08947 */ /* 0x004fea000383ffff */
[----:B------:R-:W-:Y:S05]  /*321e0*/  BRA `(.L_x_2410) ;  /* 0xfffffee800687947 */ /* 0x000fea000383ffff */
.L_x_2419:
[----:B-1----:R1:W2:Y:S02]  /*321f0*/  SYNCS.PHASECHK.TRANS64.TRYWAIT P0, [R5+URZ+0x33450], R6 ;  /* 0x03345006050075a7 */ /* 0x0022a4000800017f */
[----:B--2---:R-:W-:Y:S05]  /*32200*/  @!P0 NANOSLEEP.SYNCS 0x989680 ;  /* 0x009896800000895d */ /* 0x004fea0003900000 */
[----:B------:R-:W2:Y:S02]  /*32210*/  @!P0 SYNCS.PHASECHK.TRANS64 P0, [R5+URZ+0x33450], R6 ;  /* 0x03345006050085a7 */ /* 0x000ea4000800007f */
[----:B--2---:R-:W-:Y:S05]  /*32220*/  @!P0 BRA `(.L_x_2419) ;  /* 0xfffffffc00f08947 */ /* 0x004fea000383ffff */
[----:B------:R-:W-:Y:S05]  /*32230*/  BRA `(.L_x_2418) ;  /* 0xffffff0c00307947 */ /* 0x000fea000383ffff */
.L_x_2423:
        /* <DEDUP_REMOVED lines=11> */
[----:B------:R-:W-:Y:S01]  /*322f0*/  IMAD.MOV.U32 R11, RZ, RZ, 0x1c1f ;  /* 0x00001c1fff0b7424 */ /* 0x000fe200078e00ff */
[----:B------:R-:W-:-:S02]  /*32300*/  SEL R126, R131, R15, P0 ;  /* 0x0000000f837e7207 */ /* 0x000fc40000000000 */
[----:B------:R-:W-:Y:S01]  /*32310*/  SEL R79, R15, R131, P0 ;  /* 0x000000830f4f7207 */ /* 0x000fe20000000000 */
[----:B------:R-:W-:Y:S01]  /*32320*/  IMAD.MOV.U32 R15, RZ, RZ, -0x1 ;  /* 0xffffffffff0f7424 */ /* 0x000fe200078e00ff */
[----:B------:R-:W-:Y:S01]  /*32330*/  SEL R46, R46, R12, P0 ;  /* 0x0000000c2e2e7207 */ /* 0x000fe20000000000 */
[----:B-----5:R-:W-:Y:S01]  /*32340*/  IMAD.MOV.U32 R12, RZ, RZ, R44 ;  /* 0x000000ffff0c7224 */ /* 0x020fe200078e002c */
        /* <DEDUP_REMOVED lines=13> */
[----:B------:R-:W-:-:S07]  /*32420*/  SEL R51, R62, R14, P0 ;  /* 0x0000000e3e337207 */ /* 0x000fce0000000000 */
[----:B0-----:R-:W-:Y:S05]  /*32430*/  WARPSYNC.COLLECTIVE R15, `(.L_x_2620) ;  /* 0x000000000f087348 */ /* 0x001fea0003c00000 */
[----:B------:R1:W2:Y:S02]  /*32440*/  SHFL.IDX P6, R14, R13, R12, R11 ;  /* 0x0000000c0d0e7389 */ /* 0x0002a400000c000b */
[----:B012---:R-:W-:Y:S01]  /*32450*/  ENDCOLLECTIVE ;  /* 0x000000000000791b */ /* 0x007fe20003800000 */
.L_x_2620:
[----:B------:R-:W-:Y:S02]  /*32460*/  SEL R61, R58, R99, P0 ;  /* 0x000000633a3d7207 */ /* 0x000fe40000000000 */
[----:B------:R-:W-:Y:S02]  /*32470*/  SEL R58, R99, R58, P0 ;  /* 0x0000003a633a7207 */ /* 0x000fe40000000000 */
[----:B------:R-:W-:Y:S02]  /*32480*/  LOP3.LUT R77, R44, 0x2, RZ, 0x3c, !PT ;  /* 0x000000022c4d7812 */ /* 0x000fe400078e3cff */
        /* <DEDUP_REMOVED lines=15> */
.L_x_2621:
        /* <DEDUP_REMOVED lines=19> */
.L_x_2622:
        /* <DEDUP_REMOVED lines=18> */
.L_x_2623:
        /* <DEDUP_REMOVED lines=8> */
[----:B------:R-:W-:Y:S02]  /*32850*/  MOV R13, R102 ;  /* 0x00000066000d7202 */ /* 0x000fe40000000f00 */
        /* <DEDUP_REMOVED lines=9> */
.L_x_2624:
        /* <DEDUP_REMOVED lines=18> */
.L_x_2625:
[----:B------:R-:W-:Y:S02]  /*32a10*/  SEL R33, R148, R33, P0 ;  /* 0x0000002194217207 */ /* 0x000fe40000000000 */
        /* <DEDUP_REMOVED lines=8> */
.L_x_2626:
[----:B------:R-:W-:Y:S02]  /*32aa0*/  IMAD.MOV.U32 R13, RZ, RZ, R4 ;  /* 0x000000ffff0d7224 */ /* 0x000fe400078e0004 */
[----:B------:R-:W-:-:S07]  /*32ab0*/  IMAD.MOV.U32 R103, RZ, RZ, R14 ;  /* 0x000000ffff677224 */ /* 0x000fce00078e000e */
[----:B------:R-:W-:Y:S05]  /*32ac0*/  WARPSYNC.COLLECTIVE R15, `(.L_x_2627) ;  /* 0x000000000f087348 */ /* 0x000fea0003c00000 */
[----:B------:R0:W1:Y:S02]  /*32ad0*/  SHFL.IDX P6, R14, R13, R12, R11 ;  /* 0x0000000c0d0e7389 */ /* 0x00006400000c000b */
[----:B01----:R-:W-:Y:S01]  /*32ae0*/  ENDCOLLECTIVE ;  /* 0x000000000000791b */ /* 0x003fe20003800000 */
.L_x_2627:
[----:B------:R-:W-:Y:S01]  /*32af0*/  SEL R4, R103, R97, P0 ;  /* 0x0000006167047207 */ /* 0x000fe20000000000 */
[----:B------:R-:W-:Y:S02]  /*32b00*/  IMAD.MOV.U32 R13, RZ, RZ, R132 ;  /* 0x000000ffff0d7224 */ /* 0x000fe400078e0084 */
[----:B------:R-:W-:Y:S02]  /*32b10*/  IMAD.MOV.U32 R12, RZ, RZ, R44 ;  /* 0x000000ffff0c7224 */ /* 0x000fe400078e002c */
[----:B------:R-:W-:-:S07]  /*32b20*/  IMAD.MOV.U32 R105, RZ, RZ, R14 ;  /* 0x000000ffff697224 */ /* 0x000fce00078e000e */
[----:B------:R-:W-:Y:S05]  /*32b30*/  WARPSYNC.COLLECTIVE R15, `(.L_x_2628) ;  /* 0x000000000f087348 */ /* 0x000fea0003c00000 */
[----:B------:R0:W1:Y:S02]  /*32b40*/  SHFL.IDX P6, R14, R13, R12, R11 ;  /* 0x0000000c0d0e7389 */ /* 0x00006400000c000b */
[----:B01----:R-:W-:Y:S01]  /*32b50*/  ENDCOLLECTIVE ;  /* 0x000000000000791b */ /* 0x003fe20003800000 */
.L_x_2628:
[----:B------:R-:W-:Y:S01]  /*32b60*/  SEL R5, R93, R105, P0 ;  /* 0x000000695d057207 */ /* 0x000fe20000000000 */
[----:B------:R-:W-:Y:S01]  /*32b70*/  IMAD.MOV.U32 R13, RZ, RZ, R92 ;  /* 0x000000ffff0d7224 */ /* 0x000fe200078e005c */
[----:B------:R-:W-:-:S07]  /*32b80*/  MOV R95, R14 ;  /* 0x0000000e005f7202 */ /* 0x000fce0000000f00 */
[----:B------:R-:W-:Y:S05]  /*32b90*/  WARPSYNC.COLLECTIVE R15, `(.L_x_2629) ;  /* 0x000000000f087348 */ /* 0x000fea0003c00000 */
[----:B------:R0:W1:Y:S02]  /*32ba0*/  SHFL.IDX P6, R14, R13, R12, R11 ;  /* 0x0000000c0d0e7389 */ /* 0x00006400000c000b */
[----:B01----:R-:W-:Y:S01]  /*32bb0*/  ENDCOLLECTIVE ;  /* 0x000000000000791b */ /* 0x003fe20003800000 */
.L_x_2629:
[----:B------:R-:W-:Y:S02]  /*32bc0*/  IMAD.MOV.U32 R13, RZ, RZ, R7 ;  /* 0x000000ffff0d7224 */ /* 0x000fe400078e0007 */
[----:B------:R-:W-:Y:S02]  /*32bd0*/  IMAD.MOV.U32 R12, RZ, RZ, R77 ;  /* 0x000000ffff0c7224 */ /* 0x000fe400078e004d */
[----:B------:R-:W-:-:S07]  /*32be0*/  IMAD.MOV.U32 R94, RZ, RZ, R14 ;  /* 0x000000ffff5e7224 */ /* 0x000fce00078e000e */
[----:B------:R-:W-:Y:S05]  /*32bf0*/  WARPSYNC.COLLECTIVE R15, `(.L_x_2630) ;  /* 0x000000000f087348 */ /* 0x000fea0003c00000 */
[----:B------:R0:W1:Y:S02]  /*32c00*/  SHFL.IDX P6, R14, R13, R12, R11 ;  /* 0x0000000c0d0e7389 */ /* 0x00006400000c000b */
[----:B01----:R-:W-:Y:S01]  /*32c10*/  ENDCOLLECTIVE ;  /* 0x000000000000791b */ /* 0x003fe20003800000 */
.L_x_2630:
[----:B------:R-:W-:Y:S01]  /*32c20*/  IMAD.MOV.U32 R13, RZ, RZ, R6 ;  /* 0x000000ffff0d7224 */ /* 0x000fe200078e0006 */
[----:B------:R-:W-:Y:S01]  /*32c30*/  SEL R6, R105, R93, P0 ;  /* 0x0000005d69067207 */ /* 0x000fe20000000000 */
[----:B------:R-:W-:-:S07]  /*32c40*/  IMAD.MOV.U32 R92, RZ, RZ, R14 ;  /* 0x000000ffff5c7224 */ /* 0x000fce00078e000e */
[----:B------:R-:W-:Y:S05]  /*32c50*/  WARPSYNC.COLLECTIVE R15, `(.L_x_2631) ;  /* 0x000000000f087348 */ /* 0x000fea0003c00000 */
[----:B------:R0:W1:Y:S02]  /*32c60*/  SHFL.IDX P6, R14, R13, R12, R11 ;  /* 0x0000000c0d0e7389 */ /* 0x00006400000c000b */
[----:B01----:R-:W-:Y:S01]  /*32c70*/  ENDCOLLECTIVE ;  /* 0x000000000000791b */ /* 0x003fe20003800000 */
.L_x_2631:
[----:B------:R-:W-:Y:S02]  /*32c80*/  SEL R7, R95, R92, P0 ;  /* 0x0000005c5f077207 */ /* 0x000fe40000000000 */
[----:B------:R-:W-:Y:S01]  /*32c90*/  SEL R92, R92, R95, P0 ;  /* 0x0000005f5c5c7207 */ /* 0x000fe20000000000 */
[----:B------:R-:W-:Y:S01]  /*32ca0*/  IMAD.MOV.U32 R13, RZ, RZ, R138 ;  /* 0x000000ffff0d7224 */ /* 0x000fe200078e008a */
        /* <DEDUP_REMOVED lines=8> */
.L_x_2632:
[----:B------:R-:W-:Y:S02]  /*32d30*/  SEL R93, R94, R140, P0 ;  /* 0x0000008c5e5d7207 */ /* 0x000fe40000000000 */
[----:B------:R-:W-:Y:S01]  /*32d40*/  SEL R94, R140, R94, P0 ;  /* 0x0000005e8c5e7207 */ /* 0x000fe20000000000 */
[----:B------:R-:W-:Y:S02]  /*32d50*/  IMAD.MOV.U32 R13, RZ, RZ, R128 ;  /* 0x000000ffff0d7224 */ /* 0x000fe400078e0080 */
[----:B------:R-:W-:-:S07]  /*32d60*/  IMAD.MOV.U32 R96, RZ, RZ, R14 ;  /* 0x000000ffff607224 */ /* 0x000fce00078e000e */
[----:B------:R-:W-:Y:S05]  /*32d70*/  WARPSYNC.COLLECTIVE R15, `(.L_x_2633) ;  /* 0x000000000f087348 */ /* 0x000fea0003c00000 */
[----:B------:R0:W1:Y:S02]  /*32d80*/  SHFL.IDX P6, R14, R13, R12, R11 ;  /* 0x0000000c0d0e7389 */ /* 0x00006400000c000b */
[----:B01----:R-:W-:Y:S01]  /*32d90*/  ENDCOLLECTIVE ;  /* 0x000000000000791b */ /* 0x003fe20003800000 */
.L_x_2633:
[----:B------:R-:W-:Y:S02]  /*32da0*/  IMAD.MOV.U32 R13, RZ, RZ, R60 ;  /* 0x000000ffff0d7224 */ /* 0x000fe400078e003c */
[----:B------:R-:W-:Y:S01]  /*32db0*/  IMAD.MOV.U32 R12, RZ, RZ, R77 ;  /* 0x000000ffff0c7224 */ /* 0x000fe200078e004d */
[----:B------:R-:W-:-:S07]  /*32dc0*/  MOV R98, R14 ;  /* 0x0000000e00627202 */ /* 0x000fce0000000f00 */
[----:B------:R-:W-:Y:S05]  /*32dd0*/  WARPSYNC.COLLECTIVE R15, `(.L_x_2634) ;  /* 0x000000000f087348 */ /* 0x000fea0003c00000 */
[----:B------:R0:W1:Y:S02]  /*32de0*/  SHFL.IDX P6, R14, R13, R12, R11 ;  /* 0x0000000c0d0e7389 */ /* 0x00006400000c000b */
[----:B01----:R-:W-:Y:S01]  /*32df0*/  ENDCOLLECTIVE ;  /* 0x000000000000791b */ /* 0x003fe20003800000 */
.L_x_2634:
[----:B------:R-:W-:Y:S02]  /*32e00*/  IMAD.MOV.U32 R13, RZ, RZ, R27 ;  /* 0x000000ffff0d7224 */ /* 0x000fe400078e001b */
[----:B------:R-:W-:-:S07]  /*32e10*/  IMAD.MOV.U32 R60, RZ, RZ, R14 ;  /* 0x000000ffff3c7224 */ /* 0x000fce00078e000e */
[----:B------:R-:W-:Y:S05]  /*32e20*/  WARPSYNC.COLLECTIVE R15, `(.L_x_2635) ;  /* 0x000000000f087348 */ /* 0x000fea0003c00000 */
[----:B------:R0:W1:Y:S02]  /*32e30*/  SHFL.IDX P6, R14, R13, R12, R11 ;  /* 0x0000000c0d0e7389 */ /* 0x00006400000c000b */
[----:B01----:R-:W-:Y:S01]  /*32e40*/  ENDCOLLECTIVE ;  /* 0x000000000000791b */ /* 0x003fe20003800000 */
.L_x_2635:
        /* <DEDUP_REMOVED lines=8> */
.L_x_2636:
[----:B------:R-:W-:Y:S02]  /*32ed0*/  SEL R97, R98, R27, P0 ;  /* 0x0000001b62617207 */ /* 0x000fe40000000000 */
[----:B------:R-:W-:Y:S01]  /*32ee0*/  SEL R98, R27, R98, P0 ;  /* 0x000000621b627207 */ /* 0x000fe20000000000 */
[----:B------:R-:W-:Y:S02]  /*32ef0*/  IMAD.MOV.U32 R13, RZ, RZ, R137 ;  /* 0x000000ffff0d7224 */ /* 0x000fe400078e0089 */
[----:B------:R-:W-:-:S07]  /*32f00*/  IMAD.MOV.U32 R100, RZ, RZ, R14 ;  /* 0x000000ffff647224 */ /* 0x000fce00078e000e */
[----:B------:R-:W-:Y:S05]  /*32f10*/  WARPSYNC.COLLECTIVE R15, `(.L_x_2637) ;  /* 0x000000000f087348 */ /* 0x000fea0003c00000 */
[----:B------:R0:W1:Y:S02]  /*32f20*/  SHFL.IDX P6, R14, R13, R12, R11 ;  /* 0x0000000c0d0e7389 */ /* 0x00006400000c000b */
[----:B01----:R-:W-:Y:S01]  /*32f30*/  ENDCOLLECTIVE ;  /* 0x000000000000791b */ /* 0x003fe20003800000 */
.L_x_2637:
[----:B------:R-:W-:Y:S01]  /*32f40*/  IMAD.MOV.U32 R13, RZ, RZ, R70 ;  /* 0x000000ffff0d7224 */ /* 0x000fe200078e0046 */
[----:B------:R-:W-:Y:S01]  /*32f50*/  MOV R12, R77 ;  /* 0x0000004d000c7202 */ /* 0x000fe20000000f00 */
[----:B------:R-:W-:-:S07]  /*32f60*/  IMAD.MOV.U32 R102, RZ, RZ, R14 ;  /* 0x000000ffff667224 */ /* 0x000fce00078e000e */
[----:B------:R-:W-:Y:S05]  /*32f70*/  WARPSYNC.COLLECTIVE R15, `(.L_x_2638) ;  /* 0x000000000f087348 */ /* 0x000fea0003c00000 */
[----:B------:R0:W1:Y:S02]  /*32f80*/  SHFL.IDX P6, R14, R13, R12, R11 ;  /* 0x0000000c0d0e7389 */ /* 0x00006400000c000b */
[----:B01----:R-:W-:Y:S01]  /*32f90*/  ENDCOLLECTIVE ;  /* 0x000000000000791b */ /* 0x003fe20003800000 */
.L_x_2638:
[----:B------:R-:W-:Y:S02]  /*32fa0*/  IMAD.MOV.U32 R13, RZ, RZ, R66 ;  /* 0x000000ffff0d7224 */ /* 0x000fe400078e0042 */
[----:B------:R-:W-:-:S07]  /*32fb0*/  IMAD.MOV.U32 R70, RZ, RZ, R14 ;  /* 0x000000ffff467224 */ /* 0x000fce00078e000e */
[----:B------:R-:W-:Y:S05]  /*32fc0*/  WARPSYNC.COLLECTIVE R15, `(.L_x_2639) ;  /* 0x000000000f087348 */ /* 0x000fea0003c00000 */
[----:B------:R0:W1:Y:S02]  /*32fd0*/  SHFL.IDX P6, R14, R13, R12, R11 ;  /* 0x0000000c0d0e7389 */ /* 0x00006400000c000b */
[----:B01----:R-:W-:Y:S01]  /*32fe0*/  ENDCOLLECTIVE ;  /* 0x000000000000791b */ /* 0x003fe20003800000 */
.L_x_2639:
        /* <DEDUP_REMOVED lines=8> */
.L_x_2640:
[----:B------:R-:W-:Y:S02]  /*33070*/  SEL R101, R102, R66, P0 ;  /* 0x0000004266657207 */ /* 0x000fe40000000000 */
[----:B------:R-:W-:Y:S01]  /*33080*/  SEL R102, R66, R102, P0 ;  /* 0x0000006642667207 */ /* 0x000fe20000000000 */
[----:B------:R-:W-:Y:S02]  /*33090*/  IMAD.MOV.U32 R13, RZ, RZ, R129 ;  /* 0x000000ffff0d7224 */ /* 0x000fe400078e0081 */
[----:B------:R-:W-:-:S07]  /*330a0*/  IMAD.MOV.U32 R104, RZ, RZ, R14 ;  /* 0x000000ffff687224 */ /* 0x000fce00078e000e */
[----:B------:R-:W-:Y:S05]  /*330b0*/  WARPSYNC.COLLECTIVE R15, `(.L_x_2641) ;  /* 0x000000000f087348 */ /* 0x000fea0003c00000 */
[----:B------:R0:W1:Y:S02]  /*330c0*/  SHFL.IDX P6, R14, R13, R12, R11 ;  /* 0x0000000c0d0e7389 */ /* 0x00006400000c000b */
[----:B01----:R-:W-:Y:S01]  /*330d0*/  ENDCOLLECTIVE ;  /* 0x000000000000791b */ /* 0x003fe20003800000 */
.L_x_2641:
[----:B------:R-:W-:Y:S02]  /*330e0*/  IMAD.MOV.U32 R13, RZ, RZ, R82 ;  /* 0x000000ffff0d7224 */ /* 0x000fe400078e0052 */
[----:B------:R-:W-:Y:S02]  /*330f0*/  IMAD.MOV.U32 R12, RZ, RZ, R77 ;  /* 0x000000ffff0c7224 */ /* 0x000fe400078e004d */
[----:B------:R-:W-:-:S07]  /*33100*/  IMAD.MOV.U32 R106, RZ, RZ, R14 ;  /* 0x000000ffff6a7224 */ /* 0x000fce00078e000e */
[----:B------:R-:W-:Y:S05]  /*33110*/  WARPSYNC.COLLECTIVE R15, `(.L_x_2642) ;  /* 0x000000000f087348 */ /* 0x000fea0003c00000 */
[----:B------:R0:W1:Y:S02]  /*33120*/  SHFL.IDX P6, R14, R13, R12, R11 ;  /* 0x0000000c0d0e7389 */ /* 0x00006400000c000b */
[----:B01----:R-:W-:Y:S01]  /*33130*/  ENDCOLLECTIVE ;  /* 0x000000000000791b */ /* 0x003fe20003800000 */
.L_x_2642:
[----:B------:R-:W-:Y:S01]  /*33140*/  MOV R13, R75 ;  /* 0x0000004b000d7202 */ /* 0x000fe20000000f00 */
[----:B------:R-:W-:-:S07]  /*33150*/  IMAD.MOV.U32 R82, RZ, RZ, R14 ;  /* 0x000000ffff527224 */ /* 0x000fce00078e000e */
[----:B------:R-:W-:Y:S05]  /*33160*/  WARPSYNC.COLLECTIVE R15, `(.L_x_2643) ;  /* 0x000000000f087348 */ /* 0x000fea0003c00000 */
[----:B------:R0:W1:Y:S02]  /*33170*/  SHFL.IDX P6, R14, R13, R12, R11 ;  /* 0x0000000c0d0e7389 */ /* 0x00006400000c000b */
[----:B01----:R-:W-:Y:S01]  /*33180*/  ENDCOLLECTIVE ;  /* 0x000000000000791b */ /* 0x003fe20003800000 */
.L_x_2643:
[----:B------:R-:W-:Y:S02]  /*33190*/  SEL R103, R104, R82, P0 ;  /* 0x0000005268677207 */ /* 0x000fe40000000000 */
[----:B------:R-:W-:Y:S01]  /*331a0*/  SEL R104, R82, R104, P0 ;  /* 0x0000006852687207 */ /* 0x000fe20000000000 */
[----:B------:R-:W-:Y:S02]  /*331b0*/  IMAD.MOV.U32 R13, RZ, RZ, R25 ;  /* 0x000000ffff0d7224 */ /* 0x000fe400078e0019 */
        /* <DEDUP_REMOVED lines=8> */
.L_x_2644:
[----:B------:R-:W-:Y:S02]  /*33240*/  IMAD.MOV.U32 R13, RZ, RZ, R20 ;  /* 0x000000ffff0d7224 */ /* 0x000fe400078e0014 */
[----:B------:R-:W-:-:S07]  /*33250*/  IMAD.MOV.U32 R25, RZ, RZ, R14 ;  /* 0x000000ffff197224 */ /* 0x000fce00078e000e */
[----:B------:R-:W-:Y:S05]  /*33260*/  WARPSYNC.COLLECTIVE R15, `(.L_x_2645) ;  /* 0x000000000f087348 */ /* 0x000fea0003c00000 */
[----:B------:R0:W1:Y:S02]  /*33270*/  SHFL.IDX P6, R14, R13, R12, R11 ;  /* 0x0000000c0d0e7389 */ /* 0x00006400000c000b */
[----:B01----:R-:W-:Y:S01]  /*33280*/  ENDCOLLECTIVE ;  /* 0x000000000000791b */ /* 0x003fe20003800000 */
.L_x_2645:
[----:B------:R-:W-:Y:S02]  /*33290*/  IMAD.MOV.U32 R13, RZ, RZ, R9 ;  /* 0x000000ffff0d7224 */ /* 0x000fe400078e0009 */
[----:B------:R-:W-:Y:S02]  /*332a0*/  IMAD.MOV.U32 R12, RZ, RZ, R77 ;  /* 0x000000ffff0c7224 */ /* 0x000fe400078e004d */
[----:B------:R-:W-:-:S07]  /*332b0*/  IMAD.MOV.U32 R20, RZ, RZ, R14 ;  /* 0x000000ffff147224 */ /* 0x000fce00078e000e */
[----:B------:R-:W-:Y:S05]  /*332c0*/  WARPSYNC.COLLECTIVE R15, `(.L_x_2646) ;  /* 0x000000000f087348 */ /* 0x000fea0003c00000 */
[----:B------:R0:W1:Y:S02]  /*332d0*/  SHFL.IDX P6, R14, R13, R12, R11 ;  /* 0x0000000c0d0e7389 */ /* 0x00006400000c000b */
[----:B01----:R-:W-:Y:S01]  /*332e0*/  ENDCOLLECTIVE ;  /* 0x000000000000791b */ /* 0x003fe20003800000 */
.L_x_2646:
[----:B------:R-:W-:Y:S02]  /*332f0*/  IMAD.MOV.U32 R13, RZ, RZ, R8 ;  /* 0x000000ffff0d7224 */ /* 0x000fe400078e0008 */
[----:B------:R-:W-:-:S07]  /*33300*/  IMAD.MOV.U32 R9, RZ, RZ, R14 ;  /* 0x000000ffff097224 */ /* 0x000fce00078e000e */
[----:B------:R-:W-:Y:S05]  /*33310*/  WARPSYNC.COLLECTIVE R15, `(.L_x_2647) ;  /* 0x000000000f087348 */ /* 0x000fea0003c00000 */
[----:B------:R0:W1:Y:S02]  /*33320*/  SHFL.IDX P6, R14, R13, R12, R11 ;  /* 0x0000000c0d0e7389 */ /* 0x00006400000c000b */
[----:B01----:R-:W-:Y:S01]  /*33330*/  ENDCOLLECTIVE ;  /* 0x000000000000791b */ /* 0x003fe20003800000 */
.L_x_2647:
        /* <DEDUP_REMOVED lines=8> */
.L_x_2648:
[----:B------:R-:W-:Y:S02]  /*333c0*/  IMAD.MOV.U32 R13, RZ, RZ, R107 ;  /* 0x000000ffff0d7224 */ /* 0x000fe400078e006b */
[----:B------:R-:W-:-:S07]  /*333d0*/  IMAD.MOV.U32 R136, RZ, RZ, R14 ;  /* 0x000000ffff887224 */ /* 0x000fce00078e000e */
[----:B------:R-:W-:Y:S05]  /*333e0*/  WARPSYNC.COLLECTIVE R15, `(.L_x_2649) ;  /* 0x000000000f087348 */ /* 0x000fea0003c00000 */
[----:B------:R0:W1:Y:S02]  /*333f0*/  SHFL.IDX P6, R14, R13, R12, R11 ;  /* 0x0000000c0d0e7389 */ /* 0x00006400000c000b */
[----:B01----:R-:W-:Y:S01]  /*33400*/  ENDCOLLECTIVE ;  /* 0x000000000000791b */ /* 0x003fe20003800000 */
.L_x_2649:
[----:B------:R-:W-:Y:S02]  /*33410*/  IMAD.MOV.U32 R13, RZ, RZ, R21 ;  /* 0x000000ffff0d7224 */ /* 0x000fe400078e0015 */
[----:B------:R-:W-:Y:S02]  /*33420*/  IMAD.MOV.U32 R12, RZ, RZ, R77 ;  /* 0x000000ffff0c7224 */ /* 0x000fe400078e004d */
[----:B------:R-:W-:-:S07]  /*33430*/  IMAD.MOV.U32 R122, RZ, RZ, R14 ;  /* 0x000000ffff7a7224 */ /* 0x000fce00078e000e */
[----:B------:R-:W-:Y:S05]  /*33440*/  WARPSYNC.COLLECTIVE R15, `(.L_x_2650) ;  /* 0x000000000f087348 */ /* 0x000fea0003c00000 */
[----:B------:R0:W1:Y:S02]  /*33450*/  SHFL.IDX P6, R14, R13, R12, R11 ;  /* 0x0000000c0d0e7389 */ /* 0x00006400000c000b */
[----:B01----:R-:W-:Y:S01]  /*33460*/  ENDCOLLECTIVE ;  /* 0x000000000000791b */ /* 0x003fe20003800000 */
.L_x_2650:
[----:B------:R-:W-:Y:S01]  /*33470*/  IMAD.MOV.U32 R13, RZ, RZ, R10 ;  /* 0x000000ffff0d7224 */ /* 0x000fe200078e000a */
[----:B------:R-:W-:Y:S02]  /*33480*/  SEL R10, R20, R75, P0 ;  /* 0x0000004b140a7207 */ /* 0x000fe40000000000 */
[----:B------:R-:W-:Y:S01]  /*33490*/  SEL R20, R75, R20, P0 ;  /* 0x000000144b147207 */ /* 0x000fe20000000000 */
[----:B------:R-:W-:-:S07]  /*334a0*/  IMAD.MOV.U32 R139, RZ, RZ, R14 ;  /* 0x000000ffff8b7224 */ /* 0x000fce00078e000e */
[----:B------:R-:W-:Y:S05]  /*334b0*/  WARPSYNC.COLLECTIVE R15, `(.L_x_2651) ;  /* 0x000000000f087348 */ /* 0x000fea0003c00000 */
[----:B------:R0:W1:Y:S02]  /*334c0*/  SHFL.IDX P6, R14, R13, R12, R11 ;  /* 0x0000000c0d0e7389 */ /* 0x00006400000c000b */
[----:B01----:R-:W-:Y:S01]  /*334d0*/  ENDCOLLECTIVE ;  /* 0x000000000000791b */ /* 0x003fe20003800000 */
.L_x_2651:
[----:B------:R-:W-:Y:S01]  /*334e0*/  SEL R21, R136, R139, P0 ;  /* 0x0000008b88157207 */ /* 0x000fe20000000000 */
[----:B------:R-:W-:Y:S01]  /*334f0*/  IMAD.MOV.U32 R13, RZ, RZ, R111 ;  /* 0x000000ffff0d7224 */ /* 0x000fe200078e006f */
[----:B------:R-:W-:Y:S01]  /*33500*/  MOV R12, R44 ;  /* 0x0000002c000c7202 */ /* 0x000fe20000000f00 */
[----:B------:R-:W-:-:S07]  /*33510*/  IMAD.MOV.U32 R141, RZ, RZ, R14 ;  /* 0x000000ffff8d7224 */ /* 0x000fce00078e000e */
[----:B------:R-:W-:Y:S05]  /*33520*/  WARPSYNC.COLLECTIVE R15, `(.L_x_2652) ;  /* 0x000000000f087348 */ /* 0x000fea0003c00000 */
[----:B------:R0:W1:Y:S02]  /*33530*/  SHFL.IDX P6, R14, R13, R12, R11 ;  /* 0x0000000c0d0e7389 */ /* 0x00006400000c000b */
[----:B01----:R-:W-:Y:S01]  /*33540*/  ENDCOLLECTIVE ;  /* 0x000000000000791b */ /* 0x003fe20003800000 */
.L_x_2652:
[----:B------:R-:W-:Y:S01]  /*33550*/  SEL R25, R122, R141, P0 ;  /* 0x0000008d7a197207 */ /* 0x000fe20000000000 */
[----:B------:R-:W-:Y:S02]  /*33560*/  IMAD.MOV.U32 R13, RZ, RZ, R108 ;  /* 0x000000ffff0d7224 */ /* 0x000fe400078e006c */
[----:B------:R-:W-:-:S07]  /*33570*/  IMAD.MOV.U32 R107, RZ, RZ, R14 ;  /* 0x000000ffff6b7224 */ /* 0x000fce00078e000e */
[----:B------:R-:W-:Y:S05]  /*33580*/  WARPSYNC.COLLECTIVE R15, `(.L_x_2653) ;  /* 0x000000000f087348 */ /* 0x000fea0003c00000 */
[----:B------:R0:W1:Y:S02]  /*33590*/  SHFL.IDX P6, R14, R13, R12, R11 ;  /* 0x0000000c0d0e7389 */ /* 0x00006400000c000b */
[----:B01----:R-:W-:Y:S01]  /*335a0*/  ENDCOLLECTIVE ;  /* 0x000000000000791b */ /* 0x003fe20003800000 */
.L_x_2653:
[----:B------:R-:W-:Y:S01]  /*335b0*/  IMAD.MOV.U32 R13, RZ, RZ, R26 ;  /* 0x000000ffff0d7224 */ /* 0x000fe200078e001a */
[----:B------:R-:W-:Y:S01]  /*335c0*/  SEL R26, R141, R122, P0 ;  /* 0x0000007a8d1a7207 */ /* 0x000fe20000000000 */
[----:B------:R-:W-:Y:S02]  /*335d0*/  IMAD.MOV.U32 R12, RZ, RZ, R77 ;  /* 0x000000ffff0c7224 */ /* 0x000fe400078e004d */
[----:B------:R-:W-:-:S07]  /*335e0*/  IMAD.MOV.U32 R109, RZ, RZ, R14 ;  /* 0x000000ffff6d7224 */ /* 0x000fce00078e000e */
[----:B------:R-:W-:Y:S05]  /*335f0*/  WARPSYNC.COLLECTIVE R15, `(.L_x_2654) ;  /* 0x000000000f087348 */ /* 0x000fea0003c00000 */
[----:B------:R0:W1:Y:S02]  /*33600*/  SHFL.IDX P6, R14, R13, R12, R11 ;  /* 0x0000000c0d0e7389 */ /* 0x00006400000c000b */
[----:B01----:R-:W-:Y:S01]  /*33610*/  ENDCOLLECTIVE ;  /* 0x000000000000791b */ /* 0x003fe20003800000 */
.L_x_2654:
[----:B------:R-:W-:Y:S01]  /*33620*/  IMAD.MOV.U32 R13, RZ, RZ, R24 ;  /* 0x000000ffff0d7224 */ /* 0x000fe200078e0018 */
[----:B------:R-:W-:Y:S01]  /*33630*/  SEL R24, R139, R136, P0 ;  /* 0x000000888b187207 */ /* 0x000fe20000000000 */
[----:B------:R-:W-:-:S07]  /*33640*/  IMAD.MOV.U32 R142, RZ, RZ, R14 ;  /* 0x000000ffff8e7224 */ /* 0x000fce00078e000e */
[----:B------:R-:W-:Y:S05]  /*33650*/  WARPSYNC.COLLECTIVE R15, `(.L_x_2655) ;  /* 0x000000000f087348 */ /* 0x000fea0003c00000 */
[----:B------:R0:W1:Y:S02]  /*33660*/  SHFL.IDX P6, R14, R13, R12, R11 ;  /* 0x0000000c0d0e7389 */ /* 0x00006400000c000b */
[----:B01----:R-:W-:Y:S01]  /*33670*/  ENDCOLLECTIVE ;  /* 0x000000000000791b */ /* 0x003fe20003800000 */
.L_x_2655:
        /* <DEDUP_REMOVED lines=8> */
.L_x_2656:
[----:B------:R-:W-:Y:S02]  /*33700*/  SEL R108, R109, R143, P0 ;  /* 0x0000008f6d6c7207 */ /* 0x000fe40000000000 */
[----:B------:R-:W-:Y:S02]  /*33710*/  SEL R109, R143, R109, P0 ;  /* 0x0000006d8f6d7207 */ /* 0x000fe40000000000 */
[----:B------:R-:W-:Y:S01]  /*33720*/  MOV R13, R110 ;  /* 0x0000006e000d7202 */ /* 0x000fe20000000f00 */
[----:B------:R-:W-:-:S07]  /*33730*/  IMAD.MOV.U32 R111, RZ, RZ, R14 ;  /* 0x000000ffff6f7224 */ /* 0x000fce00078e000e */
[----:B------:R-:W-:Y:S05]  /*33740*/  WARPSYNC.COLLECTIVE R15, `(.L_x_2657) ;  /* 0x000000000f087348 */ /* 0x000fea0003c00000 */
[----:B------:R0:W1:Y:S02]  /*33750*/  SHFL.IDX P6, R14, R13, R12, R11 ;  /* 0x0000000c0d0e7389 */ /* 0x00006400000c000b */
[----:B01----:R-:W-:Y:S01]  /*33760*/  ENDCOLLECTIVE ;  /* 0x000000000000791b */ /* 0x003fe20003800000 */
.L_x_2657:
[----:B------:R-:W-:Y:S02]  /*33770*/  IMAD.MOV.U32 R13, RZ, RZ, R40 ;  /* 0x000000ffff0d7224 */ /* 0x000fe400078e0028 */
[----:B------:R-:W-:Y:S02]  /*33780*/  IMAD.MOV.U32 R12, RZ, RZ, R77 ;  /* 0x000000ffff0c7224 */ /* 0x000fe400078e004d */
[----:B------:R-:W-:-:S07]  /*33790*/  IMAD.MOV.U32 R118, RZ, RZ, R14 ;  /* 0x000000ffff767224 */ /* 0x000fce00078e000e */
[----:B------:R-:W-:Y:S05]  /*337a0*/  WARPSYNC.COLLECTIVE R15, `(.L_x_2658) ;  /* 0x000000000f087348 */ /* 0x000fea0003c00000 */
[----:B------:R0:W1:Y:S02]  /*337b0*/  SHFL.IDX P6, R14, R13, R12, R11 ;  /* 0x0000000c0d0e7389 */ /* 0x00006400000c000b */
[----:B01----:R-:W-:Y:S01]  /*337c0*/  ENDCOLLECTIVE ;  /* 0x000000000000791b */ /* 0x003fe20003800000 */
.L_x_2658:
[----:B------:R-:W-:Y:S02]  /*337d0*/  IMAD.MOV.U32 R13, RZ, RZ, R36 ;  /* 0x000000ffff0d7224 */ /* 0x000fe400078e0024 */
[----:B------:R-:W-:-:S07]  /*337e0*/  IMAD.MOV.U32 R40, RZ, RZ, R14 ;  /* 0x000000ffff287224 */ /* 0x000fce00078e000e */
[----:B------:R-:W-:Y:S05]  /*337f0*/  WARPSYNC.COLLECTIVE R15, `(.L_x_2659) ;  /* 0x000000000f087348 */ /* 0x000fea0003c00000 */
[----:B------:R0:W1:Y:S02]  /*33800*/  SHFL.IDX P6, R14, R13, R12, R11 ;  /* 0x0000000c0d0e7389 */ /* 0x00006400000c000b */
[----:B01----:R-:W-:Y:S01]  /*33810*/  ENDCOLLECTIVE ;  /* 0x000000000000791b */ /* 0x003fe20003800000 */
.L_x_2659:
        /* <DEDUP_REMOVED lines=8> */
.L_x_2660:
[----:B------:R-:W-:Y:S01]  /*338a0*/  IMAD.MOV.U32 R13, RZ, RZ, R112 ;  /* 0x000000ffff0d7224 */ /* 0x000fe200078e0070 */
[----:B------:R-:W-:Y:S02]  /*338b0*/  SEL R112, R118, R113, P0 ;  /* 0x0000007176707207 */ /* 0x000fe40000000000 */
[----:B------:R-:W-:Y:S01]  /*338c0*/  SEL R113, R113, R118, P0 ;  /* 0x0000007671717207 */ /* 0x000fe20000000000 */
[----:B------:R-:W-:-:S07]  /*338d0*/  IMAD.MOV.U32 R115, RZ, RZ, R14 ;  /* 0x000000ffff737224 */ /* 0x000fce00078e000e */
[----:B------:R-:W-:Y:S05]  /*338e0*/  WARPSYNC.COLLECTIVE R15, `(.L_x_2661) ;  /* 0x000000000f087348 */ /* 0x000fea0003c00000 */
[----:B------:R0:W1:Y:S02]  /*338f0*/  SHFL.IDX P6, R14, R13, R12, R11 ;  /* 0x0000000c0d0e7389 */ /* 0x00006400000c000b */
[----:B01----:R-:W-:Y:S01]  /*33900*/  ENDCOLLECTIVE ;  /* 0x000000000000791b */ /* 0x003fe20003800000 */
.L_x_2661:
[----:B------:R-:W-:Y:S01]  /*33910*/  MOV R13, R69 ;  /* 0x00000045000d7202 */ /* 0x000fe20000000f00 */
[----:B------:R-:W-:Y:S02]  /*33920*/  IMAD.MOV.U32 R12, RZ, RZ, R77 ;  /* 0x000000ffff0c7224 */ /* 0x000fe400078e004d */
[----:B------:R-:W-:-:S07]  /*33930*/  IMAD.MOV.U32 R117, RZ, RZ, R14 ;  /* 0x000000ffff757224 */ /* 0x000fce00078e000e */
[----:B------:R-:W-:Y:S05]  /*33940*/  WARPSYNC.COLLECTIVE R15, `(.L_x_2662) ;  /* 0x000000000f087348 */ /* 0x000fea0003c00000 */
[----:B------:R0:W1:Y:S02]  /*33950*/  SHFL.IDX P6, R14, R13, R12, R11 ;  /* 0x0000000c0d0e7389 */ /* 0x00006400000c000b */
[----:B01----:R-:W-:Y:S01]  /*33960*/  ENDCOLLECTIVE ;  /* 0x000000000000791b */ /* 0x003fe20003800000 */
.L_x_2662:
[----:B------:R-:W-:Y:S02]  /*33970*/  IMAD.MOV.U32 R13, RZ, RZ, R65 ;  /* 0x000000ffff0d7224 */ /* 0x000fe400078e0041 */
[----:B------:R-:W-:-:S07]  /*33980*/  IMAD.MOV.U32 R69, RZ, RZ, R14 ;  /* 0x000000ffff457224 */ /* 0x000fce00078e000e */
[----:B------:R-:W-:Y:S05]  /*33990*/  WARPSYNC.COLLECTIVE R15, `(.L_x_2663) ;  /* 0x000000000f087348 */ /* 0x000fea0003c00000 */
[----:B------:R0:W1:Y:S02]  /*339a0*/  SHFL.IDX P6, R14, R13, R12, R11 ;  /* 0x0000000c0d0e7389 */ /* 0x00006400000c000b */
[----:B01----:R-:W-:Y:S01]  /*339b0*/  ENDCOLLECTIVE ;  /* 0x000000000000791b */ /* 0x003fe20003800000 */
.L_x_2663:
[----:B------:R-:W-:Y:S02]  /*339c0*/  IMAD.MOV.U32 R13, RZ, RZ, R116 ;  /* 0x000000ffff0d7224 */ /* 0x000fe400078e0074 */
[----:B------:R-:W-:Y:S02]  /*339d0*/  IMAD.MOV.U32 R12, RZ, RZ, R44 ;  /* 0x000000ffff0c7224 */ /* 0x000fe400078e002c */
[----:B------:R-:W-:-:S07]  /*339e0*/  IMAD.MOV.U32 R65, RZ, RZ, R14 ;  /* 0x000000ffff417224 */ /* 0x000fce00078e000e */
[----:B------:R-:W-:Y:S05]  /*339f0*/  WARPSYNC.COLLECTIVE R15, `(.L_x_2664) ;  /* 0x000000000f087348 */ /* 0x000fea0003c00000 */
[----:B------:R0:W1:Y:S02]  /*33a00*/  SHFL.IDX P6, R14, R13, R12, R11 ;  /* 0x0000000c0d0e7389 */ /* 0x00006400000c000b */
[----:B01----:R-:W-:Y:S01]  /*33a10*/  ENDCOLLECTIVE ;  /* 0x000000000000791b */ /* 0x003fe20003800000 */
.L_x_2664:
        /* <DEDUP_REMOVED lines=9> */
.L_x_2665:
[----:B------:R-:W-:Y:S02]  /*33ab0*/  IMAD.MOV.U32 R13, RZ, RZ, R81 ;  /* 0x000000ffff0d7224 */ /* 0x000fe400078e0051 */
[----:B------:R-:W-:Y:S02]  /*33ac0*/  IMAD.MOV.U32 R12, RZ, RZ, R77 ;  /* 0x000000ffff0c7224 */ /* 0x000fe400078e004d */
[----:B------:R-:W-:-:S07]  /*33ad0*/  IMAD.MOV.U32 R123, RZ, RZ, R14 ;  /* 0x000000ffff7b7224 */ /* 0x000fce00078e000e */
[----:B------:R-:W-:Y:S05]  /*33ae0*/  WARPSYNC.COLLECTIVE R15, `(.L_x_2666) ;  /* 0x000000000f087348 */ /* 0x000fea0003c00000 */
[----:B------:R0:W1:Y:S02]  /*33af0*/  SHFL.IDX P6, R14, R13, R12, R11 ;  /* 0x0000000c0d0e7389 */ /* 0x00006400000c000b */
[----:B01----:R-:W-:Y:S01]  /*33b00*/  ENDCOLLECTIVE ;  /* 0x000000000000791b */ /* 0x003fe20003800000 */
.L_x_2666:
[----:B------:R-:W-:Y:S01]  /*33b10*/  IMAD.MOV.U32 R13, RZ, RZ, R71 ;  /* 0x000000ffff0d7224 */ /* 0x000fe200078e0047 */
[----:B------:R-:W-:-:S07]  /*33b20*/  MOV R81, R14 ;  /* 0x0000000e00517202 */ /* 0x000fce0000000f00 */
[----:B------:R-:W-:Y:S05]  /*33b30*/  WARPSYNC.COLLECTIVE R15, `(.L_x_2667) ;  /* 0x000000000f087348 */ /* 0x000fea0003c00000 */
[----:B------:R0:W1:Y:S02]  /*33b40*/  SHFL.IDX P6, R14, R13, R12, R11 ;  /* 0x0000000c0d0e7389 */ /* 0x00006400000c000b */
[----:B01----:R-:W-:Y:S01]  /*33b50*/  ENDCOLLECTIVE ;  /* 0x000000000000791b */ /* 0x003fe20003800000 */
.L_x_2667:
        /* <DEDUP_REMOVED lines=10> */
.L_x_2668:
[----:B------:R-:W-:Y:S02]  /*33c00*/  IMAD.MOV.U32 R13, RZ, RZ, R31 ;  /* 0x000000ffff0d7224 */ /* 0x000fe400078e001f */
[----:B------:R-:W-:-:S07]  /*33c10*/  IMAD.MOV.U32 R34, RZ, RZ, R14 ;  /* 0x000000ffff227224 */ /* 0x000fce00078e000e */
[----:B------:R-:W-:Y:S05]  /*33c20*/  WARPSYNC.COLLECTIVE R15, `(.L_x_2669) ;  /* 0x000000000f087348 */ /* 0x000fea0003c00000 */
[----:B------:R0:W1:Y:S02]  /*33c30*/  SHFL.IDX P6, R14, R13, R12, R11 ;  /* 0x0000000c0d0e7389 */ /* 0x00006400000c000b */
[----:B01----:R-:W-:Y:S01]  /*33c40*/  ENDCOLLECTIVE ;  /* 0x000000000000791b */ /* 0x003fe20003800000 */
.L_x_2669:
[----:B------:R-:W-:Y:S02]  /*33c50*/  IMAD.MOV.U32 R13, RZ, RZ, R29 ;  /* 0x000000ffff0d7224 */ /* 0x000fe400078e001d */
[----:B------:R-:W-:Y:S02]  /*33c60*/  IMAD.MOV.U32 R12, RZ, RZ, R77 ;  /* 0x000000ffff0c7224 */ /* 0x000fe400078e004d */
[----:B------:R-:W-:-:S07]  /*33c70*/  IMAD.MOV.U32 R31, RZ, RZ, R14 ;  /* 0x000000ffff1f7224 */ /* 0x000fce00078e000e */
[----:B------:R-:W-:Y:S05]  /*33c80*/  WARPSYNC.COLLECTIVE R15, `(.L_x_2670) ;  /* 0x000000000f087348 */ /* 0x000fea0003c00000 */
[----:B------:R0:W1:Y:S02]  /*33c90*/  SHFL.IDX P6, R14, R13, R12, R11 ;  /* 0x0000000c0d0e7389 */ /* 0x00006400000c000b */
[----:B01----:R-:W-:Y:S01]  /*33ca0*/  ENDCOLLECTIVE ;  /* 0x000000000000791b */ /* 0x003fe20003800000 */
.L_x_2670:
[----:B------:R-:W-:Y:S02]  /*33cb0*/  IMAD.MOV.U32 R13, RZ, RZ, R28 ;  /* 0x000000ffff0d7224 */ /* 0x000fe400078e001c */
[----:B------:R-:W-:-:S07]  /*33cc0*/  IMAD.MOV.U32 R29, RZ, RZ, R14 ;  /* 0x000000ffff1d7224 */ /* 0x000fce00078e000e */
[----:B------:R-:W-:Y:S05]  /*33cd0*/  WARPSYNC.COLLECTIVE R15, `(.L_x_2671) ;  /* 0x000000000f087348 */ /* 0x000fea0003c00000 */
[----:B------:R0:W1:Y:S02]  /*33ce0*/  SHFL.IDX P6, R14, R13, R12, R11 ;  /* 0x0000000c0d0e7389 */ /* 0x00006400000c000b */
[----:B01----:R-:W-:Y:S01]  /*33cf0*/  ENDCOLLECTIVE ;  /* 0x000000000000791b */ /* 0x003fe20003800000 */
.L_x_2671:
        /* <DEDUP_REMOVED lines=8> */
.L_x_2672:
[----:B------:R-:W-:Y:S02]  /*33d80*/  IMAD.MOV.U32 R13, RZ, RZ, R80 ;  /* 0x000000ffff0d7224 */ /* 0x000fe400078e0050 */
[----:B------:R-:W-:-:S07]  /*33d90*/  IMAD.MOV.U32 R132, RZ, RZ, R14 ;  /* 0x000000ffff847224 */ /* 0x000fce00078e000e */
[----:B------:R-:W-:Y:S05]  /*33da0*/  WARPSYNC.COLLECTIVE R15, `(.L_x_2673) ;  /* 0x000000000f087348 */ /* 0x000fea0003c00000 */
[----:B------:R0:W1:Y:S02]  /*33db0*/  SHFL.IDX P6, R14, R13, R12, R11 ;  /* 0x0000000c0d0e7389 */ /* 0x00006400000c000b */
[----:B01----:R-:W-:Y:S01]  /*33dc0*/  ENDCOLLECTIVE ;  /* 0x000000000000791b */ /* 0x003fe20003800000 */
.L_x_2673:
[----:B------:R-:W-:Y:S02]  /*33dd0*/  IMAD.MOV.U32 R13, RZ, RZ, R32 ;  /* 0x000000ffff0d7224 */ /* 0x000fe400078e0020 */
[----:B------:R-:W-:Y:S02]  /*33de0*/  IMAD.MOV.U32 R12, RZ, RZ, R77 ;  /* 0x000000ffff0c7224 */ /* 0x000fe400078e004d */
[----:B------:R-:W-:-:S07]  /*33df0*/  IMAD.MOV.U32 R134, RZ, RZ, R14 ;  /* 0x000000ffff867224 */ /* 0x000fce00078e000e */
[----:B------:R-:W-:Y:S05]  /*33e00*/  WARPSYNC.COLLECTIVE R15, `(.L_x_2674) ;  /* 0x000000000f087348 */ /* 0x000fea0003c00000 */
[----:B------:R0:W1:Y:S02]  /*33e10*/  SHFL.IDX P6, R14, R13, R12, R11 ;  /* 0x0000000c0d0e7389 */ /* 0x00006400000c000b */
[----:B01----:R-:W-:Y:S01]  /*33e20*/  ENDCOLLECTIVE ;  /* 0x000000000000791b */ /* 0x003fe20003800000 */
.L_x_2674:
[----:B------:R-:W-:Y:S01]  /*33e30*/  IMAD.MOV.U32 R13, RZ, RZ, R30 ;  /* 0x000000ffff0d7224 */ /* 0x000fe200078e001e */
[----:B------:R-:W-:Y:S02]  /*33e40*/  SEL R30, R31, R36, P0 ;  /* 0x000000241f1e7207 */ /* 0x000fe40000000000 */
[----:B------:R-:W-:Y:S01]  /*33e50*/  SEL R31, R36, R31, P0 ;  /* 0x0000001f241f7207 */ /* 0x000fe20000000000 */
[----:B------:R-:W-:-:S07]  /*33e60*/  IMAD.MOV.U32 R71, RZ, RZ, R14 ;  /* 0x000000ffff477224 */ /* 0x000fce00078e000e */
[----:B------:R-:W-:Y:S05]  /*33e70*/  WARPSYNC.COLLECTIVE R15, `(.L_x_2675) ;  /* 0x000000000f087348 */ /* 0x000fea0003c00000 */
[----:B------:R0:W1:Y:S02]  /*33e80*/  SHFL.IDX P6, R14, R13, R12, R11 ;  /* 0x0000000c0d0e7389 */ /* 0x00006400000c000b */
[----:B01----:R-:W-:Y:S01]  /*33e90*/  ENDCOLLECTIVE ;  /* 0x000000000000791b */ /* 0x003fe20003800000 */
.L_x_2675:
[----:B------:R-:W-:Y:S01]  /*33ea0*/  SEL R32, R132, R71, P0 ;  /* 0x0000004784207207 */ /* 0x000fe20000000000 */
[----:B------:R-:W-:Y:S01]  /*33eb0*/  IMAD.MOV.U32 R13, RZ, RZ, R89 ;  /* 0x000000ffff0d7224 */ /* 0x000fe200078e0059 */
[----:B------:R-:W-:Y:S01]  /*33ec0*/  MOV R12, R44 ;  /* 0x0000002c000c7202 */ /* 0x000fe20000000f00 */
[----:B------:R-:W-:-:S07]  /*33ed0*/  IMAD.MOV.U32 R144, RZ, RZ, R14 ;  /* 0x000000ffff907224 */ /* 0x000fce00078e000e */
[----:B------:R-:W-:Y:S05]  /*33ee0*/  WARPSYNC.COLLECTIVE R15, `(.L_x_2676) ;  /* 0x000000000f087348 */ /* 0x000fea0003c00000 */
[----:B------:R0:W1:Y:S02]  /*33ef0*/  SHFL.IDX P6, R14, R13, R12, R11 ;  /* 0x0000000c0d0e7389 */ /* 0x00006400000c000b */
[----:B01----:R-:W-:Y:S01]  /*33f00*/  ENDCOLLECTIVE ;  /* 0x000000000000791b */ /* 0x003fe20003800000 */
.L_x_2676:
[----:B------:R-:W-:Y:S01]  /*33f10*/  SEL R34, R134, R144, P0 ;  /* 0x0000009086227207 */ /* 0x000fe20000000000 */
[----:B------:R-:W-:Y:S02]  /*33f20*/  IMAD.MOV.U32 R13, RZ, RZ, R83 ;  /* 0x000000ffff0d7224 */ /* 0x000fe400078e0053 */
[----:B------:R-:W-:-:S07]  /*33f30*/  IMAD.MOV.U32 R127, RZ, RZ, R14 ;  /* 0x000000ffff7f7224 */ /* 0x000fce00078e000e */
[----:B------:R-:W-:Y:S05]  /*33f40*/  WARPSYNC.COLLECTIVE R15, `(.L_x_2677) ;  /* 0x000000000f087348 */ /* 0x000fea0003c00000 */
[----:B------:R0:W1:Y:S02]  /*33f50*/  SHFL.IDX P6, R14, R13, R12, R11 ;  /* 0x0000000c0d0e7389 */ /* 0x00006400000c000b */
[----:B01----:R-:W-:Y:S01]  /*33f60*/  ENDCOLLECTIVE ;  /* 0x000000000000791b */ /* 0x003fe20003800000 */
.L_x_2677:
[----:B------:R-:W-:Y:S01]  /*33f70*/  IMAD.MOV.U32 R13, RZ, RZ, R35 ;  /* 0x000000ffff0d7224 */ /* 0x000fe200078e0023 */
[----:B------:R-:W-:Y:S01]  /*33f80*/  SEL R35, R144, R134, P0 ;  /* 0x0000008690237207 */ /* 0x000fe20000000000 */
[----:B------:R-:W-:Y:S02]  /*33f90*/  IMAD.MOV.U32 R12, RZ, RZ, R77 ;  /* 0x000000ffff0c7224 */ /* 0x000fe400078e004d */
[----:B------:R-:W-:-:S07]  /*33fa0*/  IMAD.MOV.U32 R129, RZ, RZ, R14 ;  /* 0x000000ffff817224 */ /* 0x000fce00078e000e */
[----:B------:R-:W-:Y:S05]  /*33fb0*/  WARPSYNC.COLLECTIVE R15, `(.L_x_2678) ;  /* 0x000000000f087348 */ /* 0x000fea0003c00000 */
[----:B------:R0:W1:Y:S02]  /*33fc0*/  SHFL.IDX P6, R14, R13, R12, R11 ;  /* 0x0000000c0d0e7389 */ /* 0x00006400000c000b */
[----:B01----:R-:W-:Y:S01]  /*33fd0*/  ENDCOLLECTIVE ;  /* 0x000000000000791b */ /* 0x003fe20003800000 */
.L_x_2678:
[----:B------:R-:W-:Y:S01]  /*33fe0*/  IMAD.MOV.U32 R13, RZ, RZ, R33 ;  /* 0x000000ffff0d7224 */ /* 0x000fe200078e0021 */
[----:B------:R-:W-:Y:S01]  /*33ff0*/  SEL R33, R71, R132, P0 ;  /* 0x0000008447217207 */ /* 0x000fe20000000000 */
[----:B------:R-:W-:-:S07]  /*34000*/  IMAD.MOV.U32 R145, RZ, RZ, R14 ;  /* 0x000000ffff917224 */ /* 0x000fce00078e000e */
[----:B------:R-:W-:Y:S05]  /*34010*/  WARPSYNC.COLLECTIVE R15, `(.L_x_2679) ;  /* 0x000000000f087348 */ /* 0x000fea0003c00000 */
[----:B------:R0:W1:Y:S02]  /*34020*/  SHFL.IDX P6, R14, R13, R12, R11 ;  /* 0x0000000c0d0e7389 */ /* 0x00006400000c000b */
[----:B01----:R-:W-:Y:S01]  /*34030*/  ENDCOLLECTIVE ;  /* 0x000000000000791b */ /* 0x003fe20003800000 */
.L_x_2679:
[----:B------:R-:W-:Y:S01]  /*34040*/  SEL R36, R127, R145, P0 ;  /* 0x000000917f247207 */ /* 0x000fe20000000000 */
[----:B------:R-:W-:Y:S02]  /*34050*/  IMAD.MOV.U32 R13, RZ, RZ, R91 ;  /* 0x000000ffff0d7224 */ /* 0x000fe400078e005b */
[----:B------:R-:W-:Y:S02]  /*34060*/  IMAD.MOV.U32 R12, RZ, RZ, R44 ;  /* 0x000000ffff0c7224 */ /* 0x000fe400078e002c */
[----:B------:R-:W-:-:S07]  /*34070*/  IMAD.MOV.U32 R146, RZ, RZ, R14 ;  /* 0x000000ffff927224 */ /* 0x000fce00078e000e */
[----:B------:R-:W-:Y:S05]  /*34080*/  WARPSYNC.COLLECTIVE R15, `(.L_x_2680) ;  /* 0x000000000f087348 */ /* 0x000fea0003c00000 */
[----:B------:R0:W1:Y:S02]  /*34090*/  SHFL.IDX P6, R14, R13, R12, R11 ;  /* 0x0000000c0d0e7389 */ /* 0x00006400000c000b */
[----:B01----:R-:W-:Y:S01]  /*340a0*/  ENDCOLLECTIVE ;  /* 0x000000000000791b */ /* 0x003fe20003800000 */
.L_x_2680:
[----:B------:R-:W-:Y:S01]  /*340b0*/  MOV R13, R88 ;  /* 0x00000058000d7202 */ /* 0x000fe20000000f00 */
[----:B------:R-:W-:-:S07]  /*340c0*/  IMAD.MOV.U32 R91, RZ, RZ, R14 ;  /* 0x000000ffff5b7224 */ /* 0x000fce00078e000e */
[----:B------:R-:W-:Y:S05]  /*340d0*/  WARPSYNC.COLLECTIVE R15, `(.L_x_2681) ;  /* 0x000000000f087348 */ /* 0x000fea0003c00000 */
[----:B------:R0:W1:Y:S02]  /*340e0*/  SHFL.IDX P6, R14, R13, R12, R11 ;  /* 0x0000000c0d0e7389 */ /* 0x00006400000c000b */
[----:B01----:R-:W-:Y:S01]  /*340f0*/  ENDCOLLECTIVE ;  /* 0x000000000000791b */ /* 0x003fe20003800000 */
.L_x_2681:
[----:B------:R-:W-:Y:S01]  /*34100*/  IMAD.MOV.U32 R13, RZ, RZ, R39 ;  /* 0x000000ffff0d7224 */ /* 0x000fe200078e0027 */
[----:B------:R-:W-:Y:S01]  /*34110*/  SEL R39, R146, R129, P0 ;  /* 0x0000008192277207 */ /* 0x000fe20000000000 */
[----:B------:R-:W-:Y:S02]  /*34120*/  IMAD.MOV.U32 R12, RZ, RZ, R77 ;  /* 0x000000ffff0c7224 */ /* 0x000fe400078e004d */
[----:B------:R-:W-:-:S07]  /*34130*/  IMAD.MOV.U32 R89, RZ, RZ, R14 ;  /* 0x000000ffff597224 */ /* 0x000fce00078e000e */
[----:B------:R-:W-:Y:S05]  /*34140*/  WARPSYNC.COLLECTIVE R15, `(.L_x_2682) ;  /* 0x000000000f087348 */ /* 0x000fea0003c00000 */
[----:B------:R0:W1:Y:S02]  /*34150*/  SHFL.IDX P6, R14, R13, R12, R11 ;  /* 0x0000000c0d0e7389 */ /* 0x00006400000c000b */
[----:B01----:R-:W-:Y:S01]  /*34160*/  ENDCOLLECTIVE ;  /* 0x000000000000791b */ /* 0x003fe20003800000 */
.L_x_2682:
[----:B------:R-:W-:Y:S01]  /*34170*/  IMAD.MOV.U32 R13, RZ, RZ, R37 ;  /* 0x000000ffff0d7224 */ /* 0x000fe200078e0025 */
[----:B------:R-:W-:Y:S01]  /*34180*/  SEL R37, R145, R127, P0 ;  /* 0x0000007f91257207 */ /* 0x000fe20000000000 */
[----:B------:R-:W-:-:S07]  /*34190*/  IMAD.MOV.U32 R147, RZ, RZ, R14 ;  /* 0x000000ffff937224 */ /* 0x000fce00078e000e */
[----:B------:R-:W-:Y:S05]  /*341a0*/  WARPSYNC.COLLECTIVE R15, `(.L_x_2683) ;  /* 0x000000000f087348 */ /* 0x000fea0003c00000 */
[----:B------:R0:W1:Y:S02]  /*341b0*/  SHFL.IDX P6, R14, R13, R12, R11 ;  /* 0x0000000c0d0e7389 */ /* 0x00006400000c000b */
[----:B01----:R-:W-:Y:S01]  /*341c0*/  ENDCOLLECTIVE ;  /* 0x000000000000791b */ /* 0x003fe20003800000 */
.L_x_2683:
[----:B------:R-:W-:Y:S01]  /*341d0*/  SEL R40, R91, R147, P0 ;  /* 0x000000935b287207 */ /* 0x000fe20000000000 */
[----:B------:R-:W-:Y:S02]  /*341e0*/  IMAD.MOV.U32 R13, RZ, RZ, R125 ;  /* 0x000000ffff0d7224 */ /* 0x000fe400078e007d */
[----:B------:R-:W-:Y:S02]  /*341f0*/  IMAD.MOV.U32 R12, RZ, RZ, R44 ;  /* 0x000000ffff0c7224 */ /* 0x000fe400078e002c */
[----:B------:R-:W-:-:S07]  /*34200*/  IMAD.MOV.U32 R148, RZ, RZ, R14 ;  /* 0x000000ffff947224 */ /* 0x000fce00078e000e */
[----:B------:R-:W-:Y:S05]  /*34210*/  WARPSYNC.COLLECTIVE R15, `(.L_x_2684) ;  /* 0x000000000f087348 */ /* 0x000fea0003c00000 */
[----:B------:R0:W1:Y:S02]  /*34220*/  SHFL.IDX P6, R14, R13, R12, R11 ;  /* 0x0000000c0d0e7389 */ /* 0x00006400000c000b */
[----:B01----:R-:W-:Y:S01]  /*34230*/  ENDCOLLECTIVE ;  /* 0x000000000000791b */ /* 0x003fe20003800000 */
.L_x_2684:
[----:B------:R-:W-:Y:S01]  /*34240*/  SEL R69, R89, R148, P0 ;  /* 0x0000009459457207 */ /* 0x000fe20000000000 */
[----:B------:R-:W-:Y:S02]  /*34250*/  IMAD.MOV.U32 R13, RZ, RZ, R90 ;  /* 0x000000ffff0d7224 */ /* 0x000fe400078e005a */
[----:B------:R-:W-:-:S07]  /*34260*/  IMAD.MOV.U32 R88, RZ, RZ, R14 ;  /* 0x000000ffff587224 */ /* 0x000fce00078e000e */
[----:B------:R-:W-:Y:S05]  /*34270*/  WARPSYNC.COLLECTIVE R15, `(.L_x_2685) ;  /* 0x000000000f087348 */ /* 0x000fea0003c00000 */
[----:B------:R0:W1:Y:S02]  /*34280*/  SHFL.IDX P6, R14, R13, R12, R11 ;  /* 0x0000000c0d0e7389 */ /* 0x00006400000c000b */
[----:B01----:R-:W-:Y:S01]  /*34290*/  ENDCOLLECTIVE ;  /* 0x000000000000791b */ /* 0x003fe20003800000 */
.L_x_2685:
[----:B------:R-:W-:Y:S01]  /*342a0*/  MOV R13, R68 ;  /* 0x00000044000d7202 */ /* 0x000fe20000000f00 */
[----:B------:R-:W-:Y:S01]  /*342b0*/  IMAD.MOV.U32 R12, RZ, RZ, R77 ;  /* 0x000000ffff0c7224 */ /* 0x000fe200078e004d */
[----:B------:R-:W-:Y:S01]  /*342c0*/  SEL R68, R147, R91, P0 ;  /* 0x0000005b93447207 */ /* 0x000fe20000000000 */
[----:B------:R-:W-:-:S07]  /*342d0*/  IMAD.MOV.U32 R128, RZ, RZ, R14 ;  /* 0x000000ffff807224 */ /* 0x000fce00078e000e */
[----:B------:R-:W-:Y:S05]  /*342e0*/  WARPSYNC.COLLECTIVE R15, `(.L_x_2686) ;  /* 0x000000000f087348 */ /* 0x000fea0003c00000 */
[----:B------:R0:W1:Y:S02]  /*342f0*/  SHFL.IDX P6, R14, R13, R12, R11 ;  /* 0x0000000c0d0e7389 */ /* 0x00006400000c000b */
[----:B01----:R-:W-:Y:S01]  /*34300*/  ENDCOLLECTIVE ;  /* 0x000000000000791b */ /* 0x003fe20003800000 */
.L_x_2686:
[----:B------:R-:W-:Y:S02]  /*34310*/  IMAD.MOV.U32 R13, RZ, RZ, R64 ;  /* 0x000000ffff0d7224 */ /* 0x000fe400078e0040 */
[----:B------:R-:W-:-:S07]  /*34320*/  IMAD.MOV.U32 R90, RZ, RZ, R14 ;  /* 0x000000ffff5a7224 */ /* 0x000fce00078e000e */
[----:B------:R-:W-:Y:S05]  /*34330*/  WARPSYNC.COLLECTIVE R15, `(.L_x_2687) ;  /* 0x000000000f087348 */ /* 0x000fea0003c00000 */
[----:B------:R0:W1:Y:S02]  /*34340*/  SHFL.IDX P6, R14, R13, R12, R11 ;  /* 0x0000000c0d0e7389 */ /* 0x00006400000c000b */
[----:B01----:R-:W-:Y:S01]  /*34350*/  ENDCOLLECTIVE ;  /* 0x000000000000791b */ /* 0x003fe20003800000 */
.L_x_2687:
        /* <DEDUP_REMOVED lines=8> */
.L_x_2688:
        /* <DEDUP_REMOVED lines=8> */
.L_x_2689:
[----:B------:R-:W-:Y:S02]  /*34460*/  IMAD.MOV.U32 R13, RZ, RZ, R79 ;  /* 0x000000ffff0d7224 */ /* 0x000fe400078e004f */
[----:B------:R-:W-:Y:S02]  /*34470*/  IMAD.MOV.U32 R12, RZ, RZ, R77 ;  /* 0x000000ffff0c7224 */ /* 0x000fe400078e004d */
[----:B------:R-:W-:-:S07]  /*34480*/  IMAD.MOV.U32 R84, RZ, RZ, R14 ;  /* 0x000000ffff547224 */ /* 0x000fce00078e000e */
[----:B------:R-:W-:Y:S05]  /*34490*/  WARPSYNC.COLLECTIVE R15, `(.L_x_2690) ;  /* 0x000000000f087348 */ /* 0x000fea0003c00000 */
[----:B------:R0:W1:Y:S02]  /*344a0*/  SHFL.IDX P6, R14, R13, R12, R11 ;  /* 0x0000000c0d0e7389 */ /* 0x00006400000c000b */
[----:B01----:R-:W-:Y:S01]  /*344b0*/  ENDCOLLECTIVE ;  /* 0x000000000000791b */ /* 0x003fe20003800000 */
.L_x_2690:
[----:B------:R-:W-:Y:S01]  /*344c0*/  IMAD.MOV.U32 R13, RZ, RZ, R38 ;  /* 0x000000ffff0d7224 */ /* 0x000fe200078e0026 */
[----:B------:R-:W-:Y:S02]  /*344d0*/  SEL R38, R129, R146, P0 ;  /* 0x0000009281267207 */ /* 0x000fe40000000000 */
[----:B------:R-:W-:-:S07]  /*344e0*/  MOV R79, R14 ;  /* 0x0000000e004f7202 */ /* 0x000fce0000000f00 */
[----:B------:R-:W-:Y:S05]  /*344f0*/  WARPSYNC.COLLECTIVE R15, `(.L_x_2691) ;  /* 0x000000000f087348 */ /* 0x000fea0003c00000 */
[----:B------:R0:W1:Y:S02]  /*34500*/  SHFL.IDX P6, R14, R13, R12, R11 ;  /* 0x0000000c0d0e7389 */ /* 0x00006400000c000b */
[----:B01----:R-:W-:Y:S01]  /*34510*/  ENDCOLLECTIVE ;  /* 0x000000000000791b */ /* 0x003fe20003800000 */
.L_x_2691:
        /* <DEDUP_REMOVED lines=8> */
.L_x_2692:
[----:B------:R-:W-:Y:S02]  /*345a0*/  SEL R70, R84, R149, P0 ;  /* 0x0000009554467207 */ /* 0x000fe40000000000 */
[----:B------:R-:W-:Y:S01]  /*345b0*/  SEL R71, R149, R84, P0 ;  /* 0x0000005495477207 */ /* 0x000fe20000000000 */
[----:B------:R-:W-:Y:S02]  /*345c0*/  IMAD.MOV.U32 R13, RZ, RZ, R52 ;  /* 0x000000ffff0d7224 */ /* 0x000fe400078e0034 */
[----:B------:R-:W-:-:S07]  /*345d0*/  IMAD.MOV.U32 R55, RZ, RZ, R14 ;  /* 0x000000ffff377224 */ /* 0x000fce00078e000e */
[----:B------:R-:W-:Y:S05]  /*345e0*/  WARPSYNC.COLLECTIVE R15, `(.L_x_2693) ;  /* 0x000000000f087348 */ /* 0x000fea0003c00000 */
[----:B------:R0:W1:Y:S02]  /*345f0*/  SHFL.IDX P6, R14, R13, R12, R11 ;  /* 0x0000000c0d0e7389 */ /* 0x00006400000c000b */
[----:B01----:R-:W-:Y:S01]  /*34600*/  ENDCOLLECTIVE ;  /* 0x000000000000791b */ /* 0x003fe20003800000 */
.L_x_2693:
[----:B------:R-:W-:Y:S02]  /*34610*/  IMAD.MOV.U32 R13, RZ, RZ, R48 ;  /* 0x000000ffff0d7224 */ /* 0x000fe400078e0030 */
[----:B------:R-:W-:Y:S02]  /*34620*/  IMAD.MOV.U32 R12, RZ, RZ, R77 ;  /* 0x000000ffff0c7224 */ /* 0x000fe400078e004d */
[----:B------:R-:W-:-:S07]  /*34630*/  IMAD.MOV.U32 R80, RZ, RZ, R14 ;  /* 0x000000ffff507224 */ /* 0x000fce00078e000e */
[----:B------:R-:W-:Y:S05]  /*34640*/  WARPSYNC.COLLECTIVE R15, `(.L_x_2694) ;  /* 0x000000000f087348 */ /* 0x000fea0003c00000 */
[----:B------:R0:W1:Y:S02]  /*34650*/  SHFL.IDX P6, R14, R13, R12, R11 ;  /* 0x0000000c0d0e7389 */ /* 0x00006400000c000b */
[----:B01----:R-:W-:Y:S01]  /*34660*/  ENDCOLLECTIVE ;  /* 0x000000000000791b */ /* 0x003fe20003800000 */
.L_x_2694:
[----:B------:R-:W-:Y:S02]  /*34670*/  IMAD.MOV.U32 R13, RZ, RZ, R47 ;  /* 0x000000ffff0d7224 */ /* 0x000fe400078e002f */
[----:B------:R-:W-:-:S07]  /*34680*/  IMAD.MOV.U32 R48, RZ, RZ, R14 ;  /* 0x000000ffff307224 */ /* 0x000fce00078e000e */
[----:B------:R-:W-:Y:S05]  /*34690*/  WARPSYNC.COLLECTIVE R15, `(.L_x_2695) ;  /* 0x000000000f087348 */ /* 0x000fea0003c00000 */
[----:B------:R0:W1:Y:S02]  /*346a0*/  SHFL.IDX P6, R14, R13, R12, R11 ;  /* 0x0000000c0d0e7389 */ /* 0x00006400000c000b */
[----:B01----:R-:W-:Y:S01]  /*346b0*/  ENDCOLLECTIVE ;  /* 0x000000000000791b */ /* 0x003fe20003800000 */
.L_x_2695:
[----:B------:R-:W-:Y:S02]  /*346c0*/  IMAD.MOV.U32 R13, RZ, RZ, R56 ;  /* 0x000000ffff0d7224 */ /* 0x000fe400078e0038 */
[----:B------:R-:W-:Y:S01]  /*346d0*/  IMAD.MOV.U32 R12, RZ, RZ, R44 ;  /* 0x000000ffff0c7224 */ /* 0x000fe200078e002c */
[----:B------:R-:W-:-:S07]  /*346e0*/  MOV R47, R14 ;  /* 0x0000000e002f7202 */ /* 0x000fce0000000f00 */
[----:B------:R-:W-:Y:S05]  /*346f0*/  WARPSYNC.COLLECTIVE R15, `(.L_x_2696) ;  /* 0x000000000f087348 */ /* 0x000fea0003c00000 */
[----:B------:R0:W1:Y:S02]  /*34700*/  SHFL.IDX P6, R14, R13, R12, R11 ;  /* 0x0000000c0d0e7389 */ /* 0x00006400000c000b */
[----:B01----:R-:W-:Y:S01]  /*34710*/  ENDCOLLECTIVE ;  /* 0x000000000000791b */ /* 0x003fe20003800000 */
.L_x_2696:
[----:B------:R-:W-:Y:S01]  /*34720*/  SEL R75, R47, R80, P0 ;  /* 0x000000502f4b7207 */ /* 0x000fe20000000000 */
[----:B------:R-:W-:Y:S02]  /*34730*/  IMAD.MOV.U32 R13, RZ, RZ, R54 ;  /* 0x000000ffff0d7224 */ /* 0x000fe400078e0036 */
[----:B------:R-:W-:-:S07]  /*34740*/  IMAD.MOV.U32 R56, RZ, RZ, R14 ;  /* 0x000000ffff387224 */ /* 0x000fce00078e000e */
[----:B------:R-:W-:Y:S05]  /*34750*/  WARPSYNC.COLLECTIVE R15, `(.L_x_2697) ;  /* 0x000000000f087348 */ /* 0x000fea0003c00000 */
[----:B------:R0:W1:Y:S02]  /*34760*/  SHFL.IDX P6, R14, R13, R12, R11 ;  /* 0x0000000c0d0e7389 */ /* 0x00006400000c000b */
[----:B01----:R-:W-:Y:S01]  /*34770*/  ENDCOLLECTIVE ;  /* 0x000000000000791b */ /* 0x003fe20003800000 */
.L_x_2697:
[----:B------:R-:W-:Y:S02]  /*34780*/  IMAD.MOV.U32 R13, RZ, RZ, R50 ;  /* 0x000000ffff0d7224 */ /* 0x000fe400078e0032 */
[----:B------:R-:W-:Y:S02]  /*34790*/  IMAD.MOV.U32 R12, RZ, RZ, R77 ;  /* 0x000000ffff0c7224 */ /* 0x000fe400078e004d */
[----:B------:R-:W-:-:S07]  /*347a0*/  IMAD.MOV.U32 R54, RZ, RZ, R14 ;  /* 0x000000ffff367224 */ /* 0x000fce00078e000e */
[----:B------:R-:W-:Y:S05]  /*347b0*/  WARPSYNC.COLLECTIVE R15, `(.L_x_2698) ;  /* 0x000000000f087348 */ /* 0x000fea0003c00000 */
[----:B------:R0:W1:Y:S02]  /*347c0*/  SHFL.IDX P6, R14, R13, R12, R11 ;  /* 0x0000000c0d0e7389 */ /* 0x00006400000c000b */
[----:B01----:R-:W-:Y:S01]  /*347d0*/  ENDCOLLECTIVE ;  /* 0x000000000000791b */ /* 0x003fe20003800000 */
.L_x_2698:
[----:B------:R-:W-:Y:S02]  /*347e0*/  IMAD.MOV.U32 R13, RZ, RZ, R49 ;  /* 0x000000ffff0d7224 */ /* 0x000fe400078e0031 */
[----:B------:R-:W-:-:S07]  /*347f0*/  IMAD.MOV.U32 R50, RZ, RZ, R14 ;  /* 0x000000ffff327224 */ /* 0x000fce00078e000e */
[----:B------:R-:W-:Y:S05]  /*34800*/  WARPSYNC.COLLECTIVE R15, `(.L_x_2699) ;  /* 0x000000000f087348 */ /* 0x000fea0003c00000 */
[----:B------:R0:W1:Y:S02]  /*34810*/  SHFL.IDX P6, R14, R13, R12, R11 ;  /* 0x0000000c0d0e7389 */ /* 0x00006400000c000b */
[----:B01----:R-:W-:Y:S01]  /*34820*/  ENDCOLLECTIVE ;  /* 0x000000000000791b */ /* 0x003fe20003800000 */
.L_x_2699:
[----:B------:R-:W-:Y:S01]  /*34830*/  IMAD.MOV.U32 R13, RZ, RZ, R62 ;  /* 0x000000ffff0d7224 */ /* 0x000fe200078e003e */
[----:B------:R-:W-:Y:S01]  /*34840*/  MOV R12, R44 ;  /* 0x0000002c000c7202 */ /* 0x000fe20000000f00 */
[----:B------:R-:W-:-:S07]  /*34850*/  IMAD.MOV.U32 R49, RZ, RZ, R14 ;  /* 0x000000ffff317224 */ /* 0x000fce00078e000e */
[----:B------:R-:W-:Y:S05]  /*34860*/  WARPSYNC.COLLECTIVE R15, `(.L_x_2700) ;  /* 0x000000000f087348 */ /* 0x000fea0003c00000 */
[----:B------:R0:W1:Y:S02]  /*34870*/  SHFL.IDX P6, R14, R13, R12, R11 ;  /* 0x0000000c0d0e7389 */ /* 0x00006400000c000b */
[----:B01----:R-:W-:Y:S01]  /*34880*/  ENDCOLLECTIVE ;  /* 0x000000000000791b */ /* 0x003fe20003800000 */
.L_x_2700:
[----:B------:R-:W-:Y:S01]  /*34890*/  SEL R79, R49, R54, P0 ;  /* 0x00000036314f7207 */ /* 0x000fe20000000000 */
[----:B------:R-:W-:Y:S02]  /*348a0*/  IMAD.MOV.U32 R13, RZ, RZ, R57 ;  /* 0x000000ffff0d7224 */ /* 0x000fe400078e0039 */
[----:B------:R-:W-:-:S07]  /*348b0*/  IMAD.MOV.U32 R62, RZ, RZ, R14 ;  /* 0x000000ffff3e7224 */ /* 0x000fce00078e000e */
[----:B------:R-:W-:Y:S05]  /*348c0*/  WARPSYNC.COLLECTIVE R15, `(.L_x_2701) ;  /* 0x000000000f087348 */ /* 0x000fea0003c00000 */
[----:B------:R0:W1:Y:S02]  /*348d0*/  SHFL.IDX P6, R14, R13, R12, R11 ;  /* 0x0000000c0d0e7389 */ /* 0x00006400000c000b */
[----:B01----:R-:W-:Y:S01]  /*348e0*/  ENDCOLLECTIVE ;  /* 0x000000000000791b */ /* 0x003fe20003800000 */
.L_x_2701:
[----:B------:R-:W-:Y:S02]  /*348f0*/  IMAD.MOV.U32 R13, RZ, RZ, R53 ;  /* 0x000000ffff0d7224 */ /* 0x000fe400078e0035 */
[----:B------:R-:W-:Y:S02]  /*34900*/  IMAD.MOV.U32 R12, RZ, RZ, R77 ;  /* 0x000000ffff0c7224 */ /* 0x000fe400078e004d */
[----:B------:R-:W-:-:S07]  /*34910*/  IMAD.MOV.U32 R83, RZ, RZ, R14 ;  /* 0x000000ffff537224 */ /* 0x000fce00078e000e */
[----:B------:R-:W-:Y:S05]  /*34920*/  WARPSYNC.COLLECTIVE R15, `(.L_x_2702) ;  /* 0x000000000f087348 */ /* 0x000fea0003c00000 */
[----:B------:R0:W1:Y:S02]  /*34930*/  SHFL.IDX P6, R14, R13, R12, R11 ;  /* 0x0000000c0d0e7389 */ /* 0x00006400000c000b */
[----:B01----:R-:W-:Y:S01]  /*34940*/  ENDCOLLECTIVE ;  /* 0x000000000000791b */ /* 0x003fe20003800000 */
.L_x_2702:
[----:B------:R-:W-:Y:S02]  /*34950*/  IMAD.MOV.U32 R13, RZ, RZ, R51 ;  /* 0x000000ffff0d7224 */ /* 0x000fe400078e0033 */
[----:B------:R-:W-:-:S07]  /*34960*/  IMAD.MOV.U32 R53, RZ, RZ, R14 ;  /* 0x000000ffff357224 */ /* 0x000fce00078e000e */
[----:B------:R-:W-:Y:S05]  /*34970*/  WARPSYNC.COLLECTIVE R15, `(.L_x_2703) ;  /* 0x000000000f087348 */ /* 0x000fea0003c00000 */
[----:B------:R0:W1:Y:S02]  /*34980*/  SHFL.IDX P6, R14, R13, R12, R11 ;  /* 0x0000000c0d0e7389 */ /* 0x00006400000c000b */
[----:B01----:R-:W-:Y:S01]  /*34990*/  ENDCOLLECTIVE ;  /* 0x000000000000791b */ /* 0x003fe20003800000 */
.L_x_2703:
        /* <DEDUP_REMOVED lines=8> */
.L_x_2704:
[----:B------:R-:W-:Y:S02]  /*34a20*/  SEL R82, R83, R51, P0 ;  /* 0x0000003353527207 */ /* 0x000fe40000000000 */
[----:B------:R-:W-:Y:S02]  /*34a30*/  SEL R83, R51, R83, P0 ;  /* 0x0000005333537207 */ /* 0x000fe40000000000 */
[----:B------:R-:W-:Y:S01]  /*34a40*/  MOV R13, R61 ;  /* 0x0000003d000d7202 */ /* 0x000fe20000000f00 */
[----:B------:R-:W-:-:S07]  /*34a50*/  IMAD.MOV.U32 R131, RZ, RZ, R14 ;  /* 0x000000ffff837224 */ /* 0x000fce00078e000e */
[----:B------:R-:W-:Y:S05]  /*34a60*/  WARPSYNC.COLLECTIVE R15, `(.L_x_2705) ;  /* 0x000000000f087348 */ /* 0x000fea0003c00000 */
[----:B------:R0:W1:Y:S02]  /*34a70*/  SHFL.IDX P6, R14, R13, R12, R11 ;  /* 0x0000000c0d0e7389 */ /* 0x00006400000c000b */
[----:B01----:R-:W-:Y:S01]  /*34a80*/  ENDCOLLECTIVE ;  /* 0x000000000000791b */ /* 0x003fe20003800000 */
.L_x_2705:
[----:B------:R-:W-:Y:S02]  /*34a90*/  IMAD.MOV.U32 R13, RZ, RZ, R59 ;  /* 0x000000ffff0d7224 */ /* 0x000fe400078e003b */
[----:B------:R-:W-:Y:S02]  /*34aa0*/  IMAD.MOV.U32 R12, RZ, RZ, R77 ;  /* 0x000000ffff0c7224 */ /* 0x000fe400078e004d */
[----:B------:R-:W-:-:S07]  /*34ab0*/  IMAD.MOV.U32 R133, RZ, RZ, R14 ;  /* 0x000000ffff857224 */ /* 0x000fce00078e000e */
[----:B------:R-:W-:Y:S05]  /*34ac0*/  WARPSYNC.COLLECTIVE R15, `(.L_x_2706) ;  /* 0x000000000f087348 */ /* 0x000fea0003c00000 */
[----:B------:R0:W1:Y:S02]  /*34ad0*/  SHFL.IDX P6, R14, R13, R12, R11 ;  /* 0x0000000c0d0e7389 */ /* 0x00006400000c000b */
[----:B01----:R-:W-:Y:S01]  /*34ae0*/  ENDCOLLECTIVE ;  /* 0x000000000000791b */ /* 0x003fe20003800000 */
.L_x_2706:
[----:B------:R-:W-:Y:S02]  /*34af0*/  IMAD.MOV.U32 R13, RZ, RZ, R58 ;  /* 0x000000ffff0d7224 */ /* 0x000fe400078e003a */
[----:B------:R-:W-:-:S07]  /*34b00*/  IMAD.MOV.U32 R59, RZ, RZ, R14 ;  /* 0x000000ffff3b7224 */ /* 0x000fce00078e000e */
[----:B------:R-:W-:Y:S05]  /*34b10*/  WARPSYNC.COLLECTIVE R15, `(.L_x_2707) ;  /* 0x000000000f087348 */ /* 0x000fea0003c00000 */
[----:B------:R0:W1:Y:S02]  /*34b20*/  SHFL.IDX P6, R14, R13, R12, R11 ;  /* 0x0000000c0d0e7389 */ /* 0x00006400000c000b */
[----:B01----:R-:W-:Y:S01]  /*34b30*/  ENDCOLLECTIVE ;  /* 0x000000000000791b */ /* 0x003fe20003800000 */
.L_x_2707:
[----:B------:R-:W-:Y:S02]  /*34b40*/  SEL R84, R131, R59, P0 ;  /* 0x0000003b83547207 */ /* 0x000fe40000000000 */
[----:B------:R-:W-:Y:S01]  /*34b50*/  SEL R131, R59, R131, P0 ;  /* 0x000000833b837207 */ /* 0x000fe20000000000 */
[----:B------:R-:W-:Y:S01]  /*34b60*/  IMAD.MOV.U32 R13, RZ, RZ, R74 ;  /* 0x000000ffff0d7224 */ /* 0x000fe200078e004a */
[----:B------:R-:W-:Y:S01]  /*34b70*/  SEL R74, R80, R47, P0 ;  /* 0x0000002f504a7207 */ /* 0x000fe20000000000 */
[----:B------:R-:W-:Y:S01]  /*34b80*/  IMAD.MOV.U32 R12, RZ, RZ, R44 ;  /* 0x000000ffff0c7224 */ /* 0x000fe200078e002c */
[----:B------:R-:W-:Y:S01]  /*34b90*/  SEL R80, R62, R53, P0 ;  /* 0x000000353e507207 */ /* 0x000fe20000000000 */
[----:B------:R-:W-:-:S07]  /*34ba0*/  IMAD.MOV.U32 R58, RZ, RZ, R14 ;  /* 0x000000ffff3a7224 */ /* 0x000fce00078e000e */
[----:B------:R-:W-:Y:S05]  /*34bb0*/  WARPSYNC.COLLECTIVE R15, `(.L_x_2708) ;  /* 0x000000000f087348 */ /* 0x000fea0003c00000 */
[----:B------:R0:W1:Y:S02]  /*34bc0*/  SHFL.IDX P6, R14, R13, R12, R11 ;  /* 0x0000000c0d0e7389 */ /* 0x00006400000c000b */
[----:B01----:R-:W-:Y:S01]  /*34bd0*/  ENDCOLLECTIVE ;  /* 0x000000000000791b */ /* 0x003fe20003800000 */
.L_x_2708:
[----:B------:R-:W-:Y:S02]  /*34be0*/  SEL R132, R133, R58, P0 ;  /* 0x0000003a85847207 */ /* 0x000fe40000000000 */
[----:B------:R-:W-:Y:S01]  /*34bf0*/  SEL R133, R58, R133, P0 ;  /* 0x000000853a857207 */ /* 0x000fe20000000000 */
[----:B------:R-:W-:Y:S02]  /*34c00*/  IMAD.MOV.U32 R13, RZ, RZ, R67 ;  /* 0x000000ffff0d7224 */ /* 0x000fe400078e0043 */
[----:B------:R-:W-:-:S07]  /*34c10*/  IMAD.MOV.U32 R135, RZ, RZ, R14 ;  /* 0x000000ffff877224 */ /* 0x000fce00078e000e */
[----:B------:R-:W-:Y:S05]  /*34c20*/  WARPSYNC.COLLECTIVE R15, `(.L_x_2709) ;  /* 0x000000000f087348 */ /* 0x000fea0003c00000 */
[----:B------:R0:W1:Y:S02]  /*34c30*/  SHFL.IDX P6, R14, R13, R12, R11 ;  /* 0x0000000c0d0e7389 */ /* 0x00006400000c000b */
[----:B01----:R-:W-:Y:S01]  /*34c40*/  ENDCOLLECTIVE ;  /* 0x000000000000791b */ /* 0x003fe20003800000 */
.L_x_2709:
[----:B------:R-:W-:Y:S01]  /*34c50*/  MOV R13, R73 ;  /* 0x00000049000d7202 */ /* 0x000fe20000000f00 */
[----:B------:R-:W-:Y:S01]  /*34c60*/  IMAD.MOV.U32 R12, RZ, RZ, R77 ;  /* 0x000000ffff0c7224 */ /* 0x000fe200078e004d */
[----:B------:R-:W-:Y:S01]  /*34c70*/  SEL R73, R48, R55, P0 ;  /* 0x0000003730497207 */ /* 0x000fe20000000000 */
[----:B------:R-:W-:-:S07]  /*34c80*/  IMAD.MOV.U32 R137, RZ, RZ, R14 ;  /* 0x000000ffff897224 */ /* 0x000fce00078e000e */
[----:B------:R-:W-:Y:S05]  /*34c90*/  WARPSYNC.COLLECTIVE R15, `(.L_x_2710) ;  /* 0x000000000f087348 */ /* 0x000fea0003c00000 */
[----:B------:R0:W1:Y:S02]  /*34ca0*/  SHFL.IDX P6, R14, R13, R12, R11 ;  /* 0x0000000c0d0e7389 */ /* 0x00006400000c000b */
[----:B01----:R-:W-:Y:S01]  /*34cb0*/  ENDCOLLECTIVE ;  /* 0x000000000000791b */ /* 0x003fe20003800000 */
.L_x_2710:
[----:B------:R-:W-:Y:S02]  /*34cc0*/  IMAD.MOV.U32 R13, RZ, RZ, R63 ;  /* 0x000000ffff0d7224 */ /* 0x000fe400078e003f */
[----:B------:R-:W-:-:S07]  /*34cd0*/  IMAD.MOV.U32 R57, RZ, RZ, R14 ;  /* 0x000000ffff397224 */ /* 0x000fce00078e000e */
[----:B------:R-:W-:Y:S05]  /*34ce0*/  WARPSYNC.COLLECTIVE R15, `(.L_x_2711) ;  /* 0x000000000f087348 */ /* 0x000fea0003c00000 */
[----:B------:R0:W1:Y:S02]  /*34cf0*/  SHFL.IDX P6, R14, R13, R12, R11 ;  /* 0x0000000c0d0e7389 */ /* 0x00006400000c000b */
[----:B01----:R-:W-:Y:S01]  /*34d00*/  ENDCOLLECTIVE ;  /* 0x000000000000791b */ /* 0x003fe20003800000 */
.L_x_2711:
        /* <DEDUP_REMOVED lines=9> */
.L_x_2712:
[----:B------:R-:W-:Y:S02]  /*34da0*/  SEL R136, R137, R63, P0 ;  /* 0x0000003f89887207 */ /* 0x000fe40000000000 */
[----:B------:R-:W-:Y:S01]  /*34db0*/  SEL R137, R63, R137, P0 ;  /* 0x000000893f897207 */ /* 0x000fe20000000000 */
[----:B------:R-:W-:Y:S02]  /*34dc0*/  IMAD.MOV.U32 R13, RZ, RZ, R45 ;  /* 0x000000ffff0d7224 */ /* 0x000fe400078e002d */
[----:B------:R-:W-:-:S07]  /*34dd0*/  IMAD.MOV.U32 R52, RZ, RZ, R14 ;  /* 0x000000ffff347224 */ /* 0x000fce00078e000e */
[----:B------:R-:W-:Y:S05]  /*34de0*/  WARPSYNC.COLLECTIVE R15, `(.L_x_2713) ;  /* 0x000000000f087348 */ /* 0x000fea0003c00000 */
[----:B------:R0:W1:Y:S02]  /*34df0*/  SHFL.IDX P6, R14, R13, R12, R11 ;  /* 0x0000000c0d0e7389 */ /* 0x00006400000c000b */
[----:B01----:R-:W-:Y:S01]  /*34e00*/  ENDCOLLECTIVE ;  /* 0x000000000000791b */ /* 0x003fe20003800000 */
.L_x_2713:
        /* <DEDUP_REMOVED lines=8> */
.L_x_2714:
[----:B------:R-:W-:Y:S01]  /*34e90*/  IMAD.MOV.U32 R13, RZ, RZ, R46 ;  /* 0x000000ffff0d7224 */ /* 0x000fe200078e002e */
[----:B------:R-:W-:-:S07]  /*34ea0*/  MOV R44, R14 ;  /* 0x0000000e002c7202 */ /* 0x000fce0000000f00 */
[----:B------:R-:W-:Y:S05]  /*34eb0*/  WARPSYNC.COLLECTIVE R15, `(.L_x_2715) ;  /* 0x000000000f087348 */ /* 0x000fea0003c00000 */
[----:B------:R0:W1:Y:S02]  /*34ec0*/  SHFL.IDX P6, R14, R13, R12, R11 ;  /* 0x0000000c0d0e7389 */ /* 0x00006400000c000b */
[----:B01----:R-:W-:Y:S01]  /*34ed0*/  ENDCOLLECTIVE ;  /* 0x000000000000791b */ /* 0x003fe20003800000 */
.L_x_2715:
[----:B------:R-:W-:Y:S01]  /*34ee0*/  IMAD.MOV.U32 R11, RZ, RZ, RZ ;  /* 0x000000ffff0b7224 */ /* 0x000fe200078e00ff */
[----:B------:R-:W-:Y:S06]  /*34ef0*/  BRA `(.L_x_2716) ;  /* 0xffffff04000c7947 */ /* 0x000fec000383ffff */
.L_x_2426:
[----:B------:R-:W-:Y:S02]  /*34f00*/  IMAD.MOV.U32 R13, RZ, RZ, R3 ;  /* 0x000000ffff0d7224 */ /* 0x000fe400078e0003 */
[----:B------:R-:W-:Y:S02]  /*34f10*/  IMAD.MOV.U32 R12, RZ, RZ, RZ ;  /* 0x000000ffff0c7224 */ /* 0x000fe400078e00ff */
[----:B------:R-:W-:Y:S02]  /*34f20*/  IMAD.MOV.U32 R11, RZ, RZ, 0x181f ;  /* 0x0000181fff0b7424 */ /* 0x000fe400078e00ff */
[----:B------:R-:W-:-:S07]  /*34f30*/  IMAD.MOV.U32 R15, RZ, RZ, -0x1 ;  /* 0xffffffffff0f7424 */ /* 0x000fce00078e00ff */
[----:B-----5:R-:W-:Y:S05]  /*34f40*/  WARPSYNC.COLLECTIVE R15, `(.L_x_2717) ;  /* 0x000000000f087348 */ /* 0x020fea0003c00000 */
[----:B------:R0:W1:Y:S02]  /*34f50*/  SHFL.IDX P6, R14, R13, R12, R11 ;  /* 0x0000000c0d0e7389 */ /* 0x00006400000c000b */
[----:B01---5:R-:W-:Y:S01]  /*34f60*/  ENDCOLLECTIVE ;  /* 0x000000000000791b */ /* 0x023fe20003800000 */
.L_x_2717:
[----:B------:R-:W-:Y:S02]  /*34f70*/  IMAD.MOV.U32 R13, RZ, RZ, R2 ;  /* 0x000000ffff0d7224 */ /* 0x000fe400078e0002 */
[----:B------:R-:W-:-:S07]  /*34f80*/  IMAD.MOV.U32 R0, RZ, RZ, R14 ;  /* 0x000000ffff007224 */ /* 0x000fce00078e000e */
[----:B------:R-:W-:Y:S05]  /*34f90*/  WARPSYNC.COLLECTIVE R15, `(.L_x_2718) ;  /* 0x000000000f087348 */ /* 0x000fea0003c00000 */
[----:B------:R0:W1:Y:S02]  /*34fa0*/  SHFL.IDX P6, R14, R13, R12, R11 ;  /* 0x0000000c0d0e7389 */ /* 0x00006400000c000b */
[----:B01----:R-:W-:Y:S01]  /*34fb0*/  ENDCOLLECTIVE ;  /* 0x000000000000791b */ /* 0x003fe20003800000 */
.L_x_2718:
[----:B------:R-:W-:Y:S05]  /*34fc0*/  BRA `(.L_x_2719) ;  /* 0xffffff1400647947 */ /* 0x000fea000383ffff */
.L_x_2429:
[----:B------:R-:W-:Y:S01]  /*34fd0*/  BSSY B1, `(.L_x_2720) ;  /* 0x0000008000017945 */ /* 0x000fe20003800000 */
[----:B---3--:R-:W-:Y:S01]  /*34fe0*/  IMAD.MOV.U32 R13, RZ, RZ, R3 ;  /* 0x000000ffff0d7224 */ /* 0x008fe200078e0003 */
[----:B------:R-:W-:Y:S01]  /*34ff0*/  MOV R15, 0xffffffff ;  /* 0xffffffff000f7802 */ /* 0x000fe20000000f00 */
[----:B------:R-:W-:Y:S02]  /*35000*/  IMAD.MOV.U32 R12, RZ, RZ, 0x1 ;  /* 0x00000001ff0c7424 */ /* 0x000fe400078e00ff */
[----:B------:R-:W-:-:S07]  /*35010*/  IMAD.MOV.U32 R11, RZ, RZ, 0x181f ;  /* 0x0000181fff0b7424 */ /* 0x000fce00078e00ff */
[----:B012--5:R-:W-:Y:S05]  /*35020*/  WARPSYNC.COLLECTIVE R15, `(.L_x_2721) ;  /* 0x000000000f087348 */ /* 0x027fea0003c00000 */
[----:B--2---:R2:W3:Y:S02]  /*35030*/  SHFL.IDX P6, R14, R13, R12, R11 ;  /* 0x0000000c0d0e7389 */ /* 0x0044e400000c000b */
[----:B0123-5:R-:W-:Y:S01]  /*35040*/  ENDCOLLECTIVE ;  /* 0x000000000000791b */ /* 0x02ffe20003800000 */
.L_x_2721:
[----:B------:R-:W-:Y:S05]  /*35050*/  BSYNC B1 ;  /* 0x0000000000017941 */ /* 0x000fea0003800000 */
.L_x_2720:
        /* <DEDUP_REMOVED lines=8> */
.L_x_2722:
[----:B------:R-:W-:Y:S05]  /*350e0*/  BRA `(.L_x_2723) ;  /* 0xffffff1400747947 */ /* 0x000fea000383ffff */
.L_x_2432:
        /* <DEDUP_REMOVED lines=8> */
.L_x_2725:
[----:B------:R-:W-:Y:S05]  /*35170*/  BSYNC B1 ;  /* 0x0000000000017941 */ /* 0x000fea0003800000 */
.L_x_2724:
[----:B------:R-:W-:Y:S01]  /*35180*/  IMAD.MOV.U32 R13, RZ, RZ, R2 ;  /* 0x000000ffff0d7224 */ /* 0x000fe200078e0002 */
[----:B------:R-:W-:Y:S01]  /*35190*/  MOV R12, 0x2 ;  /* 0x00000002000c7802 */ /* 0x000fe20000000f00 */
[----:B------:R-:W-:Y:S02]  /*351a0*/  IMAD.MOV.U32 R11, RZ, RZ, 0x181f ;  /* 0x0000181fff0b7424 */ /* 0x000fe400078e00ff */
[----:B------:R-:W-:Y:S02]  /*351b0*/  IMAD.MOV.U32 R15, RZ, RZ, -0x1 ;  /* 0xffffffffff0f7424 */ /* 0x000fe400078e00ff */
[----:B------:R-:W-:-:S07]  /*351c0*/  IMAD.MOV.U32 R0, RZ, RZ, R14 ;  /* 0x000000ffff007224 */ /* 0x000fce00078e000e */
[----:B------:R-:W-:Y:S05]  /*351d0*/  WARPSYNC.COLLECTIVE R15, `(.L_x_2726) ;  /* 0x000000000f087348 */ /* 0x000fea0003c00000 */
[----:B------:R0:W1:Y:S02]  /*351e0*/  SHFL.IDX P6, R14, R13, R12, R11 ;  /* 0x0000000c0d0e7389 */ /* 0x00006400000c000b */
[----:B01----:R-:W-:Y:S01]  /*351f0*/  ENDCOLLECTIVE ;  /* 0x000000000000791b */ /* 0x003fe20003800000 */
.L_x_2726:
[----:B------:R-:W-:Y:S05]  /*35200*/  BRA `(.L_x_2727) ;  /* 0xffffff1400847947 */ /* 0x000fea000383ffff */
.L_x_2435:
        /* <DEDUP_REMOVED lines=8> */
.L_x_2729:
[----:B------:R-:W-:Y:S05]  /*35290*/  BSYNC B1 ;  /* 0x0000000000017941 */ /* 0x000fea0003800000 */
.L_x_2728:
        /* <DEDUP_REMOVED lines=8> */
.L_x_2730:
[----:B------:R-:W-:Y:S05]  /*35320*/  BRA `(.L_x_2731) ;  /* 0xffffff1400947947 */ /* 0x000fea000383ffff */
.L_x_2437:
[----:B------:R-:W-:Y:S01]  /*35330*/  MOV R13, R50 ;  /* 0x00000032000d7202 */ /* 0x000fe20000000f00 */
[----:B------:R-:W-:Y:S02]  /*35340*/  IMAD.MOV.U32 R12, RZ, RZ, RZ ;  /* 0x000000ffff0c7224 */ /* 0x000fe400078e00ff */
[----:B------:R-:W-:Y:S02]  /*35350*/  IMAD.MOV.U32 R11, RZ, RZ, 0x1c1f ;  /* 0x00001c1fff0b7424 */ /* 0x000fe400078e00ff */
[----:B------:R-:W-:-:S07]  /*35360*/  IMAD.MOV.U32 R15, RZ, RZ, -0x1 ;  /* 0xffffffffff0f7424 */ /* 0x000fce00078e00ff */
[----:B------:R-:W-:Y:S05]  /*35370*/  WARPSYNC.COLLECTIVE R15, `(.L_x_2732) ;  /* 0x000000000f087348 */ /* 0x000fea0003c00000 */
[----:B------:R0:W1:Y:S02]  /*35380*/  SHFL.IDX P6, R14, R13, R12, R11 ;  /* 0x0000000c0d0e7389 */ /* 0x00006400000c000b */
[----:B01----:R-:W-:Y:S01]  /*35390*/  ENDCOLLECTIVE ;  /* 0x000000000000791b */ /* 0x003fe20003800000 */
.L_x_2732:
[----:B------:R-:W-:Y:S02]  /*353a0*/  IMAD.MOV.U32 R13, RZ, RZ, R48 ;  /* 0x000000ffff0d7224 */ /* 0x000fe400078e0030 */
[----:B------:R-:W-:-:S07]  /*353b0*/  IMAD.MOV.U32 R49, RZ, RZ, R14 ;  /* 0x000000ffff317224 */ /* 0x000fce00078e000e */
[----:B------:R-:W-:Y:S05]  /*353c0*/  WARPSYNC.COLLECTIVE R15, `(.L_x_2733) ;  /* 0x000000000f087348 */ /* 0x000fea0003c00000 */
[----:B------:R0:W1:Y:S02]  /*353d0*/  SHFL.IDX P6, R14, R13, R12, R11 ;  /* 0x0000000c0d0e7389 */ /* 0x00006400000c000b */
[----:B01----:R-:W-:Y:S01]  /*353e0*/  ENDCOLLECTIVE ;  /* 0x000000000000791b */ /* 0x003fe20003800000 */
.L_x_2733:
[----:B------:R-:W-:Y:S01]  /*353f0*/  IMAD.MOV.U32 R51, RZ, RZ, R14 ;  /* 0x000000ffff337224 */ /* 0x000fe200078e000e */
[----:B------:R-:W-:Y:S06]  /*35400*/  BRA `(.L_x_2734) ;  /* 0xffffff18005c7947 */ /* 0x000fec000383ffff */
.L_x_2440:
[----:B------:R-:W-:Y:S01]  /*35410*/  BSSY B1, `(.L_x_2735) ;  /* 0x0000008000017945 */ /* 0x000fe20003800000 */
[----:B------:R-:W-:Y:S02]  /*35420*/  IMAD.MOV.U32 R13, RZ, RZ, R50 ;  /* 0x000000ffff0d7224 */ /* 0x000fe400078e0032 */
[----:B------:R-:W-:Y:S02]  /*35430*/  IMAD.MOV.U32 R12, RZ, RZ, 0x1 ;  /* 0x00000001ff0c7424 */ /* 0x000fe400078e00ff */
[----:B---3--:R-:W-:Y:S02]  /*35440*/  IMAD.MOV.U32 R11, RZ, RZ, 0x1c1f ;  /* 0x00001c1fff0b7424 */ /* 0x008fe400078e00ff */
[----:B------:R-:W-:-:S07]  /*35450*/  IMAD.MOV.U32 R15, RZ, RZ, -0x1 ;  /* 0xffffffffff0f7424 */ /* 0x000fce00078e00ff */
[----:B012---:R-:W-:Y:S05]  /*35460*/  WARPSYNC.COLLECTIVE R15, `(.L_x_2736) ;  /* 0x000000000f087348 */ /* 0x007fea0003c00000 */
[----:B------:R3:W4:Y:S02]  /*35470*/  SHFL.IDX P6, R14, R13, R12, R11 ;  /* 0x0000000c0d0e7389 */ /* 0x00072400000c000b */
[----:B01234-:R-:W-:Y:S01]  /*35480*/  ENDCOLLECTIVE ;  /* 0x000000000000791b */ /* 0x01ffe20003800000 */
.L_x_2736:
[----:B------:R-:W-:Y:S05]  /*35490*/  BSYNC B1 ;  /* 0x0000000000017941 */ /* 0x000fea0003800000 */
.L_x_2735:
        /* <DEDUP_REMOVED lines=8> */
.L_x_2737:
[----:B------:R-:W-:Y:S05]  /*35520*/  BRA `(.L_x_2738) ;  /* 0xffffff2400787947 */ /* 0x000fea000383ffff */
.L_x_2444:
[----:B------:R-:W-:Y:S02]  /*35530*/  IMAD.MOV.U32 R13, RZ, RZ, R3 ;  /* 0x000000ffff0d7224 */ /* 0x000fe400078e0003 */
[----:B------:R-:W-:Y:S02]  /*35540*/  IMAD.MOV.U32 R12, RZ, RZ, RZ ;  /* 0x000000ffff0c7224 */ /* 0x000fe400078e00ff */
[----:B------:R-:W-:Y:S02]  /*35550*/  IMAD.MOV.U32 R11, RZ, RZ, 0x181f ;  /* 0x0000181fff0b7424 */ /* 0x000fe400078e00ff */
[----:B------:R-:W-:-:S07]  /*35560*/  IMAD.MOV.U32 R15, RZ, RZ, -0x1 ;  /* 0xffffffffff0f7424 */ /* 0x000fce00078e00ff */
[----:B0-----:R-:W-:Y:S05]  /*35570*/  WARPSYNC.COLLECTIVE R15, `(.L_x_2739) ;  /* 0x000000000f087348 */ /* 0x001fea0003c00000 */
[----:B------:R1:W2:Y:S02]  /*35580*/  SHFL.IDX P6, R14, R13, R12, R11 ;  /* 0x0000000c0d0e7389 */ /* 0x0002a400000c000b */
[----:B012---:R-:W-:Y:S01]  /*35590*/  ENDCOLLECTIVE ;  /* 0x000000000000791b */ /* 0x007fe20003800000 */
.L_x_2739:
[----:B------:R-:W-:Y:S02]  /*355a0*/  IMAD.MOV.U32 R13, RZ, RZ, R2 ;  /* 0x000000ffff0d7224 */ /* 0x000fe400078e0002 */
[----:B------:R-:W-:-:S07]  /*355b0*/  IMAD.MOV.U32 R0, RZ, RZ, R14 ;  /* 0x000000ffff007224 */ /* 0x000fce00078e000e */
[----:B------:R-:W-:Y:S05]  /*355c0*/  WARPSYNC.COLLECTIVE R15, `(.L_x_2740) ;  /* 0x000000000f087348 */ /* 0x000fea0003c00000 */
[----:B------:R0:W1:Y:S02]  /*355d0*/  SHFL.IDX P6, R14, R13, R12, R11 ;  /* 0x0000000c0d0e7389 */ /* 0x00006400000c000b */
[----:B01----:R-:W-:Y:S01]  /*355e0*/  ENDCOLLECTIVE ;  /* 0x000000000000791b */ /* 0x003fe20003800000 */
.L_x_2740:
[----:B------:R-:W-:Y:S05]  /*355f0*/  BRA `(.L_x_2741) ;  /* 0xffffff3800a07947 */ /* 0x000fea000383ffff */
.L_x_2447:
[----:B------:R-:W-:Y:S01]  /*35600*/  BSSY B1, `(.L_x_2742) ;  /* 0x0000008000017945 */ /* 0x000fe20003800000 */
[----:B----4-:R-:W-:Y:S01]  /*35610*/  IMAD.MOV.U32 R13, RZ, RZ, R3 ;  /* 0x000000ffff0d7224 */ /* 0x010fe200078e0003 */
[----:B------:R-:W-:Y:S01]  /*35620*/  MOV R11, 0x181f ;  /* 0x0000181f000b7802 */ /* 0x000fe20000000f00 */
[----:B------:R-:W-:Y:S02]  /*35630*/  IMAD.MOV.U32 R12, RZ, RZ, 0x1 ;  /* 0x00000001ff0c7424 */ /* 0x000fe400078e00ff */
[----:B------:R-:W-:-:S07]  /*35640*/  IMAD.MOV.U32 R15, RZ, RZ, -0x1 ;  /* 0xffffffffff0f7424 */ /* 0x000fce00078e00ff */
[----:B0123--:R-:W-:Y:S05]  /*35650*/  WARPSYNC.COLLECTIVE R15, `(.L_x_2743) ;  /* 0x000000000f087348 */ /* 0x00ffea0003c00000 */
[----:B---3--:R3:W4:Y:S02]  /*35660*/  SHFL.IDX P6, R14, R13, R12, R11 ;  /* 0x0000000c0d0e7389 */ /* 0x00872400000c000b */
[----:B01234-:R-:W-:Y:S01]  /*35670*/  ENDCOLLECTIVE ;  /* 0x000000000000791b */ /* 0x01ffe20003800000 */
.L_x_2743:
[----:B------:R-:W-:Y:S05]  /*35680*/  BSYNC B1 ;  /* 0x0000000000017941 */ /* 0x000fea0003800000 */
.L_x_2742:
        /* <DEDUP_REMOVED lines=8> */
.L_x_2744:
[----:B------:R-:W-:Y:S05]  /*35710*/  BRA `(.L_x_2745) ;  /* 0xffffff3800b47947 */ /* 0x000fea000383ffff */
.L_x_2450:
        /* <DEDUP_REMOVED lines=8> */
.L_x_2747:
[----:B------:R-:W-:Y:S05]  /*357a0*/  BSYNC B1 ;  /* 0x0000000000017941 */ /* 0x000fea0003800000 */
.L_x_2746:
        /* <DEDUP_REMOVED lines=8> */
.L_x_2748:
[----:B------:R-:W-:Y:S05]  /*35830*/  BRA `(.L_x_2749) ;  /* 0xffffff3800c47947 */ /* 0x000fea000383ffff */
.L_x_2453:
[----:B------:R-:W-:Y:S01]  /*35840*/  BSSY B1, `(.L_x_2750) ;  /* 0x0000008000017945 */ /* 0x000fe20003800000 */
[----:B0-----:R-:W-:Y:S02]  /*35850*/  IMAD.MOV.U32 R13, RZ, RZ, R3 ;  /* 0x000000ffff0d7224 */ /* 0x001fe400078e0003 */
[----:B------:R-:W-:Y:S02]  /*35860*/  IMAD.MOV.U32 R12, RZ, RZ, 0x3 ;  /* 0x00000003ff0c7424 */ /* 0x000fe400078e00ff */
[----:B------:R-:W-:Y:S02]  /*35870*/  IMAD.MOV.U32 R11, RZ, RZ, 0x181f ;  /* 0x0000181fff0b7424 */ /* 0x000fe400078e00ff */
[----:B------:R-:W-:-:S07]  /*35880*/  IMAD.MOV.U32 R15, RZ, RZ, -0x1 ;  /* 0xffffffffff0f7424 */ /* 0x000fce00078e00ff */
[----:B-1234-:R-:W-:Y:S05]  /*35890*/  WARPSYNC.COLLECTIVE R15, `(.L_x_2751) ;  /* 0x000000000f087348 */ /* 0x01efea0003c00000 */
[----:B----4-:R0:W4:Y:S02]  /*358a0*/  SHFL.IDX P6, R14, R13, R12, R11 ;  /* 0x0000000c0d0e7389 */ /* 0x01012400000c000b */
[----:B01234-:R-:W-:Y:S01]  /*358b0*/  ENDCOLLECTIVE ;  /* 0x000000000000791b */ /* 0x01ffe20003800000 */
.L_x_2751:
[----:B------:R-:W-:Y:S05]  /*358c0*/  BSYNC B1 ;  /* 0x0000000000017941 */ /* 0x000fea0003800000 */
.L_x_2750:
[----:B------:R-:W-:Y:S01]  /*358d0*/  IMAD.MOV.U32 R13, RZ, RZ, R2 ;  /* 0x000000ffff0d7224 */ /* 0x000fe200078e0002 */
[----:B------:R-:W-:Y:S01]  /*358e0*/  MOV R15, 0xffffffff ;  /* 0xffffffff000f7802 */ /* 0x000fe20000000f00 */
[----:B------:R-:W-:Y:S02]  /*358f0*/  IMAD.MOV.U32 R12, RZ, RZ, 0x3 ;  /* 0x00000003ff0c7424 */ /* 0x000fe400078e00ff */
[----:B------:R-:W-:Y:S02]  /*35900*/  IMAD.MOV.U32 R11, RZ, RZ, 0x181f ;  /* 0x0000181fff0b7424 */ /* 0x000fe400078e00ff */
[----:B------:R-:W-:-:S07]  /*35910*/  IMAD.MOV.U32 R0, RZ, RZ, R14 ;  /* 0x000000ffff007224 */ /* 0x000fce00078e000e */
[----:B------:R-:W-:Y:S05]  /*35920*/  WARPSYNC.COLLECTIVE R15, `(.L_x_2752) ;  /* 0x000000000f087348 */ /* 0x000fea0003c00000 */
[----:B------:R0:W1:Y:S02]  /*35930*/  SHFL.IDX P6, R14, R13, R12, R11 ;  /* 0x0000000c0d0e7389 */ /* 0x00006400000c000b */
[----:B01----:R-:W-:Y:S01]  /*35940*/  ENDCOLLECTIVE ;  /* 0x000000000000791b */ /* 0x003fe20003800000 */
.L_x_2752:
[----:B------:R-:W-:Y:S05]  /*35950*/  BRA `(.L_x_2753) ;  /* 0xffffff3800d47947 */ /* 0x000fea000383ffff */
.L_x_2472:
[----:B------:R-:W0:Y:S01]  /*35960*/  S2R R5, SR_TID.X ;  /* 0x0000000000057919 */ /* 0x000e220000002100 */
[----:B------:R-:W-:Y:S01]  /*35970*/  BSSY B1, `(.L_x_2754) ;  /* 0x000000a000017945 */ /* 0x000fe20003800000 */
[----:B------:R-:W-:Y:S02]  /*35980*/  IMAD.MOV.U32 R12, RZ, RZ, RZ ;  /* 0x000000ffff0c7224 */ /* 0x000fe400078e00ff */
        /* <DEDUP_REMOVED lines=8> */
.L_x_2755:
[----:B------:R-:W-:Y:S05]  /*35a10*/  BSYNC B1 ;  /* 0x0000000000017941 */ /* 0x000fea0003800000 */
.L_x_2754:
[----:B------:R-:W-:Y:S05]  /*35a20*/  BRA `(.L_x_2756) ;  /* 0xffffff5800987947 */ /* 0x000fea000383ffff */
.L_x_2474:
[----:B------:R-:W-:Y:S01]  /*35a30*/  BSSY B1, `(.L_x_2757) ;  /* 0x0000006000017945 */ /* 0x000fe20003800000 */
[----:B------:R-:W-:-:S07]  /*35a40*/  IMAD.MOV.U32 R15, RZ, RZ, -0x1 ;  /* 0xffffffffff0f7424 */ /* 0x000fce00078e00ff */
[----:B0-----:R-:W-:Y:S05]  /*35a50*/  WARPSYNC.COLLECTIVE R15, `(.L_x_2758) ;  /* 0x000000000f0c7348 */ /* 0x001fea0003c00000 */
[----:B------:R-:W-:Y:S02]  /*35a60*/  ELECT P6, UR62, PT ;  /* 0x00000000003e782f */ /* 0x000fe400038c0000 */
[----:B------:R-:W-:Y:S01]  /*35a70*/  MOV R14, UR62 ;  /* 0x0000003e000e7c02 */ /* 0x000fe20008000f00 */
[----:B0-----:R-:W-:Y:S10]  /*35a80*/  ENDCOLLECTIVE ;  /* 0x000000000000791b */ /* 0x001ff40003800000 */
.L_x_2758:
[----:B------:R-:W-:Y:S05]  /*35a90*/  BSYNC B1 ;  /* 0x0000000000017941 */ /* 0x000fea0003800000 */
.L_x_2757:
[----:B------:R-:W-:Y:S05]  /*35aa0*/  BRA `(.L_x_2473) ;  /* 0xffffff5800907947 */ /* 0x000fea000383ffff */
.L_x_2476:
[----:B0-----:R0:W1:Y:S02]  /*35ab0*/  SYNCS.PHASECHK.TRANS64.TRYWAIT P0, [R18+URZ+0x33420], R4 ;  /* 0x03342004120075a7 */ /* 0x001064000800017f */
[----:B-1----:R-:W-:Y:S05]  /*35ac0*/  @!P0 NANOSLEEP.SYNCS 0x989680 ;  /* 0x009896800000895d */ /* 0x002fea0003900000 */
[----:B------:R-:W1:Y:S02]  /*35ad0*/  @!P0 SYNCS.PHASECHK.TRANS64 P0, [R18+URZ+0x33420], R4 ;  /* 0x03342004120085a7 */ /* 0x000e64000800007f */
[----:B-1----:R-:W-:Y:S05]  /*35ae0*/  @!P0 BRA `(.L_x_2476) ;  /* 0xfffffffc00f08947 */ /* 0x002fea000383ffff */
[----:B------:R-:W-:Y:S05]  /*35af0*/  BRA `(.L_x_2759) ;  /* 0xffffff5800a07947 */ /* 0x000fea000383ffff */
.L_x_2480:
[----:B-1----:R1:W2:Y:S02]  /*35b00*/  SYNCS.PHASECHK.TRANS64.TRYWAIT P0, [R7+URZ+0x334a0], R10 ;  /* 0x0334a00a070075a7 */ /* 0x0022a4000800017f */
[----:B--2---:R-:W-:Y:S05]  /*35b10*/  @!P0 NANOSLEEP.SYNCS 0x989680 ;  /* 0x009896800000895d */ /* 0x004fea0003900000 */
[----:B------:R-:W2:Y:S02]  /*35b20*/  @!P0 SYNCS.PHASECHK.TRANS64 P0, [R7+URZ+0x334a0], R10 ;  /* 0x0334a00a070085a7 */ /* 0x000ea4000800007f */
[----:B--2---:R-:W-:Y:S05]  /*35b30*/  @!P0 BRA `(.L_x_2480) ;  /* 0xfffffffc00f08947 */ /* 0x004fea000383ffff */
[----:B------:R-:W-:Y:S05]  /*35b40*/  BRA `(.L_x_2760) ;  /* 0xffffff5800c07947 */ /* 0x000fea000383ffff */
.L_x_2487:
[----:B0-----:R0:W2:Y:S02]  /*35b50*/  SYNCS.PHASECHK.TRANS64.TRYWAIT P0, [R7+URZ+0x334c0], R10 ;  /* 0x0334c00a070075a7 */ /* 0x0010a4000800017f */
[----:B--2---:R-:W-:Y:S05]  /*35b60*/  @!P0 NANOSLEEP.SYNCS 0x989680 ;  /* 0x009896800000895d */ /* 0x004fea0003900000 */
[----:B------:R-:W2:Y:S02]  /*35b70*/  @!P0 SYNCS.PHASECHK.TRANS64 P0, [R7+URZ+0x334c0], R10 ;  /* 0x0334c00a070085a7 */ /* 0x000ea4000800007f */
[----:B--2---:R-:W-:Y:S05]  /*35b80*/  @!P0 BRA `(.L_x_2487) ;  /* 0xfffffffc00f08947 */ /* 0x004fea000383ffff */
[----:B------:R-:W-:Y:S05]  /*35b90*/  BRA `(.L_x_2761) ;  /* 0xffffff5c00c07947 */ /* 0x000fea000383ffff */
.L_x_2496:
[----:B0-----:R0:W1:Y:S02]  /*35ba0*/  SYNCS.PHASECHK.TRANS64.TRYWAIT P1, [R8+URZ+0x334a0], R7 ;  /* 0x0334a007080075a7 */ /* 0x001064000802017f */
[----:B-1----:R-:W-:Y:S05]  /*35bb0*/  @!P1 NANOSLEEP.SYNCS 0x989680 ;  /* 0x009896800000995d */ /* 0x002fea0003900000 */
[----:B------:R-:W1:Y:S02]  /*35bc0*/  @!P1 SYNCS.PHASECHK.TRANS64 P1, [R8+URZ+0x334a0], R7 ;  /* 0x0334a007080095a7 */ /* 0x000e64000802007f */
[----:B-1----:R-:W-:Y:S05]  /*35bd0*/  @!P1 BRA `(.L_x_2496) ;  /* 0xfffffffc00f09947 */ /* 0x002fea000383ffff */
[----:B------:R-:W-:Y:S05]  /*35be0*/  BRA `(.L_x_2762) ;  /* 0xffffff64000c7947 */ /* 0x000fea000383ffff */
.L_x_2503:
[----:B-1----:R1:W2:Y:S02]  /*35bf0*/  SYNCS.PHASECHK.TRANS64.TRYWAIT P1, [R8+URZ+0x334c0], R7 ;  /* 0x0334c007080075a7 */ /* 0x0022a4000802017f */
[----:B--2---:R-:W-:Y:S05]  /*35c00*/  @!P1 NANOSLEEP.SYNCS 0x989680 ;  /* 0x009896800000995d */ /* 0x004fea0003900000 */
[----:B------:R-:W2:Y:S02]  /*35c10*/  @!P1 SYNCS.PHASECHK.TRANS64 P1, [R8+URZ+0x334c0], R7 ;  /* 0x0334c007080095a7 */ /* 0x000ea4000802007f */
[----:B--2---:R-:W-:Y:S05]  /*35c20*/  @!P1 BRA `(.L_x_2503) ;  /* 0xfffffffc00f09947 */ /* 0x004fea000383ffff */
[----:B------:R-:W-:Y:S05]  /*35c30*/  BRA `(.L_x_2763) ;  /* 0xffffff6800087947 */ /* 0x000fea000383ffff */
.L_x_2522:
        /* <DEDUP_REMOVED lines=8> */
[----:B-1----:R-:W-:Y:S05]  /*35cc0*/  WARPSYNC.COLLECTIVE R15, `(.L_x_2765) ;  /* 0x000000000f087348 */ /* 0x002fea0003c00000 */
[----:B------:R0:W2:Y:S02]  /*35cd0*/  SHFL.IDX P6, R14, R13, R12, R11 ;  /* 0x0000000c0d0e7389 */ /* 0x0000a400000c000b */
[----:B012---:R-:W-:Y:S01]  /*35ce0*/  ENDCOLLECTIVE ;  /* 0x000000000000791b */ /* 0x007fe20003800000 */
.L_x_2765:
[----:B------:R-:W-:Y:S05]  /*35cf0*/  BSYNC B0 ;  /* 0x0000000000007941 */ /* 0x000fea0003800000 */
.L_x_2764:
[----:B------:R-:W-:Y:S05]  /*35d00*/  BRA `(.L_x_2766) ;  /* 0xffffff7400e07947 */ /* 0x000fea000383ffff */
.L_x_2524:
[----:B------:R-:W-:Y:S01]  /*35d10*/  BSSY B0, `(.L_x_2767) ;  /* 0x0000006000007945 */ /* 0x000fe20003800000 */
[----:B------:R-:W-:-:S07]  /*35d20*/  IMAD.MOV.U32 R15, RZ, RZ, -0x1 ;  /* 0xffffffffff0f7424 */ /* 0x000fce00078e00ff */
[----:B01----:R-:W-:Y:S05]  /*35d30*/  WARPSYNC.COLLECTIVE R15, `(.L_x_2768) ;  /* 0x000000000f0c7348 */ /* 0x003fea0003c00000 */
[----:B------:R-:W-:Y:S02]  /*35d40*/  ELECT P6, UR62, PT ;  /* 0x00000000003e782f */ /* 0x000fe400038c0000 */
[----:B------:R-:W-:Y:S01]  /*35d50*/  MOV R14, UR62 ;  /* 0x0000003e000e7c02 */ /* 0x000fe20008000f00 */
[----:B01----:R-:W-:Y:S10]  /*35d60*/  ENDCOLLECTIVE ;  /* 0x000000000000791b */ /* 0x003ff40003800000 */
.L_x_2768:
[----:B------:R-:W-:Y:S05]  /*35d70*/  BSYNC B0 ;  /* 0x0000000000007941 */ /* 0x000fea0003800000 */
.L_x_2767:
[----:B------:R-:W-:Y:S05]  /*35d80*/  BRA `(.L_x_2769) ;  /* 0xffffff7400e87947 */ /* 0x000fea000383ffff */
.L_x_2526:
[----:B0-----:R0:W1:Y:S02]  /*35d90*/  SYNCS.PHASECHK.TRANS64.TRYWAIT P0, [R2+URZ+0x33480], R4 ;  /* 0x03348004020075a7 */ /* 0x001064000800017f */
[----:B-1----:R-:W-:Y:S05]  /*35da0*/  @!P0 NANOSLEEP.SYNCS 0x989680 ;  /* 0x009896800000895d */ /* 0x002fea0003900000 */
[----:B------:R-:W1:Y:S02]  /*35db0*/  @!P0 SYNCS.PHASECHK.TRANS64 P0, [R2+URZ+0x33480], R4 ;  /* 0x03348004020085a7 */ /* 0x000e64000800007f */
[----:B-1----:R-:W-:Y:S05]  /*35dc0*/  @!P0 BRA `(.L_x_2526) ;  /* 0xfffffffc00f08947 */ /* 0x002fea000383ffff */
[----:B------:R-:W-:Y:S05]  /*35dd0*/  BRA `(.L_x_2770) ;  /* 0xffffff7800507947 */ /* 0x000fea000383ffff */
.L_x_2528:
[----:B-1----:R1:W2:Y:S02]  /*35de0*/  SYNCS.PHASECHK.TRANS64.TRYWAIT P0, [R2+URZ+0x33440], R4 ;  /* 0x03344004020075a7 */ /* 0x0022a4000800017f */
[----:B--2---:R-:W-:Y:S05]  /*35df0*/  @!P0 NANOSLEEP.SYNCS 0x989680 ;  /* 0x009896800000895d */ /* 0x004fea0003900000 */
[----:B------:R-:W2:Y:S02]  /*35e00*/  @!P0 SYNCS.PHASECHK.TRANS64 P0, [R2+URZ+0x33440], R4 ;  /* 0x03344004020085a7 */ /* 0x000ea4000800007f */
[----:B--2---:R-:W-:Y:S05]  /*35e10*/  @!P0 BRA `(.L_x_2528) ;  /* 0xfffffffc00f08947 */ /* 0x004fea000383ffff */
[----:B------:R-:W-:Y:S05]  /*35e20*/  BRA `(.L_x_2771) ;  /* 0xffffff7800cc7947 */ /* 0x000fea000383ffff */
.L_x_2532:
[----:B------:R-:W2:Y:S01]  /*35e30*/  LDL.LU R11, [R1+0x44] ;  /* 0x00004400010b7983 */ /* 0x000ea20000300800 */
[----:B------:R-:W-:Y:S01]  /*35e40*/  IMAD.MOV.U32 R13, RZ, RZ, R3 ;  /* 0x000000ffff0d7224 */ /* 0x000fe200078e0003 */
[----:B------:R-:W-:Y:S01]  /*35e50*/  MOV R12, RZ ;  /* 0x000000ff000c7202 */ /* 0x000fe20000000f00 */
[----:B------:R-:W-:Y:S01]  /*35e60*/  IMAD.MOV.U32 R15, RZ, RZ, -0x1 ;  /* 0xffffffffff0f7424 */ /* 0x000fe200078e00ff */
[----:B------:R-:W-:-:S04]  /*35e70*/  LOP3.LUT R5, R5, 0x7f, RZ, 0xc0, !PT ;  /* 0x0000007f05057812 */ /* 0x000fc800078ec0ff */
[----:B------:R-:W-:-:S05]  /*35e80*/  SHF.R.U32.HI R5, RZ, 0x2, R5 ;  /* 0x00000002ff057819 */ /* 0x000fca0000011605 */
[----:B------:R-:W-:-:S04]  /*35e90*/  IMAD R0, R10, 0x80, R5 ;  /* 0x000000800a007824 */ /* 0x000fc800078e0205 */
[----:B------:R-:W-:Y:S02]  /*35ea0*/  VIADD R5, R0, 0x20 ;  /* 0x0000002000057836 */ /* 0x000fe40000000000 */
[----:B--2---:R-:W-:Y:S02]  /*35eb0*/  IMAD R2, R11, R7, RZ ;  /* 0x000000070b027224 */ /* 0x004fe400078e02ff */
[----:B------:R-:W-:-:S03]  /*35ec0*/  IMAD.MOV.U32 R11, RZ, RZ, 0x1c1f ;  /* 0x00001c1fff0b7424 */ /* 0x000fc600078e00ff */
[----:B------:R-:W-:-:S13]  /*35ed0*/  ISETP.GE.AND P4, PT, R0, R2, PT ;  /* 0x000000020000720c */ /* 0x000fda0003f86270 */
[----:B-----5:R-:W-:Y:S05]  /*35ee0*/  WARPSYNC.COLLECTIVE R15, `(.L_x_2772) ;  /* 0x000000000f087348 */ /* 0x020fea0003c00000 */
[----:B------:R0:W1:Y:S02]  /*35ef0*/  SHFL.IDX P6, R14, R13, R12, R11 ;  /* 0x0000000c0d0e7389 */ /* 0x00006400000c000b */
[----:B01---5:R-:W-:Y:S01]  /*35f00*/  ENDCOLLECTIVE ;  /* 0x000000000000791b */ /* 0x023fe20003800000 */
.L_x_2772:
[----:B------:R-:W-:Y:S02]  /*35f10*/  IMAD.MOV.U32 R13, RZ, RZ, R4 ;  /* 0x000000ffff0d7224 */ /* 0x000fe400078e0004 */
[----:B------:R-:W-:-:S07]  /*35f20*/  IMAD.MOV.U32 R6, RZ, RZ, R14 ;  /* 0x000000ffff067224 */ /* 0x000fce00078e000e */
[----:B------:R-:W-:Y:S05]  /*35f30*/  WARPSYNC.COLLECTIVE R15, `(.L_x_2773) ;  /* 0x000000000f087348 */ /* 0x000fea0003c00000 */
[----:B------:R0:W1:Y:S02]  /*35f40*/  SHFL.IDX P6, R14, R13, R12, R11 ;  /* 0x0000000c0d0e7389 */ /* 0x00006400000c000b */
[----:B01----:R-:W-:Y:S01]  /*35f50*/  ENDCOLLECTIVE ;  /* 0x000000000000791b */ /* 0x003fe20003800000 */
.L_x_2773:
[----:B------:R-:W-:Y:S02]  /*35f60*/  IMAD.MOV.U32 R13, RZ, RZ, R3 ;  /* 0x000000ffff0d7224 */ /* 0x000fe400078e0003 */
[----:B------:R-:W-:Y:S02]  /*35f70*/  IMAD.MOV.U32 R12, RZ, RZ, 0x1 ;  /* 0x00000001ff0c7424 */ /* 0x000fe400078e00ff */
[----:B------:R-:W-:-:S07]  /*35f80*/  IMAD.MOV.U32 R7, RZ, RZ, R14 ;  /* 0x000000ffff077224 */ /* 0x000fce00078e000e */
[----:B------:R-:W-:Y:S05]  /*35f90*/  WARPSYNC.COLLECTIVE R15, `(.L_x_2774) ;  /* 0x000000000f087348 */ /* 0x000fea0003c00000 */
[----:B------:R0:W1:Y:S02]  /*35fa0*/  SHFL.IDX P6, R14, R13, R12, R11 ;  /* 0x0000000c0d0e7389 */ /* 0x00006400000c000b */
[----:B01----:R-:W-:Y:S01]  /*35fb0*/  ENDCOLLECTIVE ;  /* 0x000000000000791b */ /* 0x003fe20003800000 */
.L_x_2774:
[----:B------:R-:W-:-:S05]  /*35fc0*/  @!P4 IADD3 R7, P3, R9, R7, RZ ;  /* 0x000000070907c210 */ /* 0x000fca0007f7e0ff */
[----:B------:R-:W-:Y:S01]  /*35fd0*/  @!P4 IMAD.X R6, RZ, RZ, R6, P3 ;  /* 0x000000ffff06c224 */ /* 0x000fe200018e0606 */
[----:B------:R-:W-:-:S04]  /*35fe0*/  ISETP.GE.AND P3, PT, R5, R2, PT ;  /* 0x000000020500720c */ /* 0x000fc80003f66270 */
[----:B------:R-:W-:Y:S02]  /*35ff0*/  @!P4 LOP3.LUT R7, R7, R6, RZ, 0x3c, !PT ;  /* 0x000000060707c212 */ /* 0x000fe400078e3cff */
[----:B------:R-:W-:Y:S02]  /*36000*/  MOV R13, R4 ;  /* 0x00000004000d7202 */ /* 0x000fe40000000f00 */
        /* <DEDUP_REMOVED lines=12> */
.L_x_2775:
[----:B------:R-:W-:Y:S02]  /*360d0*/  IMAD.MOV.U32 R13, RZ, RZ, R3 ;  /* 0x000000ffff0d7224 */ /* 0x000fe400078e0003 */
[----:B------:R-:W-:Y:S02]  /*360e0*/  IMAD.MOV.U32 R12, RZ, RZ, 0x2 ;  /* 0x00000002ff0c7424 */ /* 0x000fe400078e00ff */
[----:B------:R-:W-:-:S07]  /*360f0*/  IMAD.MOV.U32 R5, RZ, RZ, R14 ;  /* 0x000000ffff057224 */ /* 0x000fce00078e000e */
[----:B------:R-:W-:Y:S05]  /*36100*/  WARPSYNC.COLLECTIVE R15, `(.L_x_2776) ;  /* 0x000000000f087348 */ /* 0x000fea0003c00000 */
[----:B------:R0:W1:Y:S02]  /*36110*/  SHFL.IDX P6, R14, R13, R12, R11 ;  /* 0x0000000c0d0e7389 */ /* 0x00006400000c000b */
[----:B01----:R-:W-:Y:S01]  /*36120*/  ENDCOLLECTIVE ;  /* 0x000000000000791b */ /* 0x003fe20003800000 */
.L_x_2776:
        /* <DEDUP_REMOVED lines=17> */
.L_x_2777:
[----:B------:R-:W-:Y:S02]  /*36240*/  IMAD.MOV.U32 R13, RZ, RZ, R3 ;  /* 0x000000ffff0d7224 */ /* 0x000fe400078e0003 */
[----:B------:R-:W-:Y:S02]  /*36250*/  IMAD.MOV.U32 R12, RZ, RZ, 0x3 ;  /* 0x00000003ff0c7424 */ /* 0x000fe400078e00ff */
[----:B------:R-:W-:-:S07]  /*36260*/  IMAD.MOV.U32 R5, RZ, RZ, R14 ;  /* 0x000000ffff057224 */ /* 0x000fce00078e000e */
[----:B------:R-:W-:Y:S05]  /*36270*/  WARPSYNC.COLLECTIVE R15, `(.L_x_2778) ;  /* 0x000000000f087348 */ /* 0x000fea0003c00000 */
[----:B------:R0:W1:Y:S02]  /*36280*/  SHFL.IDX P6, R14, R13, R12, R11 ;  /* 0x0000000c0d0e7389 */ /* 0x00006400000c000b */
[----:B01----:R-:W-:Y:S01]  /*36290*/  ENDCOLLECTIVE ;  /* 0x000000000000791b */ /* 0x003fe20003800000 */
.L_x_2778:
[----:B------:R-:W-:-:S05]  /*362a0*/  @!P3 IADD3 R5, P4, R9, R5, RZ ;  /* 0x000000050905b210 */ /* 0x000fca0007f9e0ff */
[----:B------:R-:W-:-:S05]  /*362b0*/  @!P3 IMAD.X R6, RZ, RZ, R6, P4 ;  /* 0x000000ffff06b224 */ /* 0x000fca00020e0606 */
[----:B------:R-:W-:Y:S01]  /*362c0*/  @!P3 MOV R7, R6 ;  /* 0x000000060007b202 */ /* 0x000fe20000000f00 */
        /* <DEDUP_REMOVED lines=11> */
.L_x_2779:
[----:B------:R-:W-:Y:S01]  /*36380*/  @!PT LDS RZ, [RZ] ;  /* 0x00000000fffff984 */ /* 0x000fe20000000800 */
[----:B------:R-:W-:Y:S01]  /*36390*/  @!PT LDS RZ, [RZ] ;  /* 0x00000000fffff984 */ /* 0x000fe20000000800 */
[----:B------:R-:W-:Y:S01]  /*363a0*/  @!PT LDS RZ, [RZ] ;  /* 0x00000000fffff984 */ /* 0x000fe20000000800 */
[----:B------:R3:W-:Y:S01]  /*363b0*/  @!P3 LDGSTS.E.BYPASS.LTC128B.128 [R8+0x23200], desc[UR54][R6.64+0x80], !P2 ;  /* 0x232000800608bfae */ /* 0x0007e2000d101d76 */
[----:B------:R-:W-:Y:S01]  /*363c0*/  IMAD.MOV.U32 R3, RZ, RZ, R14 ;  /* 0x000000ffff037224 */ /* 0x000fe200078e000e */
[----:B------:R-:W-:Y:S06]  /*363d0*/  BRA `(.L_x_2780) ;  /* 0xffffff8000287947 */ /* 0x000fec000383ffff */
.L_x_2537:
[----:B----4-:R4:W0:Y:S02]  /*363e0*/  SYNCS.PHASECHK.TRANS64.TRYWAIT P0, [R18+URZ+0x33420], R0 ;  /* 0x03342000120075a7 */ /* 0x010824000800017f */
[----:B0-----:R-:W-:Y:S05]  /*363f0*/  @!P0 NANOSLEEP.SYNCS 0x989680 ;  /* 0x009896800000895d */ /* 0x001fea0003900000 */
[----:B------:R-:W0:Y:S02]  /*36400*/  @!P0 SYNCS.PHASECHK.TRANS64 P0, [R18+URZ+0x33420], R0 ;  /* 0x03342000120085a7 */ /* 0x000e24000800007f */
[----:B0-----:R-:W-:Y:S05]  /*36410*/  @!P0 BRA `(.L_x_2537) ;  /* 0xfffffffc00f08947 */ /* 0x001fea000383ffff */
[----:B------:R-:W-:Y:S05]  /*36420*/  BRA `(.L_x_2781) ;  /* 0xffffff8000987947 */ /* 0x000fea000383ffff */
.L_x_2543:
[----:B-1----:R1:W3:Y:S02]  /*36430*/  SYNCS.PHASECHK.TRANS64.TRYWAIT P0, [R6+URZ+0x33480], R5 ;  /* 0x03348005060075a7 */ /* 0x0022e4000800017f */
[----:B---3--:R-:W-:Y:S05]  /*36440*/  @!P0 NANOSLEEP.SYNCS 0x989680 ;  /* 0x009896800000895d */ /* 0x008fea0003900000 */
[----:B------:R-:W3:Y:S02]  /*36450*/  @!P0 SYNCS.PHASECHK.TRANS64 P0, [R6+URZ+0x33480], R5 ;  /* 0x03348005060085a7 */ /* 0x000ee4000800007f */
[----:B---3--:R-:W-:Y:S05]  /*36460*/  @!P0 BRA `(.L_x_2543) ;  /* 0xfffffffc00f08947 */ /* 0x008fea000383ffff */
[----:B------:R-:W-:Y:S05]  /*36470*/  BRA `(.L_x_2782) ;  /* 0xffffff8400507947 */ /* 0x000fea000383ffff */
.L_x_2550:
[----:B--2---:R2:W3:Y:S02]  /*36480*/  SYNCS.PHASECHK.TRANS64.TRYWAIT P0, [R6+URZ+0x33440], R5 ;  /* 0x03344005060075a7 */ /* 0x0044e4000800017f */
[----:B---3--:R-:W-:Y:S05]  /*36490*/  @!P0 NANOSLEEP.SYNCS 0x989680 ;  /* 0x009896800000895d */ /* 0x008fea0003900000 */
[----:B------:R-:W3:Y:S02]  /*364a0*/  @!P0 SYNCS.PHASECHK.TRANS64 P0, [R6+URZ+0x33440], R5 ;  /* 0x03344005060085a7 */ /* 0x000ee4000800007f */
[----:B---3--:R-:W-:Y:S05]  /*364b0*/  @!P0 BRA `(.L_x_2550) ;  /* 0xfffffffc00f08947 */ /* 0x008fea000383ffff */
[----:B------:R-:W-:Y:S05]  /*364c0*/  BRA `(.L_x_2783) ;  /* 0xffffff88004c7947 */ /* 0x000fea000383ffff */
.L_x_2558:
[----:B---3--:R3:W4:Y:S02]  /*364d0*/  SYNCS.PHASECHK.TRANS64.TRYWAIT P0, [R3+URZ+0x33470], R4 ;  /* 0x03347004030075a7 */ /* 0x008724000800017f */
[----:B----4-:R-:W-:Y:S05]  /*364e0*/  @!P0 NANOSLEEP.SYNCS 0x989680 ;  /* 0x009896800000895d */ /* 0x010fea0003900000 */
[----:B------:R-:W4:Y:S02]  /*364f0*/  @!P0 SYNCS.PHASECHK.TRANS64 P0, [R3+URZ+0x33470], R4 ;  /* 0x03347004030085a7 */ /* 0x000f24000800007f */
[----:B----4-:R-:W-:Y:S05]  /*36500*/  @!P0 BRA `(.L_x_2558) ;  /* 0xfffffffc00f08947 */ /* 0x010fea000383ffff */
[----:B------:R-:W-:Y:S05]  /*36510*/  BRA `(.L_x_2784) ;  /* 0xffffff8c00607947 */ /* 0x000fea000383ffff */
.L_x_2560:
[----:B---3--:R3:W4:Y:S02]  /*36520*/  SYNCS.PHASECHK.TRANS64.TRYWAIT P0, [R3+URZ+0x33460], R4 ;  /* 0x03346004030075a7 */ /* 0x008724000800017f */
[----:B----4-:R-:W-:Y:S05]  /*36530*/  @!P0 NANOSLEEP.SYNCS 0x989680 ;  /* 0x009896800000895d */ /* 0x010fea0003900000 */
[----:B------:R-:W4:Y:S02]  /*36540*/  @!P0 SYNCS.PHASECHK.TRANS64 P0, [R3+URZ+0x33460], R4 ;  /* 0x03346004030085a7 */ /* 0x000f24000800007f */
[----:B----4-:R-:W-:Y:S05]  /*36550*/  @!P0 BRA `(.L_x_2560) ;  /* 0xfffffffc00f08947 */ /* 0x010fea000383ffff */
[----:B------:R-:W-:Y:S05]  /*36560*/  BRA `(.L_x_2785) ;  /* 0xffffff8c00687947 */ /* 0x000fea000383ffff */
.L_x_2567:
[----:B--2---:R2:W3:Y:S02]  /*36570*/  SYNCS.PHASECHK.TRANS64.TRYWAIT P1, [R3+URZ+0x33470], R0 ;  /* 0x03347000030075a7 */ /* 0x0044e4000802017f */
[----:B---3--:R-:W-:Y:S05]  /*36580*/  @!P1 NANOSLEEP.SYNCS 0x989680 ;  /* 0x009896800000995d */ /* 0x008fea0003900000 */
[----:B------:R-:W3:Y:S02]  /*36590*/  @!P1 SYNCS.PHASECHK.TRANS64 P1, [R3+URZ+0x33470], R0 ;  /* 0x03347000030095a7 */ /* 0x000ee4000802007f */
[----:B---3--:R-:W-:Y:S05]  /*365a0*/  @!P1 BRA `(.L_x_2567) ;  /* 0xfffffffc00f09947 */ /* 0x008fea000383ffff */
[----:B------:R-:W-:Y:S05]  /*365b0*/  BRA `(.L_x_2786) ;  /* 0xffffff9400b07947 */ /* 0x000fea000383ffff */
.L_x_2569:
[----:B--2---:R2:W3:Y:S02]  /*365c0*/  SYNCS.PHASECHK.TRANS64.TRYWAIT P1, [R3+URZ+0x33460], R0 ;  /* 0x03346000030075a7 */ /* 0x0044e4000802017f */
[----:B---3--:R-:W-:Y:S05]  /*365d0*/  @!P1 NANOSLEEP.SYNCS 0x989680 ;  /* 0x009896800000995d */ /* 0x008fea0003900000 */
[----:B------:R-:W3:Y:S02]  /*365e0*/  @!P1 SYNCS.PHASECHK.TRANS64 P1, [R3+URZ+0x33460], R0 ;  /* 0x03346000030095a7 */ /* 0x000ee4000802007f */
[----:B---3--:R-:W-:Y:S05]  /*365f0*/  @!P1 BRA `(.L_x_2569) ;  /* 0xfffffffc00f09947 */ /* 0x008fea000383ffff */
[----:B------:R-:W-:Y:S05]  /*36600*/  BRA `(.L_x_2787) ;  /* 0xffffff9400b87947 */ /* 0x000fea000383ffff */
.L_x_2573:
        /* <DEDUP_REMOVED lines=9> */
.L_x_2789:
[----:B------:R-:W-:Y:S05]  /*366a0*/  BSYNC B0 ;  /* 0x0000000000007941 */ /* 0x000fea0003800000 */
.L_x_2788:
[----:B------:R0:W5:Y:S01]  /*366b0*/  LDL R2, [R1+0xc] ;  /* 0x00000c0001027983 */ /* 0x0001620000100800 */
[----:B------:R-:W-:Y:S01]  /*366c0*/  MOV R13, R0 ;  /* 0x00000000000d7202 */ /* 0x000fe20000000f00 */
[----:B------:R-:W-:Y:S02]  /*366d0*/  IMAD.MOV.U32 R12, RZ, RZ, 0x1 ;  /* 0x00000001ff0c7424 */ /* 0x000fe400078e00ff */
[----:B------:R-:W-:Y:S02]  /*366e0*/  IMAD.MOV.U32 R11, RZ, RZ, 0x1f ;  /* 0x0000001fff0b7424 */ /* 0x000fe400078e00ff */
[----:B------:R-:W-:Y:S02]  /*366f0*/  IMAD.MOV.U32 R15, RZ, RZ, -0x1 ;  /* 0xffffffffff0f7424 */ /* 0x000fe400078e00ff */
[----:B0-----:R-:W-:-:S07]  /*36700*/  IMAD.MOV.U32 R5, RZ, RZ, R14 ;  /* 0x000000ffff057224 */ /* 0x001fce00078e000e */
[----:B-----5:R-:W-:Y:S05]  /*36710*/  WARPSYNC.COLLECTIVE R15, `(.L_x_2790) ;  /* 0x000000000f087348 */ /* 0x020fea0003c00000 */
[----:B------:R0:W1:Y:S02]  /*36720*/  SHFL.IDX P6, R14, R13, R12, R11 ;  /* 0x0000000c0d0e7389 */ /* 0x00006400000c000b */
[----:B01---5:R-:W-:Y:S01]  /*36730*/  ENDCOLLECTIVE ;  /* 0x000000000000791b */ /* 0x023fe20003800000 */
.L_x_2790:
        /* <DEDUP_REMOVED lines=26> */
.L_x_2791:
[----:B------:R-:W-:Y:S01]  /*368e0*/  IMAD.MOV.U32 R12, RZ, RZ, 0x2 ;  /* 0x00000002ff0c7424 */ /* 0x000fe200078e00ff */
[----:B------:R-:W-:-:S04]  /*368f0*/  MOV R3, R14 ;  /* 0x0000000e00037202 */ /* 0x000fc80000000f00 */
[----:B------:R-:W-:-:S05]  /*36900*/  SEL R3, R3, RZ, P1 ;  /* 0x000000ff03037207 */ /* 0x000fca0000800000 */
[----:B------:R-:W-:-:S04]  /*36910*/  IMAD.IADD R2, R2, 0x1, R3 ;  /* 0x0000000102027824 */ /* 0x000fc800078e0203 */
[----:B------:R-:W-:-:S07]  /*36920*/  IMAD.MOV.U32 R13, RZ, RZ, R2 ;  /* 0x000000ffff0d7224 */ /* 0x000fce00078e0002 */
[----:B------:R-:W-:Y:S05]  /*36930*/  WARPSYNC.COLLECTIVE R15, `(.L_x_2792) ;  /* 0x000000000f087348 */ /* 0x000fea0003c00000 */
[----:B------:R0:W1:Y:S02]  /*36940*/  SHFL.UP P6, R14, R13, R12, R11 ;  /* 0x0400000c0d0e7389 */ /* 0x00006400000c000b */
[----:B01----:R-:W-:Y:S01]  /*36950*/  ENDCOLLECTIVE ;  /* 0x000000000000791b */ /* 0x003fe20003800000 */
.L_x_2792:
        /* <DEDUP_REMOVED lines=8> */
.L_x_2793:
        /* <DEDUP_REMOVED lines=8> */
.L_x_2794:
        /* <DEDUP_REMOVED lines=8> */
.L_x_2795:
        /* <DEDUP_REMOVED lines=9> */
.L_x_2796:
[----:B------:R-:W-:Y:S01]  /*36b70*/  IMAD.MOV.U32 R9, RZ, RZ, R14 ;  /* 0x000000ffff097224 */ /* 0x000fe200078e000e */
[----:B------:R-:W-:Y:S06]  /*36b80*/  BRA `(.L_x_2797) ;  /* 0xffffff9c00207947 */ /* 0x000fec000383ffff */
.L_x_2576:
[----:B------:R-:W-:Y:S01]  /*36b90*/  BSSY B0, `(.L_x_2798) ;  /* 0x0000008000007945 */ /* 0x000fe20003800000 */
[----:B------:R-:W-:Y:S01]  /*36ba0*/  IMAD.MOV.U32 R13, RZ, RZ, R2 ;  /* 0x000000ffff0d7224 */ /* 0x000fe200078e0002 */
[----:B------:R-:W-:Y:S01]  /*36bb0*/  MOV R12, 0x1 ;  /* 0x00000001000c7802 */ /* 0x000fe20000000f00 */
[----:B------:R-:W-:Y:S02]  /*36bc0*/  IMAD.MOV.U32 R11, RZ, RZ, RZ ;  /* 0x000000ffff0b7224 */ /* 0x000fe400078e00ff */
[----:B------:R-:W-:-:S07]  /*36bd0*/  IMAD.MOV.U32 R15, RZ, RZ, -0x1 ;  /* 0xffffffffff0f7424 */ /* 0x000fce00078e00ff */
[----:B01----:R-:W-:Y:S05]  /*36be0*/  WARPSYNC.COLLECTIVE R15, `(.L_x_2799) ;  /* 0x000000000f087348 */ /* 0x003fea0003c00000 */
[----:B------:R2:W3:Y:S02]  /*36bf0*/  SHFL.UP P6, R14, R13, R12, R11 ;  /* 0x0400000c0d0e7389 */ /* 0x0004e400000c000b */
[----:B0123--:R-:W-:Y:S01]  /*36c00*/  ENDCOLLECTIVE ;  /* 0x000000000000791b */ /* 0x00ffe20003800000 */
.L_x_2799:
[----:B------:R-:W-:Y:S05]  /*36c10*/  BSYNC B0 ;  /* 0x0000000000007941 */ /* 0x000fea0003800000 */
.L_x_2798:
        /* <DEDUP_REMOVED lines=10> */
.L_x_2800:
[----:B------:R-:W-:Y:S01]  /*36cc0*/  MOV R12, 0x4 ;  /* 0x00000004000c7802 */ /* 0x000fe20000000f00 */
[----:B------:R-:W-:-:S05]  /*36cd0*/  IMAD.MOV.U32 R3, RZ, RZ, R14 ;  /* 0x000000ffff037224 */ /* 0x000fca00078e000e */
[----:B------:R-:W-:-:S05]  /*36ce0*/  SEL R3, R3, RZ, P2 ;  /* 0x000000ff03037207 */ /* 0x000fca0001000000 */
[----:B------:R-:W-:-:S04]  /*36cf0*/  IMAD.IADD R2, R2, 0x1, R3 ;  /* 0x0000000102027824 */ /* 0x000fc800078e0203 */
[----:B------:R-:W-:-:S07]  /*36d00*/  IMAD.MOV.U32 R13, RZ, RZ, R2 ;  /* 0x000000ffff0d7224 */ /* 0x000fce00078e0002 */
[----:B------:R-:W-:Y:S05]  /*36d10*/  WARPSYNC.COLLECTIVE R15, `(.L_x_2801) ;  /* 0x000000000f087348 */ /* 0x000fea0003c00000 */
[----:B------:R0:W1:Y:S02]  /*36d20*/  SHFL.UP P6, R14, R13, R12, R11 ;  /* 0x0400000c0d0e7389 */ /* 0x00006400000c000b */
[----:B01----:R-:W-:Y:S01]  /*36d30*/  ENDCOLLECTIVE ;  /* 0x000000000000791b */ /* 0x003fe20003800000 */
.L_x_2801:
        /* <DEDUP_REMOVED lines=8> */
.L_x_2802:
        /* <DEDUP_REMOVED lines=8> */
.L_x_2803:
[----:B------:R-:W-:Y:S01]  /*36e40*/  MOV R12, 0x1f ;  /* 0x0000001f000c7802 */ /* 0x000fe20000000f00 */
        /* <DEDUP_REMOVED lines=8> */
.L_x_2804:
[----:B------:R-:W-:Y:S01]  /*36ed0*/  IMAD.MOV.U32 R9, RZ, RZ, R14 ;  /* 0x000000ffff097224 */ /* 0x000fe200078e000e */
[----:B------:R-:W-:Y:S06]  /*36ee0*/  BRA `(.L_x_2805) ;  /* 0xffffff9800f47947 */ /* 0x000fec000383ffff */
.L_x_2578:
[----:B------:R-:W-:Y:S01]  /*36ef0*/  BSSY B0, `(.L_x_2806) ;  /* 0x0000006000007945 */ /* 0x000fe20003800000 */
[----:B------:R-:W-:Y:S01]  /*36f00*/  PLOP3.LUT P6, PT, P6, PT, PT, 0x8, 0x0 ;  /* 0x000000000000781c */ /* 0x000fe200037ce170 */
[----:B------:R-:W-:-:S12]  /*36f10*/  IMAD.MOV.U32 R15, RZ, RZ, -0x1 ;  /* 0xffffffffff0f7424 */ /* 0x000fd800078e00ff */
[----:B01----:R-:W-:Y:S05]  /*36f20*/  WARPSYNC.COLLECTIVE R15, `(.L_x_2807) ;  /* 0x000000000f087348 */ /* 0x003fea0003c00000 */
[----:B------:R-:W-:Y:S01]  /*36f30*/  VOTE.ANY R14, PT, P6 ;  /* 0x00000000000e7806 */ /* 0x000fe200030e0100 */
[----:B01----:R-:W-:Y:S06]  /*36f40*/  ENDCOLLECTIVE ;  /* 0x000000000000791b */ /* 0x003fec0003800000 */
.L_x_2807:
[----:B------:R-:W-:Y:S05]  /*36f50*/  BSYNC B0 ;  /* 0x0000000000007941 */ /* 0x000fea0003800000 */
.L_x_2806:
        /* <DEDUP_REMOVED lines=10> */
.L_x_2808:
[----:B------:R-:W-:Y:S02]  /*37000*/  IMAD.MOV.U32 R13, RZ, RZ, R6 ;  /* 0x000000ffff0d7224 */ /* 0x000fe400078e0006 */
[----:B------:R-:W-:-:S07]  /*37010*/  IMAD.MOV.U32 R4, RZ, RZ, R14 ;  /* 0x000000ffff047224 */ /* 0x000fce00078e000e */
[----:B------:R-:W-:Y:S05]  /*37020*/  WARPSYNC.COLLECTIVE R15, `(.L_x_2809) ;  /* 0x000000000f087348 */ /* 0x000fea0003c00000 */
[----:B------:R0:W1:Y:S02]  /*37030*/  SHFL.IDX P6, R14, R13, R12, R11 ;  /* 0x0000000c0d0e7389 */ /* 0x00006400000c000b */
[----:B01----:R-:W-:Y:S01]  /*37040*/  ENDCOLLECTIVE ;  /* 0x000000000000791b */ /* 0x003fe20003800000 */
.L_x_2809:
[----:B------:R-:W-:Y:S01]  /*37050*/  IMAD.MOV.U32 R6, RZ, RZ, R14 ;  /* 0x000000ffff067224 */ /* 0x000fe200078e000e */
[----:B------:R-:W-:-:S05]  /*37060*/  IADD3 R10, R3, R10, RZ ;  /* 0x0000000a030a7210 */ /* 0x000fca0007ffe0ff */
[----:B------:R0:W-:Y:S01]  /*37070*/  STL [R1+0xc], R10 ;  /* 0x00000c0a01007387 */ /* 0x0001e20000100800 */
[----:B------:R-:W-:Y:S05]  /*37080*/  BRA `(.L_x_2810) ;  /* 0xffffff9800d47947 */ /* 0x000fea000383ffff */
.L_x_2580:
        /* <DEDUP_REMOVED lines=8> */
.L_x_2812:
[----:B------:R-:W-:Y:S05]  /*37110*/  BSYNC B0 ;  /* 0x0000000000007941 */ /* 0x000fea0003800000 */
.L_x_2811:
[----:B------:R-:W-:Y:S01]  /*37120*/  IMAD.MOV.U32 R3, RZ, RZ, R14 ;  /* 0x000000ffff037224 */ /* 0x000fe200078e000e */
[----:B------:R-:W-:Y:S06]  /*37130*/  BRA `(.L_x_2813) ;  /* 0xffffff9800c07947 */ /* 0x000fec000383ffff */
.L_x_2586:
[----:B0-----:R0:W1:Y:S02]  /*37140*/  SYNCS.PHASECHK.TRANS64.TRYWAIT P0, [R0+URZ+0x33420], R3 ;  /* 0x03342003000075a7 */ /* 0x001064000800017f */
[----:B-1----:R-:W-:Y:S05]  /*37150*/  @!P0 NANOSLEEP.SYNCS 0x989680 ;  /* 0x009896800000895d */ /* 0x002fea0003900000 */
[----:B------:R-:W1:Y:S02]  /*37160*/  @!P0 SYNCS.PHASECHK.TRANS64 P0, [R0+URZ+0x33420], R3 ;  /* 0x03342003000085a7 */ /* 0x000e64000800007f */
[----:B-1----:R-:W-:Y:S05]  /*37170*/  @!P0 BRA `(.L_x_2586) ;  /* 0xfffffffc00f08947 */ /* 0x002fea000383ffff */
[----:B------:R-:W-:Y:S05]  /*37180*/  BRA `(.L_x_2814) ;  /* 0xffffffa400647947 */ /* 0x000fea000383ffff */
.L_x_2587:
        /* <DEDUP_REMOVED lines=11> */
.L_x_2816:
[----:B------:R-:W-:Y:S05]  /*37240*/  BSYNC B0 ;  /* 0x0000000000007941 */ /* 0x000fea0003800000 */
.L_x_2815:
[----:B------:R-:W-:Y:S05]  /*37250*/  BRA `(.L_x_2817) ;  /* 0xffffffa4004c7947 */ /* 0x000fea000383ffff */
.L_x_2588:
[----:B------:R-:W-:Y:S01]  /*37260*/  BSSY B0, `(.L_x_2818) ;  /* 0x0000006000007945 */ /* 0x000fe20003800000 */
[----:B------:R-:W-:-:S07]  /*37270*/  IMAD.MOV.U32 R15, RZ, RZ, -0x1 ;  /* 0xffffffffff0f7424 */ /* 0x000fce00078e00ff */
[----:B01----:R-:W-:Y:S05]  /*37280*/  WARPSYNC.COLLECTIVE R15, `(.L_x_2819) ;  /* 0x000000000f0c7348 */ /* 0x003fea0003c00000 */
[----:B------:R-:W-:Y:S02]  /*37290*/  ELECT P6, UR62, PT ;  /* 0x00000000003e782f */ /* 0x000fe400038c0000 */
[----:B------:R-:W-:Y:S01]  /*372a0*/  MOV R14, UR62 ;  /* 0x0000003e000e7c02 */ /* 0x000fe20008000f00 */
[----:B01----:R-:W-:Y:S10]  /*372b0*/  ENDCOLLECTIVE ;  /* 0x000000000000791b */ /* 0x003ff40003800000 */
.L_x_2819:
[----:B------:R-:W-:Y:S05]  /*372c0*/  BSYNC B0 ;  /* 0x0000000000007941 */ /* 0x000fea0003800000 */
.L_x_2818:
[----:B------:R-:W-:Y:S05]  /*372d0*/  BRA `(.L_x_2820) ;  /* 0xffffffa400407947 */ /* 0x000fea000383ffff */
.L_x_2590:
[----:B0-----:R0:W1:Y:S02]  /*372e0*/  SYNCS.PHASECHK.TRANS64.TRYWAIT P1, [R6+URZ], R5 ;  /* 0x00000005060075a7 */ /* 0x001064000802017f */
[----:B-1----:R-:W-:Y:S05]  /*372f0*/  @!P1 NANOSLEEP.SYNCS 0x989680 ;  /* 0x009896800000995d */ /* 0x002fea0003900000 */
[----:B------:R-:W1:Y:S02]  /*37300*/  @!P1 SYNCS.PHASECHK.TRANS64 P1, [R6+URZ], R5 ;  /* 0x00000005060095a7 */ /* 0x000e64000802007f */
[----:B-1----:R-:W-:Y:S05]  /*37310*/  @!P1 BRA `(.L_x_2590) ;  /* 0xfffffffc00f09947 */ /* 0x002fea000383ffff */
[----:B------:R-:W-:Y:S05]  /*37320*/  BRA `(.L_x_2821) ;  /* 0xffffffa400787947 */ /* 0x000fea000383ffff */
.L_x_2591:
[----:B-1----:R1:W2:Y:S02]  /*37330*/  SYNCS.PHASECHK.TRANS64.TRYWAIT P1, [R7+URZ], R2 ;  /* 0x00000002070075a7 */ /* 0x0022a4000802017f */
[----:B--2---:R-:W-:Y:S05]  /*37340*/  @!P1 NANOSLEEP.SYNCS 0x989680 ;  /* 0x009896800000995d */ /* 0x004fea0003900000 */
[----:B------:R-:W2:Y:S02]  /*37350*/  @!P1 SYNCS.PHASECHK.TRANS64 P1, [R7+URZ], R2 ;  /* 0x00000002070095a7 */ /* 0x000ea4000802007f */
[----:B--2---:R-:W-:Y:S05]  /*37360*/  @!P1 BRA `(.L_x_2591) ;  /* 0xfffffffc00f09947 */ /* 0x004fea000383ffff */
[----:B------:R-:W-:Y:S05]  /*37370*/  BRA `(.L_x_2822) ;  /* 0xffffffa4006c7947 */ /* 0x000fea000383ffff */
.L_x_2593:
[----:B--2---:R2:W3:Y:S02]  /*37380*/  SYNCS.PHASECHK.TRANS64.TRYWAIT P1, [R4+URZ+0x33460], R5 ;  /* 0x03346005040075a7 */ /* 0x0044e4000802017f */
[----:B---3--:R-:W-:Y:S05]  /*37390*/  @!P1 NANOSLEEP.SYNCS 0x989680 ;  /* 0x009896800000995d */ /* 0x008fea0003900000 */
[----:B------:R-:W3:Y:S02]  /*373a0*/  @!P1 SYNCS.PHASECHK.TRANS64 P1, [R4+URZ+0x33460], R5 ;  /* 0x03346005040095a7 */ /* 0x000ee4000802007f */
[----:B---3--:R-:W-:Y:S05]  /*373b0*/  @!P1 BRA `(.L_x_2593) ;  /* 0xfffffffc00f09947 */ /* 0x008fea000383ffff */
[----:B------:R-:W-:Y:S05]  /*373c0*/  BRA `(.L_x_2823) ;  /* 0xffffffa4006c7947 */ /* 0x000fea000383ffff */
.L_x_2595:
[----:B---3--:R3:W4:Y:S02]  /*373d0*/  SYNCS.PHASECHK.TRANS64.TRYWAIT P1, [R3+URZ+0x33460], R2 ;  /* 0x03346002030075a7 */ /* 0x008724000802017f */
[----:B----4-:R-:W-:Y:S05]  /*373e0*/  @!P1 NANOSLEEP.SYNCS 0x989680 ;  /* 0x009896800000995d */ /* 0x010fea0003900000 */
[----:B------:R-:W4:Y:S02]  /*373f0*/  @!P1 SYNCS.PHASECHK.TRANS64 P1, [R3+URZ+0x33460], R2 ;  /* 0x03346002030095a7 */ /* 0x000f24000802007f */
[----:B----4-:R-:W-:Y:S05]  /*37400*/  @!P1 BRA `(.L_x_2595) ;  /* 0xfffffffc00f09947 */ /* 0x010fea000383ffff */
[----:B------:R-:W-:Y:S05]  /*37410*/  BRA `(.L_x_2824) ;  /* 0xffffffa4006c7947 */ /* 0x000fea000383ffff */
.L_x_2597:
[----:B----4-:R4:W0:Y:S02]  /*37420*/  SYNCS.PHASECHK.TRANS64.TRYWAIT P0, [R4+URZ+0x33480], R5 ;  /* 0x03348005040075a7 */ /* 0x010824000800017f */
[----:B0-----:R-:W-:Y:S05]  /*37430*/  @!P0 NANOSLEEP.SYNCS 0x989680 ;  /* 0x009896800000895d */ /* 0x001fea0003900000 */
[----:B------:R-:W0:Y:S02]  /*37440*/  @!P0 SYNCS.PHASECHK.TRANS64 P0, [R4+URZ+0x33480], R5 ;  /* 0x03348005040085a7 */ /* 0x000e24000800007f */
[----:B0-----:R-:W-:Y:S05]  /*37450*/  @!P0 BRA `(.L_x_2597) ;  /* 0xfffffffc00f08947 */ /* 0x001fea000383ffff */
[----:B------:R-:W-:Y:S05]  /*37460*/  BRA `(.L_x_2598) ;  /* 0xffffffa400687947 */ /* 0x000fea000383ffff */
.L_x_2825:
        /* <DEDUP_REMOVED lines=9> */
.L_x_2835:


//--------------------- .nv.global.init           --------------------------
	.section	.nv.global.init,"aw",@progbits
	.align	4
.nv.global.init:
	.type		_ZZN5flash28permute_output_fp8_VcolmajorIN4cute6TensorINS1_11ArrayEngineIfLm96EEENS1_6LayoutINS1_5tupleIJNS6_IJNS1_1CILi2EEES8_NS7_ILi24EEEEEENS7_ILi1EEESB_EEENS6_IJNS6_IJSB_S8_NS7_ILi4EEEEEENS7_ILi0EEESF_EEEEEEEEEvRT_E9upper_map,@object
	.size		_ZZN5flash28permute_output_fp8_VcolmajorIN4cute6TensorINS1_11ArrayEngineIfLm96EEENS1_6LayoutINS1_5tupleIJNS6_IJNS1_1CILi2EEES8_NS7_ILi24EEEEEENS7_ILi1EEESB_EEENS6_IJNS6_IJSB_S8_NS7_ILi4EEEEEENS7_ILi0EEESF_EEEEEEEEEvRT_E9upper_map,($str$23 - _ZZN5flash28permute_output_fp8_VcolmajorIN4cute6TensorINS1_11ArrayEngineIfLm96EEENS1_6LayoutINS1_5tupleIJNS6_IJNS1_1CILi2EEES8_NS7_ILi24EEEEEENS7_ILi1EEESB_EEENS6_IJNS6_IJSB_S8_NS7_ILi4EEEEEENS7_ILi0EEESF_EEEEEEEEEvRT_E9upper_map)
_ZZN5flash28permute_output_fp8_VcolmajorIN4cute6TensorINS1_11ArrayEngineIfLm96EEENS1_6LayoutINS1_5tupleIJNS6_IJNS1_1CILi2EEES8_NS7_ILi24EEEEEENS7_ILi1EEESB_EEENS6_IJNS6_IJSB_S8_NS7_ILi4EEEEEENS7_ILi0EEESF_EEEEEEEEEvRT_E9upper_map:
        /*0000*/ 	.byte	0x00, 0x00, 0x00, 0x00, 0x02, 0x00, 0x00, 0x00, 0x03, 0x00, 0x00, 0x00, 0x01, 0x00, 0x00, 0x00
	.type		$str$23,@object
	.size		$str$23,($str$24 - $str$23)
$str$23:
        /*0010*/ 	.byte	0x28, 0x61, 0x64, 0x64, 0x72, 0x65, 0x73, 0x73, 0x20, 0x26, 0x20, 0x6d, 0x61, 0x73, 0x6b, 0x29
        /*0020*/ 	.byte	0x20, 0x3d, 0x3d, 0x20, 0x30, 0x00
	.type		$str$24,@object
	.size		$str$24,(__unnamed_5 - $str$24)
$str$24:
        /*0026*/ 	.byte	0x2f, 0x74, 0x6d, 0x70, 0x2f, 0x6f, 0x73, 0x73, 0x5f, 0x6b, 0x65, 0x72, 0x6e, 0x65, 0x6c, 0x73
        /*0036*/ 	.byte	0x5f, 0x73, 0x72, 0x63, 0x2f, 0x66, 0x6c, 0x61, 0x73, 0x68, 0x5f, 0x61, 0x74, 0x74, 0x65, 0x6e
        /*0046*/ 	.byte	0x74, 0x69, 0x6f, 0x6e, 0x2f, 0x63, 0x73, 0x72, 0x63, 0x2f, 0x63, 0x75, 0x74, 0x6c, 0x61, 0x73
        /*0056*/ 	.byte	0x73, 0x2f, 0x69, 0x6e, 0x63, 0x6c, 0x75, 0x64, 0x65, 0x2f, 0x63, 0x75, 0x74, 0x65, 0x2f, 0x70
        /*0066*/ 	.byte	0x6f, 0x69, 0x6e, 0x74, 0x65, 0x72, 0x5f, 0x66, 0x6c, 0x61, 0x67, 0x67, 0x65, 0x64, 0x2e, 0x68
        /*0076*/ 	.byte	0x70, 0x70, 0x00
	.type		__unnamed_5,@object
	.size		__unnamed_5,(__unnamed_6 - __unnamed_5)
__unnamed_5:
        /* <DEDUP_REMOVED lines=24> */
        /*01f9*/ 	.byte	0x3e, 0x3e, 0x20, 0x26, 0x5d, 0x00
	.type		__unnamed_6,@object
	.size		__unnamed_6,(__unnamed_3 - __unnamed_6)
__unnamed_6:
        /* <DEDUP_REMOVED lines=25> */
	.type		__unnamed_3,@object
	.size		__unnamed_3,(__unnamed_4 - __unnamed_3)
__unnamed_3:
        /* <DEDUP_REMOVED lines=29> */
        /*0555*/ 	.byte	0x5d, 0x00
	.type		__unnamed_4,@object
	.size		__unnamed_4,(__unnamed_2 - __unnamed_4)
__unnamed_4:
        /* <DEDUP_REMOVED lines=29> */
        /*0727*/ 	.byte	0x3e, 0x5d, 0x00
	.type		__unnamed_2,@object
	.size		__unnamed_2,(__unnamed_1 - __unnamed_2)
__unnamed_2:
        /* <DEDUP_REMOVED lines=30> */
	.type		__unnamed_1,@object
	.size		__unnamed_1,(.L_0 - __unnamed_1)
__unnamed_1:
        /* <DEDUP_REMOVED lines=29> */
        /*0acd*/ 	.byte	0x3e, 0x20, 0x26, 0x5d, 0x00
.L_0:


//--------------------- .nv.shared._ZN7cutlass13device_kernelIN5flash11enable_sm90INS1_16FlashAttnFwdSm90INS1_25CollectiveMainloopFwdSm90ILi2EN4cute5tupleIJNS5_1CILi1EEES8_S8_EEENS6_IJNS7_ILi128EEENS7_ILi160EEENS7_ILi192EEEEEELi192ENS_12float_e4m3_tEfNS_4arch4Sm90ELb0ELb0ELb0ELb0ELb0ELb0ELb0ELb1ELb1ELb1ELb1ELb0EEENS1_21CollectiveEpilogueFwdINS6_IJSA_SC_SB_EEES9_NS_10bfloat16_tESG_Li256ELb0ELb1ELb1ELb1EEENS1_19SingleTileSchedulerILb0ELb1ELb1ELi128EEEEEEEEEvNT_6ParamsE --------------------------
	.section	.nv.shared._ZN7cutlass13device_kernelIN5flash11enable_sm90INS1_16FlashAttnFwdSm90INS1_25CollectiveMainloopFwdSm90ILi2EN4cute5tupleIJNS5_1CILi1EEES8_S8_EEENS6_IJNS7_ILi128EEENS7_ILi160EEENS7_ILi192EEEEEELi192ENS_12float_e4m3_tEfNS_4arch4Sm90ELb0ELb0ELb0ELb0ELb0ELb0ELb0ELb1ELb1ELb1ELb1ELb0EEENS1_21CollectiveEpilogueFwdINS6_IJSA_SC_SB_EEES9_NS_10bfloat16_tESG_Li256ELb0ELb1ELb1ELb1EEENS1_19SingleTileSchedulerILb0ELb1ELb1ELi128EEEEEEEEEvNT_6ParamsE,"aw",@nobits
	.sectionflags	@""
	.align	16
	.zero		1024


//--------------------- .nv.shared.reserved.0     --------------------------
	.section	.nv.shared.reserved.0,"aw",@nobits
	.weak		__nv_reservedSMEM_offset_0_alias
	.size		__nv_reservedSMEM_offset_0_alias, 0, 0
	.other		__nv_reservedSMEM_offset_0_alias,@"STO_CUDA_RESERVED_SHARED STV_DEFAULT"
__nv_reservedSMEM_offset_0_alias:
	.zero		0


//--------------------- .nv.global                --------------------------
	.section	.nv.global,"aw",@nobits
.nv.global:
	.type		_ZN72_INTERNAL_1b4dfefd_36_flash_fwd_hdim192_e4m3_split_sm90_cu_c04999b1_32394cute1_E,@object
	.size		_ZN72_INTERNAL_1b4dfefd_36_flash_fwd_hdim192_e4m3_split_sm90_cu_c04999b1_32394cute1_E,(_ZN72_INTERNAL_1b4dfefd_36_flash_fwd_hdim192_e4m3_split_sm90_cu_c04999b1_32394cuda3std3__45__cpo6cbeginE - _ZN72_INTERNAL_1b4dfefd_36_flash_fwd_hdim192_e4m3_split_sm90_cu_c04999b1_32394cute1_E)
_ZN72_INTERNAL_1b4dfefd_36_flash_fwd_hdim192_e4m3_split_sm90_cu_c04999b1_32394cute1_E:
	.zero		1
	.type		_ZN72_INTERNAL_1b4dfefd_36_flash_fwd_hdim192_e4m3_split_sm90_cu_c04999b1_32394cuda3std3__45__cpo6cbeginE,@object
	.size		_ZN72_INTERNAL_1b4dfefd_36_flash_fwd_hdim192_e4m3_split_sm90_cu_c04999b1_32394cuda3std3__45__cpo6cbeginE,(_ZN72_INTERNAL_1b4dfefd_36_flash_fwd_hdim192_e4m3_split_sm90_cu_c04999b1_32394cuda3std3__48in_placeE - _ZN72_INTERNAL_1b4dfefd_36_flash_fwd_hdim192_e4m3_split_sm90_cu_c04999b1_32394cuda3std3__45__cpo6cbeginE)
_ZN72_INTERNAL_1b4dfefd_36_flash_fwd_hdim192_e4m3_split_sm90_cu_c04999b1_32394cuda3std3__45__cpo6cbeginE:
	.zero		1
	.type		_ZN72_INTERNAL_1b4dfefd_36_flash_fwd_hdim192_e4m3_split_sm90_cu_c04999b1_32394cuda3std3__48in_placeE,@object
	.size		_ZN72_INTERNAL_1b4dfefd_36_flash_fwd_hdim192_e4m3_split_sm90_cu_c04999b1_32394cuda3std3__48in_placeE,(_ZN72_INTERNAL_1b4dfefd_36_flash_fwd_hdim192_e4m3_split_sm90_cu_c04999b1_32394cuda3std6ranges3__45__cpo9iter_moveE - _ZN72_INTERNAL_1b4dfefd_36_flash_fwd_hdim192_e4m3_split_sm90_cu_c04999b1_32394cuda3std3__48in_placeE)
_ZN72_INTERNAL_1b4dfefd_36_flash_fwd_hdim192_e4m3_split_sm90_cu_c04999b1_32394cuda3std3__48in_placeE:
	.zero		1
	.type		_ZN72_INTERNAL_1b4dfefd_36_flash_fwd_hdim192_e4m3_split_sm90_cu_c04999b1_32394cuda3std6ranges3__45__cpo9iter_moveE,@object
	.size		_ZN72_INTERNAL_1b4dfefd_36_flash_fwd_hdim192_e4m3_split_sm90_cu_c04999b1_32394cuda3std6ranges3__45__cpo9iter_moveE,(_ZN72_INTERNAL_1b4dfefd_36_flash_fwd_hdim192_e4m3_split_sm90_cu_c04999b1_32394cuda3std3__45__cpo5beginE - _ZN72_INTERNAL_1b4dfefd_36_flash_fwd_hdim192_e4m3_split_sm90_cu_c04999b1_32394cuda3std6ranges3__45__cpo9iter_moveE)
_ZN72_INTERNAL_1b4dfefd_36_flash_fwd_hdim192_e4m3_split_sm90_cu_c04999b1_32394cuda3std6ranges3__45__cpo9iter_moveE:
	.zero		1
	.type		_ZN72_INTERNAL_1b4dfefd_36_flash_fwd_hdim192_e4m3_split_sm90_cu_c04999b1_32394cuda3std3__45__cpo5beginE,@object
	.size		_ZN72_INTERNAL_1b4dfefd_36_flash_fwd_hdim192_e4m3_split_sm90_cu_c04999b1_32394cuda3std3__45__cpo5beginE,(_ZN72_INTERNAL_1b4dfefd_36_flash_fwd_hdim192_e4m3_split_sm90_cu_c04999b1_32394cuda3std3__474_GLOBAL__N__1b4dfefd_36_flash_fwd_hdim192_e4m3_split_sm90_cu_c04999b1_32396ignoreE - _ZN72_INTERNAL_1b4dfefd_36_flash_fwd_hdim192_e4m3_split_sm90_cu_c04999b1_32394cuda3std3__45__cpo5beginE)
_ZN72_INTERNAL_1b4dfefd_36_flash_fwd_hdim192_e4m3_split_sm90_cu_c04999b1_32394cuda3std3__45__cpo5beginE:
	.zero		1
	.type		_ZN72_INTERNAL_1b4dfefd_36_flash_fwd_hdim192_e4m3_split_sm90_cu_c04999b1_32394cuda3std3__474_GLOBAL__N__1b4dfefd_36_flash_fwd_hdim192_e4m3_split_sm90_cu_c04999b1_32396ignoreE,@object
	.size		_ZN72_INTERNAL_1b4dfefd_36_flash_fwd_hdim192_e4m3_split_sm90_cu_c04999b1_32394cuda3std3__474_GLOBAL__N__1b4dfefd_36_flash_fwd_hdim192_e4m3_split_sm90_cu_c04999b1_32396ignoreE,(_ZN72_INTERNAL_1b4dfefd_36_flash_fwd_hdim192_e4m3_split_sm90_cu_c04999b1_32394cute7productE - _ZN72_INTERNAL_1b4dfefd_36_flash_fwd_hdim192_e4m3_split_sm90_cu_c04999b1_32394cuda3std3__474_GLOBAL__N__1b4dfefd_36_flash_fwd_hdim192_e4m3_split_sm90_cu_c04999b1_32396ignoreE)
_ZN72_INTERNAL_1b4dfefd_36_flash_fwd_hdim192_e4m3_split_sm90_cu_c04999b1_32394cuda3std3__474_GLOBAL__N__1b4dfefd_36_flash_fwd_hdim192_e4m3_split_sm90_cu_c04999b1_32396ignoreE:
	.zero		1
	.type		_ZN72_INTERNAL_1b4dfefd_36_flash_fwd_hdim192_e4m3_split_sm90_cu_c04999b1_32394cute7productE,@object
	.size		_ZN72_INTERNAL_1b4dfefd_36_flash_fwd_hdim192_e4m3_split_sm90_cu_c04999b1_32394cute7productE,(_ZN72_INTERNAL_1b4dfefd_36_flash_fwd_hdim192_e4m3_split_sm90_cu_c04999b1_32394cuda3std3__45__cpo3endE - _ZN72_INTERNAL_1b4dfefd_36_flash_fwd_hdim192_e4m3_split_sm90_cu_c04999b1_32394cute7productE)
_ZN72_INTERNAL_1b4dfefd_36_flash_fwd_hdim192_e4m3_split_sm90_cu_c04999b1_32394cute7productE:
	.zero		1
	.type		_ZN72_INTERNAL_1b4dfefd_36_flash_fwd_hdim192_e4m3_split_sm90_cu_c04999b1_32394cuda3std3__45__cpo3endE,@object
	.size		_ZN72_INTERNAL_1b4dfefd_36_flash_fwd_hdim192_e4m3_split_sm90_cu_c04999b1_32394cuda3std3__45__cpo3endE,(_ZN72_INTERNAL_1b4dfefd_36_flash_fwd_hdim192_e4m3_split_sm90_cu_c04999b1_32394cuda3std3__419piecewise_constructE - _ZN72_INTERNAL_1b4dfefd_36_flash_fwd_hdim192_e4m3_split_sm90_cu_c04999b1_32394cuda3std3__45__cpo3endE)
_ZN72_INTERNAL_1b4dfefd_36_flash_fwd_hdim192_e4m3_split_sm90_cu_c04999b1_32394cuda3std3__45__cpo3endE:
	.zero		1
	.type		_ZN72_INTERNAL_1b4dfefd_36_flash_fwd_hdim192_e4m3_split_sm90_cu_c04999b1_32394cuda3std3__419piecewise_constructE,@object
	.size		_ZN72_INTERNAL_1b4dfefd_36_flash_fwd_hdim192_e4m3_split_sm90_cu_c04999b1_32394cuda3std3__419piecewise_constructE,(_ZN72_INTERNAL_1b4dfefd_36_flash_fwd_hdim192_e4m3_split_sm90_cu_c04999b1_32394cuda3std3__45__cpo4cendE - _ZN72_INTERNAL_1b4dfefd_36_flash_fwd_hdim192_e4m3_split_sm90_cu_c04999b1_32394cuda3std3__419piecewise_constructE)
_ZN72_INTERNAL_1b4dfefd_36_flash_fwd_hdim192_e4m3_split_sm90_cu_c04999b1_32394cuda3std3__419piecewise_constructE:
	.zero		1
	.type		_ZN72_INTERNAL_1b4dfefd_36_flash_fwd_hdim192_e4m3_split_sm90_cu_c04999b1_32394cuda3std3__45__cpo4cendE,@object
	.size		_ZN72_INTERNAL_1b4dfefd_36_flash_fwd_hdim192_e4m3_split_sm90_cu_c04999b1_32394cuda3std3__45__cpo4cendE,(_ZN72_INTERNAL_1b4dfefd_36_flash_fwd_hdim192_e4m3_split_sm90_cu_c04999b1_32394cuda3std6ranges3__45__cpo4swapE - _ZN72_INTERNAL_1b4dfefd_36_flash_fwd_hdim192_e4m3_split_sm90_cu_c04999b1_32394cuda3std3__45__cpo4cendE)
_ZN72_INTERNAL_1b4dfefd_36_flash_fwd_hdim192_e4m3_split_sm90_cu_c04999b1_32394cuda3std3__45__cpo4cendE:
	.zero		1
	.type		_ZN72_INTERNAL_1b4dfefd_36_flash_fwd_hdim192_e4m3_split_sm90_cu_c04999b1_32394cuda3std6ranges3__45__cpo4swapE,@object
	.size		_ZN72_INTERNAL_1b4dfefd_36_flash_fwd_hdim192_e4m3_split_sm90_cu_c04999b1_32394cuda3std6ranges3__45__cpo4swapE,(.L_14 - _ZN72_INTERNAL_1b4dfefd_36_flash_fwd_hdim192_e4m3_split_sm90_cu_c04999b1_32394cuda3std6ranges3__45__cpo4swapE)
_ZN72_INTERNAL_1b4dfefd_36_flash_fwd_hdim192_e4m3_split_sm90_cu_c04999b1_32394cuda3std6ranges3__45__cpo4swapE:
	.zero		1
.L_14:


//--------------------- .nv.shared._ZN7cutlass13device_kernelIN5flash11enable_sm90INS1_16FlashAttnFwdSm90INS1_25CollectiveMainloopFwdSm90ILi2EN4cute5tupleIJNS5_1CILi1EEES8_S8_EEENS6_IJNS7_ILi128EEENS7_ILi160EEENS7_ILi192EEEEEELi192ENS_12float_e4m3_tEfNS_4arch4Sm90ELb0ELb0ELb0ELb1ELb0ELb0ELb0ELb1ELb1ELb1ELb1ELb0EEENS1_21CollectiveEpilogueFwdINS6_IJSA_SC_SB_EEES9_NS_10bfloat16_tESG_Li256ELb1ELb1ELb1ELb1EEENS1_36VarlenDynamicPersistentTileSchedulerILi128ELi160ELi256ELi128ELb1ELb1ELb1ELb0ELb1ELb1EEEEEEEEEvNT_6ParamsE --------------------------
	.section	.nv.shared._ZN7cutlass13device_kernelIN5flash11enable_sm90INS1_16FlashAttnFwdSm90INS1_25CollectiveMainloopFwdSm90ILi2EN4cute5tupleIJNS5_1CILi1EEES8_S8_EEENS6_IJNS7_ILi128EEENS7_ILi160EEENS7_ILi192EEEEEELi192ENS_12float_e4m3_tEfNS_4arch4Sm90ELb0ELb0ELb0ELb1ELb0ELb0ELb0ELb1ELb1ELb1ELb1ELb0EEENS1_21CollectiveEpilogueFwdINS6_IJSA_SC_SB_EEES9_NS_10bfloat16_tESG_Li256ELb1ELb1ELb1ELb1EEENS1_36VarlenDynamicPersistentTileSchedulerILi128ELi160ELi256ELi128ELb1ELb1ELb1ELb0ELb1ELb1EEEEEEEEEvNT_6ParamsE,"aw",@nobits
	.sectionflags	@""
	.align	16
	.zero		1024


//--------------------- .nv.shared._ZN7cutlass13device_kernelIN5flash11enable_sm90INS1_16FlashAttnFwdSm90INS1_25CollectiveMainloopFwdSm90ILi2EN4cute5tupleIJNS5_1CILi1EEES8_S8_EEENS6_IJNS7_ILi128EEENS7_ILi160EEENS7_ILi192EEEEEELi192ENS_12float_e4m3_tEfNS_4arch4Sm90ELb0ELb0ELb0ELb1ELb0ELb1ELb0ELb1ELb1ELb1ELb1ELb0EEENS1_21CollectiveEpilogueFwdINS6_IJSA_SC_SB_EEES9_NS_10bfloat16_tESG_Li256ELb1ELb1ELb1ELb1EEENS1_36VarlenDynamicPersistentTileSchedulerILi128ELi160ELi256ELi128ELb1ELb1ELb1ELb0ELb1ELb1EEEEEEEEEvNT_6ParamsE --------------------------
	.section	.nv.shared._ZN7cutlass13device_kernelIN5flash11enable_sm90INS1_16FlashAttnFwdSm90INS1_25CollectiveMainloopFwdSm90ILi2EN4cute5tupleIJNS5_1CILi1EEES8_S8_EEENS6_IJNS7_ILi128EEENS7_ILi160EEENS7_ILi192EEEEEELi192ENS_12float_e4m3_tEfNS_4arch4Sm90ELb0ELb0ELb0ELb1ELb0ELb1ELb0ELb1ELb1ELb1ELb1ELb0EEENS1_21CollectiveEpilogueFwdINS6_IJSA_SC_SB_EEES9_NS_10bfloat16_tESG_Li256ELb1ELb1ELb1ELb1EEENS1_36VarlenDynamicPersistentTileSchedulerILi128ELi160ELi256ELi128ELb1ELb1ELb1ELb0ELb1ELb1EEEEEEEEEvNT_6ParamsE,"aw",@nobits
	.sectionflags	@""
	.align	16
	.zero		1024


//--------------------- .nv.shared._ZN7cutlass13device_kernelIN5flash11enable_sm90INS1_16FlashAttnFwdSm90INS1_25CollectiveMainloopFwdSm90ILi2EN4cute5tupleIJNS5_1CILi1EEES8_S8_EEENS6_IJNS7_ILi128EEENS7_ILi160EEENS7_ILi192EEEEEELi192ENS_12float_e4m3_tEfNS_4arch4Sm90ELb0ELb1ELb0ELb0ELb0ELb0ELb0ELb1ELb1ELb1ELb1ELb0EEENS1_21CollectiveEpilogueFwdINS6_IJSA_SC_SB_EEES9_NS_10bfloat16_tESG_Li256ELb0ELb1ELb1ELb1EEENS1_19SingleTileSchedulerILb0ELb1ELb1ELi128EEEEEEEEEvNT_6ParamsE --------------------------
	.section	.nv.shared._ZN7cutlass13device_kernelIN5flash11enable_sm90INS1_16FlashAttnFwdSm90INS1_25CollectiveMainloopFwdSm90ILi2EN4cute5tupleIJNS5_1CILi1EEES8_S8_EEENS6_IJNS7_ILi128EEENS7_ILi160EEENS7_ILi192EEEEEELi192ENS_12float_e4m3_tEfNS_4arch4Sm90ELb0ELb1ELb0ELb0ELb0ELb0ELb0ELb1ELb1ELb1ELb1ELb0EEENS1_21CollectiveEpilogueFwdINS6_IJSA_SC_SB_EEES9_NS_10bfloat16_tESG_Li256ELb0ELb1ELb1ELb1EEENS1_19SingleTileSchedulerILb0ELb1ELb1ELi128EEEEEEEEEvNT_6ParamsE,"aw",@nobits
	.sectionflags	@""
	.align	16
	.zero		1024


//--------------------- .nv.shared._ZN7cutlass13device_kernelIN5flash11enable_sm90INS1_16FlashAttnFwdSm90INS1_25CollectiveMainloopFwdSm90ILi2EN4cute5tupleIJNS5_1CILi1EEES8_S8_EEENS6_IJNS7_ILi128EEENS7_ILi160EEENS7_ILi192EEEEEELi192ENS_12float_e4m3_tEfNS_4arch4Sm90ELb0ELb1ELb0ELb1ELb0ELb0ELb0ELb1ELb1ELb1ELb1ELb0EEENS1_21CollectiveEpilogueFwdINS6_IJSA_SC_SB_EEES9_NS_10bfloat16_tESG_Li256ELb1ELb1ELb1ELb1EEENS1_36VarlenDynamicPersistentTileSchedulerILi128ELi160ELi256ELi128ELb1ELb1ELb1ELb1ELb0ELb1EEEEEEEEEvNT_6ParamsE --------------------------
	.section	.nv.shared._ZN7cutlass13device_kernelIN5flash11enable_sm90INS1_16FlashAttnFwdSm90INS1_25CollectiveMainloopFwdSm90ILi2EN4cute5tupleIJNS5_1CILi1EEES8_S8_EEENS6_IJNS7_ILi128EEENS7_ILi160EEENS7_ILi192EEEEEELi192ENS_12float_e4m3_tEfNS_4arch4Sm90ELb0ELb1ELb0ELb1ELb0ELb0ELb0ELb1ELb1ELb1ELb1ELb0EEENS1_21CollectiveEpilogueFwdINS6_IJSA_SC_SB_EEES9_NS_10bfloat16_tESG_Li256ELb1ELb1ELb1ELb1EEENS1_36VarlenDynamicPersistentTileSchedulerILi128ELi160ELi256ELi128ELb1ELb1ELb1ELb1ELb0ELb1EEEEEEEEEvNT_6ParamsE,"aw",@nobits
	.sectionflags	@""
	.align	16
	.zero		1024


//--------------------- .nv.shared._ZN7cutlass13device_kernelIN5flash11enable_sm90INS1_16FlashAttnFwdSm90INS1_25CollectiveMainloopFwdSm90ILi2EN4cute5tupleIJNS5_1CILi1EEES8_S8_EEENS6_IJNS7_ILi128EEENS7_ILi160EEENS7_ILi192EEEEEELi192ENS_12float_e4m3_tEfNS_4arch4Sm90ELb0ELb1ELb0ELb1ELb0ELb1ELb0ELb1ELb1ELb1ELb1ELb0EEENS1_21CollectiveEpilogueFwdINS6_IJSA_SC_SB_EEES9_NS_10bfloat16_tESG_Li256ELb1ELb1ELb1ELb1EEENS1_36VarlenDynamicPersistentTileSchedulerILi128ELi160ELi256ELi128ELb1ELb1ELb1ELb1ELb0ELb1EEEEEEEEEvNT_6ParamsE --------------------------
	.section	.nv.shared._ZN7cutlass13device_kernelIN5flash11enable_sm90INS1_16FlashAttnFwdSm90INS1_25CollectiveMainloopFwdSm90ILi2EN4cute5tupleIJNS5_1CILi1EEES8_S8_EEENS6_IJNS7_ILi128EEENS7_ILi160EEENS7_ILi192EEEEEELi192ENS_12float_e4m3_tEfNS_4arch4Sm90ELb0ELb1ELb0ELb1ELb0ELb1ELb0ELb1ELb1ELb1ELb1ELb0EEENS1_21CollectiveEpilogueFwdINS6_IJSA_SC_SB_EEES9_NS_10bfloat16_tESG_Li256ELb1ELb1ELb1ELb1EEENS1_36VarlenDynamicPersistentTileSchedulerILi128ELi160ELi256ELi128ELb1ELb1ELb1ELb1ELb0ELb1EEEEEEEEEvNT_6ParamsE,"aw",@nobits
	.sectionflags	@""
	.align	16
	.zero		1024


//--------------------- .nv.shared._ZN7cutlass13device_kernelIN5flash11enable_sm90INS1_16FlashAttnFwdSm90INS1_25CollectiveMainloopFwdSm90ILi2EN4cute5tupleIJNS5_1CILi1EEES8_S8_EEENS6_IJNS7_ILi128EEENS7_ILi160EEENS7_ILi192EEEEEELi192ENS_12float_e4m3_tEfNS_4arch4Sm90ELb1ELb0ELb0ELb0ELb0ELb0ELb0ELb1ELb1ELb1ELb1ELb0EEENS1_21CollectiveEpilogueFwdINS6_IJSA_SC_SB_EEES9_NS_10bfloat16_tESG_Li256ELb0ELb1ELb1ELb1EEENS1_19SingleTileSchedulerILb0ELb1ELb1ELi128EEEEEEEEEvNT_6ParamsE --------------------------
	.section	.nv.shared._ZN7cutlass13device_kernelIN5flash11enable_sm90INS1_16FlashAttnFwdSm90INS1_25CollectiveMainloopFwdSm90ILi2EN4cute5tupleIJNS5_1CILi1EEES8_S8_EEENS6_IJNS7_ILi128EEENS7_ILi160EEENS7_ILi192EEEEEELi192ENS_12float_e4m3_tEfNS_4arch4Sm90ELb1ELb0ELb0ELb0ELb0ELb0ELb0ELb1ELb1ELb1ELb1ELb0EEENS1_21CollectiveEpilogueFwdINS6_IJSA_SC_SB_EEES9_NS_10bfloat16_tESG_Li256ELb0ELb1ELb1ELb1EEENS1_19SingleTileSchedulerILb0ELb1ELb1ELi128EEEEEEEEEvNT_6ParamsE,"aw",@nobits
	.sectionflags	@""
	.align	16
	.zero		1024


//--------------------- .nv.shared._ZN7cutlass13device_kernelIN5flash11enable_sm90INS1_16FlashAttnFwdSm90INS1_25CollectiveMainloopFwdSm90ILi2EN4cute5tupleIJNS5_1CILi1EEES8_S8_EEENS6_IJNS7_ILi128EEENS7_ILi160EEENS7_ILi192EEEEEELi192ENS_12float_e4m3_tEfNS_4arch4Sm90ELb1ELb0ELb0ELb1ELb0ELb0ELb0ELb1ELb1ELb1ELb1ELb0EEENS1_21CollectiveEpilogueFwdINS6_IJSA_SC_SB_EEES9_NS_10bfloat16_tESG_Li256ELb1ELb1ELb1ELb1EEENS1_36VarlenDynamicPersistentTileSchedulerILi128ELi160ELi256ELi128ELb1ELb1ELb1ELb1ELb1ELb1EEEEEEEEEvNT_6ParamsE --------------------------
	.section	.nv.shared._ZN7cutlass13device_kernelIN5flash11enable_sm90INS1_16FlashAttnFwdSm90INS1_25CollectiveMainloopFwdSm90ILi2EN4cute5tupleIJNS5_1CILi1EEES8_S8_EEENS6_IJNS7_ILi128EEENS7_ILi160EEENS7_ILi192EEEEEELi192ENS_12float_e4m3_tEfNS_4arch4Sm90ELb1ELb0ELb0ELb1ELb0ELb0ELb0ELb1ELb1ELb1ELb1ELb0EEENS1_21CollectiveEpilogueFwdINS6_IJSA_SC_SB_EEES9_NS_10bfloat16_tESG_Li256ELb1ELb1ELb1ELb1EEENS1_36VarlenDynamicPersistentTileSchedulerILi128ELi160ELi256ELi128ELb1ELb1ELb1ELb1ELb1ELb1EEEEEEEEEvNT_6ParamsE,"aw",@nobits
	.sectionflags	@""
	.align	16
	.zero		1024


//--------------------- .nv.shared._ZN7cutlass13device_kernelIN5flash11enable_sm90INS1_16FlashAttnFwdSm90INS1_25CollectiveMainloopFwdSm90ILi2EN4cute5tupleIJNS5_1CILi1EEES8_S8_EEENS6_IJNS7_ILi128EEENS7_ILi160EEENS7_ILi192EEEEEELi192ENS_12float_e4m3_tEfNS_4arch4Sm90ELb1ELb0ELb0ELb1ELb0ELb1ELb0ELb1ELb1ELb1ELb1ELb0EEENS1_21CollectiveEpilogueFwdINS6_IJSA_SC_SB_EEES9_NS_10bfloat16_tESG_Li256ELb1ELb1ELb1ELb1EEENS1_36VarlenDynamicPersistentTileSchedulerILi128ELi160ELi256ELi128ELb1ELb1ELb1ELb1ELb1ELb1EEEEEEEEEvNT_6ParamsE --------------------------
	.section	.nv.shared._ZN7cutlass13device_kernelIN5flash11enable_sm90INS1_16FlashAttnFwdSm90INS1_25CollectiveMainloopFwdSm90ILi2EN4cute5tupleIJNS5_1CILi1EEES8_S8_EEENS6_IJNS7_ILi128EEENS7_ILi160EEENS7_ILi192EEEEEELi192ENS_12float_e4m3_tEfNS_4arch4Sm90ELb1ELb0ELb0ELb1ELb0ELb1ELb0ELb1ELb1ELb1ELb1ELb0EEENS1_21CollectiveEpilogueFwdINS6_IJSA_SC_SB_EEES9_NS_10bfloat16_tESG_Li256ELb1ELb1ELb1ELb1EEENS1_36VarlenDynamicPersistentTileSchedulerILi128ELi160ELi256ELi128ELb1ELb1ELb1ELb1ELb1ELb1EEEEEEEEEvNT_6ParamsE,"aw",@nobits
	.sectionflags	@""
	.align	16
	.zero		1024


//--------------------- .nv.constant0._ZN7cutlass13device_kernelIN5flash11enable_sm90INS1_16FlashAttnFwdSm90INS1_25CollectiveMainloopFwdSm90ILi2EN4cute5tupleIJNS5_1CILi1EEES8_S8_EEENS6_IJNS7_ILi128EEENS7_ILi160EEENS7_ILi192EEEEEELi192ENS_12float_e4m3_tEfNS_4arch4Sm90ELb0ELb0ELb0ELb0ELb0ELb0ELb0ELb1ELb1ELb1ELb1ELb0EEENS1_21CollectiveEpilogueFwdINS6_IJSA_SC_SB_EEES9_NS_10bfloat16_tESG_Li256ELb0ELb1ELb1ELb1EEENS1_19SingleTileSchedulerILb0ELb1ELb1ELi128EEEEEEEEEvNT_6ParamsE --------------------------
	.section	.nv.constant0._ZN7cutlass13device_kernelIN5flash11enable_sm90INS1_16FlashAttnFwdSm90INS1_25CollectiveMainloopFwdSm90ILi2EN4cute5tupleIJNS5_1CILi1EEES8_S8_EEENS6_IJNS7_ILi128EEENS7_ILi160EEENS7_ILi192EEEEEELi192ENS_12float_e4m3_tEfNS_4arch4Sm90ELb0ELb0ELb0ELb0ELb0ELb0ELb0ELb1ELb1ELb1ELb1ELb0EEENS1_21CollectiveEpilogueFwdINS6_IJSA_SC_SB_EEES9_NS_10bfloat16_tESG_Li256ELb0ELb1ELb1ELb1EEENS1_19SingleTileSchedulerILb0ELb1ELb1ELi128EEEEEEEEEvNT_6ParamsE,"a",@progbits
	.sectionflags	@""
	.align	4
.nv.constant0._ZN7cutlass13device_kernelIN5flash11enable_sm90INS1_16FlashAttnFwdSm90INS1_25CollectiveMainloopFwdSm90ILi2EN4cute5tupleIJNS5_1CILi1EEES8_S8_EEENS6_IJNS7_ILi128EEENS7_ILi160EEENS7_ILi192EEEEEELi192ENS_12float_e4m3_tEfNS_4arch4Sm90ELb0ELb0ELb0ELb0ELb0ELb0ELb0ELb1ELb1ELb1ELb1ELb0EEENS1_21CollectiveEpilogueFwdINS6_IJSA_SC_SB_EEES9_NS_10bfloat16_tESG_Li256ELb0ELb1ELb1ELb1EEENS1_19SingleTileSchedulerILb0ELb1ELb1ELi128EEEEEEEEEvNT_6ParamsE:
	.zero		3200


//--------------------- .nv.constant0._ZN7cutlass13device_kernelIN5flash11enable_sm90INS1_16FlashAttnFwdSm90INS1_25CollectiveMainloopFwdSm90ILi2EN4cute5tupleIJNS5_1CILi1EEES8_S8_EEENS6_IJNS7_ILi128EEENS7_ILi160EEENS7_ILi192EEEEEELi192ENS_12float_e4m3_tEfNS_4arch4Sm90ELb0ELb0ELb0ELb1ELb0ELb0ELb0ELb1ELb1ELb1ELb1ELb0EEENS1_21CollectiveEpilogueFwdINS6_IJSA_SC_SB_EEES9_NS_10bfloat16_tESG_Li256ELb1ELb1ELb1ELb1EEENS1_36VarlenDynamicPersistentTileSchedulerILi128ELi160ELi256ELi128ELb1ELb1ELb1ELb0ELb1ELb1EEEEEEEEEvNT_6ParamsE --------------------------
	.section	.nv.constant0._ZN7cutlass13device_kernelIN5flash11enable_sm90INS1_16FlashAttnFwdSm90INS1_25CollectiveMainloopFwdSm90ILi2EN4cute5tupleIJNS5_1CILi1EEES8_S8_EEENS6_IJNS7_ILi128EEENS7_ILi160EEENS7_ILi192EEEEEELi192ENS_12float_e4m3_tEfNS_4arch4Sm90ELb0ELb0ELb0ELb1ELb0ELb0ELb0ELb1ELb1ELb1ELb1ELb0EEENS1_21CollectiveEpilogueFwdINS6_IJSA_SC_SB_EEES9_NS_10bfloat16_tESG_Li256ELb1ELb1ELb1ELb1EEENS1_36VarlenDynamicPersistentTileSchedulerILi128ELi160ELi256ELi128ELb1ELb1ELb1ELb0ELb1ELb1EEEEEEEEEvNT_6ParamsE,"a",@progbits
	.sectionflags	@""
	.align	4
.nv.constant0._ZN7cutlass13device_kernelIN5flash11enable_sm90INS1_16FlashAttnFwdSm90INS1_25CollectiveMainloopFwdSm90ILi2EN4cute5tupleIJNS5_1CILi1EEES8_S8_EEENS6_IJNS7_ILi128EEENS7_ILi160EEENS7_ILi192EEEEEELi192ENS_12float_e4m3_tEfNS_4arch4Sm90ELb0ELb0ELb0ELb1ELb0ELb0ELb0ELb1ELb1ELb1ELb1ELb0EEENS1_21CollectiveEpilogueFwdINS6_IJSA_SC_SB_EEES9_NS_10bfloat16_tESG_Li256ELb1ELb1ELb1ELb1EEENS1_36VarlenDynamicPersistentTileSchedulerILi128ELi160ELi256ELi128ELb1ELb1ELb1ELb0ELb1ELb1EEEEEEEEEvNT_6ParamsE:
	.zero		3328


//--------------------- .nv.constant0._ZN7cutlass13device_kernelIN5flash11enable_sm90INS1_16FlashAttnFwdSm90INS1_25CollectiveMainloopFwdSm90ILi2EN4cute5tupleIJNS5_1CILi1EEES8_S8_EEENS6_IJNS7_ILi128EEENS7_ILi160EEENS7_ILi192EEEEEELi192ENS_12float_e4m3_tEfNS_4arch4Sm90ELb0ELb0ELb0ELb1ELb0ELb1ELb0ELb1ELb1ELb1ELb1ELb0EEENS1_21CollectiveEpilogueFwdINS6_IJSA_SC_SB_EEES9_NS_10bfloat16_tESG_Li256ELb1ELb1ELb1ELb1EEENS1_36VarlenDynamicPersistentTileSchedulerILi128ELi160ELi256ELi128ELb1ELb1ELb1ELb0ELb1ELb1EEEEEEEEEvNT_6ParamsE --------------------------
	.section	.nv.constant0._ZN7cutlass13device_kernelIN5flash11enable_sm90INS1_16FlashAttnFwdSm90INS1_25CollectiveMainloopFwdSm90ILi2EN4cute5tupleIJNS5_1CILi1EEES8_S8_EEENS6_IJNS7_ILi128EEENS7_ILi160EEENS7_ILi192EEEEEELi192ENS_12float_e4m3_tEfNS_4arch4Sm90ELb0ELb0ELb0ELb1ELb0ELb1ELb0ELb1ELb1ELb1ELb1ELb0EEENS1_21CollectiveEpilogueFwdINS6_IJSA_SC_SB_EEES9_NS_10bfloat16_tESG_Li256ELb1ELb1ELb1ELb1EEENS1_36VarlenDynamicPersistentTileSchedulerILi128ELi160ELi256ELi128ELb1ELb1ELb1ELb0ELb1ELb1EEEEEEEEEvNT_6ParamsE,"a",@progbits
	.sectionflags	@""
	.align	4
.nv.constant0._ZN7cutlass13device_kernelIN5flash11enable_sm90INS1_16FlashAttnFwdSm90INS1_25CollectiveMainloopFwdSm90ILi2EN4cute5tupleIJNS5_1CILi1EEES8_S8_EEENS6_IJNS7_ILi128EEENS7_ILi160EEENS7_ILi192EEEEEELi192ENS_12float_e4m3_tEfNS_4arch4Sm90ELb0ELb0ELb0ELb1ELb0ELb1ELb0ELb1ELb1ELb1ELb1ELb0EEENS1_21CollectiveEpilogueFwdINS6_IJSA_SC_SB_EEES9_NS_10bfloat16_tESG_Li256ELb1ELb1ELb1ELb1EEENS1_36VarlenDynamicPersistentTileSchedulerILi128ELi160ELi256ELi128ELb1ELb1ELb1ELb0ELb1ELb1EEEEEEEEEvNT_6ParamsE:
	.zero		3328


//--------------------- .nv.constant0._ZN7cutlass13device_kernelIN5flash11enable_sm90INS1_16FlashAttnFwdSm90INS1_25CollectiveMainloopFwdSm90ILi2EN4cute5tupleIJNS5_1CILi1EEES8_S8_EEENS6_IJNS7_ILi128EEENS7_ILi160EEENS7_ILi192EEEEEELi192ENS_12float_e4m3_tEfNS_4arch4Sm90ELb0ELb1ELb0ELb0ELb0ELb0ELb0ELb1ELb1ELb1ELb1ELb0EEENS1_21CollectiveEpilogueFwdINS6_IJSA_SC_SB_EEES9_NS_10bfloat16_tESG_Li256ELb0ELb1ELb1ELb1EEENS1_19SingleTileSchedulerILb0ELb1ELb1ELi128EEEEEEEEEvNT_6ParamsE --------------------------
	.section	.nv.constant0._ZN7cutlass13device_kernelIN5flash11enable_sm90INS1_16FlashAttnFwdSm90INS1_25CollectiveMainloopFwdSm90ILi2EN4cute5tupleIJNS5_1CILi1EEES8_S8_EEENS6_IJNS7_ILi128EEENS7_ILi160EEENS7_ILi192EEEEEELi192ENS_12float_e4m3_tEfNS_4arch4Sm90ELb0ELb1ELb0ELb0ELb0ELb0ELb0ELb1ELb1ELb1ELb1ELb0EEENS1_21CollectiveEpilogueFwdINS6_IJSA_SC_SB_EEES9_NS_10bfloat16_tESG_Li256ELb0ELb1ELb1ELb1EEENS1_19SingleTileSchedulerILb0ELb1ELb1ELi128EEEEEEEEEvNT_6ParamsE,"a",@progbits
	.sectionflags	@""
	.align	4
.nv.constant0._ZN7cutlass13device_kernelIN5flash11enable_sm90INS1_16FlashAttnFwdSm90INS1_25CollectiveMainloopFwdSm90ILi2EN4cute5tupleIJNS5_1CILi1EEES8_S8_EEENS6_IJNS7_ILi128EEENS7_ILi160EEENS7_ILi192EEEEEELi192ENS_12float_e4m3_tEfNS_4arch4Sm90ELb0ELb1ELb0ELb0ELb0ELb0ELb0ELb1ELb1ELb1ELb1ELb0EEENS1_21CollectiveEpilogueFwdINS6_IJSA_SC_SB_EEES9_NS_10bfloat16_tESG_Li256ELb0ELb1ELb1ELb1EEENS1_19SingleTileSchedulerILb0ELb1ELb1ELi128EEEEEEEEEvNT_6ParamsE:
	.zero		3200


//--------------------- .nv.constant0._ZN7cutlass13device_kernelIN5flash11enable_sm90INS1_16FlashAttnFwdSm90INS1_25CollectiveMainloopFwdSm90ILi2EN4cute5tupleIJNS5_1CILi1EEES8_S8_EEENS6_IJNS7_ILi128EEENS7_ILi160EEENS7_ILi192EEEEEELi192ENS_12float_e4m3_tEfNS_4arch4Sm90ELb0ELb1ELb0ELb1ELb0ELb0ELb0ELb1ELb1ELb1ELb1ELb0EEENS1_21CollectiveEpilogueFwdINS6_IJSA_SC_SB_EEES9_NS_10bfloat16_tESG_Li256ELb1ELb1ELb1ELb1EEENS1_36VarlenDynamicPersistentTileSchedulerILi128ELi160ELi256ELi128ELb1ELb1ELb1ELb1ELb0ELb1EEEEEEEEEvNT_6ParamsE --------------------------
	.section	.nv.constant0._ZN7cutlass13device_kernelIN5flash11enable_sm90INS1_16FlashAttnFwdSm90INS1_25CollectiveMainloopFwdSm90ILi2EN4cute5tupleIJNS5_1CILi1EEES8_S8_EEENS6_IJNS7_ILi128EEENS7_ILi160EEENS7_ILi192EEEEEELi192ENS_12float_e4m3_tEfNS_4arch4Sm90ELb0ELb1ELb0ELb1ELb0ELb0ELb0ELb1ELb1ELb1ELb1ELb0EEENS1_21CollectiveEpilogueFwdINS6_IJSA_SC_SB_EEES9_NS_10bfloat16_tESG_Li256ELb1ELb1ELb1ELb1EEENS1_36VarlenDynamicPersistentTileSchedulerILi128ELi160ELi256ELi128ELb1ELb1ELb1ELb1ELb0ELb1EEEEEEEEEvNT_6ParamsE,"a",@progbits
	.sectionflags	@""
	.align	4
.nv.constant0._ZN7cutlass13device_kernelIN5flash11enable_sm90INS1_16FlashAttnFwdSm90INS1_25CollectiveMainloopFwdSm90ILi2EN4cute5tupleIJNS5_1CILi1EEES8_S8_EEENS6_IJNS7_ILi128EEENS7_ILi160EEENS7_ILi192EEEEEELi192ENS_12float_e4m3_tEfNS_4arch4Sm90ELb0ELb1ELb0ELb1ELb0ELb0ELb0ELb1ELb1ELb1ELb1ELb0EEENS1_21CollectiveEpilogueFwdINS6_IJSA_SC_SB_EEES9_NS_10bfloat16_tESG_Li256ELb1ELb1ELb1ELb1EEENS1_36VarlenDynamicPersistentTileSchedulerILi128ELi160ELi256ELi128ELb1ELb1ELb1ELb1ELb0ELb1EEEEEEEEEvNT_6ParamsE:
	.zero		3328


//--------------------- .nv.constant0._ZN7cutlass13device_kernelIN5flash11enable_sm90INS1_16FlashAttnFwdSm90INS1_25CollectiveMainloopFwdSm90ILi2EN4cute5tupleIJNS5_1CILi1EEES8_S8_EEENS6_IJNS7_ILi128EEENS7_ILi160EEENS7_ILi192EEEEEELi192ENS_12float_e4m3_tEfNS_4arch4Sm90ELb0ELb1ELb0ELb1ELb0ELb1ELb0ELb1ELb1ELb1ELb1ELb0EEENS1_21CollectiveEpilogueFwdINS6_IJSA_SC_SB_EEES9_NS_10bfloat16_tESG_Li256ELb1ELb1ELb1ELb1EEENS1_36VarlenDynamicPersistentTileSchedulerILi128ELi160ELi256ELi128ELb1ELb1ELb1ELb1ELb0ELb1EEEEEEEEEvNT_6ParamsE --------------------------
	.section	.nv.constant0._ZN7cutlass13device_kernelIN5flash11enable_sm90INS1_16FlashAttnFwdSm90INS1_25CollectiveMainloopFwdSm90ILi2EN4cute5tupleIJNS5_1CILi1EEES8_S8_EEENS6_IJNS7_ILi128EEENS7_ILi160EEENS7_ILi192EEEEEELi192ENS_12float_e4m3_tEfNS_4arch4Sm90ELb0ELb1ELb0ELb1ELb0ELb1ELb0ELb1ELb1ELb1ELb1ELb0EEENS1_21CollectiveEpilogueFwdINS6_IJSA_SC_SB_EEES9_NS_10bfloat16_tESG_Li256ELb1ELb1ELb1ELb1EEENS1_36VarlenDynamicPersistentTileSchedulerILi128ELi160ELi256ELi128ELb1ELb1ELb1ELb1ELb0ELb1EEEEEEEEEvNT_6ParamsE,"a",@progbits
	.sectionflags	@""
	.align	4
.nv.constant0._ZN7cutlass13device_kernelIN5flash11enable_sm90INS1_16FlashAttnFwdSm90INS1_25CollectiveMainloopFwdSm90ILi2EN4cute5tupleIJNS5_1CILi1EEES8_S8_EEENS6_IJNS7_ILi128EEENS7_ILi160EEENS7_ILi192EEEEEELi192ENS_12float_e4m3_tEfNS_4arch4Sm90ELb0ELb1ELb0ELb1ELb0ELb1ELb0ELb1ELb1ELb1ELb1ELb0EEENS1_21CollectiveEpilogueFwdINS6_IJSA_SC_SB_EEES9_NS_10bfloat16_tESG_Li256ELb1ELb1ELb1ELb1EEENS1_36VarlenDynamicPersistentTileSchedulerILi128ELi160ELi256ELi128ELb1ELb1ELb1ELb1ELb0ELb1EEEEEEEEEvNT_6ParamsE:
	.zero		3328


//--------------------- .nv.constant0._ZN7cutlass13device_kernelIN5flash11enable_sm90INS1_16FlashAttnFwdSm90INS1_25CollectiveMainloopFwdSm90ILi2EN4cute5tupleIJNS5_1CILi1EEES8_S8_EEENS6_IJNS7_ILi128EEENS7_ILi160EEENS7_ILi192EEEEEELi192ENS_12float_e4m3_tEfNS_4arch4Sm90ELb1ELb0ELb0ELb0ELb0ELb0ELb0ELb1ELb1ELb1ELb1ELb0EEENS1_21CollectiveEpilogueFwdINS6_IJSA_SC_SB_EEES9_NS_10bfloat16_tESG_Li256ELb0ELb1ELb1ELb1EEENS1_19SingleTileSchedulerILb0ELb1ELb1ELi128EEEEEEEEEvNT_6ParamsE --------------------------
	.section	.nv.constant0._ZN7cutlass13device_kernelIN5flash11enable_sm90INS1_16FlashAttnFwdSm90INS1_25CollectiveMainloopFwdSm90ILi2EN4cute5tupleIJNS5_1CILi1EEES8_S8_EEENS6_IJNS7_ILi128EEENS7_ILi160EEENS7_ILi192EEEEEELi192ENS_12float_e4m3_tEfNS_4arch4Sm90ELb1ELb0ELb0ELb0ELb0ELb0ELb0ELb1ELb1ELb1ELb1ELb0EEENS1_21CollectiveEpilogueFwdINS6_IJSA_SC_SB_EEES9_NS_10bfloat16_tESG_Li256ELb0ELb1ELb1ELb1EEENS1_19SingleTileSchedulerILb0ELb1ELb1ELi128EEEEEEEEEvNT_6ParamsE,"a",@progbits
	.sectionflags	@""
	.align	4
.nv.constant0._ZN7cutlass13device_kernelIN5flash11enable_sm90INS1_16FlashAttnFwdSm90INS1_25CollectiveMainloopFwdSm90ILi2EN4cute5tupleIJNS5_1CILi1EEES8_S8_EEENS6_IJNS7_ILi128EEENS7_ILi160EEENS7_ILi192EEEEEELi192ENS_12float_e4m3_tEfNS_4arch4Sm90ELb1ELb0ELb0ELb0ELb0ELb0ELb0ELb1ELb1ELb1ELb1ELb0EEENS1_21CollectiveEpilogueFwdINS6_IJSA_SC_SB_EEES9_NS_10bfloat16_tESG_Li256ELb0ELb1ELb1ELb1EEENS1_19SingleTileSchedulerILb0ELb1ELb1ELi128EEEEEEEEEvNT_6ParamsE:
	.zero		3200


//--------------------- .nv.constant0._ZN7cutlass13device_kernelIN5flash11enable_sm90INS1_16FlashAttnFwdSm90INS1_25CollectiveMainloopFwdSm90ILi2EN4cute5tupleIJNS5_1CILi1EEES8_S8_EEENS6_IJNS7_ILi128EEENS7_ILi160EEENS7_ILi192EEEEEELi192ENS_12float_e4m3_tEfNS_4arch4Sm90ELb1ELb0ELb0ELb1ELb0ELb0ELb0ELb1ELb1ELb1ELb1ELb0EEENS1_21CollectiveEpilogueFwdINS6_IJSA_SC_SB_EEES9_NS_10bfloat16_tESG_Li256ELb1ELb1ELb1ELb1EEENS1_36VarlenDynamicPersistentTileSchedulerILi128ELi160ELi256ELi128ELb1ELb1ELb1ELb1ELb1ELb1EEEEEEEEEvNT_6ParamsE --------------------------
	.section	.nv.constant0._ZN7cutlass13device_kernelIN5flash11enable_sm90INS1_16FlashAttnFwdSm90INS1_25CollectiveMainloopFwdSm90ILi2EN4cute5tupleIJNS5_1CILi1EEES8_S8_EEENS6_IJNS7_ILi128EEENS7_ILi160EEENS7_ILi192EEEEEELi192ENS_12float_e4m3_tEfNS_4arch4Sm90ELb1ELb0ELb0ELb1ELb0ELb0ELb0ELb1ELb1ELb1ELb1ELb0EEENS1_21CollectiveEpilogueFwdINS6_IJSA_SC_SB_EEES9_NS_10bfloat16_tESG_Li256ELb1ELb1ELb1ELb1EEENS1_36VarlenDynamicPersistentTileSchedulerILi128ELi160ELi256ELi128ELb1ELb1ELb1ELb1ELb1ELb1EEEEEEEEEvNT_6ParamsE,"a",@progbits
	.sectionflags	@""
	.align	4
.nv.constant0._ZN7cutlass13device_kernelIN5flash11enable_sm90INS1_16FlashAttnFwdSm90INS1_25CollectiveMainloopFwdSm90ILi2EN4cute5tupleIJNS5_1CILi1EEES8_S8_EEENS6_IJNS7_ILi128EEENS7_ILi160EEENS7_ILi192EEEEEELi192ENS_12float_e4m3_tEfNS_4arch4Sm90ELb1ELb0ELb0ELb1ELb0ELb0ELb0ELb1ELb1ELb1ELb1ELb0EEENS1_21CollectiveEpilogueFwdINS6_IJSA_SC_SB_EEES9_NS_10bfloat16_tESG_Li256ELb1ELb1ELb1ELb1EEENS1_36VarlenDynamicPersistentTileSchedulerILi128ELi160ELi256ELi128ELb1ELb1ELb1ELb1ELb1ELb1EEEEEEEEEvNT_6ParamsE:
	.zero		3328


//--------------------- .nv.constant0._ZN7cutlass13device_kernelIN5flash11enable_sm90INS1_16FlashAttnFwdSm90INS1_25CollectiveMainloopFwdSm90ILi2EN4cute5tupleIJNS5_1CILi1EEES8_S8_EEENS6_IJNS7_ILi128EEENS7_ILi160EEENS7_ILi192EEEEEELi192ENS_12float_e4m3_tEfNS_4arch4Sm90ELb1ELb0ELb0ELb1ELb0ELb1ELb0ELb1ELb1ELb1ELb1ELb0EEENS1_21CollectiveEpilogueFwdINS6_IJSA_SC_SB_EEES9_NS_10bfloat16_tESG_Li256ELb1ELb1ELb1ELb1EEENS1_36VarlenDynamicPersistentTileSchedulerILi128ELi160ELi256ELi128ELb1ELb1ELb1ELb1ELb1ELb1EEEEEEEEEvNT_6ParamsE --------------------------
	.section	.nv.constant0._ZN7cutlass13device_kernelIN5flash11enable_sm90INS1_16FlashAttnFwdSm90INS1_25CollectiveMainloopFwdSm90ILi2EN4cute5tupleIJNS5_1CILi1EEES8_S8_EEENS6_IJNS7_ILi128EEENS7_ILi160EEENS7_ILi192EEEEEELi192ENS_12float_e4m3_tEfNS_4arch4Sm90ELb1ELb0ELb0ELb1ELb0ELb1ELb0ELb1ELb1ELb1ELb1ELb0EEENS1_21CollectiveEpilogueFwdINS6_IJSA_SC_SB_EEES9_NS_10bfloat16_tESG_Li256ELb1ELb1ELb1ELb1EEENS1_36VarlenDynamicPersistentTileSchedulerILi128ELi160ELi256ELi128ELb1ELb1ELb1ELb1ELb1ELb1EEEEEEEEEvNT_6ParamsE,"a",@progbits
	.sectionflags	@""
	.align	4
.nv.constant0._ZN7cutlass13device_kernelIN5flash11enable_sm90INS1_16FlashAttnFwdSm90INS1_25CollectiveMainloopFwdSm90ILi2EN4cute5tupleIJNS5_1CILi1EEES8_S8_EEENS6_IJNS7_ILi128EEENS7_ILi160EEENS7_ILi192EEEEEELi192ENS_12float_e4m3_tEfNS_4arch4Sm90ELb1ELb0ELb0ELb1ELb0ELb1ELb0ELb1ELb1ELb1ELb1ELb0EEENS1_21CollectiveEpilogueFwdINS6_IJSA_SC_SB_EEES9_NS_10bfloat16_tESG_Li256ELb1ELb1ELb1ELb1EEENS1_36VarlenDynamicPersistentTileSchedulerILi128ELi160ELi256ELi128ELb1ELb1ELb1ELb1ELb1ELb1EEEEEEEEEvNT_6ParamsE:
	.zero		3328


//--------------------- SYMBOLS --------------------------

	.type		.nv.reservedSmem.offset0,@object
	.size		.nv.reservedSmem.offset0,0x4
	.type		__assertfail,@function
